	.target	sm_80

	.elftype	@"ET_EXEC"


//--------------------- .note.nv.tkinfo           --------------------------
	.section	.note.nv.tkinfo,"",@"SHT_NOTE"
	.sectionflags	@"SHF_NOTE_NV_TKINFO"
	.tkinfo
        /*0018*/ 	.word	0x00000002
        /*0030*/ 	.string	""
        /*0030*/ 	.string	"ptxas"
        /*0030*/ 	.string	"Cuda compilation tools, release 13.0, V13.0.88"
        /*0030*/ 	.string	"Build cuda_13.0.r13.0/compiler.36424714_0"
        /*0030*/ 	.string	"-v  -suppress-debug-info  -lineinfo  -arch sm_80 "



//--------------------- .note.nv.cuinfo           --------------------------
	.section	.note.nv.cuinfo,"",@"SHT_NOTE"
	.sectionflags	@"SHF_NOTE_NV_CUINFO"
        /*0018*/ 	.short	0x0002
        /*001a*/ 	.short	0x0050
        /*001c*/ 	.short	0x0082
	.zero		2


//--------------------- .nv.info                  --------------------------
	.section	.nv.info,"",@"SHT_CUDA_INFO"
	.align	4


	//----- nvinfo : EIATTR_REGCOUNT
	.align		4
        /*0000*/ 	.byte	0x04, 0x2f
        /*0002*/ 	.short	(.L_1 - .L_0)
	.align		4
.L_0:
        /*0004*/ 	.word	index@(matmul_kernel)
        /*0008*/ 	.word	0x000000ff


	//----- nvinfo : EIATTR_FRAME_SIZE
	.align		4
.L_1:
        /*000c*/ 	.byte	0x04, 0x11
        /*000e*/ 	.short	(.L_3 - .L_2)
	.align		4
.L_2:
        /*0010*/ 	.word	index@(matmul_kernel)
        /*0014*/ 	.word	0x000054f8


	//----- nvinfo : EIATTR_MIN_STACK_SIZE
	.align		4
.L_3:
        /*0018*/ 	.byte	0x04, 0x12
        /*001a*/ 	.short	(.L_5 - .L_4)
	.align		4
.L_4:
        /*001c*/ 	.word	index@(matmul_kernel)
        /*0020*/ 	.word	0x000054f8
.L_5:


//--------------------- .nv.info.matmul_kernel    --------------------------
	.section	.nv.info.matmul_kernel,"",@"SHT_CUDA_INFO"
	.sectionflags	@""
	.align	4


	//----- nvinfo : EIATTR_CUDA_API_VERSION
	.align		4
        /*0000*/ 	.byte	0x04, 0x37
        /*0002*/ 	.short	(.L_7 - .L_6)
.L_6:
        /*0004*/ 	.word	0x00000082


	//----- nvinfo : EIATTR_SW2861232_WAR
	.align		4
.L_7:
        /*0008*/ 	.byte	0x01, 0x35
	.zero		2


	//----- nvinfo : EIATTR_PARAM_CBANK
	.align		4
        /*000c*/ 	.byte	0x04, 0x0a
        /*000e*/ 	.short	(.L_9 - .L_8)
	.align		4
.L_8:
        /*0010*/ 	.word	index@(.nv.constant0.matmul_kernel)
        /*0014*/ 	.short	0x0160
        /*0016*/ 	.short	0x0050


	//----- nvinfo : EIATTR_CBANK_PARAM_SIZE
	.align		4
.L_9:
        /*0018*/ 	.byte	0x03, 0x19
        /*001a*/ 	.short	0x0050


	//----- nvinfo : EIATTR_KPARAM_INFO
	.align		4
        /*001c*/ 	.byte	0x04, 0x17
        /*001e*/ 	.short	(.L_11 - .L_10)
.L_10:
        /*0020*/ 	.word	0x00000000
        /*0024*/ 	.short	0x000d
        /*0026*/ 	.short	0x0048
        /*0028*/ 	.byte	0x00, 0xf4, 0x21, 0x00


	//----- nvinfo : EIATTR_KPARAM_INFO
	.align		4
.L_11:
        /*002c*/ 	.byte	0x04, 0x17
        /*002e*/ 	.short	(.L_13 - .L_12)
.L_12:
        /*0030*/ 	.word	0x00000000
        /*0034*/ 	.short	0x000c
        /*0036*/ 	.short	0x0040
        /*0038*/ 	.byte	0x00, 0xf4, 0x21, 0x00


	//----- nvinfo : EIATTR_KPARAM_INFO
	.align		4
.L_13:
        /*003c*/ 	.byte	0x04, 0x17
        /*003e*/ 	.short	(.L_15 - .L_14)
.L_14:
        /*0040*/ 	.word	0x00000000
        /*0044*/ 	.short	0x000b
        /*0046*/ 	.short	0x0038
        /*0048*/ 	.byte	0x00, 0xf0, 0x11, 0x00


	//----- nvinfo : EIATTR_KPARAM_INFO
	.align		4
.L_15:
        /*004c*/ 	.byte	0x04, 0x17
        /*004e*/ 	.short	(.L_17 - .L_16)
.L_16:
        /*0050*/ 	.word	0x00000000
        /*0054*/ 	.short	0x000a
        /*0056*/ 	.short	0x0034
        /*0058*/ 	.byte	0x00, 0xf0, 0x11, 0x00


	//----- nvinfo : EIATTR_KPARAM_INFO
	.align		4
.L_17:
        /*005c*/ 	.byte	0x04, 0x17
        /*005e*/ 	.short	(.L_19 - .L_18)
.L_18:
        /*0060*/ 	.word	0x00000000
        /*0064*/ 	.short	0x0009
        /*0066*/ 	.short	0x0030
        /*0068*/ 	.byte	0x00, 0xf0, 0x11, 0x00


	//----- nvinfo : EIATTR_KPARAM_INFO
	.align		4
.L_19:
        /*006c*/ 	.byte	0x04, 0x17
        /*006e*/ 	.short	(.L_21 - .L_20)
.L_20:
        /*0070*/ 	.word	0x00000000
        /*0074*/ 	.short	0x0008
        /*0076*/ 	.short	0x002c
        /*0078*/ 	.byte	0x00, 0xf0, 0x11, 0x00


	//----- nvinfo : EIATTR_KPARAM_INFO
	.align		4
.L_21:
        /*007c*/ 	.byte	0x04, 0x17
        /*007e*/ 	.short	(.L_23 - .L_22)
.L_22:
        /*0080*/ 	.word	0x00000000
        /*0084*/ 	.short	0x0007
        /*0086*/ 	.short	0x0028
        /*0088*/ 	.byte	0x00, 0xf0, 0x11, 0x00


	//----- nvinfo : EIATTR_KPARAM_INFO
	.align		4
.L_23:
        /*008c*/ 	.byte	0x04, 0x17
        /*008e*/ 	.short	(.L_25 - .L_24)
.L_24:
        /*0090*/ 	.word	0x00000000
        /*0094*/ 	.short	0x0006
        /*0096*/ 	.short	0x0024
        /*0098*/ 	.byte	0x00, 0xf0, 0x11, 0x00


	//----- nvinfo : EIATTR_KPARAM_INFO
	.align		4
.L_25:
        /*009c*/ 	.byte	0x04, 0x17
        /*009e*/ 	.short	(.L_27 - .L_26)
.L_26:
        /*00a0*/ 	.word	0x00000000
        /*00a4*/ 	.short	0x0005
        /*00a6*/ 	.short	0x0020
        /*00a8*/ 	.byte	0x00, 0xf0, 0x11, 0x00


	//----- nvinfo : EIATTR_KPARAM_INFO
	.align		4
.L_27:
        /*00ac*/ 	.byte	0x04, 0x17
        /*00ae*/ 	.short	(.L_29 - .L_28)
.L_28:
        /*00b0*/ 	.word	0x00000000
        /*00b4*/ 	.short	0x0004
        /*00b6*/ 	.short	0x001c
        /*00b8*/ 	.byte	0x00, 0xf0, 0x11, 0x00


	//----- nvinfo : EIATTR_KPARAM_INFO
	.align		4
.L_29:
        /*00bc*/ 	.byte	0x04, 0x17
        /*00be*/ 	.short	(.L_31 - .L_30)
.L_30:
        /*00c0*/ 	.word	0x00000000
        /*00c4*/ 	.short	0x0003
        /*00c6*/ 	.short	0x0018
        /*00c8*/ 	.byte	0x00, 0xf0, 0x11, 0x00


	//----- nvinfo : EIATTR_KPARAM_INFO
	.align		4
.L_31:
        /*00cc*/ 	.byte	0x04, 0x17
        /*00ce*/ 	.short	(.L_33 - .L_32)
.L_32:
        /*00d0*/ 	.word	0x00000000
        /*00d4*/ 	.short	0x0002
        /*00d6*/ 	.short	0x0010
        /*00d8*/ 	.byte	0x00, 0xf4, 0x21, 0x00


	//----- nvinfo : EIATTR_KPARAM_INFO
	.align		4
.L_33:
        /*00dc*/ 	.byte	0x04, 0x17
        /*00de*/ 	.short	(.L_35 - .L_34)
.L_34:
        /*00e0*/ 	.word	0x00000000
        /*00e4*/ 	.short	0x0001
        /*00e6*/ 	.short	0x0008
        /*00e8*/ 	.byte	0x00, 0xf4, 0x21, 0x00


	//----- nvinfo : EIATTR_KPARAM_INFO
	.align		4
.L_35:
        /*00ec*/ 	.byte	0x04, 0x17
        /*00ee*/ 	.short	(.L_37 - .L_36)
.L_36:
        /*00f0*/ 	.word	0x00000000
        /*00f4*/ 	.short	0x0000
        /*00f6*/ 	.short	0x0000
        /*00f8*/ 	.byte	0x00, 0xf4, 0x21, 0x00


	//----- nvinfo : EIATTR_MAXREG_COUNT
	.align		4
.L_37:
        /*00fc*/ 	.byte	0x03, 0x1b
        /*00fe*/ 	.short	0x00ff


	//----- nvinfo : EIATTR_NUM_BARRIERS
	.align		4
        /*0100*/ 	.byte	0x02, 0x4c
        /*0102*/ 	.byte	0x01
	.zero		1


	//----- nvinfo : EIATTR_ANNOTATIONS
	.align		4
        /*0104*/ 	.byte	0x04, 0x55
        /*0106*/ 	.short	(.L_39 - .L_38)


	//   ....[0]....
.L_38:
        /*0108*/ 	.word	0x00000001
        /*010c*/ 	.byte	0xc0, 0x05, 0x00, 0x00, 0x01, 0x00, 0x00, 0x00, 0x00, 0x06, 0x00, 0x00, 0x01, 0x00, 0x00, 0x00
        /* <DEDUP_REMOVED lines=1031> */
        /*418c*/ 	.byte	0x60, 0xff, 0x01, 0x00, 0x01, 0x00, 0x00, 0x00, 0x70, 0xff, 0x01, 0x00


	//----- nvinfo : EIATTR_MERCURY_ISA_VERSION
	.align		4
.L_39:
        /*4198*/ 	.byte	0x03, 0x5f
        /*419a*/ 	.short	0x0000


	//----- nvinfo : EIATTR_EXIT_INSTR_OFFSETS
	.align		4
        /*419c*/ 	.byte	0x04, 0x1c
        /*419e*/ 	.short	(.L_41 - .L_40)


	//   ....[0]....
.L_40:
        /*41a0*/ 	.word	0x000fa330


	//   ....[1]....
        /*41a4*/ 	.word	0x000fa350


	//----- nvinfo : EIATTR_REQNTID
	.align		4
.L_41:
        /*41a8*/ 	.byte	0x04, 0x10
        /*41aa*/ 	.short	(.L_43 - .L_42)
.L_42:
        /*41ac*/ 	.word	0x00000080
        /*41b0*/ 	.word	0x00000001
        /*41b4*/ 	.word	0x00000001
.L_43:


//--------------------- .nv.callgraph             --------------------------
	.section	.nv.callgraph,"",@"SHT_CUDA_CALLGRAPH"
	.align	4
	.sectionentsize	8
	.align		4
        /*0000*/ 	.word	0x00000000
	.align		4
        /*0004*/ 	.word	0xffffffff
	.align		4
        /*0008*/ 	.word	0x00000000
	.align		4
        /*000c*/ 	.word	0xfffffffe
	.align		4
        /*0010*/ 	.word	0x00000000
	.align		4
        /*0014*/ 	.word	0xfffffffd
	.align		4
        /*0018*/ 	.word	0x00000000
	.align		4
        /*001c*/ 	.word	0xfffffffc


//--------------------- .nv.rel.action            --------------------------
	.section	.nv.rel.action,"",@"SHT_CUDA_RELOCINFO"
	.align	8
	.sectionentsize	8
        /*0000*/ 	.byte	0x73, 0x00, 0x00, 0x00, 0x00, 0x00, 0x00, 0x00, 0x00, 0x00, 0x00, 0x11, 0x25, 0x00, 0x05, 0x36


//--------------------- .nv.constant0.matmul_kernel --------------------------
	.section	.nv.constant0.matmul_kernel,"a",@progbits
	.sectionflags	@""
	.align	4
.nv.constant0.matmul_kernel:
	.zero		432


//--------------------- .text.matmul_kernel       --------------------------
	.section	.text.matmul_kernel,"ax",@progbits
	.sectioninfo	@"SHI_REGISTERS=255"
	.align	128
        .global         matmul_kernel
        .type           matmul_kernel,@function
        .size           matmul_kernel,(.L_x_3 - matmul_kernel)
        .other          matmul_kernel,@"STO_CUDA_ENTRY STV_DEFAULT"
matmul_kernel:
.text.matmul_kernel:
[----:B------:R-:W-:Y:S02]  /*0000*/  IMAD.MOV.U32 R1, RZ, RZ, c[0x0][0x28] ;  /* 0x00000a00ff017624 */ /* 0x000fe400078e00ff */
[----:B------:R-:W-:Y:S01]  /*0010*/  IMAD.MOV.U32 R0, RZ, RZ, c[0x0][0x17c] ;  /* 0x00005f00ff007624 */ /* 0x000fe200078e00ff */
[----:B------:R-:W1:Y:S01]  /*0020*/  S2R R7, SR_CTAID.X ;  /* 0x0000000000077919 */ /* 0x000e620000002500 */
[----:B------:R-:W-:Y:S02]  /*0030*/  IABS R251, c[0x0][0x17c] ;  /* 0x00005f0000fb7a13 */ /* 0x000fe40000000000 */
[----:B------:R-:W-:Y:S02]  /*0040*/  IADD3 R1, R1, -0x54f8, RZ ;  /* 0xffffab0801017810 */ /* 0x000fe40007ffe0ff */
[----:B------:R-:W-:-:S04]  /*0050*/  IADD3 R0, R0, 0x1ff, RZ ;  /* 0x000001ff00007810 */ /* 0x000fc80007ffe0ff */
[----:B------:R-:W-:-:S04]  /*0060*/  SHF.R.S32.HI R3, RZ, 0x1f, R0 ;  /* 0x0000001fff037819 */ /* 0x000fc80000011400 */
[----:B------:R-:W-:-:S04]  /*0070*/  LEA.HI R3, R3, R0, RZ, 0x9 ;  /* 0x0000000003037211 */ /* 0x000fc800078f48ff */
[----:B------:R-:W-:-:S05]  /*0080*/  SHF.R.S32.HI R3, RZ, 0x9, R3 ;  /* 0x00000009ff037819 */ /* 0x000fca0000011403 */
[----:B------:R-:W-:Y:S01]  /*0090*/  IMAD.SHL.U32 R4, R3, 0x8, RZ ;  /* 0x0000000803047824 */ /* 0x000fe200078e00ff */
[----:B-1----:R-:W-:-:S04]  /*00a0*/  IABS R8, R7 ;  /* 0x0000000700087213 */ /* 0x002fc80000000000 */
[-C--:B------:R-:W-:Y:S02]  /*00b0*/  IABS R5, R4.reuse ;  /* 0x0000000400057213 */ /* 0x080fe40000000000 */
[----:B------:R-:W-:Y:S02]  /*00c0*/  IABS R10, R4 ;  /* 0x00000004000a7213 */ /* 0x000fe40000000000 */
[----:B------:R-:W1:Y:S08]  /*00d0*/  I2F.RP R0, R5 ;  /* 0x0000000500007306 */ /* 0x000e700000209400 */
[----:B-1----:R-:W1:Y:S02]  /*00e0*/  MUFU.RCP R0, R0 ;  /* 0x0000000000007308 */ /* 0x002e640000001000 */
[----:B-1----:R-:W-:-:S02]  /*00f0*/  IADD3 R2, R0, 0xffffffe, RZ ;  /* 0x0ffffffe00027810 */ /* 0x002fc40007ffe0ff */
[----:B------:R-:W-:-:S04]  /*0100*/  IADD3 R0, RZ, -R10, RZ ;  /* 0x8000000aff007210 */ /* 0x000fc80007ffe0ff */
[----:B------:R1:W2:Y:S02]  /*0110*/  F2I.FTZ.U32.TRUNC.NTZ R3, R2 ;  /* 0x0000000200037305 */ /* 0x0002a4000021f000 */
[----:B-1----:R-:W-:Y:S02]  /*0120*/  IMAD.MOV.U32 R2, RZ, RZ, RZ ;  /* 0x000000ffff027224 */ /* 0x002fe400078e00ff */
[----:B--2---:R-:W-:-:S04]  /*0130*/  IMAD.MOV R6, RZ, RZ, -R3 ;  /* 0x000000ffff067224 */ /* 0x004fc800078e0a03 */
[----:B------:R-:W-:Y:S02]  /*0140*/  IMAD R9, R6, R5, RZ ;  /* 0x0000000506097224 */ /* 0x000fe400078e02ff */
[----:B------:R-:W-:Y:S02]  /*0150*/  IMAD.MOV.U32 R6, RZ, RZ, R8 ;  /* 0x000000ffff067224 */ /* 0x000fe400078e0008 */
[----:B------:R-:W-:-:S06]  /*0160*/  IMAD.HI.U32 R3, R3, R9, R2 ;  /* 0x0000000903037227 */ /* 0x000fcc00078e0002 */
[----:B------:R-:W-:-:S04]  /*0170*/  IMAD.HI.U32 R3, R3, R6, RZ ;  /* 0x0000000603037227 */ /* 0x000fc800078e00ff */
[----:B------:R-:W-:Y:S02]  /*0180*/  IMAD R0, R3, R0, R6 ;  /* 0x0000000003007224 */ /* 0x000fe400078e0206 */
[----:B------:R-:W1:Y:S03]  /*0190*/  I2F.RP R6, R251 ;  /* 0x000000fb00067306 */ /* 0x000e660000209400 */
[----:B------:R-:W-:-:S13]  /*01a0*/  ISETP.GT.U32.AND P1, PT, R5, R0, PT ;  /* 0x000000000500720c */ /* 0x000fda0003f24070 */
[----:B------:R-:W-:Y:S01]  /*01b0*/  @!P1 IMAD.IADD R0, R0, 0x1, -R5 ;  /* 0x0000000100009824 */ /* 0x000fe200078e0a05 */
[----:B------:R-:W-:Y:S01]  /*01c0*/  @!P1 IADD3 R3, R3, 0x1, RZ ;  /* 0x0000000103039810 */ /* 0x000fe20007ffe0ff */
[----:B-1----:R-:W-:Y:S01]  /*01d0*/  MUFU.RCP R6, R6 ;  /* 0x0000000600067308 */ /* 0x002fe20000001000 */
[----:B------:R-:W-:Y:S02]  /*01e0*/  ISETP.NE.AND P1, PT, R4, RZ, PT ;  /* 0x000000ff0400720c */ /* 0x000fe40003f25270 */
[----:B------:R-:W-:Y:S02]  /*01f0*/  ISETP.GE.U32.AND P0, PT, R0, R5, PT ;  /* 0x000000050000720c */ /* 0x000fe40003f06070 */
[----:B------:R-:W-:Y:S02]  /*0200*/  LOP3.LUT R0, R7, R4, RZ, 0x3c, !PT ;  /* 0x0000000407007212 */ /* 0x000fe400078e3cff */
[----:B------:R-:W-:Y:S02]  /*0210*/  IABS R5, c[0x0][0x178] ;  /* 0x00005e0000057a13 */ /* 0x000fe40000000000 */
[----:B------:R-:W-:Y:S01]  /*0220*/  ISETP.GE.AND P2, PT, R0, RZ, PT ;  /* 0x000000ff0000720c */ /* 0x000fe20003f46270 */
[----:B------:R-:W-:-:S02]  /*0230*/  IMAD.MOV.U32 R0, RZ, RZ, c[0x0][0x178] ;  /* 0x00005e00ff007624 */ /* 0x000fc400078e00ff */
[----:B------:R-:W-:-:S03]  /*0240*/  IMAD.MOV.U32 R13, RZ, RZ, R5 ;  /* 0x000000ffff0d7224 */ /* 0x000fc600078e0005 */
[----:B------:R-:W-:Y:S01]  /*0250*/  IADD3 R0, R0, 0xff, RZ ;  /* 0x000000ff00007810 */ /* 0x000fe20007ffe0ff */
[----:B------:R-:W1:Y:S01]  /*0260*/  I2F.RP R5, R13 ;  /* 0x0000000d00057306 */ /* 0x000e620000209400 */
[----:B------:R-:W-:-:S05]  /*0270*/  @P0 IADD3 R3, R3, 0x1, RZ ;  /* 0x0000000103030810 */ /* 0x000fca0007ffe0ff */
[----:B------:R-:W-:Y:S01]  /*0280*/  IMAD.MOV.U32 R2, RZ, RZ, R3 ;  /* 0x000000ffff027224 */ /* 0x000fe200078e0003 */
[----:B------:R-:W-:-:S03]  /*0290*/  SHF.R.S32.HI R3, RZ, 0x1f, R0 ;  /* 0x0000001fff037819 */ /* 0x000fc60000011400 */
[----:B------:R-:W-:Y:S01]  /*02a0*/  @!P2 IMAD.MOV R2, RZ, RZ, -R2 ;  /* 0x000000ffff02a224 */ /* 0x000fe200078e0a02 */
[----:B------:R-:W-:Y:S02]  /*02b0*/  @!P1 LOP3.LUT R2, RZ, R4, RZ, 0x33, !PT ;  /* 0x00000004ff029212 */ /* 0x000fe400078e33ff */
[----:B------:R-:W-:-:S03]  /*02c0*/  LEA.HI R3, R3, R0, RZ, 0x8 ;  /* 0x0000000003037211 */ /* 0x000fc600078f40ff */
[C---:B------:R-:W-:Y:S01]  /*02d0*/  IMAD.SHL.U32 R10, R2.reuse, 0x8, RZ ;  /* 0x00000008020a7824 */ /* 0x040fe200078e00ff */
[----:B------:R-:W-:Y:S01]  /*02e0*/  IADD3 R2, -R2, RZ, RZ ;  /* 0x000000ff02027210 */ /* 0x000fe20007ffe1ff */
[----:B-1----:R-:W-:Y:S03]  /*02f0*/  MUFU.RCP R5, R5 ;  /* 0x0000000500057308 */ /* 0x002fe60000001000 */
[----:B------:R-:W-:Y:S01]  /*0300*/  LEA.HI.SX32 R3, R3, -R10, 0x18 ;  /* 0x8000000a03037211 */ /* 0x000fe200078fc2ff */
[----:B------:R-:W-:Y:S02]  /*0310*/  IMAD R11, R4, R2, R7 ;  /* 0x00000002040b7224 */ /* 0x000fe400078e0207 */
[----:B------:R-:W-:Y:S01]  /*0320*/  IMAD.MOV.U32 R2, RZ, RZ, RZ ;  /* 0x000000ffff027224 */ /* 0x000fe200078e00ff */
[----:B------:R-:W-:-:S04]  /*0330*/  IMNMX R8, R3, 0x8, PT ;  /* 0x0000000803087817 */ /* 0x000fc80003800200 */
[-C--:B------:R-:W-:Y:S02]  /*0340*/  IABS R9, R8.reuse ;  /* 0x0000000800097213 */ /* 0x080fe40000000000 */
[----:B------:R-:W-:Y:S02]  /*0350*/  IABS R4, R8 ;  /* 0x0000000800047213 */ /* 0x000fe40000000000 */
[----:B------:R-:W1:Y:S08]  /*0360*/  I2F.RP R0, R9 ;  /* 0x0000000900007306 */ /* 0x000e700000209400 */
[----:B-1----:R-:W1:Y:S02]  /*0370*/  MUFU.RCP R0, R0 ;  /* 0x0000000000007308 */ /* 0x002e640000001000 */
[----:B-1----:R-:W-:-:S02]  /*0380*/  IADD3 R3, R0, 0xffffffe, RZ ;  /* 0x0ffffffe00037810 */ /* 0x002fc40007ffe0ff */
[----:B------:R-:W-:-:S04]  /*0390*/  IABS R0, R11 ;  /* 0x0000000b00007213 */ /* 0x000fc80000000000 */
[----:B------:R-:W1:Y:S02]  /*03a0*/  F2I.FTZ.U32.TRUNC.NTZ R3, R3 ;  /* 0x0000000300037305 */ /* 0x000e64000021f000 */
[----:B-1----:R-:W-:-:S04]  /*03b0*/  IMAD.MOV R12, RZ, RZ, -R3 ;  /* 0x000000ffff0c7224 */ /* 0x002fc800078e0a03 */
[----:B------:R-:W-:-:S04]  /*03c0*/  IMAD R7, R12, R9, RZ ;  /* 0x000000090c077224 */ /* 0x000fc800078e02ff */
[----:B------:R-:W-:-:S04]  /*03d0*/  IMAD.HI.U32 R2, R3, R7, R2 ;  /* 0x0000000703027227 */ /* 0x000fc800078e0002 */
[----:B------:R-:W-:Y:S02]  /*03e0*/  IMAD.MOV.U32 R3, RZ, RZ, R0 ;  /* 0x000000ffff037224 */ /* 0x000fe400078e0000 */
[----:B------:R-:W-:Y:S01]  /*03f0*/  IMAD.MOV R0, RZ, RZ, -R4 ;  /* 0x000000ffff007224 */ /* 0x000fe200078e0a04 */
[----:B------:R-:W-:Y:S01]  /*0400*/  IADD3 R4, R6, 0xffffffe, RZ ;  /* 0x0ffffffe06047810 */ /* 0x000fe20007ffe0ff */
[----:B------:R-:W-:-:S04]  /*0410*/  IMAD.HI.U32 R2, R2, R3, RZ ;  /* 0x0000000302027227 */ /* 0x000fc800078e00ff */
[----:B------:R-:W-:Y:S01]  /*0420*/  IMAD R0, R2, R0, R3 ;  /* 0x0000000002007224 */ /* 0x000fe200078e0203 */
[----:B------:R-:W-:Y:S02]  /*0430*/  IADD3 R3, R5, 0xffffffe, RZ ;  /* 0x0ffffffe05037810 */ /* 0x000fe40007ffe0ff */
[----:B------:R1:W-:Y:S02]  /*0440*/  F2I.FTZ.U32.TRUNC.NTZ R5, R4 ;  /* 0x0000000400057305 */ /* 0x0003e4000021f000 */
[----:B------:R-:W-:-:S06]  /*0450*/  ISETP.GT.U32.AND P1, PT, R9, R0, PT ;  /* 0x000000000900720c */ /* 0x000fcc0003f24070 */
[----:B------:R-:W2:Y:S01]  /*0460*/  F2I.FTZ.U32.TRUNC.NTZ R3, R3 ;  /* 0x0000000300037305 */ /* 0x000ea2000021f000 */
[----:B-1----:R-:W-:-:S06]  /*0470*/  IMAD.MOV.U32 R4, RZ, RZ, RZ ;  /* 0x000000ffff047224 */ /* 0x002fcc00078e00ff */
[----:B------:R-:W-:Y:S01]  /*0480*/  @!P1 IMAD.IADD R0, R0, 0x1, -R9 ;  /* 0x0000000100009824 */ /* 0x000fe200078e0a09 */
[----:B------:R-:W-:Y:S02]  /*0490*/  @!P1 IADD3 R2, R2, 0x1, RZ ;  /* 0x0000000102029810 */ /* 0x000fe40007ffe0ff */
[----:B------:R-:W-:Y:S02]  /*04a0*/  ISETP.NE.AND P1, PT, R8, RZ, PT ;  /* 0x000000ff0800720c */ /* 0x000fe40003f25270 */
[----:B------:R-:W-:Y:S02]  /*04b0*/  ISETP.GE.U32.AND P0, PT, R0, R9, PT ;  /* 0x000000090000720c */ /* 0x000fe40003f06070 */
[----:B------:R-:W-:Y:S01]  /*04c0*/  LOP3.LUT R0, R11, R8, RZ, 0x3c, !PT ;  /* 0x000000080b007212 */ /* 0x000fe200078e3cff */
[----:B--2---:R-:W-:-:S03]  /*04d0*/  IMAD.MOV R247, RZ, RZ, -R3 ;  /* 0x000000fffff77224 */ /* 0x004fc600078e0a03 */
[----:B------:R-:W-:Y:S01]  /*04e0*/  ISETP.GE.AND P2, PT, R0, RZ, PT ;  /* 0x000000ff0000720c */ /* 0x000fe20003f46270 */
[--C-:B------:R-:W-:Y:S02]  /*04f0*/  IMAD.MOV R0, RZ, RZ, -R5.reuse ;  /* 0x000000ffff007224 */ /* 0x100fe400078e0a05 */
[----:B------:R-:W-:Y:S02]  /*0500*/  IMAD R247, R247, R13, RZ ;  /* 0x0000000df7f77224 */ /* 0x000fe400078e02ff */
[----:B------:R-:W-:Y:S02]  /*0510*/  IMAD R7, R0, R251, RZ ;  /* 0x000000fb00077224 */ /* 0x000fe400078e02ff */
[----:B------:R-:W-:Y:S02]  /*0520*/  @P0 IADD3 R2, R2, 0x1, RZ ;  /* 0x0000000102020810 */ /* 0x000fe40007ffe0ff */
[----:B------:R-:W-:Y:S02]  /*0530*/  IMAD.HI.U32 R252, R5, R7, R4 ;  /* 0x0000000705fc7227 */ /* 0x000fe400078e0004 */
[----:B------:R-:W-:-:S02]  /*0540*/  MOV R245, R2 ;  /* 0x0000000200f57202 */ /* 0x000fc40000000f00 */
[----:B------:R-:W-:-:S03]  /*0550*/  IMAD.MOV.U32 R2, RZ, RZ, RZ ;  /* 0x000000ffff027224 */ /* 0x000fc600078e00ff */
[----:B------:R-:W-:Y:S01]  /*0560*/  @!P2 IMAD.MOV R245, RZ, RZ, -R245 ;  /* 0x000000fffff5a224 */ /* 0x000fe200078e0af5 */
[----:B------:R-:W-:Y:S01]  /*0570*/  @!P1 LOP3.LUT R245, RZ, R8, RZ, 0x33, !PT ;  /* 0x00000008fff59212 */ /* 0x000fe200078e33ff */
[----:B------:R-:W-:-:S04]  /*0580*/  IMAD.HI.U32 R247, R3, R247, R2 ;  /* 0x000000f703f77227 */ /* 0x000fc800078e0002 */
[----:B------:R-:W-:Y:S02]  /*0590*/  IMAD.SHL.U32 R30, R245, 0x200, RZ ;  /* 0x00000200f51e7824 */ /* 0x000fe400078e00ff */
[----:B------:R-:W-:-:S03]  /*05a0*/  IMAD.MOV R245, RZ, RZ, -R245 ;  /* 0x000000fffff57224 */ /* 0x000fc600078e0af5 */
[C---:B------:R-:W-:Y:S01]  /*05b0*/  IADD3 R6, R30.reuse, 0x1, RZ ;  /* 0x000000011e067810 */ /* 0x040fe20007ffe0ff */
[----:B------:R-:W-:Y:S01]  /*05c0*/  STL [R1+0x17f0], R30 ;  /* 0x0017f01e01007387 */ /* 0x000fe20000100800 */
[----:B------:R-:W-:Y:S01]  /*05d0*/  IADD3 R12, R30, 0x2, RZ ;  /* 0x000000021e0c7810 */ /* 0x000fe20007ffe0ff */
[----:B------:R-:W-:Y:S01]  /*05e0*/  IMAD R245, R8, R245, R11 ;  /* 0x000000f508f57224 */ /* 0x000fe200078e020b */
[----:B------:R-:W-:Y:S01]  /*05f0*/  IADD3 R9, R30, 0x3, RZ ;  /* 0x000000031e097810 */ /* 0x000fe20007ffe0ff */
[----:B------:R1:W-:Y:S01]  /*0600*/  STL [R1+0x3274], R6 ;  /* 0x0032740601007387 */ /* 0x0003e20000100800 */
[----:B------:R-:W-:Y:S01]  /*0610*/  IABS R7, R12 ;  /* 0x0000000c00077213 */ /* 0x000fe20000000000 */
[----:B------:R-:W-:Y:S01]  /*0620*/  IMAD.IADD R245, R10, 0x1, R245 ;  /* 0x000000010af57824 */ /* 0x000fe200078e02f5 */
[----:B------:R-:W-:Y:S01]  /*0630*/  IABS R5, R30 ;  /* 0x0000001e00057213 */ /* 0x000fe20000000000 */
[----:B------:R2:W-:Y:S01]  /*0640*/  STL [R1+0x327c], R12 ;  /* 0x00327c0c01007387 */ /* 0x0005e20000100800 */
[----:B------:R-:W-:Y:S01]  /*0650*/  IADD3 R14, R30, 0x5, RZ ;  /* 0x000000051e0e7810 */ /* 0x000fe20007ffe0ff */
[----:B------:R-:W-:Y:S01]  /*0660*/  IMAD.HI.U32 R3, R252, R7, RZ ;  /* 0x00000007fc037227 */ /* 0x000fe200078e00ff */
[C---:B------:R-:W-:Y:S01]  /*0670*/  IADD3 R15, R30.reuse, 0x4, RZ ;  /* 0x000000041e0f7810 */ /* 0x040fe20007ffe0ff */
[----:B------:R3:W-:Y:S01]  /*0680*/  STL [R1+0x3278], R9 ;  /* 0x0032780901007387 */ /* 0x0007e20000100800 */
[----:B------:R-:W-:Y:S01]  /*0690*/  IADD3 R250, R30, 0x7, RZ ;  /* 0x000000071efa7810 */ /* 0x000fe20007ffe0ff */
[----:B------:R-:W-:Y:S01]  /*06a0*/  IMAD.HI.U32 R0, R252, R5, RZ ;  /* 0x00000005fc007227 */ /* 0x000fe200078e00ff */
[----:B-1----:R-:W-:Y:S01]  /*06b0*/  IABS R6, R6 ;  /* 0x0000000600067213 */ /* 0x002fe20000000000 */
[----:B------:R-:W-:Y:S01]  /*06c0*/  STL [R1+0x3280], R15 ;  /* 0x0032800f01007387 */ /* 0x000fe20000100800 */
[C---:B------:R-:W-:Y:S01]  /*06d0*/  IADD3 R13, R30.reuse, 0x6, RZ ;  /* 0x000000061e0d7810 */ /* 0x040fe20007ffe0ff */
[----:B------:R-:W-:Y:S01]  /*06e0*/  IMAD.MOV R8, RZ, RZ, -R3 ;  /* 0x000000ffff087224 */ /* 0x000fe200078e0a03 */
[----:B--2---:R-:W-:Y:S01]  /*06f0*/  IADD3 R12, R30, 0x8, RZ ;  /* 0x000000081e0c7810 */ /* 0x004fe20007ffe0ff */
[----:B------:R-:W-:Y:S01]  /*0700*/  IMAD.HI.U32 R2, R252, R6, RZ ;  /* 0x00000006fc027227 */ /* 0x000fe200078e00ff */
[----:B------:R-:W-:Y:S01]  /*0710*/  IADD3 R0, -R0, RZ, RZ ;  /* 0x000000ff00007210 */ /* 0x000fe20007ffe1ff */
[----:B------:R-:W-:Y:S01]  /*0720*/  STL [R1+0x3284], R14 ;  /* 0x0032840e01007387 */ /* 0x000fe20000100800 */
[----:B---3--:R-:W-:Y:S01]  /*0730*/  IABS R9, R9 ;  /* 0x0000000900097213 */ /* 0x008fe20000000000 */
[----:B------:R-:W-:Y:S01]  /*0740*/  IMAD.MOV R2, RZ, RZ, -R2 ;  /* 0x000000ffff027224 */ /* 0x000fe200078e0a02 */
[----:B------:R-:W-:Y:S01]  /*0750*/  IABS R10, R12 ;  /* 0x0000000c000a7213 */ /* 0x000fe20000000000 */
[----:B------:R-:W-:Y:S01]  /*0760*/  IMAD R240, R251, R8, R7 ;  /* 0x00000008fbf07224 */ /* 0x000fe200078e0207 */
[----:B------:R-:W-:Y:S01]  /*0770*/  IABS R7, R14 ;  /* 0x0000000e00077213 */ /* 0x000fe20000000000 */
[----:B------:R-:W-:Y:S01]  /*0780*/  IMAD.HI.U32 R4, R252, R9, RZ ;  /* 0x00000009fc047227 */ /* 0x000fe200078e00ff */
[----:B------:R-:W-:Y:S01]  /*0790*/  IABS R8, R13 ;  /* 0x0000000d00087213 */ /* 0x000fe20000000000 */
[----:B------:R-:W-:Y:S02]  /*07a0*/  STL [R1+0x3288], R13 ;  /* 0x0032880d01007387 */ /* 0x000fe40000100800 */
[----:B------:R-:W-:-:S02]  /*07b0*/  IMAD.MOV R4, RZ, RZ, -R4 ;  /* 0x000000ffff047224 */ /* 0x000fc400078e0a04 */
[C---:B------:R-:W-:Y:S01]  /*07c0*/  IMAD R248, R251.reuse, R2, R6 ;  /* 0x00000002fbf87224 */ /* 0x040fe200078e0206 */
[----:B------:R-:W-:Y:S01]  /*07d0*/  IABS R6, R15 ;  /* 0x0000000f00067213 */ /* 0x000fe20000000000 */
[C---:B------:R-:W-:Y:S01]  /*07e0*/  IMAD R241, R251.reuse, R4, R9 ;  /* 0x00000004fbf17224 */ /* 0x040fe200078e0209 */
[----:B------:R-:W-:Y:S01]  /*07f0*/  IABS R9, R250 ;  /* 0x000000fa00097213 */ /* 0x000fe20000000000 */
[----:B------:R-:W-:Y:S01]  /*0800*/  IMAD R246, R251, R0, R5 ;  /* 0x00000000fbf67224 */ /* 0x000fe200078e0205 */
[----:B------:R-:W-:Y:S01]  /*0810*/  STL [R1+0x328c], R250 ;  /* 0x00328cfa01007387 */ /* 0x000fe20000100800 */
[----:B------:R-:W-:-:S03]  /*0820*/  IMAD.HI.U32 R2, R252, R7, RZ ;  /* 0x00000007fc027227 */ /* 0x000fc600078e00ff */
[----:B------:R-:W-:Y:S01]  /*0830*/  STL [R1+0x3290], R12 ;  /* 0x0032900c01007387 */ /* 0x000fe20000100800 */
[----:B------:R-:W-:-:S04]  /*0840*/  IMAD.HI.U32 R0, R252, R6, RZ ;  /* 0x00000006fc007227 */ /* 0x000fc800078e00ff */
[----:B------:R-:W-:-:S04]  /*0850*/  IMAD.HI.U32 R4, R252, R9, RZ ;  /* 0x00000009fc047227 */ /* 0x000fc800078e00ff */
[----:B------:R-:W-:-:S04]  /*0860*/  IMAD.HI.U32 R5, R252, R10, RZ ;  /* 0x0000000afc057227 */ /* 0x000fc800078e00ff */
[----:B------:R-:W-:-:S04]  /*0870*/  IMAD.HI.U32 R3, R252, R8, RZ ;  /* 0x00000008fc037227 */ /* 0x000fc800078e00ff */
[----:B------:R-:W-:Y:S01]  /*0880*/  IMAD.MOV R2, RZ, RZ, -R2 ;  /* 0x000000ffff027224 */ /* 0x000fe200078e0a02 */
[----:B------:R-:W-:Y:S01]  /*0890*/  IADD3 R3, -R3, RZ, RZ ;  /* 0x000000ff03037210 */ /* 0x000fe20007ffe1ff */
[----:B------:R-:W-:Y:S02]  /*08a0*/  IMAD.MOV R0, RZ, RZ, -R0 ;  /* 0x000000ffff007224 */ /* 0x000fe400078e0a00 */
[----:B------:R-:W-:Y:S02]  /*08b0*/  IMAD.MOV R4, RZ, RZ, -R4 ;  /* 0x000000ffff047224 */ /* 0x000fe400078e0a04 */
[----:B------:R-:W-:Y:S02]  /*08c0*/  IMAD.MOV R5, RZ, RZ, -R5 ;  /* 0x000000ffff057224 */ /* 0x000fe400078e0a05 */
[C---:B------:R-:W-:Y:S02]  /*08d0*/  IMAD R243, R251.reuse, R2, R7 ;  /* 0x00000002fbf37224 */ /* 0x040fe400078e0207 */
[C---:B------:R-:W-:Y:S01]  /*08e0*/  IMAD R242, R251.reuse, R0, R6 ;  /* 0x00000000fbf27224 */ /* 0x040fe200078e0206 */
[C---:B------:R-:W-:Y:S01]  /*08f0*/  IADD3 R6, R30.reuse, 0x9, RZ ;  /* 0x000000091e067810 */ /* 0x040fe20007ffe0ff */
[C---:B------:R-:W-:Y:S01]  /*0900*/  IMAD R2, R251.reuse, R4, R9 ;  /* 0x00000004fb027224 */ /* 0x040fe200078e0209 */
[----:B------:R-:W-:Y:S01]  /*0910*/  IADD3 R4, R30, 0xa, RZ ;  /* 0x0000000a1e047810 */ /* 0x000fe20007ffe0ff */
[----:B------:R-:W-:-:S02]  /*0920*/  IMAD R0, R251, R5, R10 ;  /* 0x00000005fb007224 */ /* 0x000fc400078e020a */
[----:B------:R-:W-:Y:S01]  /*0930*/  IMAD R249, R251, R3, R8 ;  /* 0x00000003fbf97224 */ /* 0x000fe200078e0208 */
[----:B------:R1:W-:Y:S01]  /*0940*/  STL [R1+0x14], R2 ;  /* 0x0000140201007387 */ /* 0x0003e20000100800 */
[----:B------:R-:W-:Y:S02]  /*0950*/  IADD3 R3, R30, 0xb, RZ ;  /* 0x0000000b1e037810 */ /* 0x000fe40007ffe0ff */
[----:B------:R-:W-:Y:S01]  /*0960*/  IABS R7, R4 ;  /* 0x0000000400077213 */ /* 0x000fe20000000000 */
[----:B------:R2:W-:Y:S01]  /*0970*/  STL [R1+0x10], R0 ;  /* 0x0000100001007387 */ /* 0x0005e20000100800 */
[----:B------:R-:W-:-:S03]  /*0980*/  IABS R8, R3 ;  /* 0x0000000300087213 */ /* 0x000fc60000000000 */
[----:B------:R3:W-:Y:S01]  /*0990*/  STL [R1+0x3294], R6 ;  /* 0x0032940601007387 */ /* 0x0007e20000100800 */
[----:B-1----:R-:W-:-:S03]  /*09a0*/  IADD3 R2, R30, 0xc, RZ ;  /* 0x0000000c1e027810 */ /* 0x002fc60007ffe0ff */
[----:B------:R1:W-:Y:S01]  /*09b0*/  STL [R1+0x3298], R4 ;  /* 0x0032980401007387 */ /* 0x0003e20000100800 */
[----:B--2---:R-:W-:-:S03]  /*09c0*/  IADD3 R0, R30, 0xd, RZ ;  /* 0x0000000d1e007810 */ /* 0x004fc60007ffe0ff */
[----:B------:R2:W-:Y:S01]  /*09d0*/  STL [R1+0x329c], R3 ;  /* 0x00329c0301007387 */ /* 0x0005e20000100800 */
[----:B------:R-:W-:Y:S02]  /*09e0*/  IABS R9, R2 ;  /* 0x0000000200097213 */ /* 0x000fe40000000000 */
[----:B---3--:R-:W-:Y:S01]  /*09f0*/  IABS R6, R6 ;  /* 0x0000000600067213 */ /* 0x008fe20000000000 */
[----:B------:R3:W-:Y:S01]  /*0a00*/  STL [R1+0x32a0], R2 ;  /* 0x0032a00201007387 */ /* 0x0007e20000100800 */
[----:B------:R-:W-:Y:S01]  /*0a10*/  IABS R10, R0 ;  /* 0x00000000000a7213 */ /* 0x000fe20000000000 */
[C---:B-1----:R-:W-:Y:S02]  /*0a20*/  IMAD.HI.U32 R4, R252.reuse, R9, RZ ;  /* 0x00000009fc047227 */ /* 0x042fe400078e00ff */
[----:B------:R1:W-:Y:S02]  /*0a30*/  STL [R1+0x32a4], R0 ;  /* 0x0032a40001007387 */ /* 0x0003e40000100800 */
[----:B--2---:R-:W-:-:S04]  /*0a40*/  IMAD.HI.U32 R3, R252, R8, RZ ;  /* 0x00000008fc037227 */ /* 0x004fc800078e00ff */
[----:B---3--:R-:W-:-:S04]  /*0a50*/  IMAD.HI.U32 R2, R252, R7, RZ ;  /* 0x00000007fc027227 */ /* 0x008fc800078e00ff */
[----:B-1----:R-:W-:-:S04]  /*0a60*/  IMAD.HI.U32 R0, R252, R6, RZ ;  /* 0x00000006fc007227 */ /* 0x002fc800078e00ff */
[----:B------:R-:W-:Y:S02]  /*0a70*/  IMAD.MOV R0, RZ, RZ, -R0 ;  /* 0x000000ffff007224 */ /* 0x000fe400078e0a00 */
[----:B------:R-:W-:Y:S02]  /*0a80*/  IMAD.MOV R2, RZ, RZ, -R2 ;  /* 0x000000ffff027224 */ /* 0x000fe400078e0a02 */
[----:B------:R-:W-:Y:S02]  /*0a90*/  IMAD.MOV R3, RZ, RZ, -R3 ;  /* 0x000000ffff037224 */ /* 0x000fe400078e0a03 */
[----:B------:R-:W-:Y:S02]  /*0aa0*/  IMAD.MOV R4, RZ, RZ, -R4 ;  /* 0x000000ffff047224 */ /* 0x000fe400078e0a04 */
[C---:B------:R-:W-:Y:S02]  /*0ab0*/  IMAD R6, R251.reuse, R0, R6 ;  /* 0x00000000fb067224 */ /* 0x040fe400078e0206 */
[C---:B------:R-:W-:Y:S01]  /*0ac0*/  IMAD R0, R251.reuse, R2, R7 ;  /* 0x00000002fb007224 */ /* 0x040fe200078e0207 */
[C---:B------:R-:W-:Y:S01]  /*0ad0*/  IADD3 R7, R30.reuse, 0xe, RZ ;  /* 0x0000000e1e077810 */ /* 0x040fe20007ffe0ff */
[C---:B------:R-:W-:Y:S01]  /*0ae0*/  IMAD R3, R251.reuse, R3, R8 ;  /* 0x00000003fb037224 */ /* 0x040fe200078e0208 */
[----:B------:R1:W-:Y:S01]  /*0af0*/  STL [R1+0xc], R6 ;  /* 0x00000c0601007387 */ /* 0x0003e20000100800 */
[----:B------:R-:W-:Y:S01]  /*0b00*/  IMAD R2, R251, R4, R9 ;  /* 0x00000004fb027224 */ /* 0x000fe200078e0209 */
[----:B------:R-:W-:Y:S01]  /*0b10*/  IADD3 R8, R30, 0xf, RZ ;  /* 0x0000000f1e087810 */ /* 0x000fe20007ffe0ff */
[----:B------:R-:W-:Y:S01]  /*0b20*/  IMAD.HI.U32 R5, R252, R10, RZ ;  /* 0x0000000afc057227 */ /* 0x000fe200078e00ff */
[----:B------:R2:W-:Y:S04]  /*0b30*/  STL [R1+0x8], R0 ;  /* 0x0000080001007387 */ /* 0x0005e80000100800 */
[----:B------:R3:W-:Y:S01]  /*0b40*/  STL [R1+0x4], R3 ;  /* 0x0000040301007387 */ /* 0x0007e20000100800 */
[----:B------:R-:W-:-:S02]  /*0b50*/  IADD3 R5, -R5, RZ, RZ ;  /* 0x000000ff05057210 */ /* 0x000fc40007ffe1ff */
[C---:B-1----:R-:W-:Y:S01]  /*0b60*/  IADD3 R6, R30.reuse, 0x10, RZ ;  /* 0x000000101e067810 */ /* 0x042fe20007ffe0ff */
[----:B------:R1:W-:Y:S02]  /*0b70*/  STL [R1], R2 ;  /* 0x0000000201007387 */ /* 0x0003e40000100800 */
[----:B--2---:R-:W-:Y:S01]  /*0b80*/  IMAD R0, R251, R5, R10 ;  /* 0x00000005fb007224 */ /* 0x004fe200078e020a */
[----:B------:R-:W-:Y:S01]  /*0b90*/  IABS R9, R6 ;  /* 0x0000000600097213 */ /* 0x000fe20000000000 */
[----:B------:R2:W-:Y:S01]  /*0ba0*/  STL [R1+0x32a8], R7 ;  /* 0x0032a80701007387 */ /* 0x0005e20000100800 */
[----:B---3--:R-:W-:-:S03]  /*0bb0*/  IADD3 R3, R30, 0x11, RZ ;  /* 0x000000111e037810 */ /* 0x008fc60007ffe0ff */
[----:B------:R3:W-:Y:S01]  /*0bc0*/  STL [R1+0x32ac], R8 ;  /* 0x0032ac0801007387 */ /* 0x0007e20000100800 */
[----:B------:R-:W-:Y:S01]  /*0bd0*/  IMAD.HI.U32 R4, R252, R9, RZ ;  /* 0x00000009fc047227 */ /* 0x000fe200078e00ff */
[----:B-1----:R-:W-:Y:S02]  /*0be0*/  IADD3 R2, R30, 0x12, RZ ;  /* 0x000000121e027810 */ /* 0x002fe40007ffe0ff */
[----:B------:R1:W-:Y:S01]  /*0bf0*/  STL [R1+0x32b0], R6 ;  /* 0x0032b00601007387 */ /* 0x0003e20000100800 */
[----:B------:R-:W-:Y:S01]  /*0c00*/  IABS R10, R3 ;  /* 0x00000003000a7213 */ /* 0x000fe20000000000 */
[----:B------:R-:W-:Y:S01]  /*0c10*/  IMAD.MOV R4, RZ, RZ, -R4 ;  /* 0x000000ffff047224 */ /* 0x000fe200078e0a04 */
[----:B--2---:R-:W-:Y:S01]  /*0c20*/  IABS R7, R7 ;  /* 0x0000000700077213 */ /* 0x004fe20000000000 */
[----:B------:R2:W-:Y:S01]  /*0c30*/  STL [R1+0x32b4], R3 ;  /* 0x0032b40301007387 */ /* 0x0005e20000100800 */
[----:B------:R-:W-:Y:S01]  /*0c40*/  IABS R11, R2 ;  /* 0x00000002000b7213 */ /* 0x000fe20000000000 */
[C---:B------:R-:W-:Y:S01]  /*0c50*/  IMAD.HI.U32 R5, R252.reuse, R10, RZ ;  /* 0x0000000afc057227 */ /* 0x040fe200078e00ff */
[----:B---3--:R-:W-:Y:S01]  /*0c60*/  IABS R8, R8 ;  /* 0x0000000800087213 */ /* 0x008fe20000000000 */
[----:B------:R3:W-:Y:S02]  /*0c70*/  STL [R1+0x32b8], R2 ;  /* 0x0032b80201007387 */ /* 0x0007e40000100800 */
[----:B-1----:R-:W-:-:S04]  /*0c80*/  IMAD.HI.U32 R6, R252, R11, RZ ;  /* 0x0000000bfc067227 */ /* 0x002fc800078e00ff */
[----:B--2---:R-:W-:-:S04]  /*0c90*/  IMAD.HI.U32 R3, R252, R8, RZ ;  /* 0x00000008fc037227 */ /* 0x004fc800078e00ff */
[----:B---3--:R-:W-:-:S04]  /*0ca0*/  IMAD.HI.U32 R2, R252, R7, RZ ;  /* 0x00000007fc027227 */ /* 0x008fc800078e00ff */
[----:B------:R-:W-:Y:S02]  /*0cb0*/  IMAD.MOV R2, RZ, RZ, -R2 ;  /* 0x000000ffff027224 */ /* 0x000fe400078e0a02 */
[----:B------:R-:W-:Y:S02]  /*0cc0*/  IMAD.MOV R3, RZ, RZ, -R3 ;  /* 0x000000ffff037224 */ /* 0x000fe400078e0a03 */
[C---:B------:R-:W-:Y:S02]  /*0cd0*/  IMAD R7, R251.reuse, R2, R7 ;  /* 0x00000002fb077224 */ /* 0x040fe400078e0207 */
[----:B------:R-:W-:Y:S02]  /*0ce0*/  IMAD R2, R251, R3, R8 ;  /* 0x00000003fb027224 */ /* 0x000fe400078e0208 */
[----:B------:R-:W-:Y:S01]  /*0cf0*/  IMAD.MOV R5, RZ, RZ, -R5 ;  /* 0x000000ffff057224 */ /* 0x000fe200078e0a05 */
[----:B------:R1:W-:Y:S01]  /*0d00*/  STL [R1+0x74], R7 ;  /* 0x0000740701007387 */ /* 0x0003e20000100800 */
[----:B------:R-:W-:-:S02]  /*0d10*/  IMAD.MOV R6, RZ, RZ, -R6 ;  /* 0x000000ffff067224 */ /* 0x000fc400078e0a06 */
[C---:B------:R-:W-:Y:S01]  /*0d20*/  IMAD R4, R251.reuse, R4, R9 ;  /* 0x00000004fb047224 */ /* 0x040fe200078e0209 */
[----:B------:R2:W-:Y:S01]  /*0d30*/  STL [R1+0x70], R2 ;  /* 0x0000700201007387 */ /* 0x0005e20000100800 */
[----:B------:R-:W-:Y:S01]  /*0d40*/  IMAD R3, R251, R5, R10 ;  /* 0x00000005fb037224 */ /* 0x000fe200078e020a */
[C---:B------:R-:W-:Y:S02]  /*0d50*/  IADD3 R5, R30.reuse, 0x14, RZ ;  /* 0x000000141e057810 */ /* 0x040fe40007ffe0ff */
[----:B------:R3:W-:Y:S01]  /*0d60*/  STL [R1+0x6c], R4 ;  /* 0x00006c0401007387 */ /* 0x0007e20000100800 */
[----:B-1----:R-:W-:-:S03]  /*0d70*/  IADD3 R7, R30, 0x13, RZ ;  /* 0x000000131e077810 */ /* 0x002fc60007ffe0ff */
[----:B------:R1:W-:Y:S01]  /*0d80*/  STL [R1+0x68], R3 ;  /* 0x0000680301007387 */ /* 0x0003e20000100800 */
[----:B------:R-:W-:Y:S01]  /*0d90*/  IABS R8, R5 ;  /* 0x0000000500087213 */ /* 0x000fe20000000000 */
[----:B--2---:R-:W-:Y:S01]  /*0da0*/  IMAD R2, R251, R6, R11 ;  /* 0x00000006fb027224 */ /* 0x004fe200078e020b */
[----:B---3--:R-:W-:-:S04]  /*0db0*/  IADD3 R4, R30, 0x15, RZ ;  /* 0x000000151e047810 */ /* 0x008fc80007ffe0ff */
[----:B------:R2:W-:Y:S01]  /*0dc0*/  STL [R1+0x64], R2 ;  /* 0x0000640201007387 */ /* 0x0005e20000100800 */
[----:B-1----:R-:W-:-:S03]  /*0dd0*/  IADD3 R3, R30, 0x16, RZ ;  /* 0x000000161e037810 */ /* 0x002fc60007ffe0ff */
[----:B------:R1:W-:Y:S01]  /*0de0*/  STL [R1+0x32bc], R7 ;  /* 0x0032bc0701007387 */ /* 0x0003e20000100800 */
[----:B------:R-:W-:Y:S02]  /*0df0*/  IABS R9, R4 ;  /* 0x0000000400097213 */ /* 0x000fe40000000000 */
[----:B------:R-:W-:Y:S01]  /*0e00*/  IABS R10, R3 ;  /* 0x00000003000a7213 */ /* 0x000fe20000000000 */
[----:B------:R3:W-:Y:S01]  /*0e10*/  STL [R1+0x32c0], R5 ;  /* 0x0032c00501007387 */ /* 0x0007e20000100800 */
[----:B--2---:R-:W-:-:S03]  /*0e20*/  IADD3 R2, R30, 0x17, RZ ;  /* 0x000000171e027810 */ /* 0x004fc60007ffe0ff */
[----:B------:R2:W-:Y:S01]  /*0e30*/  STL [R1+0x32c4], R4 ;  /* 0x0032c40401007387 */ /* 0x0005e20000100800 */
[----:B-1----:R-:W-:-:S03]  /*0e40*/  IABS R7, R7 ;  /* 0x0000000700077213 */ /* 0x002fc60000000000 */
[----:B------:R1:W-:Y:S01]  /*0e50*/  STL [R1+0x32c8], R3 ;  /* 0x0032c80301007387 */ /* 0x0003e20000100800 */
[----:B------:R-:W-:Y:S01]  /*0e60*/  IABS R11, R2 ;  /* 0x00000002000b7213 */ /* 0x000fe20000000000 */
[C---:B---3--:R-:W-:Y:S02]  /*0e70*/  IMAD.HI.U32 R5, R252.reuse, R10, RZ ;  /* 0x0000000afc057227 */ /* 0x048fe400078e00ff */
[----:B------:R3:W-:Y:S02]  /*0e80*/  STL [R1+0x32cc], R2 ;  /* 0x0032cc0201007387 */ /* 0x0007e40000100800 */
[----:B--2---:R-:W-:-:S04]  /*0e90*/  IMAD.HI.U32 R4, R252, R9, RZ ;  /* 0x00000009fc047227 */ /* 0x004fc800078e00ff */
[----:B-1----:R-:W-:-:S04]  /*0ea0*/  IMAD.HI.U32 R3, R252, R8, RZ ;  /* 0x00000008fc037227 */ /* 0x002fc800078e00ff */
[----:B---3--:R-:W-:Y:S01]  /*0eb0*/  IMAD.HI.U32 R2, R252, R7, RZ ;  /* 0x00000007fc027227 */ /* 0x008fe200078e00ff */
[----:B------:R-:W-:-:S03]  /*0ec0*/  IADD3 R3, -R3, RZ, RZ ;  /* 0x000000ff03037210 */ /* 0x000fc60007ffe1ff */
[----:B------:R-:W-:Y:S02]  /*0ed0*/  IMAD.MOV R2, RZ, RZ, -R2 ;  /* 0x000000ffff027224 */ /* 0x000fe400078e0a02 */
[----:B------:R-:W-:-:S04]  /*0ee0*/  IMAD.HI.U32 R6, R252, R11, RZ ;  /* 0x0000000bfc067227 */ /* 0x000fc800078e00ff */
[C---:B------:R-:W-:Y:S02]  /*0ef0*/  IMAD R7, R251.reuse, R2, R7 ;  /* 0x00000002fb077224 */ /* 0x040fe400078e0207 */
[----:B------:R-:W-:Y:S02]  /*0f00*/  IMAD.MOV R4, RZ, RZ, -R4 ;  /* 0x000000ffff047224 */ /* 0x000fe400078e0a04 */
[C---:B------:R-:W-:Y:S01]  /*0f10*/  IMAD R2, R251.reuse, R3, R8 ;  /* 0x00000003fb027224 */ /* 0x040fe200078e0208 */
[----:B------:R1:W-:Y:S01]  /*0f20*/  STL [R1+0x60], R7 ;  /* 0x0000600701007387 */ /* 0x0003e20000100800 */
[----:B------:R-:W-:Y:S02]  /*0f30*/  IMAD.MOV R5, RZ, RZ, -R5 ;  /* 0x000000ffff057224 */ /* 0x000fe400078e0a05 */
[----:B------:R-:W-:Y:S01]  /*0f40*/  IMAD.MOV R6, RZ, RZ, -R6 ;  /* 0x000000ffff067224 */ /* 0x000fe200078e0a06 */
[----:B------:R2:W-:Y:S01]  /*0f50*/  STL [R1+0x5c], R2 ;  /* 0x00005c0201007387 */ /* 0x0005e20000100800 */
[----:B------:R-:W-:-:S02]  /*0f60*/  IMAD R4, R251, R4, R9 ;  /* 0x00000004fb047224 */ /* 0x000fc400078e0209 */
[C---:B------:R-:W-:Y:S01]  /*0f70*/  IMAD R3, R251.reuse, R5, R10 ;  /* 0x00000005fb037224 */ /* 0x040fe200078e020a */
[C---:B------:R-:W-:Y:S02]  /*0f80*/  IADD3 R5, R30.reuse, 0x19, RZ ;  /* 0x000000191e057810 */ /* 0x040fe40007ffe0ff */
[C---:B-1----:R-:W-:Y:S01]  /*0f90*/  IADD3 R7, R30.reuse, 0x18, RZ ;  /* 0x000000181e077810 */ /* 0x042fe20007ffe0ff */
[----:B------:R1:W-:Y:S01]  /*0fa0*/  STL [R1+0x58], R4 ;  /* 0x0000580401007387 */ /* 0x0003e20000100800 */
[----:B------:R-:W-:Y:S01]  /*0fb0*/  IABS R8, R5 ;  /* 0x0000000500087213 */ /* 0x000fe20000000000 */
[----:B--2---:R-:W-:Y:S02]  /*0fc0*/  IMAD R2, R251, R6, R11 ;  /* 0x00000006fb027224 */ /* 0x004fe400078e020b */
[----:B------:R2:W-:Y:S04]  /*0fd0*/  STL [R1+0x54], R3 ;  /* 0x0000540301007387 */ /* 0x0005e80000100800 */
[----:B------:R3:W-:Y:S01]  /*0fe0*/  STL [R1+0x50], R2 ;  /* 0x0000500201007387 */ /* 0x0007e20000100800 */
[----:B-1----:R-:W-:-:S03]  /*0ff0*/  IADD3 R4, R30, 0x1a, RZ ;  /* 0x0000001a1e047810 */ /* 0x002fc60007ffe0ff */
[----:B------:R1:W-:Y:S01]  /*1000*/  STL [R1+0x32d0], R7 ;  /* 0x0032d00701007387 */ /* 0x0003e20000100800 */
[----:B--2---:R-:W-:-:S03]  /*1010*/  IADD3 R3, R30, 0x1b, RZ ;  /* 0x0000001b1e037810 */ /* 0x004fc60007ffe0ff */
[----:B------:R2:W-:Y:S01]  /*1020*/  STL [R1+0x32d4], R5 ;  /* 0x0032d40501007387 */ /* 0x0005e20000100800 */
[----:B------:R-:W-:Y:S02]  /*1030*/  IABS R9, R4 ;  /* 0x0000000400097213 */ /* 0x000fe40000000000 */
[----:B---3--:R-:W-:Y:S01]  /*1040*/  IADD3 R2, R30, 0x1c, RZ ;  /* 0x0000001c1e027810 */ /* 0x008fe20007ffe0ff */
[----:B------:R3:W-:Y:S01]  /*1050*/  STL [R1+0x32d8], R4 ;  /* 0x0032d80401007387 */ /* 0x0007e20000100800 */
[----:B------:R-:W-:Y:S02]  /*1060*/  IABS R10, R3 ;  /* 0x00000003000a7213 */ /* 0x000fe40000000000 */
[----:B-1----:R-:W-:Y:S01]  /*1070*/  IABS R7, R7 ;  /* 0x0000000700077213 */ /* 0x002fe20000000000 */
[----:B------:R1:W-:Y:S01]  /*1080*/  STL [R1+0x32dc], R3 ;  /* 0x0032dc0301007387 */ /* 0x0003e20000100800 */
[----:B------:R-:W-:Y:S01]  /*1090*/  IABS R11, R2 ;  /* 0x00000002000b7213 */ /* 0x000fe20000000000 */
[----:B--2---:R-:W-:-:S02]  /*10a0*/  IMAD.HI.U32 R5, R252, R10, RZ ;  /* 0x0000000afc057227 */ /* 0x004fc400078e00ff */
[----:B------:R2:W-:Y:S02]  /*10b0*/  STL [R1+0x32e0], R2 ;  /* 0x0032e00201007387 */ /* 0x0005e40000100800 */
[----:B---3--:R-:W-:Y:S01]  /*10c0*/  IMAD.HI.U32 R4, R252, R9, RZ ;  /* 0x00000009fc047227 */ /* 0x008fe200078e00ff */
[----:B------:R-:W-:-:S03]  /*10d0*/  IADD3 R5, -R5, RZ, RZ ;  /* 0x000000ff05057210 */ /* 0x000fc60007ffe1ff */
[----:B-1----:R-:W-:-:S04]  /*10e0*/  IMAD.HI.U32 R3, R252, R8, RZ ;  /* 0x00000008fc037227 */ /* 0x002fc800078e00ff */
[----:B--2---:R-:W-:-:S04]  /*10f0*/  IMAD.HI.U32 R2, R252, R7, RZ ;  /* 0x00000007fc027227 */ /* 0x004fc800078e00ff */
[----:B------:R-:W-:Y:S02]  /*1100*/  IMAD.MOV R2, RZ, RZ, -R2 ;  /* 0x000000ffff027224 */ /* 0x000fe400078e0a02 */
[----:B------:R-:W-:Y:S02]  /*1110*/  IMAD.MOV R3, RZ, RZ, -R3 ;  /* 0x000000ffff037224 */ /* 0x000fe400078e0a03 */
[----:B------:R-:W-:-:S04]  /*1120*/  IMAD.HI.U32 R6, R252, R11, RZ ;  /* 0x0000000bfc067227 */ /* 0x000fc800078e00ff */
[C---:B------:R-:W-:Y:S02]  /*1130*/  IMAD R7, R251.reuse, R2, R7 ;  /* 0x00000002fb077224 */ /* 0x040fe400078e0207 */
[----:B------:R-:W-:Y:S02]  /*1140*/  IMAD.MOV R4, RZ, RZ, -R4 ;  /* 0x000000ffff047224 */ /* 0x000fe400078e0a04 */
[C---:B------:R-:W-:Y:S01]  /*1150*/  IMAD R2, R251.reuse, R3, R8 ;  /* 0x00000003fb027224 */ /* 0x040fe200078e0208 */
[----:B------:R1:W-:Y:S01]  /*1160*/  STL [R1+0x4c], R7 ;  /* 0x00004c0701007387 */ /* 0x0003e20000100800 */
[----:B------:R-:W-:Y:S02]  /*1170*/  IMAD.MOV R6, RZ, RZ, -R6 ;  /* 0x000000ffff067224 */ /* 0x000fe400078e0a06 */
[C---:B------:R-:W-:Y:S01]  /*1180*/  IMAD R4, R251.reuse, R4, R9 ;  /* 0x00000004fb047224 */ /* 0x040fe200078e0209 */
[----:B------:R2:W-:Y:S01]  /*1190*/  STL [R1+0x48], R2 ;  /* 0x0000480201007387 */ /* 0x0005e20000100800 */
[----:B------:R-:W-:Y:S01]  /*11a0*/  IMAD R3, R251, R5, R10 ;  /* 0x00000005fb037224 */ /* 0x000fe200078e020a */
[----:B------:R-:W-:-:S02]  /*11b0*/  IADD3 R5, R30, 0x1e, RZ ;  /* 0x0000001e1e057810 */ /* 0x000fc40007ffe0ff */
        /* <DEDUP_REMOVED lines=21> */
[----:B---3--:R-:W-:-:S04]  /*1310*/  IMAD.HI.U32 R2, R252, R7, RZ ;  /* 0x00000007fc027227 */ /* 0x008fc800078e00ff */
[----:B------:R-:W-:Y:S02]  /*1320*/  IMAD.MOV R2, RZ, RZ, -R2 ;  /* 0x000000ffff027224 */ /* 0x000fe400078e0a02 */
[----:B------:R-:W-:Y:S02]  /*1330*/  IMAD.MOV R3, RZ, RZ, -R3 ;  /* 0x000000ffff037224 */ /* 0x000fe400078e0a03 */
[----:B------:R-:W-:-:S04]  /*1340*/  IMAD.HI.U32 R6, R252, R11, RZ ;  /* 0x0000000bfc067227 */ /* 0x000fc800078e00ff */
[C---:B------:R-:W-:Y:S02]  /*1350*/  IMAD R7, R251.reuse, R2, R7 ;  /* 0x00000002fb077224 */ /* 0x040fe400078e0207 */
[----:B------:R-:W-:Y:S02]  /*1360*/  IMAD.MOV R4, RZ, RZ, -R4 ;  /* 0x000000ffff047224 */ /* 0x000fe400078e0a04 */
[C---:B------:R-:W-:Y:S01]  /*1370*/  IMAD R3, R251.reuse, R3, R8 ;  /* 0x00000003fb037224 */ /* 0x040fe200078e0208 */
[----:B------:R1:W-:Y:S01]  /*1380*/  STL [R1+0x38], R7 ;  /* 0x0000380701007387 */ /* 0x0003e20000100800 */
[----:B------:R-:W-:Y:S01]  /*1390*/  IMAD.MOV R5, RZ, RZ, -R5 ;  /* 0x000000ffff057224 */ /* 0x000fe200078e0a05 */
[----:B------:R-:W-:Y:S01]  /*13a0*/  IADD3 R8, R30, 0x22, RZ ;  /* 0x000000221e087810 */ /* 0x000fe20007ffe0ff */
[----:B------:R-:W-:Y:S01]  /*13b0*/  IMAD.MOV R6, RZ, RZ, -R6 ;  /* 0x000000ffff067224 */ /* 0x000fe200078e0a06 */
[----:B------:R2:W-:Y:S01]  /*13c0*/  STL [R1+0x34], R3 ;  /* 0x0000340301007387 */ /* 0x0005e20000100800 */
[----:B------:R-:W-:-:S02]  /*13d0*/  IMAD R2, R251, R4, R9 ;  /* 0x00000004fb027224 */ /* 0x000fc400078e0209 */
[C---:B------:R-:W-:Y:S01]  /*13e0*/  IMAD R4, R251.reuse, R5, R10 ;  /* 0x00000005fb047224 */ /* 0x040fe200078e020a */
[C---:B------:R-:W-:Y:S02]  /*13f0*/  IADD3 R5, R30.reuse, 0x24, RZ ;  /* 0x000000241e057810 */ /* 0x040fe40007ffe0ff */
[----:B-1----:R-:W-:Y:S02]  /*1400*/  IADD3 R7, R30, 0x23, RZ ;  /* 0x000000231e077810 */ /* 0x002fe40007ffe0ff */
[----:B------:R1:W-:Y:S01]  /*1410*/  STL [R1+0xb8], R4 ;  /* 0x0000b80401007387 */ /* 0x0003e20000100800 */
[----:B------:R-:W-:Y:S01]  /*1420*/  IABS R10, R5 ;  /* 0x00000005000a7213 */ /* 0x000fe20000000000 */
[----:B--2---:R-:W-:Y:S01]  /*1430*/  IMAD R3, R251, R6, R11 ;  /* 0x00000006fb037224 */ /* 0x004fe200078e020b */
[----:B------:R-:W-:-:S04]  /*1440*/  IABS R9, R7 ;  /* 0x0000000700097213 */ /* 0x000fc80000000000 */
[----:B------:R2:W-:Y:S01]  /*1450*/  STL [R1+0xb4], R3 ;  /* 0x0000b40301007387 */ /* 0x0005e20000100800 */
[----:B-1----:R-:W-:-:S03]  /*1460*/  IADD3 R4, R30, 0x25, RZ ;  /* 0x000000251e047810 */ /* 0x002fc60007ffe0ff */
[----:B------:R1:W-:Y:S01]  /*1470*/  STL [R1+0x3300], R8 ;  /* 0x0033000801007387 */ /* 0x0003e20000100800 */
[----:B------:R-:W-:-:S03]  /*1480*/  IABS R11, R4 ;  /* 0x00000004000b7213 */ /* 0x000fc60000000000 */
[----:B------:R-:W-:Y:S01]  /*1490*/  STL [R1+0x3304], R7 ;  /* 0x0033040701007387 */ /* 0x000fe20000100800 */
[----:B--2---:R-:W-:-:S03]  /*14a0*/  IADD3 R3, R30, 0x26, RZ ;  /* 0x000000261e037810 */ /* 0x004fc60007ffe0ff */
[----:B------:R2:W-:Y:S01]  /*14b0*/  STL [R1+0x3308], R5 ;  /* 0x0033080501007387 */ /* 0x0005e20000100800 */
[C---:B------:R-:W-:Y:S01]  /*14c0*/  IMAD.HI.U32 R6, R252.reuse, R11, RZ ;  /* 0x0000000bfc067227 */ /* 0x040fe200078e00ff */
[----:B-1----:R-:W-:Y:S02]  /*14d0*/  IABS R8, R8 ;  /* 0x0000000800087213 */ /* 0x002fe40000000000 */
[----:B------:R1:W-:Y:S01]  /*14e0*/  STL [R1+0x330c], R4 ;  /* 0x00330c0401007387 */ /* 0x0003e20000100800 */
[----:B------:R-:W-:Y:S01]  /*14f0*/  IABS R12, R3 ;  /* 0x00000003000c7213 */ /* 0x000fe20000000000 */
[----:B------:R-:W-:Y:S02]  /*1500*/  IMAD.MOV R6, RZ, RZ, -R6 ;  /* 0x000000ffff067224 */ /* 0x000fe400078e0a06 */
[----:B------:R3:W-:Y:S01]  /*1510*/  STL [R1+0x3314], R3 ;  /* 0x0033140301007387 */ /* 0x0007e20000100800 */
[----:B--2---:R-:W-:-:S04]  /*1520*/  IMAD.HI.U32 R5, R252, R10, RZ ;  /* 0x0000000afc057227 */ /* 0x004fc800078e00ff */
[----:B-1----:R-:W-:-:S04]  /*1530*/  IMAD.HI.U32 R4, R252, R9, RZ ;  /* 0x00000009fc047227 */ /* 0x002fc800078e00ff */
[----:B---3--:R-:W-:-:S04]  /*1540*/  IMAD.HI.U32 R3, R252, R8, RZ ;  /* 0x00000008fc037227 */ /* 0x008fc800078e00ff */
[----:B------:R-:W-:Y:S01]  /*1550*/  IMAD.MOV R4, RZ, RZ, -R4 ;  /* 0x000000ffff047224 */ /* 0x000fe200078e0a04 */
[----:B------:R-:W-:Y:S01]  /*1560*/  IADD3 R3, -R3, RZ, RZ ;  /* 0x000000ff03037210 */ /* 0x000fe20007ffe1ff */
        /* <DEDUP_REMOVED lines=30> */
[----:B-1----:R-:W-:Y:S01]  /*1750*/  IMAD.HI.U32 R4, R252, R9, RZ ;  /* 0x00000009fc047227 */ /* 0x002fe200078e00ff */
[----:B------:R-:W-:-:S03]  /*1760*/  IADD3 R5, -R5, RZ, RZ ;  /* 0x000000ff05057210 */ /* 0x000fc60007ffe1ff */
[----:B---3--:R-:W-:-:S04]  /*1770*/  IMAD.HI.U32 R3, R252, R8, RZ ;  /* 0x00000008fc037227 */ /* 0x008fc800078e00ff */
[----:B------:R-:W-:Y:S02]  /*1780*/  IMAD.MOV R3, RZ, RZ, -R3 ;  /* 0x000000ffff037224 */ /* 0x000fe400078e0a03 */
[----:B------:R-:W-:Y:S02]  /*1790*/  IMAD.MOV R4, RZ, RZ, -R4 ;  /* 0x000000ffff047224 */ /* 0x000fe400078e0a04 */
[----:B------:R-:W-:-:S04]  /*17a0*/  IMAD.HI.U32 R7, R252, R12, RZ ;  /* 0x0000000cfc077227 */ /* 0x000fc800078e00ff */
[C---:B------:R-:W-:Y:S02]  /*17b0*/  IMAD R8, R251.reuse, R3, R8 ;  /* 0x00000003fb087224 */ /* 0x040fe400078e0208 */
[C---:B------:R-:W-:Y:S02]  /*17c0*/  IMAD R3, R251.reuse, R4, R9 ;  /* 0x00000004fb037224 */ /* 0x040fe400078e0209 */
[----:B------:R-:W-:Y:S01]  /*17d0*/  IMAD.MOV R6, RZ, RZ, -R6 ;  /* 0x000000ffff067224 */ /* 0x000fe200078e0a06 */
        /* <DEDUP_REMOVED lines=29> */
[----:B------:R-:W-:-:S04]  /*19b0*/  IMAD.HI.U32 R7, R252, R12, RZ ;  /* 0x0000000cfc077227 */ /* 0x000fc800078e00ff */
[----:B------:R-:W-:Y:S01]  /*19c0*/  IMAD.MOV R4, RZ, RZ, -R4 ;  /* 0x000000ffff047224 */ /* 0x000fe200078e0a04 */
[----:B------:R-:W-:Y:S01]  /*19d0*/  IADD3 R7, -R7, RZ, RZ ;  /* 0x000000ff07077210 */ /* 0x000fe20007ffe1ff */
        /* <DEDUP_REMOVED lines=34> */
[----:B------:R-:W-:Y:S02]  /*1c00*/  IMAD.MOV R5, RZ, RZ, -R5 ;  /* 0x000000ffff057224 */ /* 0x000fe400078e0a05 */
[C---:B------:R-:W-:Y:S01]  /*1c10*/  IMAD R4, R251.reuse, R4, R9 ;  /* 0x00000004fb047224 */ /* 0x040fe200078e0209 */
[----:B------:R-:W-:Y:S01]  /*1c20*/  IADD3 R9, R30, 0x36, RZ ;  /* 0x000000361e097810 */ /* 0x000fe20007ffe0ff */
[----:B------:R-:W-:Y:S02]  /*1c30*/  IMAD.MOV R6, RZ, RZ, -R6 ;  /* 0x000000ffff067224 */ /* 0x000fe400078e0a06 */
[C---:B------:R-:W-:Y:S01]  /*1c40*/  IMAD R3, R251.reuse, R3, R8 ;  /* 0x00000003fb037224 */ /* 0x040fe200078e0208 */
[----:B------:R1:W-:Y:S01]  /*1c50*/  STL [R1+0xf0], R4 ;  /* 0x0000f00401007387 */ /* 0x0003e20000100800 */
[----:B------:R-:W-:Y:S02]  /*1c60*/  IMAD.MOV R7, RZ, RZ, -R7 ;  /* 0x000000ffff077224 */ /* 0x000fe400078e0a07 */
[----:B------:R-:W-:-:S02]  /*1c70*/  IMAD R8, R251, R5, R10 ;  /* 0x00000005fb087224 */ /* 0x000fc400078e020a */
[C---:B------:R-:W-:Y:S01]  /*1c80*/  IMAD R5, R251.reuse, R6, R11 ;  /* 0x00000006fb057224 */ /* 0x040fe200078e020b */
[C---:B------:R-:W-:Y:S02]  /*1c90*/  IADD3 R6, R30.reuse, 0x38, RZ ;  /* 0x000000381e067810 */ /* 0x040fe40007ffe0ff */
[----:B------:R2:W-:Y:S01]  /*1ca0*/  STL [R1+0xec], R8 ;  /* 0x0000ec0801007387 */ /* 0x0005e20000100800 */
[----:B-1----:R-:W-:Y:S01]  /*1cb0*/  IMAD R4, R251, R7, R12 ;  /* 0x00000007fb047224 */ /* 0x002fe200078e020c */
[----:B------:R-:W-:Y:S02]  /*1cc0*/  IABS R11, R6 ;  /* 0x00000006000b7213 */ /* 0x000fe40000000000 */
[----:B------:R1:W-:Y:S04]  /*1cd0*/  STL [R1+0xe8], R5 ;  /* 0x0000e80501007387 */ /* 0x0003e80000100800 */
[----:B------:R3:W-:Y:S01]  /*1ce0*/  STL [R1+0xe4], R4 ;  /* 0x0000e40401007387 */ /* 0x0007e20000100800 */
[----:B--2---:R-:W-:-:S03]  /*1cf0*/  IADD3 R8, R30, 0x37, RZ ;  /* 0x000000371e087810 */ /* 0x004fc60007ffe0ff */
[----:B------:R2:W-:Y:S01]  /*1d00*/  STL [R1+0x336c], R9 ;  /* 0x00336c0901007387 */ /* 0x0005e20000100800 */
[C---:B-1----:R-:W-:Y:S02]  /*1d10*/  IADD3 R5, R30.reuse, 0x39, RZ ;  /* 0x000000391e057810 */ /* 0x042fe40007ffe0ff */
[----:B------:R-:W-:Y:S01]  /*1d20*/  IABS R10, R8 ;  /* 0x00000008000a7213 */ /* 0x000fe20000000000 */
[----:B------:R1:W-:Y:S01]  /*1d30*/  STL [R1+0x3370], R8 ;  /* 0x0033700801007387 */ /* 0x0003e20000100800 */
[----:B---3--:R-:W-:Y:S02]  /*1d40*/  IADD3 R4, R30, 0x3a, RZ ;  /* 0x0000003a1e047810 */ /* 0x008fe40007ffe0ff */
[----:B------:R-:W-:Y:S01]  /*1d50*/  IABS R12, R5 ;  /* 0x00000005000c7213 */ /* 0x000fe20000000000 */
[----:B------:R3:W-:Y:S01]  /*1d60*/  STL [R1+0x3374], R6 ;  /* 0x0033740601007387 */ /* 0x0007e20000100800 */
[----:B--2---:R-:W-:Y:S02]  /*1d70*/  IABS R9, R9 ;  /* 0x0000000900097213 */ /* 0x004fe40000000000 */
[----:B------:R-:W-:Y:S01]  /*1d80*/  IABS R13, R4 ;  /* 0x00000004000d7213 */ /* 0x000fe20000000000 */
[----:B------:R2:W-:Y:S01]  /*1d90*/  STL [R1+0x3378], R5 ;  /* 0x0033780501007387 */ /* 0x0005e20000100800 */
[----:B------:R-:W-:-:S03]  /*1da0*/  IMAD.HI.U32 R7, R252, R12, RZ ;  /* 0x0000000cfc077227 */ /* 0x000fc600078e00ff */
[----:B------:R4:W-:Y:S01]  /*1db0*/  STL [R1+0x3380], R4 ;  /* 0x0033800401007387 */ /* 0x0009e20000100800 */
[----:B-1----:R-:W-:-:S04]  /*1dc0*/  IMAD.HI.U32 R8, R252, R13, RZ ;  /* 0x0000000dfc087227 */ /* 0x002fc800078e00ff */
[----:B---3--:R-:W-:-:S04]  /*1dd0*/  IMAD.HI.U32 R6, R252, R11, RZ ;  /* 0x0000000bfc067227 */ /* 0x008fc800078e00ff */
[----:B--2---:R-:W-:-:S04]  /*1de0*/  IMAD.HI.U32 R5, R252, R10, RZ ;  /* 0x0000000afc057227 */ /* 0x004fc800078e00ff */
[----:B----4-:R-:W-:Y:S01]  /*1df0*/  IMAD.HI.U32 R4, R252, R9, RZ ;  /* 0x00000009fc047227 */ /* 0x010fe200078e00ff */
[----:B------:R-:W-:-:S03]  /*1e00*/  IADD3 R5, -R5, RZ, RZ ;  /* 0x000000ff05057210 */ /* 0x000fc60007ffe1ff */
        /* <DEDUP_REMOVED lines=30> */
[----:B--2---:R-:W-:Y:S01]  /*1ff0*/  IMAD.HI.U32 R6, R252, R11, RZ ;  /* 0x0000000bfc067227 */ /* 0x004fe200078e00ff */
[----:B------:R-:W-:-:S03]  /*2000*/  IADD3 R7, -R7, RZ, RZ ;  /* 0x000000ff07077210 */ /* 0x000fc60007ffe1ff */
        /* <DEDUP_REMOVED lines=41> */
[C---:B------:R-:W-:Y:S01]  /*22a0*/  IADD3 R9, R30.reuse, 0x46, RZ ;  /* 0x000000461e097810 */ /* 0x040fe20007ffe0ff */
[C---:B------:R-:W-:Y:S01]  /*22b0*/  IMAD R5, R251.reuse, R5, R10 ;  /* 0x00000005fb057224 */ /* 0x040fe200078e020a */
[----:B------:R-:W-:Y:S01]  /*22c0*/  IADD3 R10, R30, 0x45, RZ ;  /* 0x000000451e0a7810 */ /* 0x000fe20007ffe0ff */
[----:B------:R-:W-:Y:S01]  /*22d0*/  IMAD.MOV R8, RZ, RZ, -R8 ;  /* 0x000000ffff087224 */ /* 0x000fe200078e0a08 */
[----:B------:R1:W-:Y:S01]  /*22e0*/  STL [R1+0x3ff8], R4 ;  /* 0x003ff80401007387 */ /* 0x0003e20000100800 */
[C---:B------:R-:W-:Y:S01]  /*22f0*/  IMAD R6, R251.reuse, R6, R11 ;  /* 0x00000006fb067224 */ /* 0x040fe200078e020b */
[----:B------:R-:W-:Y:S01]  /*2300*/  IABS R14, R9 ;  /* 0x00000009000e7213 */ /* 0x000fe20000000000 */
[----:B------:R-:W-:Y:S01]  /*2310*/  IMAD.MOV R7, RZ, RZ, -R7 ;  /* 0x000000ffff077224 */ /* 0x000fe200078e0a07 */
[----:B------:R2:W-:Y:S03]  /*2320*/  STL [R1+0x3ffc], R5 ;  /* 0x003ffc0501007387 */ /* 0x0005e60000100800 */
[C---:B------:R-:W-:Y:S01]  /*2330*/  IMAD R7, R251.reuse, R7, R12 ;  /* 0x00000007fb077224 */ /* 0x040fe200078e020c */
[----:B------:R3:W-:Y:S01]  /*2340*/  STL [R1+0x4000], R6 ;  /* 0x0040000601007387 */ /* 0x0007e20000100800 */
[----:B-1----:R-:W-:Y:S01]  /*2350*/  IMAD R4, R251, R8, R13 ;  /* 0x00000008fb047224 */ /* 0x002fe200078e020d */
[----:B------:R-:W-:-:S02]  /*2360*/  IABS R13, R10 ;  /* 0x0000000a000d7213 */ /* 0x000fc40000000000 */
[----:B--2---:R-:W-:Y:S02]  /*2370*/  IADD3 R5, R30, 0x48, RZ ;  /* 0x000000481e057810 */ /* 0x004fe40007ffe0ff */
[----:B------:R1:W-:Y:S01]  /*2380*/  STL [R1+0x130], R4 ;  /* 0x0001300401007387 */ /* 0x0003e20000100800 */
[----:B------:R-:W-:Y:S01]  /*2390*/  IMAD.HI.U32 R8, R252, R13, RZ ;  /* 0x0000000dfc087227 */ /* 0x000fe200078e00ff */
[----:B---3--:R-:W-:Y:S02]  /*23a0*/  IADD3 R6, R30, 0x47, RZ ;  /* 0x000000471e067810 */ /* 0x008fe40007ffe0ff */
[----:B------:R2:W-:Y:S01]  /*23b0*/  STL [R1+0x33bc], R10 ;  /* 0x0033bc0a01007387 */ /* 0x0005e20000100800 */
[----:B------:R-:W-:Y:S02]  /*23c0*/  IABS R16, R5 ;  /* 0x0000000500107213 */ /* 0x000fe40000000000 */
[----:B------:R-:W-:Y:S01]  /*23d0*/  IABS R15, R6 ;  /* 0x00000006000f7213 */ /* 0x000fe20000000000 */
[----:B------:R3:W-:Y:S01]  /*23e0*/  STL [R1+0x33c0], R9 ;  /* 0x0033c00901007387 */ /* 0x0007e20000100800 */
[----:B------:R-:W-:Y:S01]  /*23f0*/  IADD3 R8, -R8, RZ, RZ ;  /* 0x000000ff08087210 */ /* 0x000fe20007ffe1ff */
[----:B------:R-:W-:Y:S01]  /*2400*/  IMAD.HI.U32 R11, R252, R16, RZ ;  /* 0x00000010fc0b7227 */ /* 0x000fe200078e00ff */
[----:B-1----:R-:W-:Y:S01]  /*2410*/  IADD3 R4, R30, 0x49, RZ ;  /* 0x000000491e047810 */ /* 0x002fe20007ffe0ff */
[----:B------:R-:W-:Y:S02]  /*2420*/  STL [R1+0x33c4], R6 ;  /* 0x0033c40601007387 */ /* 0x000fe40000100800 */
[C---:B--2---:R-:W-:Y:S01]  /*2430*/  IMAD.HI.U32 R10, R252.reuse, R15, RZ ;  /* 0x0000000ffc0a7227 */ /* 0x044fe200078e00ff */
[----:B------:R-:W-:Y:S01]  /*2440*/  IABS R17, R4 ;  /* 0x0000000400117213 */ /* 0x000fe20000000000 */
[----:B------:R1:W-:Y:S02]  /*2450*/  STL [R1+0x33c8], R5 ;  /* 0x0033c80501007387 */ /* 0x0003e40000100800 */
[----:B---3--:R-:W-:-:S02]  /*2460*/  IMAD.HI.U32 R9, R252, R14, RZ ;  /* 0x0000000efc097227 */ /* 0x008fc400078e00ff */
[----:B------:R2:W-:Y:S02]  /*2470*/  STL [R1+0x33d0], R4 ;  /* 0x0033d00401007387 */ /* 0x0005e40000100800 */
[----:B------:R-:W-:Y:S02]  /*2480*/  IMAD.MOV R9, RZ, RZ, -R9 ;  /* 0x000000ffff097224 */ /* 0x000fe400078e0a09 */
[----:B------:R-:W-:-:S04]  /*2490*/  IMAD.HI.U32 R12, R252, R17, RZ ;  /* 0x00000011fc0c7227 */ /* 0x000fc800078e00ff */
[----:B------:R-:W-:Y:S02]  /*24a0*/  IMAD.MOV R10, RZ, RZ, -R10 ;  /* 0x000000ffff0a7224 */ /* 0x000fe400078e0a0a */
[C---:B-1----:R-:W-:Y:S01]  /*24b0*/  IMAD R5, R251.reuse, R8, R13 ;  /* 0x00000008fb057224 */ /* 0x042fe200078e020d */
[C---:B------:R-:W-:Y:S01]  /*24c0*/  IADD3 R8, R30.reuse, 0x4b, RZ ;  /* 0x0000004b1e087810 */ /* 0x040fe20007ffe0ff */
[C---:B--2---:R-:W-:Y:S01]  /*24d0*/  IMAD R4, R251.reuse, R9, R14 ;  /* 0x00000009fb047224 */ /* 0x044fe200078e020e */
[----:B------:R-:W-:Y:S01]  /*24e0*/  IADD3 R9, R30, 0x4a, RZ ;  /* 0x0000004a1e097810 */ /* 0x000fe20007ffe0ff */
[----:B------:R-:W-:Y:S01]  /*24f0*/  IMAD.MOV R11, RZ, RZ, -R11 ;  /* 0x000000ffff0b7224 */ /* 0x000fe200078e0a0b */
[----:B------:R1:W-:Y:S01]  /*2500*/  STL [R1+0x12c], R5 ;  /* 0x00012c0501007387 */ /* 0x0003e20000100800 */
[----:B------:R-:W-:Y:S01]  /*2510*/  IMAD.MOV R12, RZ, RZ, -R12 ;  /* 0x000000ffff0c7224 */ /* 0x000fe200078e0a0c */
[----:B------:R-:W-:Y:S01]  /*2520*/  IABS R13, R9 ;  /* 0x00000009000d7213 */ /* 0x000fe20000000000 */
[----:B------:R-:W-:Y:S01]  /*2530*/  IMAD R6, R251, R10, R15 ;  /* 0x0000000afb067224 */ /* 0x000fe200078e020f */
[----:B------:R2:W-:Y:S01]  /*2540*/  STL [R1+0x128], R4 ;  /* 0x0001280401007387 */ /* 0x0005e20000100800 */
[----:B------:R-:W-:-:S03]  /*2550*/  IABS R14, R8 ;  /* 0x00000008000e7213 */ /* 0x000fc60000000000 */
[----:B------:R3:W-:Y:S01]  /*2560*/  STL [R1+0x124], R6 ;  /* 0x0001240601007387 */ /* 0x0007e20000100800 */
[C---:B-1----:R-:W-:Y:S02]  /*2570*/  IMAD R5, R251.reuse, R11, R16 ;  /* 0x0000000bfb057224 */ /* 0x042fe400078e0210 */
[----:B--2---:R-:W-:-:S03]  /*2580*/  IMAD R4, R251, R12, R17 ;  /* 0x0000000cfb047224 */ /* 0x004fc600078e0211 */
[----:B------:R1:W-:Y:S01]  /*2590*/  STL [R1+0x120], R5 ;  /* 0x0001200501007387 */ /* 0x0003e20000100800 */
[----:B---3--:R-:W-:-:S03]  /*25a0*/  IADD3 R6, R30, 0x4c, RZ ;  /* 0x0000004c1e067810 */ /* 0x008fc60007ffe0ff */
[----:B------:R2:W-:Y:S01]  /*25b0*/  STL [R1+0x11c], R4 ;  /* 0x00011c0401007387 */ /* 0x0005e20000100800 */
[----:B------:R-:W-:-:S03]  /*25c0*/  IABS R15, R6 ;  /* 0x00000006000f7213 */ /* 0x000fc60000000000 */
[----:B------:R3:W-:Y:S01]  /*25d0*/  STL [R1+0x33d4], R9 ;  /* 0x0033d40901007387 */ /* 0x0007e20000100800 */
[----:B-1----:R-:W-:-:S03]  /*25e0*/  IADD3 R5, R30, 0x4d, RZ ;  /* 0x0000004d1e057810 */ /* 0x002fc60007ffe0ff */
[----:B------:R1:W-:Y:S01]  /*25f0*/  STL [R1+0x33dc], R8 ;  /* 0x0033dc0801007387 */ /* 0x0003e20000100800 */
[----:B------:R-:W-:Y:S01]  /*2600*/  IMAD.HI.U32 R10, R252, R15, RZ ;  /* 0x0000000ffc0a7227 */ /* 0x000fe200078e00ff */
[----:B--2---:R-:W-:Y:S02]  /*2610*/  IADD3 R4, R30, 0x4e, RZ ;  /* 0x0000004e1e047810 */ /* 0x004fe40007ffe0ff */
[----:B------:R-:W-:Y:S01]  /*2620*/  IABS R16, R5 ;  /* 0x0000000500107213 */ /* 0x000fe20000000000 */
[----:B------:R-:W-:Y:S01]  /*2630*/  STL [R1+0x33e0], R6 ;  /* 0x0033e00601007387 */ /* 0x000fe20000100800 */
[C---:B---3--:R-:W-:Y:S01]  /*2640*/  IMAD.HI.U32 R9, R252.reuse, R14, RZ ;  /* 0x0000000efc097227 */ /* 0x048fe200078e00ff */
[----:B------:R-:W-:Y:S02]  /*2650*/  IABS R17, R4 ;  /* 0x0000000400117213 */ /* 0x000fe40000000000 */
[----:B------:R2:W-:Y:S01]  /*2660*/  STL [R1+0x33e4], R5 ;  /* 0x0033e40501007387 */ /* 0x0005e20000100800 */
[----:B-1----:R-:W-:Y:S01]  /*2670*/  IMAD.HI.U32 R8, R252, R13, RZ ;  /* 0x0000000dfc087227 */ /* 0x002fe200078e00ff */
[----:B------:R-:W-:-:S02]  /*2680*/  IADD3 R10, -R10, RZ, RZ ;  /* 0x000000ff0a0a7210 */ /* 0x000fc40007ffe1ff */
[----:B------:R1:W-:Y:S01]  /*2690*/  STL [R1+0x33ec], R4 ;  /* 0x0033ec0401007387 */ /* 0x0003e20000100800 */
[----:B------:R-:W-:Y:S02]  /*26a0*/  IMAD.MOV R8, RZ, RZ, -R8 ;  /* 0x000000ffff087224 */ /* 0x000fe400078e0a08 */
[----:B------:R-:W-:Y:S02]  /*26b0*/  IMAD.MOV R9, RZ, RZ, -R9 ;  /* 0x000000ffff097224 */ /* 0x000fe400078e0a09 */
[----:B------:R-:W-:-:S04]  /*26c0*/  IMAD.HI.U32 R11, R252, R16, RZ ;  /* 0x00000010fc0b7227 */ /* 0x000fc800078e00ff */
[----:B------:R-:W-:-:S04]  /*26d0*/  IMAD.HI.U32 R12, R252, R17, RZ ;  /* 0x00000011fc0c7227 */ /* 0x000fc800078e00ff */
[C---:B--2---:R-:W-:Y:S01]  /*26e0*/  IMAD R5, R251.reuse, R8, R13 ;  /* 0x00000008fb057224 */ /* 0x044fe200078e020d */
[C---:B------:R-:W-:Y:S01]  /*26f0*/  IADD3 R8, R30.reuse, 0x50, RZ ;  /* 0x000000501e087810 */ /* 0x040fe20007ffe0ff */
[C---:B-1----:R-:W-:Y:S01]  /*2700*/  IMAD R4, R251.reuse, R9, R14 ;  /* 0x00000009fb047224 */ /* 0x042fe200078e020e */
        /* <DEDUP_REMOVED lines=22> */
[----:B------:R-:W-:Y:S01]  /*2870*/  IABS R17, R4 ;  /* 0x0000000400117213 */ /* 0x000fe20000000000 */
[C---:B---3--:R-:W-:Y:S02]  /*2880*/  IMAD.HI.U32 R9, R252.reuse, R14, RZ ;  /* 0x0000000efc097227 */ /* 0x048fe400078e00ff */
[----:B------:R2:W-:Y:S02]  /*2890*/  STL [R1+0x3400], R5 ;  /* 0x0034000501007387 */ /* 0x0005e40000100800 */
[----:B-1----:R-:W-:-:S02]  /*28a0*/  IMAD.HI.U32 R8, R252, R13, RZ ;  /* 0x0000000dfc087227 */ /* 0x002fc400078e00ff */
[----:B------:R1:W-:Y:S02]  /*28b0*/  STL [R1+0x3408], R4 ;  /* 0x0034080401007387 */ /* 0x0003e40000100800 */
[----:B------:R-:W-:Y:S02]  /*28c0*/  IMAD.MOV R8, RZ, RZ, -R8 ;  /* 0x000000ffff087224 */ /* 0x000fe400078e0a08 */
[----:B------:R-:W-:-:S04]  /*28d0*/  IMAD.HI.U32 R12, R252, R17, RZ ;  /* 0x00000011fc0c7227 */ /* 0x000fc800078e00ff */
[----:B------:R-:W-:Y:S01]  /*28e0*/  IMAD.MOV R9, RZ, RZ, -R9 ;  /* 0x000000ffff097224 */ /* 0x000fe200078e0a09 */
[----:B------:R-:W-:Y:S01]  /*28f0*/  IADD3 R12, -R12, RZ, RZ ;  /* 0x000000ff0c0c7210 */ /* 0x000fe20007ffe1ff */
[----:B------:R-:W-:-:S04]  /*2900*/  IMAD.HI.U32 R11, R252, R16, RZ ;  /* 0x00000010fc0b7227 */ /* 0x000fc800078e00ff */
[C---:B--2---:R-:W-:Y:S01]  /*2910*/  IMAD R5, R251.reuse, R8, R13 ;  /* 0x00000008fb057224 */ /* 0x044fe200078e020d */
[C---:B------:R-:W-:Y:S01]  /*2920*/  IADD3 R8, R30.reuse, 0x55, RZ ;  /* 0x000000551e087810 */ /* 0x040fe20007ffe0ff */
[----:B------:R-:W-:Y:S02]  /*2930*/  IMAD.MOV R10, RZ, RZ, -R10 ;  /* 0x000000ffff0a7224 */ /* 0x000fe400078e0a0a */
[C---:B-1----:R-:W-:Y:S01]  /*2940*/  IMAD R4, R251.reuse, R9, R14 ;  /* 0x00000009fb047224 */ /* 0x042fe200078e020e */
[----:B------:R1:W-:Y:S01]  /*2950*/  STL [R1+0x104], R5 ;  /* 0x0001040501007387 */ /* 0x0003e20000100800 */
[----:B------:R-:W-:Y:S01]  /*2960*/  IMAD.MOV R11, RZ, RZ, -R11 ;  /* 0x000000ffff0b7224 */ /* 0x000fe200078e0a0b */
[----:B------:R-:W-:Y:S01]  /*2970*/  IADD3 R9, R30, 0x54, RZ ;  /* 0x000000541e097810 */ /* 0x000fe20007ffe0ff */
[----:B------:R-:W-:Y:S01]  /*2980*/  IMAD R6, R251, R10, R15 ;  /* 0x0000000afb067224 */ /* 0x000fe200078e020f */
[----:B------:R2:W-:Y:S01]  /*2990*/  STL [R1+0x100], R4 ;  /* 0x0001000401007387 */ /* 0x0005e20000100800 */
[----:B------:R-:W-:-:S02]  /*29a0*/  IABS R14, R8 ;  /* 0x00000008000e7213 */ /* 0x000fc40000000000 */
[----:B------:R-:W-:Y:S01]  /*29b0*/  IABS R13, R9 ;  /* 0x00000009000d7213 */ /* 0x000fe20000000000 */
        /* <DEDUP_REMOVED lines=11> */
[----:B------:R-:W-:Y:S02]  /*2a70*/  IABS R16, R5 ;  /* 0x0000000500107213 */ /* 0x000fe40000000000 */
[----:B--2---:R-:W-:Y:S01]  /*2a80*/  IADD3 R4, R30, 0x58, RZ ;  /* 0x000000581e047810 */ /* 0x004fe20007ffe0ff */
[----:B------:R2:W-:Y:S01]  /*2a90*/  STL [R1+0x3414], R6 ;  /* 0x0034140601007387 */ /* 0x0005e20000100800 */
[C---:B---3--:R-:W-:Y:S02]  /*2aa0*/  IMAD.HI.U32 R9, R252.reuse, R14, RZ ;  /* 0x0000000efc097227 */ /* 0x048fe400078e00ff */
[----:B------:R-:W-:Y:S01]  /*2ab0*/  IABS R17, R4 ;  /* 0x0000000400117213 */ /* 0x000fe20000000000 */
[----:B------:R3:W-:Y:S01]  /*2ac0*/  STL [R1+0x3418], R5 ;  /* 0x0034180501007387 */ /* 0x0007e20000100800 */
[----:B-1----:R-:W-:-:S03]  /*2ad0*/  IMAD.HI.U32 R8, R252, R13, RZ ;  /* 0x0000000dfc087227 */ /* 0x002fc600078e00ff */
[----:B------:R-:W-:Y:S01]  /*2ae0*/  STL [R1+0x3424], R4 ;  /* 0x0034240401007387 */ /* 0x000fe20000100800 */
        /* <DEDUP_REMOVED lines=8> */
[----:B------:R-:W-:Y:S01]  /*2b70*/  IMAD.HI.U32 R12, R252, R17, RZ ;  /* 0x00000011fc0c7227 */ /* 0x000fe200078e00ff */
[----:B------:R4:W-:Y:S03]  /*2b80*/  STL [R1+0x3ff4], R9 ;  /* 0x003ff40901007387 */ /* 0x0009e60000100800 */
[----:B--2---:R-:W-:-:S02]  /*2b90*/  IMAD R6, R251, R10, R15 ;  /* 0x0000000afb067224 */ /* 0x004fc400078e020f */
[C---:B---3--:R-:W-:Y:S01]  /*2ba0*/  IMAD R5, R251.reuse, R11, R16 ;  /* 0x0000000bfb057224 */ /* 0x048fe200078e0210 */
[C---:B-1----:R-:W-:Y:S01]  /*2bb0*/  IADD3 R8, R30.reuse, 0x5a, RZ ;  /* 0x0000005a1e087810 */ /* 0x042fe20007ffe0ff */
[----:B------:R-:W-:Y:S01]  /*2bc0*/  IMAD.MOV R12, RZ, RZ, -R12 ;  /* 0x000000ffff0c7224 */ /* 0x000fe200078e0a0c */
[----:B------:R1:W-:Y:S01]  /*2bd0*/  STL [R1+0x174], R6 ;  /* 0x0001740601007387 */ /* 0x0003e20000100800 */
[C---:B----4-:R-:W-:Y:S02]  /*2be0*/  IADD3 R9, R30.reuse, 0x59, RZ ;  /* 0x000000591e097810 */ /* 0x050fe40007ffe0ff */
[----:B------:R-:W-:Y:S01]  /*2bf0*/  IMAD R4, R251, R12, R17 ;  /* 0x0000000cfb047224 */ /* 0x000fe200078e0211 */
[----:B------:R2:W-:Y:S01]  /*2c00*/  STL [R1+0x170], R5 ;  /* 0x0001700501007387 */ /* 0x0005e20000100800 */
[----:B------:R-:W-:Y:S02]  /*2c10*/  IABS R16, R8 ;  /* 0x0000000800107213 */ /* 0x000fe40000000000 */
[----:B------:R-:W-:Y:S01]  /*2c20*/  IABS R15, R9 ;  /* 0x00000009000f7213 */ /* 0x000fe20000000000 */
[----:B------:R3:W-:Y:S01]  /*2c30*/  STL [R1+0x16c], R4 ;  /* 0x00016c0401007387 */ /* 0x0007e20000100800 */
[----:B-1----:R-:W-:Y:S01]  /*2c40*/  IADD3 R6, R30, 0x5b, RZ ;  /* 0x0000005b1e067810 */ /* 0x002fe20007ffe0ff */
[----:B------:R-:W-:-:S02]  /*2c50*/  IMAD.HI.U32 R11, R252, R16, RZ ;  /* 0x00000010fc0b7227 */ /* 0x000fc400078e00ff */
[----:B------:R1:W-:Y:S01]  /*2c60*/  STL [R1+0x3428], R9 ;  /* 0x0034280901007387 */ /* 0x0003e20000100800 */
[----:B--2---:R-:W-:Y:S01]  /*2c70*/  IADD3 R5, R30, 0x5c, RZ ;  /* 0x0000005c1e057810 */ /* 0x004fe20007ffe0ff */
[----:B------:R-:W-:Y:S01]  /*2c80*/  IMAD.HI.U32 R10, R252, R15, RZ ;  /* 0x0000000ffc0a7227 */ /* 0x000fe200078e00ff */
[----:B------:R-:W-:Y:S01]  /*2c90*/  IABS R17, R6 ;  /* 0x0000000600117213 */ /* 0x000fe20000000000 */
[----:B------:R2:W-:Y:S01]  /*2ca0*/  STL [R1+0x342c], R8 ;  /* 0x00342c0801007387 */ /* 0x0005e20000100800 */
[----:B------:R-:W-:Y:S01]  /*2cb0*/  IABS R18, R5 ;  /* 0x0000000500127213 */ /* 0x000fe20000000000 */
[----:B------:R-:W-:Y:S01]  /*2cc0*/  IMAD.MOV R10, RZ, RZ, -R10 ;  /* 0x000000ffff0a7224 */ /* 0x000fe200078e0a0a */
[----:B---3--:R-:W-:Y:S01]  /*2cd0*/  IADD3 R4, R30, 0x5d, RZ ;  /* 0x0000005d1e047810 */ /* 0x008fe20007ffe0ff */
[----:B------:R-:W-:Y:S01]  /*2ce0*/  IMAD.HI.U32 R12, R252, R17, RZ ;  /* 0x00000011fc0c7227 */ /* 0x000fe200078e00ff */
[----:B------:R-:W-:Y:S01]  /*2cf0*/  STL [R1+0x3430], R6 ;  /* 0x0034300601007387 */ /* 0x000fe20000100800 */
[----:B------:R-:W-:-:S02]  /*2d00*/  IADD3 R11, -R11, RZ, RZ ;  /* 0x000000ff0b0b7210 */ /* 0x000fc40007ffe1ff */
[----:B------:R-:W-:Y:S01]  /*2d10*/  IMAD.HI.U32 R13, R252, R18, RZ ;  /* 0x00000012fc0d7227 */ /* 0x000fe200078e00ff */
[----:B------:R3:W-:Y:S01]  /*2d20*/  STL [R1+0x3434], R5 ;  /* 0x0034340501007387 */ /* 0x0007e20000100800 */
[----:B------:R-:W-:Y:S02]  /*2d30*/  IABS R19, R4 ;  /* 0x0000000400137213 */ /* 0x000fe40000000000 */
[----:B------:R-:W-:Y:S01]  /*2d40*/  IMAD.MOV R12, RZ, RZ, -R12 ;  /* 0x000000ffff0c7224 */ /* 0x000fe200078e0a0c */
[----:B------:R4:W-:Y:S01]  /*2d50*/  STL [R1+0x343c], R4 ;  /* 0x00343c0401007387 */ /* 0x0009e20000100800 */
[----:B------:R-:W-:Y:S01]  /*2d60*/  IMAD.MOV R13, RZ, RZ, -R13 ;  /* 0x000000ffff0d7224 */ /* 0x000fe200078e0a0d */
[----:B-1----:R-:W-:Y:S01]  /*2d70*/  IADD3 R9, R30, 0x5e, RZ ;  /* 0x0000005e1e097810 */ /* 0x002fe20007ffe0ff */
[----:B------:R-:W-:Y:S01]  /*2d80*/  IMAD.HI.U32 R14, R252, R19, RZ ;  /* 0x00000013fc0e7227 */ /* 0x000fe200078e00ff */
[----:B--2---:R-:W-:-:S03]  /*2d90*/  IADD3 R8, R30, 0x5f, RZ ;  /* 0x0000005f1e087810 */ /* 0x004fc60007ffe0ff */
[C---:B---3--:R-:W-:Y:S01]  /*2da0*/  IMAD R5, R251.reuse, R10, R15 ;  /* 0x0000000afb057224 */ /* 0x048fe200078e020f */
[----:B------:R-:W-:Y:S01]  /*2db0*/  IABS R15, R9 ;  /* 0x00000009000f7213 */ /* 0x000fe20000000000 */
[C---:B------:R-:W-:Y:S02]  /*2dc0*/  IMAD R6, R251.reuse, R12, R17 ;  /* 0x0000000cfb067224 */ /* 0x040fe400078e0211 */
[C---:B----4-:R-:W-:Y:S01]  /*2dd0*/  IMAD R4, R251.reuse, R11, R16 ;  /* 0x0000000bfb047224 */ /* 0x050fe200078e0210 */
[----:B------:R1:W-:Y:S01]  /*2de0*/  STL [R1+0x168], R5 ;  /* 0x0001680501007387 */ /* 0x0003e20000100800 */
[----:B------:R-:W-:Y:S01]  /*2df0*/  IMAD.MOV R14, RZ, RZ, -R14 ;  /* 0x000000ffff0e7224 */ /* 0x000fe200078e0a0e */
[----:B------:R-:W-:Y:S01]  /*2e00*/  IABS R16, R8 ;  /* 0x0000000800107213 */ /* 0x000fe20000000000 */
[C---:B------:R-:W-:Y:S01]  /*2e10*/  IMAD.HI.U32 R10, R252.reuse, R15, RZ ;  /* 0x0000000ffc0a7227 */ /* 0x040fe200078e00ff */
[----:B------:R2:W-:Y:S03]  /*2e20*/  STL [R1+0x164], R4 ;  /* 0x0001640401007387 */ /* 0x0005e60000100800 */
[----:B------:R-:W-:Y:S01]  /*2e30*/  IMAD.HI.U32 R11, R252, R16, RZ ;  /* 0x00000010fc0b7227 */ /* 0x000fe200078e00ff */
[----:B------:R3:W-:Y:S03]  /*2e40*/  STL [R1+0x160], R6 ;  /* 0x0001600601007387 */ /* 0x0007e60000100800 */
[----:B-1----:R-:W-:-:S02]  /*2e50*/  IMAD R5, R251, R13, R18 ;  /* 0x0000000dfb057224 */ /* 0x002fc400078e0212 */
[----:B------:R-:W-:Y:S02]  /*2e60*/  IMAD.MOV R10, RZ, RZ, -R10 ;  /* 0x000000ffff0a7224 */ /* 0x000fe400078e0a0a */
[----:B--2---:R-:W-:Y:S01]  /*2e70*/  IMAD R4, R251, R14, R19 ;  /* 0x0000000efb047224 */ /* 0x004fe200078e0213 */
[----:B------:R1:W-:Y:S01]  /*2e80*/  STL [R1+0x15c], R5 ;  /* 0x00015c0501007387 */ /* 0x0003e20000100800 */
[----:B------:R-:W-:Y:S01]  /*2e90*/  IMAD.MOV R11, RZ, RZ, -R11 ;  /* 0x000000ffff0b7224 */ /* 0x000fe200078e0a0b */
[C---:B---3--:R-:W-:Y:S02]  /*2ea0*/  IADD3 R6, R30.reuse, 0x60, RZ ;  /* 0x000000601e067810 */ /* 0x048fe40007ffe0ff */
[----:B------:R2:W-:Y:S02]  /*2eb0*/  STL [R1+0x158], R4 ;  /* 0x0001580401007387 */ /* 0x0005e40000100800 */
[----:B------:R-:W-:Y:S02]  /*2ec0*/  IABS R17, R6 ;  /* 0x0000000600117213 */ /* 0x000fe40000000000 */
[----:B------:R3:W-:Y:S01]  /*2ed0*/  STL [R1+0x3440], R9 ;  /* 0x0034400901007387 */ /* 0x0007e20000100800 */
[----:B-1----:R-:W-:-:S02]  /*2ee0*/  IADD3 R5, R30, 0x61, RZ ;  /* 0x000000611e057810 */ /* 0x002fc40007ffe0ff */
[----:B------:R-:W-:Y:S01]  /*2ef0*/  IMAD.HI.U32 R12, R252, R17, RZ ;  /* 0x00000011fc0c7227 */ /* 0x000fe200078e00ff */
[----:B------:R1:W-:Y:S01]  /*2f00*/  STL [R1+0x3444], R8 ;  /* 0x0034440801007387 */ /* 0x0003e20000100800 */
[----:B------:R-:W-:Y:S02]  /*2f10*/  IABS R18, R5 ;  /* 0x0000000500127213 */ /* 0x000fe40000000000 */
[----:B------:R-:W-:Y:S01]  /*2f20*/  IMAD.MOV R12, RZ, RZ, -R12 ;  /* 0x000000ffff0c7224 */ /* 0x000fe200078e0a0c */
[C---:B--2---:R-:W-:Y:S01]  /*2f30*/  IADD3 R4, R30.reuse, 0x62, RZ ;  /* 0x000000621e047810 */ /* 0x044fe20007ffe0ff */
[----:B------:R2:W-:Y:S01]  /*2f40*/  STL [R1+0x3448], R6 ;  /* 0x0034480601007387 */ /* 0x0005e20000100800 */
[----:B---3--:R-:W-:Y:S01]  /*2f50*/  IADD3 R9, R30, 0x63, RZ ;  /* 0x000000631e097810 */ /* 0x008fe20007ffe0ff */
[----:B------:R-:W-:Y:S01]  /*2f60*/  IMAD.HI.U32 R13, R252, R18, RZ ;  /* 0x00000012fc0d7227 */ /* 0x000fe200078e00ff */
[----:B------:R-:W-:Y:S01]  /*2f70*/  IABS R19, R4 ;  /* 0x0000000400137213 */ /* 0x000fe20000000000 */
[----:B------:R3:W-:Y:S01]  /*2f80*/  STL [R1+0x3450], R5 ;  /* 0x0034500501007387 */ /* 0x0007e20000100800 */
[----:B-1----:R-:W-:-:S02]  /*2f90*/  IADD3 R8, R30, 0x64, RZ ;  /* 0x000000641e087810 */ /* 0x002fc40007ffe0ff */
[----:B------:R-:W-:Y:S01]  /*2fa0*/  IADD3 R13, -R13, RZ, RZ ;  /* 0x000000ff0d0d7210 */ /* 0x000fe20007ffe1ff */
[----:B------:R1:W-:Y:S01]  /*2fb0*/  STL [R1+0x3458], R4 ;  /* 0x0034580401007387 */ /* 0x0003e20000100800 */
[----:B------:R-:W-:-:S04]  /*2fc0*/  IMAD.HI.U32 R14, R252, R19, RZ ;  /* 0x00000013fc0e7227 */ /* 0x000fc800078e00ff */
[C---:B--2---:R-:W-:Y:S02]  /*2fd0*/  IMAD R6, R251.reuse, R12, R17 ;  /* 0x0000000cfb067224 */ /* 0x044fe400078e0211 */
[C---:B---3--:R-:W-:Y:S01]  /*2fe0*/  IMAD R5, R251.reuse, R10, R15 ;  /* 0x0000000afb057224 */ /* 0x048fe200078e020f */
[----:B------:R-:W-:Y:S01]  /*2ff0*/  IABS R15, R9 ;  /* 0x00000009000f7213 */ /* 0x000fe20000000000 */
[----:B------:R-:W-:Y:S02]  /*3000*/  IMAD.MOV R14, RZ, RZ, -R14 ;  /* 0x000000ffff0e7224 */ /* 0x000fe400078e0a0e */
[----:B-1----:R-:W-:Y:S01]  /*3010*/  IMAD R4, R251, R11, R16 ;  /* 0x0000000bfb047224 */ /* 0x002fe200078e0210 */
[----:B------:R1:W-:Y:S01]  /*3020*/  STL [R1+0x154], R5 ;  /* 0x0001540501007387 */ /* 0x0003e20000100800 */
[----:B------:R-:W-:Y:S01]  /*3030*/  IABS R16, R8 ;  /* 0x0000000800107213 */ /* 0x000fe20000000000 */
[C---:B------:R-:W-:Y:S02]  /*3040*/  IMAD.HI.U32 R10, R252.reuse, R15, RZ ;  /* 0x0000000ffc0a7227 */ /* 0x040fe400078e00ff */
[----:B------:R2:W-:Y:S02]  /*3050*/  STL [R1+0x150], R4 ;  /* 0x0001500401007387 */ /* 0x0005e40000100800 */
[----:B------:R-:W-:-:S02]  /*3060*/  IMAD.HI.U32 R11, R252, R16, RZ ;  /* 0x00000010fc0b7227 */ /* 0x000fc400078e00ff */
[----:B------:R3:W-:Y:S02]  /*3070*/  STL [R1+0x14c], R6 ;  /* 0x00014c0601007387 */ /* 0x0007e40000100800 */
[C---:B-1----:R-:W-:Y:S02]  /*3080*/  IMAD R5, R251.reuse, R13, R18 ;  /* 0x0000000dfb057224 */ /* 0x042fe400078e0212 */
[----:B------:R-:W-:Y:S02]  /*3090*/  IMAD.MOV R10, RZ, RZ, -R10 ;  /* 0x000000ffff0a7224 */ /* 0x000fe400078e0a0a */
[----:B--2---:R-:W-:Y:S01]  /*30a0*/  IMAD R4, R251, R14, R19 ;  /* 0x0000000efb047224 */ /* 0x004fe200078e0213 */
[----:B------:R1:W-:Y:S01]  /*30b0*/  STL [R1+0x148], R5 ;  /* 0x0001480501007387 */ /* 0x0003e20000100800 */
[----:B------:R-:W-:Y:S01]  /*30c0*/  IMAD.MOV R11, RZ, RZ, -R11 ;  /* 0x000000ffff0b7224 */ /* 0x000fe200078e0a0b */
[----:B---3--:R-:W-:Y:S02]  /*30d0*/  IADD3 R6, R30, 0x65, RZ ;  /* 0x000000651e067810 */ /* 0x008fe40007ffe0ff */
[----:B------:R2:W-:Y:S02]  /*30e0*/  STL [R1+0x144], R4 ;  /* 0x0001440401007387 */ /* 0x0005e40000100800 */
[----:B------:R-:W-:-:S02]  /*30f0*/  IABS R17, R6 ;  /* 0x0000000600117213 */ /* 0x000fc40000000000 */
[----:B------:R3:W-:Y:S01]  /*3100*/  STL [R1+0x345c], R9 ;  /* 0x00345c0901007387 */ /* 0x0007e20000100800 */
[----:B-1----:R-:W-:-:S03]  /*3110*/  IADD3 R5, R30, 0x66, RZ ;  /* 0x000000661e057810 */ /* 0x002fc60007ffe0ff */
[----:B------:R1:W-:Y:S01]  /*3120*/  STL [R1+0x3460], R8 ;  /* 0x0034600801007387 */ /* 0x0003e20000100800 */
[----:B------:R-:W-:Y:S01]  /*3130*/  IMAD.HI.U32 R12, R252, R17, RZ ;  /* 0x00000011fc0c7227 */ /* 0x000fe200078e00ff */
[----:B------:R-:W-:Y:S02]  /*3140*/  IABS R18, R5 ;  /* 0x0000000500127213 */ /* 0x000fe40000000000 */
[C---:B--2---:R-:W-:Y:S01]  /*3150*/  IADD3 R4, R30.reuse, 0x67, RZ ;  /* 0x000000671e047810 */ /* 0x044fe20007ffe0ff */
[----:B------:R2:W-:Y:S01]  /*3160*/  STL [R1+0x3464], R6 ;  /* 0x0034640601007387 */ /* 0x0005e20000100800 */
[----:B------:R-:W-:Y:S01]  /*3170*/  IMAD.MOV R12, RZ, RZ, -R12 ;  /* 0x000000ffff0c7224 */ /* 0x000fe200078e0a0c */
[----:B---3--:R-:W-:Y:S01]  /*3180*/  IADD3 R9, R30, 0x68, RZ ;  /* 0x000000681e097810 */ /* 0x008fe20007ffe0ff */
[----:B------:R-:W-:Y:S01]  /*3190*/  IMAD.HI.U32 R13, R252, R18, RZ ;  /* 0x00000012fc0d7227 */ /* 0x000fe200078e00ff */
[----:B------:R3:W-:Y:S01]  /*31a0*/  STL [R1+0x346c], R5 ;  /* 0x00346c0501007387 */ /* 0x0007e20000100800 */
[----:B------:R-:W-:-:S02]  /*31b0*/  IABS R19, R4 ;  /* 0x0000000400137213 */ /* 0x000fc40000000000 */
[----:B------:R-:W-:Y:S01]  /*31c0*/  IMAD.MOV R13, RZ, RZ, -R13 ;  /* 0x000000ffff0d7224 */ /* 0x000fe200078e0a0d */
[----:B------:R4:W-:Y:S01]  /*31d0*/  STL [R1+0x3470], R4 ;  /* 0x0034700401007387 */ /* 0x0009e20000100800 */
[----:B-1----:R-:W-:Y:S01]  /*31e0*/  IADD3 R8, R30, 0x69, RZ ;  /* 0x000000691e087810 */ /* 0x002fe20007ffe0ff */
[----:B--2---:R-:W-:Y:S01]  /*31f0*/  IMAD R6, R251, R11, R16 ;  /* 0x0000000bfb067224 */ /* 0x004fe200078e0210 */
[----:B------:R-:W-:Y:S01]  /*3200*/  IABS R16, R9 ;  /* 0x0000000900107213 */ /* 0x000fe20000000000 */
[----:B------:R-:W-:-:S04]  /*3210*/  IMAD.HI.U32 R14, R252, R19, RZ ;  /* 0x00000013fc0e7227 */ /* 0x000fc800078e00ff */
[C---:B---3--:R-:W-:Y:S01]  /*3220*/  IMAD R5, R251.reuse, R12, R17 ;  /* 0x0000000cfb057224 */ /* 0x048fe200078e0211 */
[----:B------:R-:W-:Y:S01]  /*3230*/  IABS R17, R8 ;  /* 0x0000000800117213 */ /* 0x000fe20000000000 */
[C---:B----4-:R-:W-:Y:S02]  /*3240*/  IMAD R4, R251.reuse, R10, R15 ;  /* 0x0000000afb047224 */ /* 0x050fe400078e020f */
[----:B------:R-:W-:Y:S02]  /*3250*/  IMAD.MOV R14, RZ, RZ, -R14 ;  /* 0x000000ffff0e7224 */ /* 0x000fe400078e0a0e */
[C---:B------:R-:W-:Y:S01]  /*3260*/  IMAD.HI.U32 R11, R252.reuse, R16, RZ ;  /* 0x00000010fc0b7227 */ /* 0x040fe200078e00ff */
[----:B------:R1:W-:Y:S03]  /*3270*/  STL [R1+0x140], R4 ;  /* 0x0001400401007387 */ /* 0x0003e60000100800 */
[----:B------:R-:W-:Y:S01]  /*3280*/  IMAD R10, R251, R14, R19 ;  /* 0x0000000efb0a7224 */ /* 0x000fe200078e0213 */
[----:B------:R2:W-:Y:S01]  /*3290*/  STL [R1+0x13c], R6 ;  /* 0x00013c0601007387 */ /* 0x0005e20000100800 */
[----:B------:R-:W-:Y:S01]  /*32a0*/  IMAD.HI.U32 R12, R252, R17, RZ ;  /* 0x00000011fc0c7227 */ /* 0x000fe200078e00ff */
[----:B------:R-:W-:-:S02]  /*32b0*/  IADD3 R11, -R11, RZ, RZ ;  /* 0x000000ff0b0b7210 */ /* 0x000fc40007ffe1ff */
[----:B------:R3:W-:Y:S01]  /*32c0*/  STL [R1+0x138], R5 ;  /* 0x0001380501007387 */ /* 0x0007e20000100800 */
[----:B------:R-:W-:Y:S02]  /*32d0*/  IMAD.MOV R12, RZ, RZ, -R12 ;  /* 0x000000ffff0c7224 */ /* 0x000fe400078e0a0c */
[----:B-1----:R-:W-:Y:S01]  /*32e0*/  IMAD R4, R251, R13, R18 ;  /* 0x0000000dfb047224 */ /* 0x002fe200078e0212 */
[----:B--2---:R-:W-:-:S04]  /*32f0*/  IADD3 R6, R30, 0x6a, RZ ;  /* 0x0000006a1e067810 */ /* 0x004fc80007ffe0ff */
[----:B------:R1:W-:Y:S01]  /*3300*/  STL [R1+0x134], R4 ;  /* 0x0001340401007387 */ /* 0x0003e20000100800 */
[----:B---3--:R-:W-:Y:S02]  /*3310*/  IADD3 R5, R30, 0x6b, RZ ;  /* 0x0000006b1e057810 */ /* 0x008fe40007ffe0ff */
[----:B------:R-:W-:Y:S01]  /*3320*/  IABS R18, R6 ;  /* 0x0000000600127213 */ /* 0x000fe20000000000 */
[----:B------:R2:W-:Y:S01]  /*3330*/  STL [R1+0x3478], R9 ;  /* 0x0034780901007387 */ /* 0x0005e20000100800 */
[----:B------:R-:W-:-:S03]  /*3340*/  IABS R19, R5 ;  /* 0x0000000500137213 */ /* 0x000fc60000000000 */
[----:B------:R-:W-:Y:S01]  /*3350*/  IMAD.HI.U32 R13, R252, R18, RZ ;  /* 0x00000012fc0d7227 */ /* 0x000fe200078e00ff */
[----:B-1----:R-:W-:Y:S01]  /*3360*/  IADD3 R4, R30, 0x6c, RZ ;  /* 0x0000006c1e047810 */ /* 0x002fe20007ffe0ff */
[----:B------:R1:W-:Y:S02]  /*3370*/  STL [R1+0x347c], R8 ;  /* 0x00347c0801007387 */ /* 0x0003e40000100800 */
[----:B------:R-:W-:Y:S01]  /*3380*/  IMAD.HI.U32 R14, R252, R19, RZ ;  /* 0x00000013fc0e7227 */ /* 0x000fe200078e00ff */
[----:B------:R-:W-:Y:S01]  /*3390*/  IABS R20, R4 ;  /* 0x0000000400147213 */ /* 0x000fe20000000000 */
[----:B------:R3:W-:Y:S01]  /*33a0*/  STL [R1+0x3480], R6 ;  /* 0x0034800601007387 */ /* 0x0007e20000100800 */
[----:B--2---:R-:W-:Y:S01]  /*33b0*/  IADD3 R9, R30, 0x6d, RZ ;  /* 0x0000006d1e097810 */ /* 0x004fe20007ffe0ff */
[----:B------:R-:W-:Y:S02]  /*33c0*/  IMAD.MOV R13, RZ, RZ, -R13 ;  /* 0x000000ffff0d7224 */ /* 0x000fe400078e0a0d */
[----:B------:R2:W-:Y:S01]  /*33d0*/  STL [R1+0x3484], R5 ;  /* 0x0034840501007387 */ /* 0x0005e20000100800 */
[----:B------:R-:W-:Y:S01]  /*33e0*/  IMAD.HI.U32 R15, R252, R20, RZ ;  /* 0x00000014fc0f7227 */ /* 0x000fe200078e00ff */
[----:B-1----:R-:W-:-:S02]  /*33f0*/  IADD3 R8, R30, 0x6e, RZ ;  /* 0x0000006e1e087810 */ /* 0x002fc40007ffe0ff */
[----:B------:R1:W-:Y:S01]  /*3400*/  STL [R1+0x3488], R4 ;  /* 0x0034880401007387 */ /* 0x0003e20000100800 */
[----:B------:R-:W-:Y:S02]  /*3410*/  IMAD.MOV R14, RZ, RZ, -R14 ;  /* 0x000000ffff0e7224 */ /* 0x000fe400078e0a0e */
[----:B------:R-:W-:Y:S02]  /*3420*/  IMAD.MOV R15, RZ, RZ, -R15 ;  /* 0x000000ffff0f7224 */ /* 0x000fe400078e0a0f */
[C---:B---3--:R-:W-:Y:S02]  /*3430*/  IMAD R6, R251.reuse, R13, R18 ;  /* 0x0000000dfb067224 */ /* 0x048fe400078e0212 */
[C---:B--2---:R-:W-:Y:S01]  /*3440*/  IMAD R5, R251.reuse, R11, R16 ;  /* 0x0000000bfb057224 */ /* 0x044fe200078e0210 */
[----:B------:R-:W-:Y:S01]  /*3450*/  IABS R16, R9 ;  /* 0x0000000900107213 */ /* 0x000fe20000000000 */
[----:B-1----:R-:W-:Y:S01]  /*3460*/  IMAD R4, R251, R12, R17 ;  /* 0x0000000cfb047224 */ /* 0x002fe200078e0211 */
[----:B------:R-:W-:-:S02]  /*3470*/  IABS R17, R8 ;  /* 0x0000000800117213 */ /* 0x000fc40000000000 */
[----:B------:R1:W-:Y:S01]  /*3480*/  STL [R1+0x1b8], R5 ;  /* 0x0001b80501007387 */ /* 0x0003e20000100800 */
[----:B------:R-:W-:-:S03]  /*3490*/  IMAD.HI.U32 R11, R252, R16, RZ ;  /* 0x00000010fc0b7227 */ /* 0x000fc600078e00ff */
[----:B------:R2:W-:Y:S01]  /*34a0*/  STL [R1+0x1b4], R4 ;  /* 0x0001b40401007387 */ /* 0x0005e20000100800 */
[----:B------:R-:W-:-:S03]  /*34b0*/  IMAD.HI.U32 R12, R252, R17, RZ ;  /* 0x00000011fc0c7227 */ /* 0x000fc600078e00ff */
[----:B------:R3:W-:Y:S01]  /*34c0*/  STL [R1+0x1b0], R6 ;  /* 0x0001b00601007387 */ /* 0x0007e20000100800 */
[----:B------:R-:W-:Y:S02]  /*34d0*/  IMAD.MOV R11, RZ, RZ, -R11 ;  /* 0x000000ffff0b7224 */ /* 0x000fe400078e0a0b */
[C---:B-1----:R-:W-:Y:S02]  /*34e0*/  IMAD R5, R251.reuse, R14, R19 ;  /* 0x0000000efb057224 */ /* 0x042fe400078e0213 */
[----:B------:R-:W-:Y:S02]  /*34f0*/  IMAD.MOV R12, RZ, RZ, -R12 ;  /* 0x000000ffff0c7224 */ /* 0x000fe400078e0a0c */
[----:B--2---:R-:W-:Y:S01]  /*3500*/  IMAD R4, R251, R15, R20 ;  /* 0x0000000ffb047224 */ /* 0x004fe200078e0214 */
[----:B------:R1:W-:Y:S01]  /*3510*/  STL [R1+0x1ac], R5 ;  /* 0x0001ac0501007387 */ /* 0x0003e20000100800 */
[----:B---3--:R-:W-:-:S03]  /*3520*/  IADD3 R6, R30, 0x6f, RZ ;  /* 0x0000006f1e067810 */ /* 0x008fc60007ffe0ff */
[----:B------:R2:W-:Y:S01]  /*3530*/  STL [R1+0x1a8], R4 ;  /* 0x0001a80401007387 */ /* 0x0005e20000100800 */
[----:B------:R-:W-:-:S03]  /*3540*/  IABS R18, R6 ;  /* 0x0000000600127213 */ /* 0x000fc60000000000 */
[----:B------:R3:W-:Y:S01]  /*3550*/  STL [R1+0x348c], R9 ;  /* 0x00348c0901007387 */ /* 0x0007e20000100800 */
[----:B-1----:R-:W-:Y:S01]  /*3560*/  IADD3 R5, R30, 0x70, RZ ;  /* 0x000000701e057810 */ /* 0x002fe20007ffe0ff */
[----:B------:R-:W-:Y:S02]  /*3570*/  IMAD.HI.U32 R13, R252, R18, RZ ;  /* 0x00000012fc0d7227 */ /* 0x000fe400078e00ff */
[----:B------:R1:W-:Y:S01]  /*3580*/  STL [R1+0x3490], R8 ;  /* 0x0034900801007387 */ /* 0x0003e20000100800 */
[----:B--2---:R-:W-:Y:S02]  /*3590*/  IADD3 R4, R30, 0x71, RZ ;  /* 0x000000711e047810 */ /* 0x004fe40007ffe0ff */
[----:B------:R-:W-:Y:S01]  /*35a0*/  IABS R19, R5 ;  /* 0x0000000500137213 */ /* 0x000fe20000000000 */
[----:B------:R-:W-:Y:S01]  /*35b0*/  STL [R1+0x3494], R6 ;  /* 0x0034940601007387 */ /* 0x000fe20000100800 */
[----:B------:R-:W-:Y:S02]  /*35c0*/  IABS R20, R4 ;  /* 0x0000000400147213 */ /* 0x000fe40000000000 */
[----:B------:R-:W-:Y:S01]  /*35d0*/  IADD3 R13, -R13, RZ, RZ ;  /* 0x000000ff0d0d7210 */ /* 0x000fe20007ffe1ff */
[----:B------:R-:W-:Y:S01]  /*35e0*/  IMAD.HI.U32 R14, R252, R19, RZ ;  /* 0x00000013fc0e7227 */ /* 0x000fe200078e00ff */
[----:B------:R2:W-:Y:S01]  /*35f0*/  STL [R1+0x3498], R5 ;  /* 0x0034980501007387 */ /* 0x0005e20000100800 */
[----:B---3--:R-:W-:-:S02]  /*3600*/  IADD3 R9, R30, 0x72, RZ ;  /* 0x000000721e097810 */ /* 0x008fc40007ffe0ff */
[----:B------:R-:W-:Y:S01]  /*3610*/  IMAD.HI.U32 R15, R252, R20, RZ ;  /* 0x00000014fc0f7227 */ /* 0x000fe200078e00ff */
[----:B------:R3:W-:Y:S01]  /*3620*/  STL [R1+0x34a0], R4 ;  /* 0x0034a00401007387 */ /* 0x0007e20000100800 */
[----:B-1----:R-:W-:Y:S02]  /*3630*/  IADD3 R8, R30, 0x73, RZ ;  /* 0x000000731e087810 */ /* 0x002fe40007ffe0ff */
[----:B------:R-:W-:Y:S02]  /*3640*/  IMAD.MOV R14, RZ, RZ, -R14 ;  /* 0x000000ffff0e7224 */ /* 0x000fe400078e0a0e */
[----:B------:R-:W-:Y:S02]  /*3650*/  IMAD.MOV R15, RZ, RZ, -R15 ;  /* 0x000000ffff0f7224 */ /* 0x000fe400078e0a0f */
[C---:B--2---:R-:W-:Y:S02]  /*3660*/  IMAD R5, R251.reuse, R11, R16 ;  /* 0x0000000bfb057224 */ /* 0x044fe400078e0210 */
[----:B------:R-:W-:-:S02]  /*3670*/  IMAD R6, R251, R13, R18 ;  /* 0x0000000dfb067224 */ /* 0x000fc400078e0212 */
[C---:B---3--:R-:W-:Y:S01]  /*3680*/  IMAD R4, R251.reuse, R12, R17 ;  /* 0x0000000cfb047224 */ /* 0x048fe200078e0211 */
[----:B------:R1:W-:Y:S04]  /*3690*/  STL [R1+0x1a4], R5 ;  /* 0x0001a40501007387 */ /* 0x0003e80000100800 */
[----:B------:R2:W-:Y:S04]  /*36a0*/  STL [R1+0x1a0], R4 ;  /* 0x0001a00401007387 */ /* 0x0005e80000100800 */
[----:B------:R3:W-:Y:S01]  /*36b0*/  STL [R1+0x19c], R6 ;  /* 0x00019c0601007387 */ /* 0x0007e20000100800 */
[C---:B-1----:R-:W-:Y:S01]  /*36c0*/  IMAD R5, R251.reuse, R14, R19 ;  /* 0x0000000efb057224 */ /* 0x042fe200078e0213 */
[----:B------:R-:W-:Y:S01]  /*36d0*/  IABS R14, R8 ;  /* 0x00000008000e7213 */ /* 0x000fe20000000000 */
[----:B--2---:R-:W-:Y:S01]  /*36e0*/  IMAD R4, R251, R15, R20 ;  /* 0x0000000ffb047224 */ /* 0x004fe200078e0214 */
[----:B------:R-:W-:-:S02]  /*36f0*/  IABS R15, R9 ;  /* 0x00000009000f7213 */ /* 0x000fc40000000000 */
[----:B------:R1:W-:Y:S01]  /*3700*/  STL [R1+0x198], R5 ;  /* 0x0001980501007387 */ /* 0x0003e20000100800 */
[----:B------:R-:W-:Y:S01]  /*3710*/  IMAD.HI.U32 R17, R252, R14, RZ ;  /* 0x0000000efc117227 */ /* 0x000fe200078e00ff */
[----:B---3--:R-:W-:Y:S02]  /*3720*/  IADD3 R6, R30, 0x74, RZ ;  /* 0x000000741e067810 */ /* 0x008fe40007ffe0ff */
[----:B------:R2:W-:Y:S01]  /*3730*/  STL [R1+0x194], R4 ;  /* 0x0001940401007387 */ /* 0x0005e20000100800 */
[----:B------:R-:W-:Y:S01]  /*3740*/  IMAD.HI.U32 R16, R252, R15, RZ ;  /* 0x0000000ffc107227 */ /* 0x000fe200078e00ff */
[----:B------:R-:W-:Y:S02]  /*3750*/  IABS R13, R6 ;  /* 0x00000006000d7213 */ /* 0x000fe40000000000 */
[----:B------:R3:W-:Y:S01]  /*3760*/  STL [R1+0x34a4], R9 ;  /* 0x0034a40901007387 */ /* 0x0007e20000100800 */
[----:B------:R-:W-:Y:S01]  /*3770*/  IMAD.MOV R16, RZ, RZ, -R16 ;  /* 0x000000ffff107224 */ /* 0x000fe200078e0a10 */
[----:B-1----:R-:W-:Y:S01]  /*3780*/  IADD3 R5, R30, 0x75, RZ ;  /* 0x000000751e057810 */ /* 0x002fe20007ffe0ff */
[----:B------:R-:W-:Y:S01]  /*3790*/  IMAD.HI.U32 R18, R252, R13, RZ ;  /* 0x0000000dfc127227 */ /* 0x000fe200078e00ff */
[----:B------:R1:W-:Y:S01]  /*37a0*/  STL [R1+0x34a8], R8 ;  /* 0x0034a80801007387 */ /* 0x0003e20000100800 */
[----:B--2---:R-:W-:-:S02]  /*37b0*/  IADD3 R4, R30, 0x76, RZ ;  /* 0x000000761e047810 */ /* 0x004fc40007ffe0ff */
[----:B------:R-:W-:Y:S01]  /*37c0*/  IMAD.MOV R17, RZ, RZ, -R17 ;  /* 0x000000ffff117224 */ /* 0x000fe200078e0a11 */
[----:B------:R-:W-:Y:S01]  /*37d0*/  IABS R12, R5 ;  /* 0x00000005000c7213 */ /* 0x000fe20000000000 */
[----:B------:R2:W-:Y:S01]  /*37e0*/  STL [R1+0x34ac], R6 ;  /* 0x0034ac0601007387 */ /* 0x0005e20000100800 */
[----:B------:R-:W-:Y:S01]  /*37f0*/  IABS R11, R4 ;  /* 0x00000004000b7213 */ /* 0x000fe20000000000 */
[----:B------:R-:W-:Y:S01]  /*3800*/  IMAD.MOV R18, RZ, RZ, -R18 ;  /* 0x000000ffff127224 */ /* 0x000fe200078e0a12 */
[----:B---3--:R-:W-:Y:S01]  /*3810*/  IADD3 R9, R30, 0x77, RZ ;  /* 0x000000771e097810 */ /* 0x008fe20007ffe0ff */
[----:B------:R-:W-:Y:S01]  /*3820*/  IMAD.HI.U32 R19, R252, R12, RZ ;  /* 0x0000000cfc137227 */ /* 0x000fe200078e00ff */
[----:B------:R3:W-:Y:S01]  /*3830*/  STL [R1+0x34b0], R5 ;  /* 0x0034b00501007387 */ /* 0x0007e20000100800 */
[----:B-1----:R-:W-:Y:S02]  /*3840*/  IADD3 R8, R30, 0x78, RZ ;  /* 0x000000781e087810 */ /* 0x002fe40007ffe0ff */
[----:B------:R-:W-:Y:S01]  /*3850*/  IMAD.HI.U32 R20, R252, R11, RZ ;  /* 0x0000000bfc147227 */ /* 0x000fe200078e00ff */
[----:B------:R1:W-:Y:S03]  /*3860*/  STL [R1+0x34c0], R4 ;  /* 0x0034c00401007387 */ /* 0x0003e60000100800 */
[----:B------:R-:W-:Y:S01]  /*3870*/  IMAD.MOV R19, RZ, RZ, -R19 ;  /* 0x000000ffff137224 */ /* 0x000fe200078e0a13 */
[----:B------:R-:W-:Y:S01]  /*3880*/  IADD3 R20, -R20, RZ, RZ ;  /* 0x000000ff14147210 */ /* 0x000fe20007ffe1ff */
[----:B--2---:R-:W-:-:S02]  /*3890*/  IMAD R6, R251, R18, R13 ;  /* 0x00000012fb067224 */ /* 0x004fc400078e020d */
[C---:B---3--:R-:W-:Y:S02]  /*38a0*/  IMAD R5, R251.reuse, R16, R15 ;  /* 0x00000010fb057224 */ /* 0x048fe400078e020f */
[----:B-1----:R-:W-:Y:S01]  /*38b0*/  IMAD R4, R251, R17, R14 ;  /* 0x00000011fb047224 */ /* 0x002fe200078e020e */
[----:B------:R-:W-:Y:S02]  /*38c0*/  IABS R17, R8 ;  /* 0x0000000800117213 */ /* 0x000fe40000000000 */
[----:B------:R1:W-:Y:S04]  /*38d0*/  STL [R1+0x190], R5 ;  /* 0x0001900501007387 */ /* 0x0003e80000100800 */
[----:B------:R2:W-:Y:S01]  /*38e0*/  STL [R1+0x18c], R4 ;  /* 0x00018c0401007387 */ /* 0x0005e20000100800 */
[----:B------:R-:W-:-:S03]  /*38f0*/  IMAD.HI.U32 R18, R252, R17, RZ ;  /* 0x00000011fc127227 */ /* 0x000fc600078e00ff */
[----:B------:R3:W-:Y:S01]  /*3900*/  STL [R1+0x188], R6 ;  /* 0x0001880601007387 */ /* 0x0007e20000100800 */
[----:B------:R-:W-:Y:S02]  /*3910*/  IMAD.MOV R18, RZ, RZ, -R18 ;  /* 0x000000ffff127224 */ /* 0x000fe400078e0a12 */
[C---:B-1----:R-:W-:Y:S01]  /*3920*/  IMAD R5, R251.reuse, R19, R12 ;  /* 0x00000013fb057224 */ /* 0x042fe200078e020c */
[----:B------:R-:W-:Y:S01]  /*3930*/  IABS R19, R9 ;  /* 0x0000000900137213 */ /* 0x000fe20000000000 */
[----:B--2---:R-:W-:-:S03]  /*3940*/  IMAD R4, R251, R20, R11 ;  /* 0x00000014fb047224 */ /* 0x004fc600078e020b */
[----:B------:R1:W-:Y:S01]  /*3950*/  STL [R1+0x184], R5 ;  /* 0x0001840501007387 */ /* 0x0003e20000100800 */
[----:B------:R-:W-:Y:S01]  /*3960*/  IMAD.HI.U32 R20, R252, R19, RZ ;  /* 0x00000013fc147227 */ /* 0x000fe200078e00ff */
[C---:B---3--:R-:W-:Y:S02]  /*3970*/  IADD3 R6, R30.reuse, 0x79, RZ ;  /* 0x000000791e067810 */ /* 0x048fe40007ffe0ff */
[----:B------:R2:W-:Y:S01]  /*3980*/  STL [R1+0x180], R4 ;  /* 0x0001800401007387 */ /* 0x0005e20000100800 */
[----:B------:R-:W-:Y:S01]  /*3990*/  IMAD.MOV R20, RZ, RZ, -R20 ;  /* 0x000000ffff147224 */ /* 0x000fe200078e0a14 */
[----:B------:R-:W-:Y:S02]  /*39a0*/  IABS R11, R6 ;  /* 0x00000006000b7213 */ /* 0x000fe40000000000 */
[----:B------:R3:W-:Y:S01]  /*39b0*/  STL [R1+0x34cc], R9 ;  /* 0x0034cc0901007387 */ /* 0x0007e20000100800 */
[----:B-1----:R-:W-:Y:S02]  /*39c0*/  IADD3 R5, R30, 0x7a, RZ ;  /* 0x0000007a1e057810 */ /* 0x002fe40007ffe0ff */
[----:B------:R-:W-:Y:S01]  /*39d0*/  IMAD.HI.U32 R16, R252, R11, RZ ;  /* 0x0000000bfc107227 */ /* 0x000fe200078e00ff */
[----:B------:R1:W-:Y:S01]  /*39e0*/  STL [R1+0x34d0], R8 ;  /* 0x0034d00801007387 */ /* 0x0003e20000100800 */
[----:B--2---:R-:W-:-:S02]  /*39f0*/  IADD3 R4, R30, 0x7b, RZ ;  /* 0x0000007b1e047810 */ /* 0x004fc40007ffe0ff */
[----:B------:R-:W-:Y:S01]  /*3a00*/  IMAD.MOV R16, RZ, RZ, -R16 ;  /* 0x000000ffff107224 */ /* 0x000fe200078e0a10 */
[----:B------:R-:W-:Y:S01]  /*3a10*/  IABS R14, R5 ;  /* 0x00000005000e7213 */ /* 0x000fe20000000000 */
[----:B------:R2:W-:Y:S01]  /*3a20*/  STL [R1+0x34c4], R6 ;  /* 0x0034c40601007387 */ /* 0x0005e20000100800 */
[----:B------:R-:W-:Y:S01]  /*3a30*/  IABS R12, R4 ;  /* 0x00000004000c7213 */ /* 0x000fe20000000000 */
[----:B------:R-:W-:Y:S01]  /*3a40*/  IMAD R11, R251, R16, R11 ;  /* 0x00000010fb0b7224 */ /* 0x000fe200078e020b */
[----:B---3--:R-:W-:Y:S01]  /*3a50*/  IADD3 R9, R30, 0x7c, RZ ;  /* 0x0000007c1e097810 */ /* 0x008fe20007ffe0ff */
[----:B------:R-:W-:Y:S01]  /*3a60*/  IMAD.HI.U32 R15, R252, R14, RZ ;  /* 0x0000000efc0f7227 */ /* 0x000fe200078e00ff */
[----:B------:R3:W-:Y:S01]  /*3a70*/  STL [R1+0x34e4], R5 ;  /* 0x0034e40501007387 */ /* 0x0007e20000100800 */
[----:B-1----:R-:W-:Y:S02]  /*3a80*/  IADD3 R8, R30, 0x7d, RZ ;  /* 0x0000007d1e087810 */ /* 0x002fe40007ffe0ff */
[----:B------:R-:W-:Y:S01]  /*3a90*/  IMAD.HI.U32 R13, R252, R12, RZ ;  /* 0x0000000cfc0d7227 */ /* 0x000fe200078e00ff */
[----:B------:R1:W-:Y:S01]  /*3aa0*/  STL [R1+0x3510], R4 ;  /* 0x0035100401007387 */ /* 0x0003e20000100800 */
[----:B--2---:R-:W-:-:S02]  /*3ab0*/  IADD3 R6, R30, 0x7e, RZ ;  /* 0x0000007e1e067810 */ /* 0x004fc40007ffe0ff */
[----:B------:R-:W-:Y:S02]  /*3ac0*/  IMAD.MOV R15, RZ, RZ, -R15 ;  /* 0x000000ffff0f7224 */ /* 0x000fe400078e0a0f */
[----:B------:R-:W-:Y:S01]  /*3ad0*/  IMAD.MOV R13, RZ, RZ, -R13 ;  /* 0x000000ffff0d7224 */ /* 0x000fe200078e0a0d */
[----:B------:R-:W-:Y:S01]  /*3ae0*/  IABS R16, R6 ;  /* 0x0000000600107213 */ /* 0x000fe20000000000 */
[C---:B---3--:R-:W-:Y:S01]  /*3af0*/  IMAD R5, R251.reuse, R20, R19 ;  /* 0x00000014fb057224 */ /* 0x048fe200078e0213 */
[----:B------:R-:W-:Y:S01]  /*3b00*/  IABS R20, R9 ;  /* 0x0000000900147213 */ /* 0x000fe20000000000 */
[----:B-1----:R-:W-:Y:S01]  /*3b10*/  IMAD R4, R251, R18, R17 ;  /* 0x00000012fb047224 */ /* 0x002fe200078e0211 */
[----:B------:R-:W-:Y:S02]  /*3b20*/  IABS R18, R8 ;  /* 0x0000000800127213 */ /* 0x000fe40000000000 */
[----:B------:R1:W-:Y:S01]  /*3b30*/  STL [R1+0x17c], R5 ;  /* 0x00017c0501007387 */ /* 0x0003e20000100800 */
[----:B------:R-:W-:-:S03]  /*3b40*/  IMAD.HI.U32 R21, R252, R20, RZ ;  /* 0x00000014fc157227 */ /* 0x000fc600078e00ff */
[----:B------:R2:W-:Y:S01]  /*3b50*/  STL [R1+0x178], R4 ;  /* 0x0001780401007387 */ /* 0x0005e20000100800 */
[----:B------:R-:W-:-:S04]  /*3b60*/  IMAD.HI.U32 R19, R252, R18, RZ ;  /* 0x00000012fc137227 */ /* 0x000fc800078e00ff */
[----:B------:R-:W-:Y:S01]  /*3b70*/  IMAD.MOV R21, RZ, RZ, -R21 ;  /* 0x000000ffff157224 */ /* 0x000fe200078e0a15 */
[----:B------:R-:W-:Y:S01]  /*3b80*/  IADD3 R19, -R19, RZ, RZ ;  /* 0x000000ff13137210 */ /* 0x000fe20007ffe1ff */
[----:B-1----:R-:W-:Y:S02]  /*3b90*/  IMAD R5, R251, R15, R14 ;  /* 0x0000000ffb057224 */ /* 0x002fe400078e020e */
[----:B------:R-:W-:-:S03]  /*3ba0*/  IMAD.HI.U32 R17, R252, R16, RZ ;  /* 0x00000010fc117227 */ /* 0x000fc600078e00ff */
[----:B------:R1:W-:Y:S01]  /*3bb0*/  STL [R1+0x1fc], R5 ;  /* 0x0001fc0501007387 */ /* 0x0003e20000100800 */
[----:B--2---:R-:W-:Y:S02]  /*3bc0*/  IMAD R4, R251, R13, R12 ;  /* 0x0000000dfb047224 */ /* 0x004fe400078e020c */
[----:B------:R-:W-:-:S03]  /*3bd0*/  IMAD.MOV R17, RZ, RZ, -R17 ;  /* 0x000000ffff117224 */ /* 0x000fc600078e0a11 */
[----:B------:R2:W-:Y:S01]  /*3be0*/  STL [R1+0x1f8], R4 ;  /* 0x0001f80401007387 */ /* 0x0005e20000100800 */
[----:B-1----:R-:W-:-:S03]  /*3bf0*/  IADD3 R5, R30, 0x7f, RZ ;  /* 0x0000007f1e057810 */ /* 0x002fc60007ffe0ff */
[----:B------:R1:W-:Y:S01]  /*3c00*/  STL [R1+0x34e0], R9 ;  /* 0x0034e00901007387 */ /* 0x0003e20000100800 */
[----:B------:R-:W-:-:S03]  /*3c10*/  IABS R14, R5 ;  /* 0x00000005000e7213 */ /* 0x000fc60000000000 */
[----:B------:R3:W-:Y:S01]  /*3c20*/  STL [R1+0x34e8], R8 ;  /* 0x0034e80801007387 */ /* 0x0007e20000100800 */
[----:B--2---:R-:W-:-:S03]  /*3c30*/  IADD3 R4, R30, 0x80, RZ ;  /* 0x000000801e047810 */ /* 0x004fc60007ffe0ff */
[----:B------:R-:W-:Y:S01]  /*3c40*/  STL [R1+0x34d8], R6 ;  /* 0x0034d80601007387 */ /* 0x000fe20000100800 */
[----:B------:R-:W-:Y:S01]  /*3c50*/  IABS R12, R4 ;  /* 0x00000004000c7213 */ /* 0x000fe20000000000 */
[----:B------:R-:W-:Y:S01]  /*3c60*/  IMAD.HI.U32 R15, R252, R14, RZ ;  /* 0x0000000efc0f7227 */ /* 0x000fe200078e00ff */
[----:B-1----:R-:W-:Y:S01]  /*3c70*/  IADD3 R9, R30, 0x81, RZ ;  /* 0x000000811e097810 */ /* 0x002fe20007ffe0ff */
[----:B------:R1:W-:Y:S02]  /*3c80*/  STL [R1+0x350c], R5 ;  /* 0x00350c0501007387 */ /* 0x0003e40000100800 */
[----:B------:R-:W-:Y:S01]  /*3c90*/  IMAD.HI.U32 R13, R252, R12, RZ ;  /* 0x0000000cfc0d7227 */ /* 0x000fe200078e00ff */
[----:B---3--:R-:W-:Y:S01]  /*3ca0*/  IADD3 R8, R30, 0x82, RZ ;  /* 0x000000821e087810 */ /* 0x008fe20007ffe0ff */
[----:B------:R2:W-:Y:S02]  /*3cb0*/  STL [R1+0x3524], R4 ;  /* 0x0035240401007387 */ /* 0x0005e40000100800 */
[----:B------:R-:W-:-:S02]  /*3cc0*/  IMAD.MOV R15, RZ, RZ, -R15 ;  /* 0x000000ffff0f7224 */ /* 0x000fc400078e0a0f */
[----:B------:R-:W-:Y:S02]  /*3cd0*/  IMAD.MOV R13, RZ, RZ, -R13 ;  /* 0x000000ffff0d7224 */ /* 0x000fe400078e0a0d */
[C---:B-1----:R-:W-:Y:S01]  /*3ce0*/  IMAD R5, R251.reuse, R21, R20 ;  /* 0x00000015fb057224 */ /* 0x042fe200078e0214 */
[----:B------:R-:W-:Y:S01]  /*3cf0*/  IABS R20, R9 ;  /* 0x0000000900147213 */ /* 0x000fe20000000000 */
[C---:B------:R-:W-:Y:S02]  /*3d00*/  IMAD R6, R251.reuse, R17, R16 ;  /* 0x00000011fb067224 */ /* 0x040fe400078e0210 */
[----:B--2---:R-:W-:Y:S01]  /*3d10*/  IMAD R4, R251, R19, R18 ;  /* 0x00000013fb047224 */ /* 0x004fe200078e0212 */
        /* <DEDUP_REMOVED lines=15> */
[----:B-1----:R-:W-:Y:S02]  /*3e10*/  IADD3 R5, R30, 0x84, RZ ;  /* 0x000000841e057810 */ /* 0x002fe40007ffe0ff */
[----:B------:R-:W-:Y:S01]  /*3e20*/  IMAD.HI.U32 R17, R252, R16, RZ ;  /* 0x00000010fc117227 */ /* 0x000fe200078e00ff */
[----:B------:R1:W-:Y:S01]  /*3e30*/  STL [R1+0x34fc], R8 ;  /* 0x0034fc0801007387 */ /* 0x0003e20000100800 */
[C---:B--2---:R-:W-:Y:S02]  /*3e40*/  IADD3 R4, R30.reuse, 0x85, RZ ;  /* 0x000000851e047810 */ /* 0x044fe40007ffe0ff */
[----:B------:R-:W-:Y:S01]  /*3e50*/  IABS R14, R5 ;  /* 0x00000005000e7213 */ /* 0x000fe20000000000 */
[----:B------:R2:W-:Y:S01]  /*3e60*/  STL [R1+0x34dc], R6 ;  /* 0x0034dc0601007387 */ /* 0x0005e20000100800 */
[----:B------:R-:W-:Y:S01]  /*3e70*/  IABS R12, R4 ;  /* 0x00000004000c7213 */ /* 0x000fe20000000000 */
[----:B------:R-:W-:Y:S01]  /*3e80*/  IMAD.MOV R17, RZ, RZ, -R17 ;  /* 0x000000ffff117224 */ /* 0x000fe200078e0a11 */
[----:B---3--:R-:W-:Y:S01]  /*3e90*/  IADD3 R9, R30, 0x86, RZ ;  /* 0x000000861e097810 */ /* 0x008fe20007ffe0ff */
[----:B------:R-:W-:Y:S01]  /*3ea0*/  IMAD.HI.U32 R15, R252, R14, RZ ;  /* 0x0000000efc0f7227 */ /* 0x000fe200078e00ff */
[----:B------:R3:W-:Y:S01]  /*3eb0*/  STL [R1+0x3520], R5 ;  /* 0x0035200501007387 */ /* 0x0007e20000100800 */
[----:B-1----:R-:W-:-:S02]  /*3ec0*/  IADD3 R8, R30, 0x87, RZ ;  /* 0x000000871e087810 */ /* 0x002fc40007ffe0ff */
[----:B------:R-:W-:Y:S01]  /*3ed0*/  IMAD.HI.U32 R13, R252, R12, RZ ;  /* 0x0000000cfc0d7227 */ /* 0x000fe200078e00ff */
[----:B------:R1:W-:Y:S01]  /*3ee0*/  STL [R1+0x3538], R4 ;  /* 0x0035380401007387 */ /* 0x0003e20000100800 */
[----:B------:R-:W-:Y:S02]  /*3ef0*/  IADD3 R15, -R15, RZ, RZ ;  /* 0x000000ff0f0f7210 */ /* 0x000fe40007ffe1ff */
[----:B------:R-:W-:Y:S02]  /*3f00*/  IMAD.MOV R13, RZ, RZ, -R13 ;  /* 0x000000ffff0d7224 */ /* 0x000fe400078e0a0d */
[C---:B--2---:R-:W-:Y:S02]  /*3f10*/  IMAD R6, R251.reuse, R17, R16 ;  /* 0x00000011fb067224 */ /* 0x044fe400078e0210 */
[C---:B---3--:R-:W-:Y:S01]  /*3f20*/  IMAD R5, R251.reuse, R21, R20 ;  /* 0x00000015fb057224 */ /* 0x048fe200078e0214 */
        /* <DEDUP_REMOVED lines=20> */
[C---:B--2---:R-:W-:Y:S01]  /*4070*/  IADD3 R4, R30.reuse, 0x8a, RZ ;  /* 0x0000008a1e047810 */ /* 0x044fe20007ffe0ff */
[----:B------:R-:W-:Y:S01]  /*4080*/  IMAD.MOV R17, RZ, RZ, -R17 ;  /* 0x000000ffff117224 */ /* 0x000fe200078e0a11 */
[----:B------:R-:W-:Y:S01]  /*4090*/  IABS R14, R5 ;  /* 0x00000005000e7213 */ /* 0x000fe20000000000 */
[----:B------:R-:W-:Y:S01]  /*40a0*/  STL [R1+0x34f4], R6 ;  /* 0x0034f40601007387 */ /* 0x000fe20000100800 */
[----:B------:R-:W-:Y:S02]  /*40b0*/  IABS R12, R4 ;  /* 0x00000004000c7213 */ /* 0x000fe40000000000 */
[----:B---3--:R-:W-:Y:S01]  /*40c0*/  IADD3 R9, R30, 0x8b, RZ ;  /* 0x0000008b1e097810 */ /* 0x008fe20007ffe0ff */
[----:B------:R-:W-:Y:S01]  /*40d0*/  IMAD.HI.U32 R15, R252, R14, RZ ;  /* 0x0000000efc0f7227 */ /* 0x000fe200078e00ff */
[----:B------:R2:W-:Y:S01]  /*40e0*/  STL [R1+0x3534], R5 ;  /* 0x0035340501007387 */ /* 0x0005e20000100800 */
[----:B-1----:R-:W-:-:S02]  /*40f0*/  IADD3 R8, R30, 0x8c, RZ ;  /* 0x0000008c1e087810 */ /* 0x002fc40007ffe0ff */
[----:B------:R-:W-:Y:S01]  /*4100*/  IMAD.HI.U32 R13, R252, R12, RZ ;  /* 0x0000000cfc0d7227 */ /* 0x000fe200078e00ff */
[----:B------:R1:W-:Y:S03]  /*4110*/  STL [R1+0x354c], R4 ;  /* 0x00354c0401007387 */ /* 0x0003e60000100800 */
[----:B------:R-:W-:Y:S02]  /*4120*/  IMAD.MOV R15, RZ, RZ, -R15 ;  /* 0x000000ffff0f7224 */ /* 0x000fe400078e0a0f */
[----:B------:R-:W-:Y:S02]  /*4130*/  IMAD.MOV R13, RZ, RZ, -R13 ;  /* 0x000000ffff0d7224 */ /* 0x000fe400078e0a0d */
[C---:B--2---:R-:W-:Y:S02]  /*4140*/  IMAD R5, R251.reuse, R21, R20 ;  /* 0x00000015fb057224 */ /* 0x044fe400078e0214 */
[----:B------:R-:W-:-:S02]  /*4150*/  IMAD R6, R251, R17, R16 ;  /* 0x00000011fb067224 */ /* 0x000fc400078e0210 */
[----:B-1----:R-:W-:Y:S01]  /*4160*/  IMAD R4, R251, R19, R18 ;  /* 0x00000013fb047224 */ /* 0x002fe200078e0212 */
[----:B------:R1:W-:Y:S01]  /*4170*/  STL [R1+0x1cc], R5 ;  /* 0x0001cc0501007387 */ /* 0x0003e20000100800 */
[----:B------:R-:W-:-:S03]  /*4180*/  IABS R19, R8 ;  /* 0x0000000800137213 */ /* 0x000fc60000000000 */
[----:B------:R2:W-:Y:S02]  /*4190*/  STL [R1+0x1c8], R4 ;  /* 0x0001c80401007387 */ /* 0x0005e40000100800 */
[----:B------:R-:W-:Y:S02]  /*41a0*/  IMAD.HI.U32 R20, R252, R19, RZ ;  /* 0x00000013fc147227 */ /* 0x000fe400078e00ff */
[----:B------:R3:W-:Y:S02]  /*41b0*/  STL [R1+0x1c4], R6 ;  /* 0x0001c40601007387 */ /* 0x0007e40000100800 */
[C---:B-1----:R-:W-:Y:S02]  /*41c0*/  IMAD R5, R251.reuse, R15, R14 ;  /* 0x0000000ffb057224 */ /* 0x042fe400078e020e */
[----:B------:R-:W-:Y:S02]  /*41d0*/  IMAD.MOV R20, RZ, RZ, -R20 ;  /* 0x000000ffff147224 */ /* 0x000fe400078e0a14 */
[----:B--2---:R-:W-:Y:S01]  /*41e0*/  IMAD R4, R251, R13, R12 ;  /* 0x0000000dfb047224 */ /* 0x004fe200078e020c */
[----:B------:R1:W-:Y:S01]  /*41f0*/  STL [R1+0x1c0], R5 ;  /* 0x0001c00501007387 */ /* 0x0003e20000100800 */
[----:B------:R-:W-:-:S02]  /*4200*/  IABS R12, R9 ;  /* 0x00000009000c7213 */ /* 0x000fc40000000000 */
[----:B---3--:R-:W-:Y:S01]  /*4210*/  IADD3 R6, R30, 0x8d, RZ ;  /* 0x0000008d1e067810 */ /* 0x008fe20007ffe0ff */
[----:B------:R2:W-:Y:S02]  /*4220*/  STL [R1+0x1bc], R4 ;  /* 0x0001bc0401007387 */ /* 0x0005e40000100800 */
[----:B------:R-:W-:Y:S01]  /*4230*/  IMAD.HI.U32 R21, R252, R12, RZ ;  /* 0x0000000cfc157227 */ /* 0x000fe200078e00ff */
[----:B------:R-:W-:Y:S01]  /*4240*/  IABS R17, R6 ;  /* 0x0000000600117213 */ /* 0x000fe20000000000 */
[----:B------:R3:W-:Y:S01]  /*4250*/  STL [R1+0x351c], R9 ;  /* 0x00351c0901007387 */ /* 0x0007e20000100800 */
[----:B-1----:R-:W-:-:S03]  /*4260*/  IADD3 R5, R30, 0x8e, RZ ;  /* 0x0000008e1e057810 */ /* 0x002fc60007ffe0ff */
[----:B------:R-:W-:Y:S01]  /*4270*/  IMAD.HI.U32 R18, R252, R17, RZ ;  /* 0x00000011fc127227 */ /* 0x000fe200078e00ff */
[----:B------:R1:W-:Y:S01]  /*4280*/  STL [R1+0x3528], R8 ;  /* 0x0035280801007387 */ /* 0x0003e20000100800 */
[----:B--2---:R-:W-:Y:S02]  /*4290*/  IADD3 R4, R30, 0x8f, RZ ;  /* 0x0000008f1e047810 */ /* 0x004fe40007ffe0ff */
[----:B------:R-:W-:Y:S01]  /*42a0*/  IABS R15, R5 ;  /* 0x00000005000f7213 */ /* 0x000fe20000000000 */
[----:B------:R2:W-:Y:S01]  /*42b0*/  STL [R1+0x3504], R6 ;  /* 0x0035040601007387 */ /* 0x0005e20000100800 */
[----:B------:R-:W-:Y:S01]  /*42c0*/  IABS R13, R4 ;  /* 0x00000004000d7213 */ /* 0x000fe20000000000 */
[----:B------:R-:W-:Y:S01]  /*42d0*/  IMAD.MOV R18, RZ, RZ, -R18 ;  /* 0x000000ffff127224 */ /* 0x000fe200078e0a12 */
        /* <DEDUP_REMOVED lines=10> */
[----:B----4-:R-:W-:-:S02]  /*4380*/  IMAD R5, R251, R16, R15 ;  /* 0x00000010fb057224 */ /* 0x010fc400078e020f */
[C---:B---3--:R-:W-:Y:S01]  /*4390*/  IMAD R4, R251.reuse, R20, R19 ;  /* 0x00000014fb047224 */ /* 0x048fe200078e0213 */
[----:B------:R-:W-:Y:S01]  /*43a0*/  IABS R19, R8 ;  /* 0x0000000800137213 */ /* 0x000fe20000000000 */
[----:B------:R-:W-:Y:S01]  /*43b0*/  IMAD R12, R251, R21, R12 ;  /* 0x00000015fb0c7224 */ /* 0x000fe200078e020c */
[----:B------:R-:W-:Y:S02]  /*43c0*/  IABS R21, R9 ;  /* 0x0000000900157213 */ /* 0x000fe40000000000 */
[----:B------:R1:W-:Y:S01]  /*43d0*/  STL [R1+0x240], R4 ;  /* 0x0002400401007387 */ /* 0x0003e20000100800 */
[----:B------:R-:W-:-:S03]  /*43e0*/  IMAD.HI.U32 R20, R252, R19, RZ ;  /* 0x00000013fc147227 */ /* 0x000fc600078e00ff */
[----:B------:R2:W-:Y:S01]  /*43f0*/  STL [R1+0x23c], R6 ;  /* 0x00023c0601007387 */ /* 0x0005e20000100800 */
[----:B------:R-:W-:-:S03]  /*4400*/  IMAD.HI.U32 R22, R252, R21, RZ ;  /* 0x00000015fc167227 */ /* 0x000fc600078e00ff */
[----:B------:R3:W-:Y:S01]  /*4410*/  STL [R1+0x238], R5 ;  /* 0x0002380501007387 */ /* 0x0007e20000100800 */
[----:B------:R-:W-:Y:S02]  /*4420*/  IMAD.MOV R22, RZ, RZ, -R22 ;  /* 0x000000ffff167224 */ /* 0x000fe400078e0a16 */
[----:B-1----:R-:W-:Y:S02]  /*4430*/  IMAD R4, R251, R14, R13 ;  /* 0x0000000efb047224 */ /* 0x002fe400078e020d */
[----:B------:R-:W-:Y:S01]  /*4440*/  IMAD.MOV R20, RZ, RZ, -R20 ;  /* 0x000000ffff147224 */ /* 0x000fe200078e0a14 */
[C---:B--2---:R-:W-:Y:S02]  /*4450*/  IADD3 R6, R30.reuse, 0x92, RZ ;  /* 0x000000921e067810 */ /* 0x044fe40007ffe0ff */
        /* <DEDUP_REMOVED lines=11> */
[----:B------:R-:W-:Y:S01]  /*4510*/  IADD3 R18, -R18, RZ, RZ ;  /* 0x000000ff12127210 */ /* 0x000fe20007ffe1ff */
[----:B------:R-:W-:Y:S01]  /*4520*/  IMAD.MOV R16, RZ, RZ, -R16 ;  /* 0x000000ffff107224 */ /* 0x000fe200078e0a10 */
[----:B--2---:R-:W-:Y:S01]  /*4530*/  IADD3 R9, R30, 0x95, RZ ;  /* 0x000000951e097810 */ /* 0x004fe20007ffe0ff */
[----:B------:R2:W-:Y:S01]  /*4540*/  STL [R1+0x3560], R5 ;  /* 0x0035600501007387 */ /* 0x0005e20000100800 */
[----:B------:R-:W-:Y:S01]  /*4550*/  IMAD.HI.U32 R14, R252, R13, RZ ;  /* 0x0000000dfc0e7227 */ /* 0x000fe200078e00ff */
[----:B-1----:R-:W-:-:S02]  /*4560*/  IADD3 R8, R30, 0x96, RZ ;  /* 0x000000961e087810 */ /* 0x002fc40007ffe0ff */
[----:B------:R1:W-:Y:S01]  /*4570*/  STL [R1+0x357c], R4 ;  /* 0x00357c0401007387 */ /* 0x0003e20000100800 */
[----:B------:R-:W-:Y:S02]  /*4580*/  IMAD.MOV R14, RZ, RZ, -R14 ;  /* 0x000000ffff0e7224 */ /* 0x000fe400078e0a0e */
[C---:B---3--:R-:W-:Y:S02]  /*4590*/  IMAD R6, R251.reuse, R18, R17 ;  /* 0x00000012fb067224 */ /* 0x048fe400078e0211 */
[C---:B--2---:R-:W-:Y:S01]  /*45a0*/  IMAD R5, R251.reuse, R22, R21 ;  /* 0x00000016fb057224 */ /* 0x044fe200078e0215 */
[----:B------:R-:W-:Y:S01]  /*45b0*/  IABS R21, R9 ;  /* 0x0000000900157213 */ /* 0x000fe20000000000 */
[----:B-1----:R-:W-:-:S03]  /*45c0*/  IMAD R4, R251, R20, R19 ;  /* 0x00000014fb047224 */ /* 0x002fc600078e0213 */
[----:B------:R1:W-:Y:S01]  /*45d0*/  STL [R1+0x230], R5 ;  /* 0x0002300501007387 */ /* 0x0003e20000100800 */
[----:B------:R-:W-:Y:S01]  /*45e0*/  IABS R19, R8 ;  /* 0x0000000800137213 */ /* 0x000fe20000000000 */
[C---:B------:R-:W-:Y:S02]  /*45f0*/  IMAD.HI.U32 R22, R252.reuse, R21, RZ ;  /* 0x00000015fc167227 */ /* 0x040fe400078e00ff */
[----:B------:R2:W-:Y:S02]  /*4600*/  STL [R1+0x22c], R4 ;  /* 0x00022c0401007387 */ /* 0x0005e40000100800 */
[----:B------:R-:W-:Y:S02]  /*4610*/  IMAD.HI.U32 R20, R252, R19, RZ ;  /* 0x00000013fc147227 */ /* 0x000fe400078e00ff */
[----:B------:R3:W-:Y:S02]  /*4620*/  STL [R1+0x228], R6 ;  /* 0x0002280601007387 */ /* 0x0007e40000100800 */
        /* <DEDUP_REMOVED lines=22> */
[----:B------:R1:W-:Y:S03]  /*4790*/  STL [R1+0x3590], R4 ;  /* 0x0035900401007387 */ /* 0x0003e60000100800 */
[----:B------:R-:W-:Y:S01]  /*47a0*/  IMAD.MOV R16, RZ, RZ, -R16 ;  /* 0x000000ffff107224 */ /* 0x000fe200078e0a10 */
[----:B------:R-:W-:Y:S01]  /*47b0*/  IADD3 R14, -R14, RZ, RZ ;  /* 0x000000ff0e0e7210 */ /* 0x000fe20007ffe1ff */
        /* <DEDUP_REMOVED lines=23> */
[----:B------:R-:W-:Y:S02]  /*4930*/  IMAD.MOV R18, RZ, RZ, -R18 ;  /* 0x000000ffff127224 */ /* 0x000fe400078e0a12 */
[----:B------:R2:W-:Y:S01]  /*4940*/  STL [R1+0x3540], R6 ;  /* 0x0035400601007387 */ /* 0x0005e20000100800 */
[----:B------:R-:W-:Y:S02]  /*4950*/  IABS R13, R5 ;  /* 0x00000005000d7213 */ /* 0x000fe40000000000 */
[----:B------:R-:W-:Y:S01]  /*4960*/  IABS R14, R4 ;  /* 0x00000004000e7213 */ /* 0x000fe20000000000 */
[----:B------:R-:W-:Y:S01]  /*4970*/  STL [R1+0x358c], R5 ;  /* 0x00358c0501007387 */ /* 0x000fe20000100800 */
[----:B---3--:R-:W-:Y:S01]  /*4980*/  IADD3 R9, R30, 0x9f, RZ ;  /* 0x0000009f1e097810 */ /* 0x008fe20007ffe0ff */
[----:B------:R-:W-:Y:S01]  /*4990*/  IMAD.HI.U32 R16, R252, R13, RZ ;  /* 0x0000000dfc107227 */ /* 0x000fe200078e00ff */
[----:B-1----:R-:W-:Y:S01]  /*49a0*/  IADD3 R8, R30, 0xa0, RZ ;  /* 0x000000a01e087810 */ /* 0x002fe20007ffe0ff */
[----:B------:R1:W-:Y:S02]  /*49b0*/  STL [R1+0x35a8], R4 ;  /* 0x0035a80401007387 */ /* 0x0003e40000100800 */
[----:B--2---:R-:W-:Y:S01]  /*49c0*/  IMAD R6, R251, R22, R21 ;  /* 0x00000016fb067224 */ /* 0x004fe200078e0215 */
[----:B------:R-:W-:Y:S01]  /*49d0*/  IABS R22, R9 ;  /* 0x0000000900167213 */ /* 0x000fe20000000000 */
[----:B------:R-:W-:-:S03]  /*49e0*/  IMAD.HI.U32 R15, R252, R14, RZ ;  /* 0x0000000efc0f7227 */ /* 0x000fc600078e00ff */
[----:B------:R2:W-:Y:S01]  /*49f0*/  STL [R1+0x208], R6 ;  /* 0x0002080601007387 */ /* 0x0005e20000100800 */
[----:B------:R-:W-:Y:S02]  /*4a00*/  IMAD.MOV R15, RZ, RZ, -R15 ;  /* 0x000000ffff0f7224 */ /* 0x000fe400078e0a0f */
[C---:B-1----:R-:W-:Y:S01]  /*4a10*/  IMAD R4, R251.reuse, R20, R19 ;  /* 0x00000014fb047224 */ /* 0x042fe200078e0213 */
[----:B------:R-:W-:Y:S01]  /*4a20*/  IABS R20, R8 ;  /* 0x0000000800147213 */ /* 0x000fe20000000000 */
[----:B------:R-:W-:Y:S02]  /*4a30*/  IMAD R5, R251, R18, R17 ;  /* 0x00000012fb057224 */ /* 0x000fe400078e0211 */
[----:B------:R-:W-:Y:S01]  /*4a40*/  IMAD.MOV R16, RZ, RZ, -R16 ;  /* 0x000000ffff107224 */ /* 0x000fe200078e0a10 */
[----:B------:R1:W-:Y:S01]  /*4a50*/  STL [R1+0x204], R4 ;  /* 0x0002040401007387 */ /* 0x0003e20000100800 */
[----:B------:R-:W-:Y:S01]  /*4a60*/  IMAD.HI.U32 R21, R252, R20, RZ ;  /* 0x00000014fc157227 */ /* 0x000fe200078e00ff */
[----:B--2---:R-:W-:-:S02]  /*4a70*/  IADD3 R6, R30, 0xa1, RZ ;  /* 0x000000a11e067810 */ /* 0x004fc40007ffe0ff */
[----:B------:R2:W-:Y:S01]  /*4a80*/  STL [R1+0x200], R5 ;  /* 0x0002000501007387 */ /* 0x0005e20000100800 */
[C---:B------:R-:W-:Y:S01]  /*4a90*/  IMAD.HI.U32 R23, R252.reuse, R22, RZ ;  /* 0x00000016fc177227 */ /* 0x040fe200078e00ff */
[----:B------:R-:W-:Y:S02]  /*4aa0*/  IABS R18, R6 ;  /* 0x0000000600127213 */ /* 0x000fe40000000000 */
[----:B------:R-:W-:Y:S01]  /*4ab0*/  IADD3 R21, -R21, RZ, RZ ;  /* 0x000000ff15157210 */ /* 0x000fe20007ffe1ff */
[C---:B------:R-:W-:Y:S02]  /*4ac0*/  IMAD R13, R251.reuse, R16, R13 ;  /* 0x00000010fb0d7224 */ /* 0x040fe400078e020d */
[----:B-1----:R-:W-:Y:S02]  /*4ad0*/  IMAD R4, R251, R15, R14 ;  /* 0x0000000ffb047224 */ /* 0x002fe400078e020e */
[----:B------:R-:W-:Y:S01]  /*4ae0*/  IMAD.HI.U32 R19, R252, R18, RZ ;  /* 0x00000012fc137227 */ /* 0x000fe200078e00ff */
[----:B--2---:R-:W-:-:S02]  /*4af0*/  IADD3 R5, R30, 0xa2, RZ ;  /* 0x000000a21e057810 */ /* 0x004fc40007ffe0ff */
[----:B------:R1:W-:Y:S01]  /*4b00*/  STL [R1+0x284], R4 ;  /* 0x0002840401007387 */ /* 0x0003e20000100800 */
[----:B------:R-:W-:Y:S01]  /*4b10*/  IMAD.MOV R23, RZ, RZ, -R23 ;  /* 0x000000ffff177224 */ /* 0x000fe200078e0a17 */
[----:B------:R-:W-:Y:S01]  /*4b20*/  IABS R16, R5 ;  /* 0x0000000500107213 */ /* 0x000fe20000000000 */
[----:B------:R-:W-:Y:S01]  /*4b30*/  IMAD.MOV R19, RZ, RZ, -R19 ;  /* 0x000000ffff137224 */ /* 0x000fe200078e0a13 */
[----:B------:R2:W-:Y:S03]  /*4b40*/  STL [R1+0x3574], R9 ;  /* 0x0035740901007387 */ /* 0x0005e60000100800 */
[----:B------:R-:W-:Y:S01]  /*4b50*/  IMAD.HI.U32 R17, R252, R16, RZ ;  /* 0x00000010fc117227 */ /* 0x000fe200078e00ff */
[----:B------:R3:W-:Y:S01]  /*4b60*/  STL [R1+0x3580], R8 ;  /* 0x0035800801007387 */ /* 0x0007e20000100800 */
[----:B-1----:R-:W-:Y:S02]  /*4b70*/  IADD3 R4, R30, 0xa3, RZ ;  /* 0x000000a31e047810 */ /* 0x002fe40007ffe0ff */
[----:B------:R-:W-:Y:S01]  /*4b80*/  IMAD.MOV R17, RZ, RZ, -R17 ;  /* 0x000000ffff117224 */ /* 0x000fe200078e0a11 */
[----:B------:R1:W-:Y:S01]  /*4b90*/  STL [R1+0x3558], R6 ;  /* 0x0035580601007387 */ /* 0x0003e20000100800 */
[----:B------:R-:W-:-:S03]  /*4ba0*/  IABS R14, R4 ;  /* 0x00000004000e7213 */ /* 0x000fc60000000000 */
[----:B------:R4:W-:Y:S01]  /*4bb0*/  STL [R1+0x35a4], R5 ;  /* 0x0035a40501007387 */ /* 0x0009e20000100800 */
[----:B--2---:R-:W-:Y:S01]  /*4bc0*/  IADD3 R9, R30, 0xa4, RZ ;  /* 0x000000a41e097810 */ /* 0x004fe20007ffe0ff */
[----:B------:R-:W-:Y:S02]  /*4bd0*/  IMAD.HI.U32 R15, R252, R14, RZ ;  /* 0x0000000efc0f7227 */ /* 0x000fe400078e00ff */
[----:B------:R2:W-:Y:S01]  /*4be0*/  STL [R1+0x35bc], R4 ;  /* 0x0035bc0401007387 */ /* 0x0005e20000100800 */
[----:B---3--:R-:W-:Y:S01]  /*4bf0*/  IADD3 R8, R30, 0xa5, RZ ;  /* 0x000000a51e087810 */ /* 0x008fe20007ffe0ff */
[C---:B-1----:R-:W-:Y:S02]  /*4c00*/  IMAD R6, R251.reuse, R19, R18 ;  /* 0x00000013fb067224 */ /* 0x042fe400078e0212 */
[----:B------:R-:W-:Y:S02]  /*4c10*/  IMAD.MOV R15, RZ, RZ, -R15 ;  /* 0x000000ffff0f7224 */ /* 0x000fe400078e0a0f */
[C---:B----4-:R-:W-:Y:S01]  /*4c20*/  IMAD R5, R251.reuse, R23, R22 ;  /* 0x00000017fb057224 */ /* 0x050fe200078e0216 */
[----:B------:R-:W-:Y:S01]  /*4c30*/  IABS R22, R9 ;  /* 0x0000000900167213 */ /* 0x000fe20000000000 */
[----:B--2---:R-:W-:Y:S01]  /*4c40*/  IMAD R4, R251, R21, R20 ;  /* 0x00000015fb047224 */ /* 0x004fe200078e0214 */
        /* <DEDUP_REMOVED lines=21> */
[----:B------:R2:W-:Y:S01]  /*4da0*/  STL [R1+0x3570], R6 ;  /* 0x0035700601007387 */ /* 0x0005e20000100800 */
[----:B------:R-:W-:Y:S02]  /*4db0*/  IABS R14, R4 ;  /* 0x00000004000e7213 */ /* 0x000fe40000000000 */
[----:B---3--:R-:W-:Y:S01]  /*4dc0*/  IADD3 R9, R30, 0xa9, RZ ;  /* 0x000000a91e097810 */ /* 0x008fe20007ffe0ff */
[----:B------:R3:W-:Y:S01]  /*4dd0*/  STL [R1+0x35b8], R5 ;  /* 0x0035b80501007387 */ /* 0x0007e20000100800 */
[----:B------:R-:W-:Y:S01]  /*4de0*/  IMAD.HI.U32 R17, R252, R16, RZ ;  /* 0x00000010fc117227 */ /* 0x000fe200078e00ff */
[----:B-1----:R-:W-:-:S02]  /*4df0*/  IADD3 R8, R30, 0xaa, RZ ;  /* 0x000000aa1e087810 */ /* 0x002fc40007ffe0ff */
[----:B------:R1:W-:Y:S01]  /*4e00*/  STL [R1+0x35d4], R4 ;  /* 0x0035d40401007387 */ /* 0x0003e20000100800 */
[----:B------:R-:W-:Y:S01]  /*4e10*/  IMAD.HI.U32 R15, R252, R14, RZ ;  /* 0x0000000efc0f7227 */ /* 0x000fe200078e00ff */
[----:B------:R-:W-:-:S03]  /*4e20*/  IADD3 R17, -R17, RZ, RZ ;  /* 0x000000ff11117210 */ /* 0x000fc60007ffe1ff */
        /* <DEDUP_REMOVED lines=29> */
[----:B------:R3:W-:Y:S01]  /*5000*/  STL [R1+0x35d0], R5 ;  /* 0x0035d00501007387 */ /* 0x0007e20000100800 */
[----:B------:R-:W-:Y:S01]  /*5010*/  IMAD.HI.U32 R17, R252, R16, RZ ;  /* 0x00000010fc117227 */ /* 0x000fe200078e00ff */
[----:B-1----:R-:W-:-:S02]  /*5020*/  IADD3 R8, R30, 0xaf, RZ ;  /* 0x000000af1e087810 */ /* 0x002fc40007ffe0ff */
        /* <DEDUP_REMOVED lines=8> */
[----:B------:R-:W-:Y:S02]  /*50b0*/  IMAD.MOV R15, RZ, RZ, -R15 ;  /* 0x000000ffff0f7224 */ /* 0x000fe400078e0a0f */
[----:B------:R-:W-:Y:S01]  /*50c0*/  IMAD.HI.U32 R23, R252, R22, RZ ;  /* 0x00000016fc177227 */ /* 0x000fe200078e00ff */
[----:B------:R2:W-:Y:S04]  /*50d0*/  STL [R1+0x254], R4 ;  /* 0x0002540401007387 */ /* 0x0005e80000100800 */
[----:B------:R3:W-:Y:S01]  /*50e0*/  STL [R1+0x250], R6 ;  /* 0x0002500601007387 */ /* 0x0007e20000100800 */
[----:B------:R-:W-:Y:S01]  /*50f0*/  IADD3 R23, -R23, RZ, RZ ;  /* 0x000000ff17177210 */ /* 0x000fe20007ffe1ff */
[----:B-1----:R-:W-:-:S02]  /*5100*/  IMAD R5, R251, R17, R16 ;  /* 0x00000011fb057224 */ /* 0x002fc400078e0210 */
[----:B--2---:R-:W-:-:S03]  /*5110*/  IMAD R4, R251, R15, R14 ;  /* 0x0000000ffb047224 */ /* 0x004fc600078e020e */
[----:B------:R1:W-:Y:S01]  /*5120*/  STL [R1+0x24c], R5 ;  /* 0x00024c0501007387 */ /* 0x0003e20000100800 */
[----:B------:R-:W-:Y:S02]  /*5130*/  IABS R14, R8 ;  /* 0x00000008000e7213 */ /* 0x000fe40000000000 */
[----:B---3--:R-:W-:Y:S01]  /*5140*/  IADD3 R6, R30, 0xb0, RZ ;  /* 0x000000b01e067810 */ /* 0x008fe20007ffe0ff */
[----:B------:R2:W-:Y:S02]  /*5150*/  STL [R1+0x248], R4 ;  /* 0x0002480401007387 */ /* 0x0005e40000100800 */
[----:B------:R-:W-:Y:S01]  /*5160*/  IMAD.HI.U32 R21, R252, R14, RZ ;  /* 0x0000000efc157227 */ /* 0x000fe200078e00ff */
[----:B------:R-:W-:Y:S01]  /*5170*/  IABS R19, R6 ;  /* 0x0000000600137213 */ /* 0x000fe20000000000 */
[----:B------:R3:W-:Y:S01]  /*5180*/  STL [R1+0x35b4], R9 ;  /* 0x0035b40901007387 */ /* 0x0007e20000100800 */
[----:B-1----:R-:W-:Y:S01]  /*5190*/  IADD3 R5, R30, 0xb1, RZ ;  /* 0x000000b11e057810 */ /* 0x002fe20007ffe0ff */
[----:B------:R-:W-:-:S02]  /*51a0*/  IMAD.MOV R21, RZ, RZ, -R21 ;  /* 0x000000ffff157224 */ /* 0x000fc400078e0a15 */
[----:B------:R1:W-:Y:S01]  /*51b0*/  STL [R1+0x35c0], R8 ;  /* 0x0035c00801007387 */ /* 0x0003e20000100800 */
[----:B------:R-:W-:Y:S01]  /*51c0*/  IMAD.HI.U32 R20, R252, R19, RZ ;  /* 0x00000013fc147227 */ /* 0x000fe200078e00ff */
[C---:B--2---:R-:W-:Y:S02]  /*51d0*/  IADD3 R4, R30.reuse, 0xb2, RZ ;  /* 0x000000b21e047810 */ /* 0x044fe40007ffe0ff */
[----:B------:R-:W-:Y:S01]  /*51e0*/  IABS R17, R5 ;  /* 0x0000000500117213 */ /* 0x000fe20000000000 */
[----:B------:R2:W-:Y:S01]  /*51f0*/  STL [R1+0x359c], R6 ;  /* 0x00359c0601007387 */ /* 0x0005e20000100800 */
[----:B------:R-:W-:Y:S01]  /*5200*/  IABS R15, R4 ;  /* 0x00000004000f7213 */ /* 0x000fe20000000000 */
[----:B------:R-:W-:Y:S01]  /*5210*/  IMAD.MOV R20, RZ, RZ, -R20 ;  /* 0x000000ffff147224 */ /* 0x000fe200078e0a14 */
[----:B---3--:R-:W-:Y:S01]  /*5220*/  IADD3 R9, R30, 0xb3, RZ ;  /* 0x000000b31e097810 */ /* 0x008fe20007ffe0ff */
[----:B------:R-:W-:Y:S01]  /*5230*/  STL [R1+0x35ec], R5 ;  /* 0x0035ec0501007387 */ /* 0x000fe20000100800 */
[----:B------:R-:W-:Y:S01]  /*5240*/  IMAD.HI.U32 R18, R252, R17, RZ ;  /* 0x00000011fc127227 */ /* 0x000fe200078e00ff */
[----:B-1----:R-:W-:-:S02]  /*5250*/  IADD3 R8, R30, 0xb4, RZ ;  /* 0x000000b41e087810 */ /* 0x002fc40007ffe0ff */
[----:B------:R1:W-:Y:S01]  /*5260*/  STL [R1+0x3604], R4 ;  /* 0x0036040401007387 */ /* 0x0003e20000100800 */
[----:B------:R-:W-:-:S04]  /*5270*/  IMAD.HI.U32 R16, R252, R15, RZ ;  /* 0x0000000ffc107227 */ /* 0x000fc800078e00ff */
[C---:B--2---:R-:W-:Y:S02]  /*5280*/  IMAD R6, R251.reuse, R20, R19 ;  /* 0x00000014fb067224 */ /* 0x044fe400078e0213 */
[----:B------:R-:W-:Y:S02]  /*5290*/  IMAD.MOV R18, RZ, RZ, -R18 ;  /* 0x000000ffff127224 */ /* 0x000fe400078e0a12 */
[----:B------:R-:W-:Y:S02]  /*52a0*/  IMAD.MOV R16, RZ, RZ, -R16 ;  /* 0x000000ffff107224 */ /* 0x000fe400078e0a10 */
[C---:B-1----:R-:W-:Y:S01]  /*52b0*/  IMAD R4, R251.reuse, R23, R22 ;  /* 0x00000017fb047224 */ /* 0x042fe200078e0216 */
[----:B------:R-:W-:Y:S01]  /*52c0*/  IABS R23, R9 ;  /* 0x0000000900177213 */ /* 0x000fe20000000000 */
[C---:B------:R-:W-:Y:S02]  /*52d0*/  IMAD R5, R251.reuse, R18, R17 ;  /* 0x00000012fb057224 */ /* 0x040fe400078e0211 */
[----:B------:R-:W-:Y:S01]  /*52e0*/  IMAD R14, R251, R21, R14 ;  /* 0x00000015fb0e7224 */ /* 0x000fe200078e020e */
[----:B------:R1:W-:Y:S01]  /*52f0*/  STL [R1+0x244], R4 ;  /* 0x0002440401007387 */ /* 0x0003e20000100800 */
[----:B------:R-:W-:Y:S01]  /*5300*/  IABS R21, R8 ;  /* 0x0000000800157213 */ /* 0x000fe20000000000 */
[----:B------:R-:W-:-:S02]  /*5310*/  IMAD.HI.U32 R24, R252, R23, RZ ;  /* 0x00000017fc187227 */ /* 0x000fc400078e00ff */
[----:B------:R2:W-:Y:S02]  /*5320*/  STL [R1+0x2c8], R6 ;  /* 0x0002c80601007387 */ /* 0x0005e40000100800 */
[----:B------:R-:W-:Y:S02]  /*5330*/  IMAD.HI.U32 R22, R252, R21, RZ ;  /* 0x00000015fc167227 */ /* 0x000fe400078e00ff */
[----:B------:R3:W-:Y:S02]  /*5340*/  STL [R1+0x2c4], R5 ;  /* 0x0002c40501007387 */ /* 0x0007e40000100800 */
[----:B-1----:R-:W-:Y:S02]  /*5350*/  IMAD R4, R251, R16, R15 ;  /* 0x00000010fb047224 */ /* 0x002fe400078e020f */
[----:B------:R-:W-:Y:S01]  /*5360*/  IMAD.MOV R24, RZ, RZ, -R24 ;  /* 0x000000ffff187224 */ /* 0x000fe200078e0a18 */
[----:B--2---:R-:W-:Y:S02]  /*5370*/  IADD3 R6, R30, 0xb5, RZ ;  /* 0x000000b51e067810 */ /* 0x004fe40007ffe0ff */
[----:B------:R1:W-:Y:S01]  /*5380*/  STL [R1+0x2c0], R4 ;  /* 0x0002c00401007387 */ /* 0x0003e20000100800 */
[----:B------:R-:W-:Y:S01]  /*5390*/  IMAD.MOV R22, RZ, RZ, -R22 ;  /* 0x000000ffff167224 */ /* 0x000fe200078e0a16 */
[----:B------:R-:W-:-:S02]  /*53a0*/  IABS R19, R6 ;  /* 0x0000000600137213 */ /* 0x000fc40000000000 */
[----:B------:R2:W-:Y:S01]  /*53b0*/  STL [R1+0x35cc], R9 ;  /* 0x0035cc0901007387 */ /* 0x0005e20000100800 */
[----:B---3--:R-:W-:Y:S02]  /*53c0*/  IADD3 R5, R30, 0xb6, RZ ;  /* 0x000000b61e057810 */ /* 0x008fe40007ffe0ff */
[----:B------:R-:W-:Y:S02]  /*53d0*/  IMAD.HI.U32 R20, R252, R19, RZ ;  /* 0x00000013fc147227 */ /* 0x000fe400078e00ff */
[----:B------:R-:W-:Y:S01]  /*53e0*/  IABS R17, R5 ;  /* 0x0000000500117213 */ /* 0x000fe20000000000 */
[----:B------:R3:W-:Y:S01]  /*53f0*/  STL [R1+0x35e0], R8 ;  /* 0x0035e00801007387 */ /* 0x0007e20000100800 */
[----:B-1----:R-:W-:Y:S02]  /*5400*/  IADD3 R4, R30, 0xb7, RZ ;  /* 0x000000b71e047810 */ /* 0x002fe40007ffe0ff */
[----:B------:R-:W-:Y:S01]  /*5410*/  IADD3 R20, -R20, RZ, RZ ;  /* 0x000000ff14147210 */ /* 0x000fe20007ffe1ff */
[----:B------:R1:W-:Y:S01]  /*5420*/  STL [R1+0x35b0], R6 ;  /* 0x0035b00601007387 */ /* 0x0003e20000100800 */
[----:B------:R-:W-:Y:S01]  /*5430*/  IABS R15, R4 ;  /* 0x00000004000f7213 */ /* 0x000fe20000000000 */
[----:B------:R-:W-:Y:S01]  /*5440*/  IMAD.HI.U32 R18, R252, R17, RZ ;  /* 0x00000011fc127227 */ /* 0x000fe200078e00ff */
[----:B--2---:R-:W-:Y:S01]  /*5450*/  IADD3 R9, R30, 0xb8, RZ ;  /* 0x000000b81e097810 */ /* 0x004fe20007ffe0ff */
[----:B------:R2:W-:Y:S02]  /*5460*/  STL [R1+0x3600], R5 ;  /* 0x0036000501007387 */ /* 0x0005e40000100800 */
[----:B------:R-:W-:Y:S01]  /*5470*/  IMAD.HI.U32 R16, R252, R15, RZ ;  /* 0x0000000ffc107227 */ /* 0x000fe200078e00ff */
[----:B---3--:R-:W-:Y:S01]  /*5480*/  IADD3 R8, R30, 0xb9, RZ ;  /* 0x000000b91e087810 */ /* 0x008fe20007ffe0ff */
[----:B------:R3:W-:Y:S02]  /*5490*/  STL [R1+0x361c], R4 ;  /* 0x00361c0401007387 */ /* 0x0007e40000100800 */
[----:B-1----:R-:W-:-:S02]  /*54a0*/  IMAD R6, R251, R20, R19 ;  /* 0x00000014fb067224 */ /* 0x002fc400078e0213 */
[----:B------:R-:W-:Y:S02]  /*54b0*/  IMAD.MOV R18, RZ, RZ, -R18 ;  /* 0x000000ffff127224 */ /* 0x000fe400078e0a12 */
[C---:B--2---:R-:W-:Y:S01]  /*54c0*/  IMAD R5, R251.reuse, R24, R23 ;  /* 0x00000018fb057224 */ /* 0x044fe200078e0217 */
[----:B------:R-:W-:Y:S01]  /*54d0*/  IABS R23, R9 ;  /* 0x0000000900177213 */ /* 0x000fe20000000000 */
[----:B------:R-:W-:Y:S02]  /*54e0*/  IMAD.MOV R16, RZ, RZ, -R16 ;  /* 0x000000ffff107224 */ /* 0x000fe400078e0a10 */
[----:B---3--:R-:W-:Y:S01]  /*54f0*/  IMAD R4, R251, R22, R21 ;  /* 0x00000016fb047224 */ /* 0x008fe200078e0215 */
        /* <DEDUP_REMOVED lines=29> */
[C---:B--2---:R-:W-:Y:S01]  /*56d0*/  IMAD R6, R251.reuse, R20, R19 ;  /* 0x00000014fb067224 */ /* 0x044fe200078e0213 */
[----:B------:R-:W-:Y:S01]  /*56e0*/  IADD3 R16, -R16, RZ, RZ ;  /* 0x000000ff10107210 */ /* 0x000fe20007ffe1ff */
        /* <DEDUP_REMOVED lines=22> */
[----:B--2---:R-:W-:Y:S02]  /*5850*/  IADD3 R4, R30, 0xc1, RZ ;  /* 0x000000c11e047810 */ /* 0x004fe40007ffe0ff */
[----:B------:R-:W-:Y:S01]  /*5860*/  IABS R17, R5 ;  /* 0x0000000500117213 */ /* 0x000fe20000000000 */
[----:B------:R2:W-:Y:S01]  /*5870*/  STL [R1+0x35e4], R6 ;  /* 0x0035e40601007387 */ /* 0x0005e20000100800 */
[----:B------:R-:W-:Y:S01]  /*5880*/  IMAD.MOV R20, RZ, RZ, -R20 ;  /* 0x000000ffff147224 */ /* 0x000fe200078e0a14 */
[----:B------:R-:W-:-:S02]  /*5890*/  IABS R15, R4 ;  /* 0x00000004000f7213 */ /* 0x000fc40000000000 */
[----:B------:R4:W-:Y:S01]  /*58a0*/  STL [R1+0x362c], R5 ;  /* 0x00362c0501007387 */ /* 0x0009e20000100800 */
[----:B------:R-:W-:Y:S01]  /*58b0*/  IMAD.HI.U32 R18, R252, R17, RZ ;  /* 0x00000011fc127227 */ /* 0x000fe200078e00ff */
[C---:B---3--:R-:W-:Y:S02]  /*58c0*/  IADD3 R9, R30.reuse, 0xc2, RZ ;  /* 0x000000c21e097810 */ /* 0x048fe40007ffe0ff */
[----:B------:R3:W-:Y:S01]  /*58d0*/  STL [R1+0x364c], R4 ;  /* 0x00364c0401007387 */ /* 0x0007e20000100800 */
[----:B-1----:R-:W-:Y:S01]  /*58e0*/  IADD3 R8, R30, 0xc3, RZ ;  /* 0x000000c31e087810 */ /* 0x002fe20007ffe0ff */
[C---:B--2---:R-:W-:Y:S02]  /*58f0*/  IMAD R6, R251.reuse, R22, R21 ;  /* 0x00000016fb067224 */ /* 0x044fe400078e0215 */
[----:B------:R-:W-:Y:S01]  /*5900*/  IMAD.MOV R18, RZ, RZ, -R18 ;  /* 0x000000ffff127224 */ /* 0x000fe200078e0a12 */
[----:B------:R-:W-:Y:S01]  /*5910*/  IABS R22, R8 ;  /* 0x0000000800167213 */ /* 0x000fe20000000000 */
[----:B----4-:R-:W-:-:S02]  /*5920*/  IMAD R5, R251, R20, R19 ;  /* 0x00000014fb057224 */ /* 0x010fc400078e0213 */
[----:B------:R-:W-:-:S04]  /*5930*/  IMAD.HI.U32 R16, R252, R15, RZ ;  /* 0x0000000ffc107227 */ /* 0x000fc800078e00ff */
[----:B---3--:R-:W-:Y:S01]  /*5940*/  IMAD R4, R251, R24, R23 ;  /* 0x00000018fb047224 */ /* 0x008fe200078e0217 */
[----:B------:R-:W-:Y:S01]  /*5950*/  IABS R24, R9 ;  /* 0x0000000900187213 */ /* 0x000fe20000000000 */
[----:B------:R-:W-:-:S03]  /*5960*/  IMAD.HI.U32 R23, R252, R22, RZ ;  /* 0x00000016fc177227 */ /* 0x000fc600078e00ff */
[----:B------:R1:W-:Y:S01]  /*5970*/  STL [R1+0x294], R4 ;  /* 0x0002940401007387 */ /* 0x0003e20000100800 */
[----:B------:R-:W-:Y:S01]  /*5980*/  IMAD.HI.U32 R25, R252, R24, RZ ;  /* 0x00000018fc197227 */ /* 0x000fe200078e00ff */
[----:B------:R-:W-:Y:S02]  /*5990*/  IADD3 R23, -R23, RZ, RZ ;  /* 0x000000ff17177210 */ /* 0x000fe40007ffe1ff */
[----:B------:R2:W-:Y:S01]  /*59a0*/  STL [R1+0x290], R6 ;  /* 0x0002900601007387 */ /* 0x0005e20000100800 */
[----:B------:R-:W-:Y:S02]  /*59b0*/  IMAD.MOV R16, RZ, RZ, -R16 ;  /* 0x000000ffff107224 */ /* 0x000fe400078e0a10 */
[----:B------:R-:W-:Y:S01]  /*59c0*/  IMAD.MOV R25, RZ, RZ, -R25 ;  /* 0x000000ffff197224 */ /* 0x000fe200078e0a19 */
[----:B------:R3:W-:Y:S01]  /*59d0*/  STL [R1+0x28c], R5 ;  /* 0x00028c0501007387 */ /* 0x0007e20000100800 */
[C---:B------:R-:W-:Y:S02]  /*59e0*/  IMAD R15, R251.reuse, R16, R15 ;  /* 0x00000010fb0f7224 */ /* 0x040fe400078e020f */
[----:B-1----:R-:W-:Y:S01]  /*59f0*/  IMAD R4, R251, R18, R17 ;  /* 0x00000012fb047224 */ /* 0x002fe200078e0211 */
[----:B--2---:R-:W-:-:S04]  /*5a00*/  IADD3 R6, R30, 0xc4, RZ ;  /* 0x000000c41e067810 */ /* 0x004fc80007ffe0ff */
[----:B------:R1:W-:Y:S01]  /*5a10*/  STL [R1+0x288], R4 ;  /* 0x0002880401007387 */ /* 0x0003e20000100800 */
[----:B---3--:R-:W-:Y:S02]  /*5a20*/  IADD3 R5, R30, 0xc5, RZ ;  /* 0x000000c51e057810 */ /* 0x008fe40007ffe0ff */
[----:B------:R-:W-:Y:S01]  /*5a30*/  IABS R20, R6 ;  /* 0x0000000600147213 */ /* 0x000fe20000000000 */
[----:B------:R2:W-:Y:S01]  /*5a40*/  STL [R1+0x3614], R9 ;  /* 0x0036140901007387 */ /* 0x0005e20000100800 */
[----:B------:R-:W-:-:S03]  /*5a50*/  IABS R18, R5 ;  /* 0x0000000500127213 */ /* 0x000fc60000000000 */
[----:B------:R3:W-:Y:S01]  /*5a60*/  STL [R1+0x3620], R8 ;  /* 0x0036200801007387 */ /* 0x0007e20000100800 */
[----:B-1----:R-:W-:Y:S01]  /*5a70*/  IADD3 R4, R30, 0xc6, RZ ;  /* 0x000000c61e047810 */ /* 0x002fe20007ffe0ff */
[C---:B------:R-:W-:Y:S02]  /*5a80*/  IMAD.HI.U32 R21, R252.reuse, R20, RZ ;  /* 0x00000014fc157227 */ /* 0x040fe400078e00ff */
[----:B------:R-:W-:Y:S01]  /*5a90*/  STL [R1+0x35f8], R6 ;  /* 0x0035f80601007387 */ /* 0x000fe20000100800 */
[----:B------:R-:W-:Y:S01]  /*5aa0*/  IABS R16, R4 ;  /* 0x0000000400107213 */ /* 0x000fe20000000000 */
[----:B------:R-:W-:Y:S01]  /*5ab0*/  IMAD.HI.U32 R19, R252, R18, RZ ;  /* 0x00000012fc137227 */ /* 0x000fe200078e00ff */
[C---:B--2---:R-:W-:Y:S01]  /*5ac0*/  IADD3 R9, R30.reuse, 0xc7, RZ ;  /* 0x000000c71e097810 */ /* 0x044fe20007ffe0ff */
[----:B------:R1:W-:Y:S02]  /*5ad0*/  STL [R1+0x3648], R5 ;  /* 0x0036480501007387 */ /* 0x0003e40000100800 */
[----:B------:R-:W-:Y:S01]  /*5ae0*/  IMAD.MOV R21, RZ, RZ, -R21 ;  /* 0x000000ffff157224 */ /* 0x000fe200078e0a15 */
[----:B---3--:R-:W-:Y:S01]  /*5af0*/  IADD3 R8, R30, 0xc8, RZ ;  /* 0x000000c81e087810 */ /* 0x008fe20007ffe0ff */
[----:B------:R-:W-:Y:S01]  /*5b00*/  IMAD.MOV R19, RZ, RZ, -R19 ;  /* 0x000000ffff137224 */ /* 0x000fe200078e0a13 */
[----:B------:R2:W-:Y:S01]  /*5b10*/  STL [R1+0x3660], R4 ;  /* 0x0036600401007387 */ /* 0x0005e20000100800 */
[----:B------:R-:W-:-:S04]  /*5b20*/  IMAD.HI.U32 R17, R252, R16, RZ ;  /* 0x00000010fc117227 */ /* 0x000fc800078e00ff */
[C---:B-1----:R-:W-:Y:S01]  /*5b30*/  IMAD R5, R251.reuse, R25, R24 ;  /* 0x00000019fb057224 */ /* 0x042fe200078e0218 */
[----:B------:R-:W-:Y:S01]  /*5b40*/  IABS R24, R9 ;  /* 0x0000000900187213 */ /* 0x000fe20000000000 */
[C---:B------:R-:W-:Y:S02]  /*5b50*/  IMAD R6, R251.reuse, R21, R20 ;  /* 0x00000015fb067224 */ /* 0x040fe400078e0214 */
[----:B------:R-:W-:Y:S01]  /*5b60*/  IMAD.MOV R17, RZ, RZ, -R17 ;  /* 0x000000ffff117224 */ /* 0x000fe200078e0a11 */
[----:B------:R1:W-:Y:S01]  /*5b70*/  STL [R1+0x30c], R5 ;  /* 0x00030c0501007387 */ /* 0x0003e20000100800 */
[----:B--2---:R-:W-:Y:S01]  /*5b80*/  IMAD R4, R251, R23, R22 ;  /* 0x00000017fb047224 */ /* 0x004fe200078e0216 */
[----:B------:R-:W-:Y:S01]  /*5b90*/  IABS R22, R8 ;  /* 0x0000000800167213 */ /* 0x000fe20000000000 */
[----:B------:R-:W-:-:S03]  /*5ba0*/  IMAD.HI.U32 R25, R252, R24, RZ ;  /* 0x00000018fc197227 */ /* 0x000fc600078e00ff */
[----:B------:R2:W-:Y:S01]  /*5bb0*/  STL [R1+0x308], R4 ;  /* 0x0003080401007387 */ /* 0x0005e20000100800 */
[----:B------:R-:W-:-:S03]  /*5bc0*/  IMAD.HI.U32 R23, R252, R22, RZ ;  /* 0x00000016fc177227 */ /* 0x000fc600078e00ff */
[----:B------:R3:W-:Y:S01]  /*5bd0*/  STL [R1+0x304], R6 ;  /* 0x0003040601007387 */ /* 0x0007e20000100800 */
[C---:B-1----:R-:W-:Y:S02]  /*5be0*/  IMAD R5, R251.reuse, R19, R18 ;  /* 0x00000013fb057224 */ /* 0x042fe400078e0212 */
[----:B------:R-:W-:Y:S02]  /*5bf0*/  IMAD.MOV R25, RZ, RZ, -R25 ;  /* 0x000000ffff197224 */ /* 0x000fe400078e0a19 */
[----:B------:R-:W-:Y:S01]  /*5c00*/  IMAD.MOV R23, RZ, RZ, -R23 ;  /* 0x000000ffff177224 */ /* 0x000fe200078e0a17 */
[----:B------:R1:W-:Y:S01]  /*5c10*/  STL [R1+0x300], R5 ;  /* 0x0003000501007387 */ /* 0x0003e20000100800 */
[----:B--2---:R-:W-:Y:S01]  /*5c20*/  IMAD R4, R251, R17, R16 ;  /* 0x00000011fb047224 */ /* 0x004fe200078e0210 */
[----:B---3--:R-:W-:-:S04]  /*5c30*/  IADD3 R6, R30, 0xc9, RZ ;  /* 0x000000c91e067810 */ /* 0x008fc80007ffe0ff */
[----:B------:R2:W-:Y:S01]  /*5c40*/  STL [R1+0x2fc], R4 ;  /* 0x0002fc0401007387 */ /* 0x0005e20000100800 */
[----:B------:R-:W-:Y:S02]  /*5c50*/  IABS R20, R6 ;  /* 0x0000000600147213 */ /* 0x000fe40000000000 */
[----:B-1----:R-:W-:Y:S01]  /*5c60*/  IADD3 R5, R30, 0xca, RZ ;  /* 0x000000ca1e057810 */ /* 0x002fe20007ffe0ff */
[----:B------:R1:W-:Y:S02]  /*5c70*/  STL [R1+0x3628], R9 ;  /* 0x0036280901007387 */ /* 0x0003e40000100800 */
[----:B------:R-:W-:Y:S01]  /*5c80*/  IMAD.HI.U32 R21, R252, R20, RZ ;  /* 0x00000014fc157227 */ /* 0x000fe200078e00ff */
[----:B------:R-:W-:Y:S01]  /*5c90*/  IABS R18, R5 ;  /* 0x0000000500127213 */ /* 0x000fe20000000000 */
[----:B------:R3:W-:Y:S01]  /*5ca0*/  STL [R1+0x3634], R8 ;  /* 0x0036340801007387 */ /* 0x0007e20000100800 */
[----:B--2---:R-:W-:Y:S01]  /*5cb0*/  IADD3 R4, R30, 0xcb, RZ ;  /* 0x000000cb1e047810 */ /* 0x004fe20007ffe0ff */
[----:B------:R-:W-:-:S02]  /*5cc0*/  IMAD.MOV R21, RZ, RZ, -R21 ;  /* 0x000000ffff157224 */ /* 0x000fc400078e0a15 */
[----:B------:R-:W-:Y:S01]  /*5cd0*/  IMAD.HI.U32 R19, R252, R18, RZ ;  /* 0x00000012fc137227 */ /* 0x000fe200078e00ff */
[----:B------:R2:W-:Y:S01]  /*5ce0*/  STL [R1+0x3610], R6 ;  /* 0x0036100601007387 */ /* 0x0005e20000100800 */
[----:B------:R-:W-:Y:S02]  /*5cf0*/  IABS R16, R4 ;  /* 0x0000000400107213 */ /* 0x000fe40000000000 */
[----:B-1----:R-:W-:Y:S01]  /*5d00*/  IADD3 R9, R30, 0xcc, RZ ;  /* 0x000000cc1e097810 */ /* 0x002fe20007ffe0ff */
[----:B------:R1:W-:Y:S01]  /*5d10*/  STL [R1+0x365c], R5 ;  /* 0x00365c0501007387 */ /* 0x0003e20000100800 */
[----:B------:R-:W-:Y:S01]  /*5d20*/  IADD3 R19, -R19, RZ, RZ ;  /* 0x000000ff13137210 */ /* 0x000fe20007ffe1ff */
[----:B------:R-:W-:Y:S01]  /*5d30*/  IMAD.HI.U32 R17, R252, R16, RZ ;  /* 0x00000010fc117227 */ /* 0x000fe200078e00ff */
[----:B---3--:R-:W-:Y:S01]  /*5d40*/  IADD3 R8, R30, 0xcd, RZ ;  /* 0x000000cd1e087810 */ /* 0x008fe20007ffe0ff */
[----:B------:R3:W-:Y:S02]  /*5d50*/  STL [R1+0x3678], R4 ;  /* 0x0036780401007387 */ /* 0x0007e40000100800 */
[----:B--2---:R-:W-:-:S02]  /*5d60*/  IMAD R6, R251, R21, R20 ;  /* 0x00000015fb067224 */ /* 0x004fc400078e0214 */
[----:B------:R-:W-:Y:S02]  /*5d70*/  IMAD.MOV R17, RZ, RZ, -R17 ;  /* 0x000000ffff117224 */ /* 0x000fe400078e0a11 */
[C---:B-1----:R-:W-:Y:S01]  /*5d80*/  IMAD R5, R251.reuse, R25, R24 ;  /* 0x00000019fb057224 */ /* 0x042fe200078e0218 */
[----:B------:R-:W-:Y:S01]  /*5d90*/  IABS R24, R9 ;  /* 0x0000000900187213 */ /* 0x000fe20000000000 */
[----:B---3--:R-:W-:-:S03]  /*5da0*/  IMAD R4, R251, R23, R22 ;  /* 0x00000017fb047224 */ /* 0x008fc600078e0216 */
        /* <DEDUP_REMOVED lines=24> */
[----:B------:R-:W-:Y:S01]  /*5f30*/  IABS R16, R4 ;  /* 0x0000000400107213 */ /* 0x000fe20000000000 */
[----:B------:R3:W-:Y:S01]  /*5f40*/  STL [R1+0x3674], R5 ;  /* 0x0036740501007387 */ /* 0x0007e20000100800 */
[----:B-1----:R-:W-:Y:S01]  /*5f50*/  IADD3 R8, R30, 0xd2, RZ ;  /* 0x000000d21e087810 */ /* 0x002fe20007ffe0ff */
[----:B------:R-:W-:-:S02]  /*5f60*/  IMAD.MOV R19, RZ, RZ, -R19 ;  /* 0x000000ffff137224 */ /* 0x000fc400078e0a13 */
        /* <DEDUP_REMOVED lines=8> */
[C---:B------:R-:W-:Y:S01]  /*5ff0*/  IMAD.HI.U32 R25, R252.reuse, R24, RZ ;  /* 0x00000018fc197227 */ /* 0x040fe200078e00ff */
[----:B------:R-:W-:Y:S02]  /*6000*/  IABS R22, R8 ;  /* 0x0000000800167213 */ /* 0x000fe40000000000 */
[----:B------:R2:W-:Y:S02]  /*6010*/  STL [R1+0x2e0], R4 ;  /* 0x0002e00401007387 */ /* 0x0005e40000100800 */
[----:B------:R-:W-:Y:S01]  /*6020*/  IADD3 R25, -R25, RZ, RZ ;  /* 0x000000ff19197210 */ /* 0x000fe20007ffe1ff */
[----:B------:R-:W-:Y:S01]  /*6030*/  IMAD.HI.U32 R23, R252, R22, RZ ;  /* 0x00000016fc177227 */ /* 0x000fe200078e00ff */
[----:B------:R3:W-:Y:S03]  /*6040*/  STL [R1+0x2dc], R6 ;  /* 0x0002dc0601007387 */ /* 0x0007e60000100800 */
[----:B-1----:R-:W-:-:S02]  /*6050*/  IMAD R5, R251, R19, R18 ;  /* 0x00000013fb057224 */ /* 0x002fc400078e0212 */
        /* <DEDUP_REMOVED lines=10> */
[----:B------:R-:W-:Y:S01]  /*6100*/  IABS R19, R5 ;  /* 0x0000000500137213 */ /* 0x000fe20000000000 */
[----:B------:R-:W-:Y:S01]  /*6110*/  IMAD.MOV R21, RZ, RZ, -R21 ;  /* 0x000000ffff157224 */ /* 0x000fe200078e0a15 */
[C---:B--2---:R-:W-:Y:S01]  /*6120*/  IADD3 R4, R30.reuse, 0xd5, RZ ;  /* 0x000000d51e047810 */ /* 0x044fe20007ffe0ff */
[----:B------:R2:W-:Y:S01]  /*6130*/  STL [R1+0x3640], R6 ;  /* 0x0036400601007387 */ /* 0x0005e20000100800 */
[----:B---3--:R-:W-:Y:S01]  /*6140*/  IADD3 R9, R30, 0xd6, RZ ;  /* 0x000000d61e097810 */ /* 0x008fe20007ffe0ff */
[----:B------:R-:W-:Y:S01]  /*6150*/  IMAD.HI.U32 R20, R252, R19, RZ ;  /* 0x00000013fc147227 */ /* 0x000fe200078e00ff */
[----:B------:R-:W-:Y:S01]  /*6160*/  IABS R17, R4 ;  /* 0x0000000400117213 */ /* 0x000fe20000000000 */
[----:B------:R3:W-:Y:S01]  /*6170*/  STL [R1+0x3688], R5 ;  /* 0x0036880501007387 */ /* 0x0007e20000100800 */
[----:B-1----:R-:W-:Y:S01]  /*6180*/  IADD3 R8, R30, 0xd7, RZ ;  /* 0x000000d71e087810 */ /* 0x002fe20007ffe0ff */
[----:B------:R-:W-:-:S02]  /*6190*/  IMAD.MOV R20, RZ, RZ, -R20 ;  /* 0x000000ffff147224 */ /* 0x000fc400078e0a14 */
[----:B------:R-:W-:Y:S01]  /*61a0*/  IMAD.HI.U32 R18, R252, R17, RZ ;  /* 0x00000011fc127227 */ /* 0x000fe200078e00ff */
[----:B------:R1:W-:Y:S01]  /*61b0*/  STL [R1+0x36a8], R4 ;  /* 0x0036a80401007387 */ /* 0x0003e20000100800 */
[----:B--2---:R-:W-:Y:S02]  /*61c0*/  IADD3 R6, R30, 0xd8, RZ ;  /* 0x000000d81e067810 */ /* 0x004fe40007ffe0ff */
[----:B------:R-:W-:Y:S02]  /*61d0*/  IMAD.MOV R18, RZ, RZ, -R18 ;  /* 0x000000ffff127224 */ /* 0x000fe400078e0a12 */
[C---:B---3--:R-:W-:Y:S01]  /*61e0*/  IMAD R5, R251.reuse, R25, R24 ;  /* 0x00000019fb057224 */ /* 0x048fe200078e0218 */
[----:B------:R-:W-:Y:S01]  /*61f0*/  IABS R25, R9 ;  /* 0x0000000900197213 */ /* 0x000fe20000000000 */
[C---:B------:R-:W-:Y:S01]  /*6200*/  IMAD R16, R251.reuse, R21, R16 ;  /* 0x00000015fb107224 */ /* 0x040fe200078e0210 */
[----:B------:R-:W-:Y:S01]  /*6210*/  IABS R21, R6 ;  /* 0x0000000600157213 */ /* 0x000fe20000000000 */
[----:B-1----:R-:W-:Y:S01]  /*6220*/  IMAD R4, R251, R23, R22 ;  /* 0x00000017fb047224 */ /* 0x002fe200078e0216 */
[----:B------:R1:W-:Y:S01]  /*6230*/  STL [R1+0x2d0], R5 ;  /* 0x0002d00501007387 */ /* 0x0003e20000100800 */
[----:B------:R-:W-:Y:S01]  /*6240*/  IABS R23, R8 ;  /* 0x0000000800177213 */ /* 0x000fe20000000000 */
[----:B------:R-:W-:-:S02]  /*6250*/  IMAD.HI.U32 R26, R252, R25, RZ ;  /* 0x00000019fc1a7227 */ /* 0x000fc400078e00ff */
[----:B------:R2:W-:Y:S02]  /*6260*/  STL [R1+0x2cc], R4 ;  /* 0x0002cc0401007387 */ /* 0x0005e40000100800 */
[----:B------:R-:W-:-:S04]  /*6270*/  IMAD.HI.U32 R22, R252, R21, RZ ;  /* 0x00000015fc167227 */ /* 0x000fc800078e00ff */
[----:B-1----:R-:W-:Y:S01]  /*6280*/  IMAD R5, R251, R20, R19 ;  /* 0x00000014fb057224 */ /* 0x002fe200078e0213 */
[----:B------:R-:W-:Y:S01]  /*6290*/  IADD3 R22, -R22, RZ, RZ ;  /* 0x000000ff16167210 */ /* 0x000fe20007ffe1ff */
[----:B------:R-:W-:-:S03]  /*62a0*/  IMAD.HI.U32 R24, R252, R23, RZ ;  /* 0x00000017fc187227 */ /* 0x000fc600078e00ff */
[----:B------:R1:W-:Y:S01]  /*62b0*/  STL [R1+0x350], R5 ;  /* 0x0003500501007387 */ /* 0x0003e20000100800 */
[----:B--2---:R-:W-:Y:S02]  /*62c0*/  IMAD R4, R251, R18, R17 ;  /* 0x00000012fb047224 */ /* 0x004fe400078e0211 */
[----:B------:R-:W-:Y:S02]  /*62d0*/  IMAD.MOV R26, RZ, RZ, -R26 ;  /* 0x000000ffff1a7224 */ /* 0x000fe400078e0a1a */
[----:B------:R-:W-:Y:S01]  /*62e0*/  IMAD.MOV R24, RZ, RZ, -R24 ;  /* 0x000000ffff187224 */ /* 0x000fe200078e0a18 */
[----:B------:R2:W-:Y:S01]  /*62f0*/  STL [R1+0x34c], R4 ;  /* 0x00034c0401007387 */ /* 0x0005e20000100800 */
[----:B-1----:R-:W-:-:S03]  /*6300*/  IADD3 R5, R30, 0xd9, RZ ;  /* 0x000000d91e057810 */ /* 0x002fc60007ffe0ff */
[----:B------:R1:W-:Y:S01]  /*6310*/  STL [R1+0x3670], R9 ;  /* 0x0036700901007387 */ /* 0x0003e20000100800 */
[----:B------:R-:W-:-:S03]  /*6320*/  IABS R19, R5 ;  /* 0x0000000500137213 */ /* 0x000fc60000000000 */
[----:B------:R3:W-:Y:S01]  /*6330*/  STL [R1+0x367c], R8 ;  /* 0x00367c0801007387 */ /* 0x0007e20000100800 */
[----:B--2---:R-:W-:-:S03]  /*6340*/  IADD3 R4, R30, 0xda, RZ ;  /* 0x000000da1e047810 */ /* 0x004fc60007ffe0ff */
[----:B------:R2:W-:Y:S01]  /*6350*/  STL [R1+0x3654], R6 ;  /* 0x0036540601007387 */ /* 0x0005e20000100800 */
[----:B------:R-:W-:Y:S01]  /*6360*/  IABS R17, R4 ;  /* 0x0000000400117213 */ /* 0x000fe20000000000 */
[----:B------:R-:W-:Y:S01]  /*6370*/  IMAD.HI.U32 R20, R252, R19, RZ ;  /* 0x00000013fc147227 */ /* 0x000fe200078e00ff */
[C---:B-1----:R-:W-:Y:S01]  /*6380*/  IADD3 R9, R30.reuse, 0xdb, RZ ;  /* 0x000000db1e097810 */ /* 0x042fe20007ffe0ff */
[----:B------:R1:W-:Y:S02]  /*6390*/  STL [R1+0x36a4], R5 ;  /* 0x0036a40501007387 */ /* 0x0003e40000100800 */
[----:B------:R-:W-:Y:S01]  /*63a0*/  IMAD.MOV R20, RZ, RZ, -R20 ;  /* 0x000000ffff147224 */ /* 0x000fe200078e0a14 */
[----:B---3--:R-:W-:Y:S01]  /*63b0*/  IADD3 R8, R30, 0xdc, RZ ;  /* 0x000000dc1e087810 */ /* 0x008fe20007ffe0ff */
[----:B------:R3:W-:Y:S01]  /*63c0*/  STL [R1+0x36bc], R4 ;  /* 0x0036bc0401007387 */ /* 0x0007e20000100800 */
[----:B------:R-:W-:-:S04]  /*63d0*/  IMAD.HI.U32 R18, R252, R17, RZ ;  /* 0x00000011fc127227 */ /* 0x000fc800078e00ff */
[C---:B--2---:R-:W-:Y:S02]  /*63e0*/  IMAD R6, R251.reuse, R22, R21 ;  /* 0x00000016fb067224 */ /* 0x044fe400078e0215 */
[C---:B-1----:R-:W-:Y:S01]  /*63f0*/  IMAD R5, R251.reuse, R26, R25 ;  /* 0x0000001afb057224 */ /* 0x042fe200078e0219 */
        /* <DEDUP_REMOVED lines=33> */
[C---:B--2---:R-:W-:Y:S01]  /*6610*/  IMAD R6, R251.reuse, R22, R21 ;  /* 0x00000016fb067224 */ /* 0x044fe200078e0215 */
[----:B------:R-:W-:Y:S01]  /*6620*/  IADD3 R18, -R18, RZ, RZ ;  /* 0x000000ff12127210 */ /* 0x000fe20007ffe1ff */
[C---:B---3--:R-:W-:Y:S01]  /*6630*/  IMAD R5, R251.reuse, R26, R25 ;  /* 0x0000001afb057224 */ /* 0x048fe200078e0219 */
[----:B------:R-:W-:Y:S01]  /*6640*/  IABS R25, R9 ;  /* 0x0000000900197213 */ /* 0x000fe20000000000 */
[----:B-1----:R-:W-:Y:S01]  /*6650*/  IMAD R4, R251, R24, R23 ;  /* 0x00000018fb047224 */ /* 0x002fe200078e0217 */
[----:B------:R-:W-:Y:S02]  /*6660*/  IABS R23, R8 ;  /* 0x0000000800177213 */ /* 0x000fe40000000000 */
        /* <DEDUP_REMOVED lines=30> */
[C---:B---3--:R-:W-:Y:S02]  /*6850*/  IMAD R5, R251.reuse, R26, R25 ;  /* 0x0000001afb057224 */ /* 0x048fe400078e0219 */
[----:B------:R-:W-:Y:S02]  /*6860*/  IMAD.MOV R18, RZ, RZ, -R18 ;  /* 0x000000ffff127224 */ /* 0x000fe400078e0a12 */
[----:B-1----:R-:W-:Y:S01]  /*6870*/  IMAD R4, R251, R24, R23 ;  /* 0x00000018fb047224 */ /* 0x002fe200078e0217 */
[----:B------:R1:W-:Y:S01]  /*6880*/  STL [R1+0x320], R5 ;  /* 0x0003200501007387 */ /* 0x0003e20000100800 */
[----:B------:R-:W-:-:S03]  /*6890*/  IABS R24, R8 ;  /* 0x0000000800187213 */ /* 0x000fc60000000000 */
[----:B------:R2:W-:Y:S02]  /*68a0*/  STL [R1+0x31c], R4 ;  /* 0x00031c0401007387 */ /* 0x0005e40000100800 */
[----:B------:R-:W-:Y:S02]  /*68b0*/  IMAD.HI.U32 R25, R252, R24, RZ ;  /* 0x00000018fc197227 */ /* 0x000fe400078e00ff */
[----:B------:R3:W-:Y:S02]  /*68c0*/  STL [R1+0x318], R6 ;  /* 0x0003180601007387 */ /* 0x0007e40000100800 */
[----:B-1----:R-:W-:Y:S01]  /*68d0*/  IMAD R5, R251, R20, R19 ;  /* 0x00000014fb057224 */ /* 0x002fe200078e0213 */
[----:B------:R-:W-:Y:S01]  /*68e0*/  IADD3 R25, -R25, RZ, RZ ;  /* 0x000000ff19197210 */ /* 0x000fe20007ffe1ff */
        /* <DEDUP_REMOVED lines=22> */
[C---:B------:R-:W-:Y:S01]  /*6a50*/  IMAD R17, R251.reuse, R26, R17 ;  /* 0x0000001afb117224 */ /* 0x040fe200078e0211 */
[----:B-1----:R-:W-:Y:S01]  /*6a60*/  IADD3 R8, R30, 0xeb, RZ ;  /* 0x000000eb1e087810 */ /* 0x002fe20007ffe0ff */
[----:B--2---:R-:W-:Y:S01]  /*6a70*/  IMAD R6, R251, R23, R22 ;  /* 0x00000017fb067224 */ /* 0x004fe200078e0216 */
[----:B------:R-:W-:Y:S01]  /*6a80*/  IABS R26, R9 ;  /* 0x00000009001a7213 */ /* 0x000fe20000000000 */
[----:B------:R-:W-:-:S04]  /*6a90*/  IMAD.HI.U32 R19, R252, R18, RZ ;  /* 0x00000012fc137227 */ /* 0x000fc800078e00ff */
[C---:B---3--:R-:W-:Y:S02]  /*6aa0*/  IMAD R5, R251.reuse, R21, R20 ;  /* 0x00000015fb057224 */ /* 0x048fe400078e0214 */
[----:B----4-:R-:W-:Y:S01]  /*6ab0*/  IMAD R4, R251, R25, R24 ;  /* 0x00000019fb047224 */ /* 0x010fe200078e0218 */
[----:B------:R-:W-:Y:S01]  /*6ac0*/  IABS R24, R8 ;  /* 0x0000000800187213 */ /* 0x000fe20000000000 */
[----:B------:R-:W-:Y:S02]  /*6ad0*/  IMAD.MOV R19, RZ, RZ, -R19 ;  /* 0x000000ffff137224 */ /* 0x000fe400078e0a13 */
[C---:B------:R-:W-:Y:S01]  /*6ae0*/  IMAD.HI.U32 R27, R252.reuse, R26, RZ ;  /* 0x0000001afc1b7227 */ /* 0x040fe200078e00ff */
[----:B------:R1:W-:Y:S03]  /*6af0*/  STL [R1+0x394], R4 ;  /* 0x0003940401007387 */ /* 0x0003e60000100800 */
[----:B------:R-:W-:Y:S01]  /*6b00*/  IMAD.HI.U32 R25, R252, R24, RZ ;  /* 0x00000018fc197227 */ /* 0x000fe200078e00ff */
[----:B------:R2:W-:Y:S03]  /*6b10*/  STL [R1+0x390], R6 ;  /* 0x0003900601007387 */ /* 0x0005e60000100800 */
[----:B------:R-:W-:Y:S01]  /*6b20*/  IMAD.MOV R27, RZ, RZ, -R27 ;  /* 0x000000ffff1b7224 */ /* 0x000fe200078e0a1b */
[----:B------:R3:W-:Y:S01]  /*6b30*/  STL [R1+0x38c], R5 ;  /* 0x00038c0501007387 */ /* 0x0007e20000100800 */
[----:B------:R-:W-:-:S02]  /*6b40*/  IMAD.MOV R25, RZ, RZ, -R25 ;  /* 0x000000ffff197224 */ /* 0x000fc400078e0a19 */
        /* <DEDUP_REMOVED lines=10> */
[----:B------:R1:W-:Y:S01]  /*6bf0*/  STL [R1+0x36b0], R6 ;  /* 0x0036b00601007387 */ /* 0x0003e20000100800 */
[----:B------:R-:W-:Y:S01]  /*6c00*/  IABS R18, R4 ;  /* 0x0000000400127213 */ /* 0x000fe20000000000 */
[----:B------:R-:W-:Y:S01]  /*6c10*/  IMAD.HI.U32 R23, R252, R22, RZ ;  /* 0x00000016fc177227 */ /* 0x000fe200078e00ff */
[----:B------:R-:W-:Y:S01]  /*6c20*/  IADD3 R21, -R21, RZ, RZ ;  /* 0x000000ff15157210 */ /* 0x000fe20007ffe1ff */
[----:B------:R4:W-:Y:S01]  /*6c30*/  STL [R1+0x36fc], R5 ;  /* 0x0036fc0501007387 */ /* 0x0009e20000100800 */
[C---:B--2---:R-:W-:Y:S01]  /*6c40*/  IADD3 R9, R30.reuse, 0xef, RZ ;  /* 0x000000ef1e097810 */ /* 0x044fe20007ffe0ff */
[----:B------:R-:W-:Y:S01]  /*6c50*/  IMAD.MOV R23, RZ, RZ, -R23 ;  /* 0x000000ffff177224 */ /* 0x000fe200078e0a17 */
[----:B---3--:R-:W-:Y:S01]  /*6c60*/  IADD3 R8, R30, 0xf0, RZ ;  /* 0x000000f01e087810 */ /* 0x008fe20007ffe0ff */
[----:B------:R2:W-:Y:S01]  /*6c70*/  STL [R1+0x3718], R4 ;  /* 0x0037180401007387 */ /* 0x0005e20000100800 */
[----:B------:R-:W-:-:S04]  /*6c80*/  IMAD.HI.U32 R19, R252, R18, RZ ;  /* 0x00000012fc137227 */ /* 0x000fc800078e00ff */
[C---:B-1----:R-:W-:Y:S02]  /*6c90*/  IMAD R6, R251.reuse, R23, R22 ;  /* 0x00000017fb067224 */ /* 0x042fe400078e0216 */
[C---:B----4-:R-:W-:Y:S01]  /*6ca0*/  IMAD R5, R251.reuse, R27, R26 ;  /* 0x0000001bfb057224 */ /* 0x050fe200078e021a */
[----:B------:R-:W-:Y:S01]  /*6cb0*/  IABS R26, R9 ;  /* 0x00000009001a7213 */ /* 0x000fe20000000000 */
[----:B------:R-:W-:Y:S02]  /*6cc0*/  IMAD.MOV R19, RZ, RZ, -R19 ;  /* 0x000000ffff137224 */ /* 0x000fe400078e0a13 */
        /* <DEDUP_REMOVED lines=21> */
[----:B------:R-:W-:Y:S01]  /*6e20*/  STL [R1+0x36c8], R6 ;  /* 0x0036c80601007387 */ /* 0x000fe20000100800 */
        /* <DEDUP_REMOVED lines=8> */
[----:B------:R-:W-:-:S04]  /*6eb0*/  IMAD.HI.U32 R19, R252, R18, RZ ;  /* 0x00000012fc137227 */ /* 0x000fc800078e00ff */
[C---:B--2---:R-:W-:Y:S02]  /*6ec0*/  IMAD R5, R251.reuse, R27, R26 ;  /* 0x0000001bfb057224 */ /* 0x044fe400078e021a */
[C---:B------:R-:W-:Y:S01]  /*6ed0*/  IMAD R6, R251.reuse, R23, R22 ;  /* 0x00000017fb067224 */ /* 0x040fe200078e0216 */
[----:B------:R-:W-:Y:S01]  /*6ee0*/  IABS R22, R9 ;  /* 0x0000000900167213 */ /* 0x000fe20000000000 */
[----:B---3--:R-:W-:Y:S01]  /*6ef0*/  IMAD R4, R251, R25, R24 ;  /* 0x00000019fb047224 */ /* 0x008fe200078e0218 */
[----:B------:R1:W-:Y:S01]  /*6f00*/  STL [R1+0x370], R5 ;  /* 0x0003700501007387 */ /* 0x0003e20000100800 */
[----:B------:R-:W-:Y:S02]  /*6f10*/  IMAD.MOV R19, RZ, RZ, -R19 ;  /* 0x000000ffff137224 */ /* 0x000fe400078e0a13 */
[----:B------:R-:W-:Y:S01]  /*6f20*/  IMAD.HI.U32 R23, R252, R22, RZ ;  /* 0x00000016fc177227 */ /* 0x000fe200078e00ff */
[----:B------:R2:W-:Y:S04]  /*6f30*/  STL [R1+0x36c], R4 ;  /* 0x00036c0401007387 */ /* 0x0005e80000100800 */
[----:B------:R3:W-:Y:S01]  /*6f40*/  STL [R1+0x368], R6 ;  /* 0x0003680601007387 */ /* 0x0007e20000100800 */
[----:B------:R-:W-:Y:S01]  /*6f50*/  IADD3 R23, -R23, RZ, RZ ;  /* 0x000000ff17177210 */ /* 0x000fe20007ffe1ff */
        /* <DEDUP_REMOVED lines=13> */
[----:B------:R-:W-:-:S02]  /*7030*/  IABS R18, R5 ;  /* 0x0000000500127213 */ /* 0x000fc40000000000 */
        /* <DEDUP_REMOVED lines=8> */
[----:B------:R-:W-:Y:S02]  /*70c0*/  IMAD.MOV R26, RZ, RZ, -R26 ;  /* 0x000000ffff1a7224 */ /* 0x000fe400078e0a1a */
[----:B------:R-:W-:Y:S01]  /*70d0*/  IMAD.HI.U32 R27, R252, R19, RZ ;  /* 0x00000013fc1b7227 */ /* 0x000fe200078e00ff */
[----:B------:R1:W-:Y:S03]  /*70e0*/  STL [R1+0x3758], R4 ;  /* 0x0037580401007387 */ /* 0x0003e60000100800 */
[----:B--2---:R-:W-:-:S02]  /*70f0*/  IMAD R6, R251, R23, R22 ;  /* 0x00000017fb067224 */ /* 0x004fc400078e0216 */
[C---:B---3--:R-:W-:Y:S02]  /*7100*/  IMAD R5, R251.reuse, R24, R21 ;  /* 0x00000018fb057224 */ /* 0x048fe400078e0215 */
[C---:B------:R-:W-:Y:S01]  /*7110*/  IMAD R18, R251.reuse, R26, R18 ;  /* 0x0000001afb127224 */ /* 0x040fe200078e0212 */
[----:B------:R2:W-:Y:S01]  /*7120*/  STL [R1+0x35c], R6 ;  /* 0x00035c0601007387 */ /* 0x0005e20000100800 */
[----:B------:R-:W-:Y:S02]  /*7130*/  IMAD.MOV R27, RZ, RZ, -R27 ;  /* 0x000000ffff1b7224 */ /* 0x000fe400078e0a1b */
[----:B-1----:R-:W-:Y:S01]  /*7140*/  IMAD R4, R251, R25, R20 ;  /* 0x00000019fb047224 */ /* 0x002fe200078e0214 */
[----:B------:R1:W-:Y:S01]  /*7150*/  STL [R1+0x358], R5 ;  /* 0x0003580501007387 */ /* 0x0003e20000100800 */
[----:B------:R-:W-:-:S03]  /*7160*/  IABS R20, R8 ;  /* 0x0000000800147213 */ /* 0x000fc60000000000 */
[----:B------:R-:W-:Y:S01]  /*7170*/  STL [R1+0x3fdc], R18 ;  /* 0x003fdc1201007387 */ /* 0x000fe20000100800 */
[----:B--2---:R-:W-:Y:S01]  /*7180*/  IADD3 R6, R30, 0xfb, RZ ;  /* 0x000000fb1e067810 */ /* 0x004fe20007ffe0ff */
[----:B------:R-:W-:Y:S02]  /*7190*/  IMAD.HI.U32 R25, R252, R20, RZ ;  /* 0x00000014fc197227 */ /* 0x000fe400078e00ff */
[----:B------:R2:W-:Y:S01]  /*71a0*/  STL [R1+0x354], R4 ;  /* 0x0003540401007387 */ /* 0x0005e20000100800 */
[----:B-1----:R-:W-:Y:S01]  /*71b0*/  IADD3 R5, R30, 0xfc, RZ ;  /* 0x000000fc1e057810 */ /* 0x002fe20007ffe0ff */
[----:B------:R-:W-:Y:S01]  /*71c0*/  IMAD.MOV R25, RZ, RZ, -R25 ;  /* 0x000000ffff197224 */ /* 0x000fe200078e0a19 */
[----:B------:R-:W-:Y:S02]  /*71d0*/  IABS R21, R6 ;  /* 0x0000000600157213 */ /* 0x000fe40000000000 */
[----:B------:R-:W-:-:S03]  /*71e0*/  IABS R22, R5 ;  /* 0x0000000500167213 */ /* 0x000fc60000000000 */
[----:B------:R-:W-:-:S04]  /*71f0*/  IMAD.HI.U32 R26, R252, R21, RZ ;  /* 0x00000015fc1a7227 */ /* 0x000fc800078e00ff */
[----:B--2---:R-:W-:Y:S01]  /*7200*/  IMAD R4, R251, R27, R19 ;  /* 0x0000001bfb047224 */ /* 0x004fe200078e0213 */
[----:B------:R-:W-:Y:S01]  /*7210*/  IABS R19, R9 ;  /* 0x0000000900137213 */ /* 0x000fe20000000000 */
[----:B------:R-:W-:Y:S01]  /*7220*/  IMAD.HI.U32 R27, R252, R22, RZ ;  /* 0x00000016fc1b7227 */ /* 0x000fe200078e00ff */
[----:B------:R-:W-:Y:S02]  /*7230*/  IADD3 R26, -R26, RZ, RZ ;  /* 0x000000ff1a1a7210 */ /* 0x000fe40007ffe1ff */
[----:B------:R1:W-:Y:S01]  /*7240*/  STL [R1+0x3a8], R4 ;  /* 0x0003a80401007387 */ /* 0x0003e20000100800 */
[----:B------:R-:W-:-:S03]  /*7250*/  IMAD.HI.U32 R24, R252, R19, RZ ;  /* 0x00000013fc187227 */ /* 0x000fc600078e00ff */
[----:B------:R2:W-:Y:S01]  /*7260*/  STL [R1+0x3710], R9 ;  /* 0x0037100901007387 */ /* 0x0005e20000100800 */
[----:B------:R-:W-:Y:S02]  /*7270*/  IMAD.MOV R24, RZ, RZ, -R24 ;  /* 0x000000ffff187224 */ /* 0x000fe400078e0a18 */
[----:B------:R-:W-:Y:S01]  /*7280*/  IMAD.MOV R27, RZ, RZ, -R27 ;  /* 0x000000ffff1b7224 */ /* 0x000fe200078e0a1b */
[----:B------:R3:W-:Y:S01]  /*7290*/  STL [R1+0x3720], R8 ;  /* 0x0037200801007387 */ /* 0x0007e20000100800 */
[----:B-1----:R-:W-:-:S03]  /*72a0*/  IADD3 R4, R30, 0xfd, RZ ;  /* 0x000000fd1e047810 */ /* 0x002fc60007ffe0ff */
[----:B------:R1:W-:Y:S01]  /*72b0*/  STL [R1+0x36f4], R6 ;  /* 0x0036f40601007387 */ /* 0x0003e20000100800 */
[----:B------:R-:W-:-:S03]  /*72c0*/  IABS R23, R4 ;  /* 0x0000000400177213 */ /* 0x000fc60000000000 */
[----:B------:R4:W-:Y:S01]  /*72d0*/  STL [R1+0x3754], R5 ;  /* 0x0037540501007387 */ /* 0x0009e20000100800 */
[----:B--2---:R-:W-:Y:S01]  /*72e0*/  IADD3 R9, R30, 0xfe, RZ ;  /* 0x000000fe1e097810 */ /* 0x004fe20007ffe0ff */
[----:B------:R-:W-:Y:S02]  /*72f0*/  IMAD.HI.U32 R28, R252, R23, RZ ;  /* 0x00000017fc1c7227 */ /* 0x000fe400078e00ff */
[----:B------:R2:W-:Y:S01]  /*7300*/  STL [R1+0x3774], R4 ;  /* 0x0037740401007387 */ /* 0x0005e20000100800 */
[----:B---3--:R-:W-:Y:S01]  /*7310*/  IADD3 R8, R30, 0xff, RZ ;  /* 0x000000ff1e087810 */ /* 0x008fe20007ffe0ff */
[C---:B-1----:R-:W-:Y:S01]  /*7320*/  IMAD R6, R251.reuse, R25, R20 ;  /* 0x00000019fb067224 */ /* 0x042fe200078e0214 */
[----:B------:R-:W-:Y:S01]  /*7330*/  IABS R20, R9 ;  /* 0x0000000900147213 */ /* 0x000fe20000000000 */
[----:B------:R-:W-:Y:S02]  /*7340*/  IMAD.MOV R28, RZ, RZ, -R28 ;  /* 0x000000ffff1c7224 */ /* 0x000fe400078e0a1c */
[----:B----4-:R-:W-:Y:S01]  /*7350*/  IMAD R5, R251, R26, R21 ;  /* 0x0000001afb057224 */ /* 0x010fe200078e0215 */
[----:B------:R-:W-:Y:S01]  /*7360*/  IABS R21, R8 ;  /* 0x0000000800157213 */ /* 0x000fe20000000000 */
[----:B------:R-:W-:-:S04]  /*7370*/  IMAD.HI.U32 R25, R252, R20, RZ ;  /* 0x00000014fc197227 */ /* 0x000fc800078e00ff */
[C---:B--2---:R-:W-:Y:S02]  /*7380*/  IMAD R4, R251.reuse, R24, R19 ;  /* 0x00000018fb047224 */ /* 0x044fe400078e0213 */
[----:B------:R-:W-:Y:S02]  /*7390*/  IMAD R19, R251, R28, R23 ;  /* 0x0000001cfb137224 */ /* 0x000fe400078e0217 */
[----:B------:R-:W-:Y:S01]  /*73a0*/  IMAD.HI.U32 R26, R252, R21, RZ ;  /* 0x00000015fc1a7227 */ /* 0x000fe200078e00ff */
[----:B------:R1:W-:Y:S03]  /*73b0*/  STL [R1+0x3a4], R4 ;  /* 0x0003a40401007387 */ /* 0x0003e60000100800 */
[----:B------:R-:W-:Y:S01]  /*73c0*/  IMAD.MOV R25, RZ, RZ, -R25 ;  /* 0x000000ffff197224 */ /* 0x000fe200078e0a19 */
[----:B------:R2:W-:Y:S01]  /*73d0*/  STL [R1+0x3a0], R6 ;  /* 0x0003a00601007387 */ /* 0x0005e20000100800 */
[----:B------:R-:W-:-:S02]  /*73e0*/  IMAD.MOV R26, RZ, RZ, -R26 ;  /* 0x000000ffff1a7224 */ /* 0x000fc400078e0a1a */
[C---:B------:R-:W-:Y:S01]  /*73f0*/  IMAD R20, R251.reuse, R25, R20 ;  /* 0x00000019fb147224 */ /* 0x040fe200078e0214 */
[----:B------:R3:W-:Y:S01]  /*7400*/  STL [R1+0x39c], R5 ;  /* 0x00039c0501007387 */ /* 0x0007e20000100800 */
[C---:B------:R-:W-:Y:S02]  /*7410*/  IMAD R21, R251.reuse, R26, R21 ;  /* 0x0000001afb157224 */ /* 0x040fe400078e0215 */
[----:B-1----:R-:W-:Y:S01]  /*7420*/  IMAD R4, R251, R27, R22 ;  /* 0x0000001bfb047224 */ /* 0x002fe200078e0216 */
[----:B------:R-:W-:Y:S01]  /*7430*/  STL [R1+0x3fcc], R19 ;  /* 0x003fcc1301007387 */ /* 0x000fe20000100800 */
[----:B--2---:R-:W-:-:S03]  /*7440*/  IADD3 R6, R30, 0x100, RZ ;  /* 0x000001001e067810 */ /* 0x004fc60007ffe0ff */
[----:B------:R1:W-:Y:S01]  /*7450*/  STL [R1+0x398], R4 ;  /* 0x0003980401007387 */ /* 0x0003e20000100800 */
[----:B------:R-:W-:Y:S02]  /*7460*/  IABS R22, R6 ;  /* 0x0000000600167213 */ /* 0x000fe40000000000 */
[----:B---3--:R-:W-:Y:S01]  /*7470*/  IADD3 R5, R30, 0x101, RZ ;  /* 0x000001011e057810 */ /* 0x008fe20007ffe0ff */
[----:B------:R-:W-:Y:S02]  /*7480*/  STL [R1+0x3730], R9 ;  /* 0x0037300901007387 */ /* 0x000fe40000100800 */
[----:B------:R-:W-:Y:S01]  /*7490*/  IMAD.HI.U32 R27, R252, R22, RZ ;  /* 0x00000016fc1b7227 */ /* 0x000fe200078e00ff */
[----:B------:R-:W-:Y:S01]  /*74a0*/  IABS R23, R5 ;  /* 0x0000000500177213 */ /* 0x000fe20000000000 */
[----:B------:R-:W-:Y:S01]  /*74b0*/  STL [R1+0x373c], R8 ;  /* 0x00373c0801007387 */ /* 0x000fe20000100800 */
[----:B-1----:R-:W-:Y:S01]  /*74c0*/  IADD3 R4, R30, 0x102, RZ ;  /* 0x000001021e047810 */ /* 0x002fe20007ffe0ff */
[----:B------:R-:W-:-:S02]  /*74d0*/  IMAD.MOV R27, RZ, RZ, -R27 ;  /* 0x000000ffff1b7224 */ /* 0x000fc400078e0a1b */
[----:B------:R-:W-:Y:S01]  /*74e0*/  STL [R1+0x370c], R6 ;  /* 0x00370c0601007387 */ /* 0x000fe20000100800 */
[----:B------:R-:W-:Y:S01]  /*74f0*/  IABS R24, R4 ;  /* 0x0000000400187213 */ /* 0x000fe20000000000 */
[----:B------:R-:W-:Y:S02]  /*7500*/  IMAD R22, R251, R27, R22 ;  /* 0x0000001bfb167224 */ /* 0x000fe400078e0216 */
[----:B------:R-:W-:Y:S01]  /*7510*/  STL [R1+0x3770], R5 ;  /* 0x0037700501007387 */ /* 0x000fe20000100800 */
[----:B------:R-:W-:-:S03]  /*7520*/  IMAD.HI.U32 R28, R252, R23, RZ ;  /* 0x00000017fc1c7227 */ /* 0x000fc600078e00ff */
[----:B------:R-:W-:Y:S01]  /*7530*/  STL [R1+0x3798], R4 ;  /* 0x0037980401007387 */ /* 0x000fe20000100800 */
[----:B------:R-:W-:-:S03]  /*7540*/  IMAD.HI.U32 R29, R252, R24, RZ ;  /* 0x00000018fc1d7227 */ /* 0x000fc600078e00ff */
[----:B------:R-:W-:Y:S01]  /*7550*/  STL [R1+0x3fb8], R20 ;  /* 0x003fb81401007387 */ /* 0x000fe20000100800 */
[----:B------:R-:W-:Y:S01]  /*7560*/  IMAD.MOV R28, RZ, RZ, -R28 ;  /* 0x000000ffff1c7224 */ /* 0x000fe200078e0a1c */
[----:B------:R-:W-:Y:S02]  /*7570*/  IADD3 R29, -R29, RZ, RZ ;  /* 0x000000ff1d1d7210 */ /* 0x000fe40007ffe1ff */
[----:B------:R1:W-:Y:S01]  /*7580*/  STL [R1+0x3fbc], R21 ;  /* 0x003fbc1501007387 */ /* 0x0003e20000100800 */
[C---:B------:R-:W-:Y:S02]  /*7590*/  IMAD R23, R251.reuse, R28, R23 ;  /* 0x0000001cfb177224 */ /* 0x040fe400078e0217 */
[----:B------:R-:W-:Y:S01]  /*75a0*/  IMAD R24, R251, R29, R24 ;  /* 0x0000001dfb187224 */ /* 0x000fe200078e0218 */
[----:B------:R2:W-:Y:S04]  /*75b0*/  STL [R1+0x3fc0], R22 ;  /* 0x003fc01601007387 */ /* 0x0005e80000100800 */
[----:B------:R-:W-:Y:S01]  /*75c0*/  STL [R1+0x3fc4], R23 ;  /* 0x003fc41701007387 */ /* 0x000fe20000100800 */
[----:B-1----:R-:W-:-:S03]  /*75d0*/  MOV R21, R248 ;  /* 0x000000f800157202 */ /* 0x002fc60000000f00 */
[----:B------:R1:W-:Y:S01]  /*75e0*/  STL [R1+0x3fc8], R24 ;  /* 0x003fc81801007387 */ /* 0x0003e20000100800 */
[----:B--2---:R-:W-:-:S05]  /*75f0*/  IMAD.MOV.U32 R22, RZ, RZ, R30 ;  /* 0x000000ffff167224 */ /* 0x004fca00078e001e */
[C---:B------:R-:W-:Y:S02]  /*7600*/  IADD3 R9, R22.reuse, 0x103, RZ ;  /* 0x0000010316097810 */ /* 0x040fe40007ffe0ff */
[C---:B------:R-:W-:Y:S01]  /*7610*/  IADD3 R8, R22.reuse, 0x104, RZ ;  /* 0x0000010416087810 */ /* 0x040fe20007ffe0ff */
[----:B-1----:R-:W-:Y:S01]  /*7620*/  IMAD.MOV.U32 R24, RZ, RZ, R246 ;  /* 0x000000ffff187224 */ /* 0x002fe200078e00f6 */
[C---:B------:R-:W-:Y:S01]  /*7630*/  IADD3 R6, R22.reuse, 0x105, RZ ;  /* 0x0000010516067810 */ /* 0x040fe20007ffe0ff */
[----:B------:R1:W-:Y:S01]  /*7640*/  STL [R1+0x3750], R9 ;  /* 0x0037500901007387 */ /* 0x0003e20000100800 */
[----:B------:R-:W-:Y:S02]  /*7650*/  IABS R25, R9 ;  /* 0x0000000900197213 */ /* 0x000fe40000000000 */
[C---:B------:R-:W-:Y:S01]  /*7660*/  IADD3 R5, R22.reuse, 0x106, RZ ;  /* 0x0000010616057810 */ /* 0x040fe20007ffe0ff */
[----:B------:R2:W-:Y:S01]  /*7670*/  STL [R1+0x372c], R8 ;  /* 0x00372c0801007387 */ /* 0x0005e20000100800 */
[----:B------:R-:W-:Y:S01]  /*7680*/  IADD3 R4, R22, 0x107, RZ ;  /* 0x0000010716047810 */ /* 0x000fe20007ffe0ff */
[C---:B------:R-:W-:Y:S01]  /*7690*/  IMAD.HI.U32 R30, R252.reuse, R25, RZ ;  /* 0x00000019fc1e7227 */ /* 0x040fe200078e00ff */
[----:B------:R-:W-:Y:S01]  /*76a0*/  IABS R26, R8 ;  /* 0x00000008001a7213 */ /* 0x000fe20000000000 */
[----:B------:R3:W-:Y:S01]  /*76b0*/  STL [R1+0x3270], R6 ;  /* 0x0032700601007387 */ /* 0x0007e20000100800 */
[----:B------:R-:W-:Y:S01]  /*76c0*/  IABS R27, R6 ;  /* 0x00000006001b7213 */ /* 0x000fe20000000000 */
[----:B------:R-:W-:Y:S01]  /*76d0*/  IMAD.MOV R30, RZ, RZ, -R30 ;  /* 0x000000ffff1e7224 */ /* 0x000fe200078e0a1e */
[----:B------:R-:W-:Y:S01]  /*76e0*/  IABS R28, R5 ;  /* 0x00000005001c7213 */ /* 0x000fe20000000000 */
[----:B------:R-:W-:Y:S01]  /*76f0*/  IMAD.HI.U32 R31, R252, R26, RZ ;  /* 0x0000001afc1f7227 */ /* 0x000fe200078e00ff */
[----:B------:R-:W-:Y:S01]  /*7700*/  IABS R29, R4 ;  /* 0x00000004001d7213 */ /* 0x000fe20000000000 */
[----:B------:R4:W-:Y:S01]  /*7710*/  STL [R1+0x375c], R5 ;  /* 0x00375c0501007387 */ /* 0x0009e20000100800 */
[----:B-1----:R-:W-:Y:S01]  /*7720*/  IADD3 R9, R22, 0x108, RZ ;  /* 0x0000010816097810 */ /* 0x002fe20007ffe0ff */
[----:B------:R-:W-:Y:S01]  /*7730*/  IMAD.HI.U32 R32, R252, R27, RZ ;  /* 0x0000001bfc207227 */ /* 0x000fe200078e00ff */
[C---:B--2---:R-:W-:Y:S01]  /*7740*/  IADD3 R8, R22.reuse, 0x109, RZ ;  /* 0x0000010916087810 */ /* 0x044fe20007ffe0ff */
[----:B------:R1:W-:Y:S01]  /*7750*/  STL [R1+0x3794], R4 ;  /* 0x0037940401007387 */ /* 0x0003e20000100800 */
[----:B---3--:R-:W-:Y:S01]  /*7760*/  IADD3 R6, R22, 0x1ff, RZ ;  /* 0x000001ff16067810 */ /* 0x008fe20007ffe0ff */
[----:B------:R-:W-:Y:S01]  /*7770*/  IMAD.HI.U32 R33, R252, R28, RZ ;  /* 0x0000001cfc217227 */ /* 0x000fe200078e00ff */
[----:B------:R-:W-:-:S02]  /*7780*/  IADD3 R18, R22, 0x1d4, RZ ;  /* 0x000001d416127810 */ /* 0x000fc40007ffe0ff */
[----:B------:R-:W-:Y:S01]  /*7790*/  IADD3 R19, R22, 0x1d9, RZ ;  /* 0x000001d916137810 */ /* 0x000fe20007ffe0ff */
[----:B------:R-:W-:Y:S01]  /*77a0*/  IMAD.HI.U32 R34, R252, R29, RZ ;  /* 0x0000001dfc227227 */ /* 0x000fe200078e00ff */
[C---:B----4-:R-:W-:Y:S02]  /*77b0*/  IADD3 R5, R22.reuse, 0x10a, RZ ;  /* 0x0000010a16057810 */ /* 0x050fe40007ffe0ff */
[C---:B------:R-:W-:Y:S01]  /*77c0*/  IADD3 R23, R22.reuse, 0x1df, RZ ;  /* 0x000001df16177810 */ /* 0x040fe20007ffe0ff */
[----:B------:R-:W-:Y:S01]  /*77d0*/  IMAD.MOV R31, RZ, RZ, -R31 ;  /* 0x000000ffff1f7224 */ /* 0x000fe200078e0a1f */
[----:B-1----:R-:W-:Y:S01]  /*77e0*/  IADD3 R4, R22, 0x10b, RZ ;  /* 0x0000010b16047810 */ /* 0x002fe20007ffe0ff */
[----:B------:R-:W-:Y:S02]  /*77f0*/  IMAD.MOV R32, RZ, RZ, -R32 ;  /* 0x000000ffff207224 */ /* 0x000fe400078e0a20 */
[----:B------:R-:W-:Y:S01]  /*7800*/  IMAD R25, R251, R30, R25 ;  /* 0x0000001efb197224 */ /* 0x000fe200078e0219 */
[----:B------:R-:W-:Y:S01]  /*7810*/  IABS R30, R9 ;  /* 0x00000009001e7213 */ /* 0x000fe20000000000 */
[----:B------:R-:W-:-:S02]  /*7820*/  IMAD.MOV R33, RZ, RZ, -R33 ;  /* 0x000000ffff217224 */ /* 0x000fc400078e0a21 */
[----:B------:R-:W-:Y:S01]  /*7830*/  IMAD.MOV R34, RZ, RZ, -R34 ;  /* 0x000000ffff227224 */ /* 0x000fe200078e0a22 */
[----:B------:R1:W-:Y:S01]  /*7840*/  STL [R1+0x3fd0], R25 ;  /* 0x003fd01901007387 */ /* 0x0003e20000100800 */
[C---:B------:R-:W-:Y:S01]  /*7850*/  IMAD R26, R251.reuse, R31, R26 ;  /* 0x0000001ffb1a7224 */ /* 0x040fe200078e021a */
[----:B------:R-:W-:Y:S01]  /*7860*/  IABS R31, R8 ;  /* 0x00000008001f7213 */ /* 0x000fe20000000000 */
[C---:B------:R-:W-:Y:S01]  /*7870*/  IMAD R27, R251.reuse, R32, R27 ;  /* 0x00000020fb1b7224 */ /* 0x040fe200078e021b */
[----:B------:R-:W-:Y:S01]  /*7880*/  IABS R32, R6 ;  /* 0x0000000600207213 */ /* 0x000fe20000000000 */
[C---:B------:R-:W-:Y:S01]  /*7890*/  IMAD R28, R251.reuse, R33, R28 ;  /* 0x00000021fb1c7224 */ /* 0x040fe200078e021c */
[----:B------:R-:W-:Y:S01]  /*78a0*/  IABS R33, R5 ;  /* 0x0000000500217213 */ /* 0x000fe20000000000 */
[----:B------:R-:W-:Y:S01]  /*78b0*/  IMAD R29, R251, R34, R29 ;  /* 0x00000022fb1d7224 */ /* 0x000fe200078e021d */
[----:B------:R-:W-:Y:S01]  /*78c0*/  IABS R34, R4 ;  /* 0x0000000400227213 */ /* 0x000fe20000000000 */
[----:B------:R-:W-:Y:S01]  /*78d0*/  IMAD.HI.U32 R35, R252, R30, RZ ;  /* 0x0000001efc237227 */ /* 0x000fe200078e00ff */
[----:B------:R2:W-:Y:S01]  /*78e0*/  STL [R1+0x3fac], R26 ;  /* 0x003fac1a01007387 */ /* 0x0005e20000100800 */
[----:B-1----:R-:W-:-:S02]  /*78f0*/  IADD3 R25, R22, 0x1de, RZ ;  /* 0x000001de16197810 */ /* 0x002fc40007ffe0ff */
[C---:B------:R-:W-:Y:S01]  /*7900*/  IMAD.HI.U32 R36, R252.reuse, R31, RZ ;  /* 0x0000001ffc247227 */ /* 0x040fe200078e00ff */
[----:B------:R1:W-:Y:S01]  /*7910*/  STL [R1+0x3fb0], R27 ;  /* 0x003fb01b01007387 */ /* 0x0003e20000100800 */
[----:B------:R-:W-:Y:S02]  /*7920*/  IADD3 R35, -R35, RZ, RZ ;  /* 0x000000ff23237210 */ /* 0x000fe40007ffe1ff */
[----:B------:R-:W-:Y:S01]  /*7930*/  IMAD.HI.U32 R37, R252, R32, RZ ;  /* 0x00000020fc257227 */ /* 0x000fe200078e00ff */
[----:B------:R-:W-:Y:S01]  /*7940*/  STL [R1+0x3fb4], R28 ;  /* 0x003fb41c01007387 */ /* 0x000fe20000100800 */
[----:B--2---:R-:W-:Y:S02]  /*7950*/  IADD3 R26, R22, 0x1dd, RZ ;  /* 0x000001dd161a7810 */ /* 0x004fe40007ffe0ff */
[----:B------:R-:W-:Y:S01]  /*7960*/  IMAD.HI.U32 R38, R252, R33, RZ ;  /* 0x00000021fc267227 */ /* 0x000fe200078e00ff */
[----:B------:R-:W-:Y:S01]  /*7970*/  STL [R1+0x3fd4], R29 ;  /* 0x003fd41d01007387 */ /* 0x000fe20000100800 */
[----:B-1----:R-:W-:-:S02]  /*7980*/  IADD3 R27, R22, 0x1dc, RZ ;  /* 0x000001dc161b7810 */ /* 0x002fc40007ffe0ff */
[----:B------:R-:W-:Y:S01]  /*7990*/  IMAD.HI.U32 R39, R252, R34, RZ ;  /* 0x00000022fc277227 */ /* 0x000fe200078e00ff */
[----:B------:R1:W-:Y:S03]  /*79a0*/  STL [R1+0x3728], R9 ;  /* 0x0037280901007387 */ /* 0x0003e60000100800 */
[----:B------:R-:W-:Y:S01]  /*79b0*/  IMAD.MOV R36, RZ, RZ, -R36 ;  /* 0x000000ffff247224 */ /* 0x000fe200078e0a24 */
[----:B------:R2:W-:Y:S01]  /*79c0*/  STL [R1+0x374c], R8 ;  /* 0x00374c0801007387 */ /* 0x0005e20000100800 */
[----:B------:R-:W-:Y:S02]  /*79d0*/  IMAD.MOV R37, RZ, RZ, -R37 ;  /* 0x000000ffff257224 */ /* 0x000fe400078e0a25 */
[----:B------:R-:W-:Y:S01]  /*79e0*/  IMAD.MOV R38, RZ, RZ, -R38 ;  /* 0x000000ffff267224 */ /* 0x000fe200078e0a26 */
[----:B------:R-:W-:Y:S01]  /*79f0*/  STL [R1+0x376c], R5 ;  /* 0x00376c0501007387 */ /* 0x000fe20000100800 */
[----:B------:R-:W-:Y:S01]  /*7a00*/  IMAD.MOV R39, RZ, RZ, -R39 ;  /* 0x000000ffff277224 */ /* 0x000fe200078e0a27 */
[C---:B-1----:R-:W-:Y:S01]  /*7a10*/  IADD3 R9, R22.reuse, 0x10c, RZ ;  /* 0x0000010c16097810 */ /* 0x042fe20007ffe0ff */
[C---:B------:R-:W-:Y:S01]  /*7a20*/  IMAD R30, R251.reuse, R35, R30 ;  /* 0x00000023fb1e7224 */ /* 0x040fe200078e021e */
[----:B------:R1:W-:Y:S01]  /*7a30*/  STL [R1+0x3a68], R6 ;  /* 0x003a680601007387 */ /* 0x0003e20000100800 */
[C---:B------:R-:W-:Y:S01]  /*7a40*/  IMAD R31, R251.reuse, R36, R31 ;  /* 0x00000024fb1f7224 */ /* 0x040fe200078e021f */
[----:B--2---:R-:W-:Y:S01]  /*7a50*/  IADD3 R8, R22, 0x10d, RZ ;  /* 0x0000010d16087810 */ /* 0x004fe20007ffe0ff */
[C---:B------:R-:W-:Y:S01]  /*7a60*/  IMAD R32, R251.reuse, R37, R32 ;  /* 0x00000025fb207224 */ /* 0x040fe200078e0220 */
[----:B------:R2:W-:Y:S01]  /*7a70*/  STL [R1+0x377c], R4 ;  /* 0x00377c0401007387 */ /* 0x0005e20000100800 */
[C---:B------:R-:W-:Y:S01]  /*7a80*/  IMAD R33, R251.reuse, R38, R33 ;  /* 0x00000026fb217224 */ /* 0x040fe200078e0221 */
[----:B------:R-:W-:Y:S01]  /*7a90*/  IABS R36, R8 ;  /* 0x0000000800247213 */ /* 0x000fe20000000000 */
[----:B------:R-:W-:Y:S01]  /*7aa0*/  IMAD R34, R251, R39, R34 ;  /* 0x00000027fb227224 */ /* 0x000fe200078e0222 */
[----:B------:R-:W-:Y:S01]  /*7ab0*/  STL [R1+0x3fd8], R30 ;  /* 0x003fd81e01007387 */ /* 0x000fe20000100800 */
[----:B------:R-:W-:-:S02]  /*7ac0*/  IABS R35, R9 ;  /* 0x0000000900237213 */ /* 0x000fc40000000000 */
[----:B------:R-:W-:Y:S01]  /*7ad0*/  IMAD.HI.U32 R41, R252, R36, RZ ;  /* 0x00000024fc297227 */ /* 0x000fe200078e00ff */
[----:B------:R-:W-:Y:S01]  /*7ae0*/  STL [R1+0x3fe0], R31 ;  /* 0x003fe01f01007387 */ /* 0x000fe20000100800 */
[C---:B-1----:R-:W-:Y:S02]  /*7af0*/  IADD3 R6, R22.reuse, 0x10e, RZ ;  /* 0x0000010e16067810 */ /* 0x042fe40007ffe0ff */
[----:B--2---:R-:W-:Y:S01]  /*7b00*/  IADD3 R4, R22, 0x110, RZ ;  /* 0x0000011016047810 */ /* 0x004fe20007ffe0ff */
[----:B------:R-:W-:Y:S01]  /*7b10*/  STL [R1+0x3fe4], R32 ;  /* 0x003fe42001007387 */ /* 0x000fe20000100800 */
[----:B------:R-:W-:Y:S01]  /*7b20*/  IMAD.MOV R41, RZ, RZ, -R41 ;  /* 0x000000ffff297224 */ /* 0x000fe200078e0a29 */
[----:B------:R-:W-:Y:S01]  /*7b30*/  IABS R37, R6 ;  /* 0x0000000600257213 */ /* 0x000fe20000000000 */
[----:B------:R-:W-:Y:S01]  /*7b40*/  IMAD.HI.U32 R40, R252, R35, RZ ;  /* 0x00000023fc287227 */ /* 0x000fe200078e00ff */
[----:B------:R-:W-:Y:S01]  /*7b50*/  STL [R1+0x3fe8], R33 ;  /* 0x003fe82101007387 */ /* 0x000fe20000100800 */
[----:B------:R-:W-:-:S02]  /*7b60*/  IADD3 R5, R22, 0x10f, RZ ;  /* 0x0000010f16057810 */ /* 0x000fc40007ffe0ff */
[----:B------:R-:W-:Y:S01]  /*7b70*/  IABS R39, R4 ;  /* 0x0000000400277213 */ /* 0x000fe20000000000 */
[----:B------:R-:W-:Y:S01]  /*7b80*/  STL [R1+0x3fec], R34 ;  /* 0x003fec2201007387 */ /* 0x000fe20000100800 */
[----:B------:R-:W-:Y:S01]  /*7b90*/  IMAD R36, R251, R41, R36 ;  /* 0x00000029fb247224 */ /* 0x000fe200078e0224 */
[----:B------:R-:W-:Y:S01]  /*7ba0*/  IABS R38, R5 ;  /* 0x0000000500267213 */ /* 0x000fe20000000000 */
[C---:B------:R-:W-:Y:S01]  /*7bb0*/  IMAD.HI.U32 R42, R252.reuse, R37, RZ ;  /* 0x00000025fc2a7227 */ /* 0x040fe200078e00ff */
[----:B------:R1:W-:Y:S03]  /*7bc0*/  STL [R1+0x3724], R9 ;  /* 0x0037240901007387 */ /* 0x0003e60000100800 */
[----:B------:R-:W-:Y:S01]  /*7bd0*/  IMAD.HI.U32 R44, R252, R39, RZ ;  /* 0x00000027fc2c7227 */ /* 0x000fe200078e00ff */
[----:B------:R2:W-:Y:S01]  /*7be0*/  STL [R1+0x3748], R8 ;  /* 0x0037480801007387 */ /* 0x0005e20000100800 */
[----:B------:R-:W-:-:S02]  /*7bf0*/  IADD3 R42, -R42, RZ, RZ ;  /* 0x000000ff2a2a7210 */ /* 0x000fc40007ffe1ff */
[----:B------:R-:W-:Y:S01]  /*7c00*/  IMAD.MOV R40, RZ, RZ, -R40 ;  /* 0x000000ffff287224 */ /* 0x000fe200078e0a28 */
[----:B------:R3:W-:Y:S01]  /*7c10*/  STL [R1+0x3768], R6 ;  /* 0x0037680601007387 */ /* 0x0007e20000100800 */
[----:B------:R-:W-:Y:S01]  /*7c20*/  IMAD.HI.U32 R43, R252, R38, RZ ;  /* 0x00000026fc2b7227 */ /* 0x000fe200078e00ff */
[C---:B-1----:R-:W-:Y:S02]  /*7c30*/  IADD3 R9, R22.reuse, 0x111, RZ ;  /* 0x0000011116097810 */ /* 0x042fe40007ffe0ff */
[----:B------:R1:W-:Y:S01]  /*7c40*/  STL [R1+0x3790], R5 ;  /* 0x0037900501007387 */ /* 0x0003e20000100800 */
[----:B------:R-:W-:Y:S01]  /*7c50*/  IMAD.MOV R44, RZ, RZ, -R44 ;  /* 0x000000ffff2c7224 */ /* 0x000fe200078e0a2c */
[C---:B--2---:R-:W-:Y:S01]  /*7c60*/  IADD3 R8, R22.reuse, 0x112, RZ ;  /* 0x0000011216087810 */ /* 0x044fe20007ffe0ff */
[C---:B------:R-:W-:Y:S01]  /*7c70*/  IMAD R35, R251.reuse, R40, R35 ;  /* 0x00000028fb237224 */ /* 0x040fe200078e0223 */
[----:B------:R2:W-:Y:S01]  /*7c80*/  STL [R1+0x379c], R4 ;  /* 0x00379c0401007387 */ /* 0x0005e20000100800 */
[----:B------:R-:W-:Y:S01]  /*7c90*/  IABS R40, R9 ;  /* 0x0000000900287213 */ /* 0x000fe20000000000 */
[----:B------:R-:W-:Y:S01]  /*7ca0*/  IMAD.MOV R43, RZ, RZ, -R43 ;  /* 0x000000ffff2b7224 */ /* 0x000fe200078e0a2b */
[----:B------:R-:W-:Y:S01]  /*7cb0*/  IABS R41, R8 ;  /* 0x0000000800297213 */ /* 0x000fe20000000000 */
[----:B------:R4:W-:Y:S01]  /*7cc0*/  STL [R1+0x3744], R9 ;  /* 0x0037440901007387 */ /* 0x0009e20000100800 */
[C---:B---3--:R-:W-:Y:S01]  /*7cd0*/  IADD3 R6, R22.reuse, 0x113, RZ ;  /* 0x0000011316067810 */ /* 0x048fe20007ffe0ff */
[----:B------:R-:W-:Y:S01]  /*7ce0*/  IMAD R37, R251, R42, R37 ;  /* 0x0000002afb257224 */ /* 0x000fe200078e0225 */
[----:B-1----:R-:W-:Y:S01]  /*7cf0*/  IADD3 R5, R22, 0x114, RZ ;  /* 0x0000011416057810 */ /* 0x002fe20007ffe0ff */
[----:B------:R-:W-:Y:S01]  /*7d00*/  IMAD.HI.U32 R46, R252, R41, RZ ;  /* 0x00000029fc2e7227 */ /* 0x000fe200078e00ff */
[----:B------:R1:W-:Y:S01]  /*7d10*/  STL [R1+0x3764], R8 ;  /* 0x0037640801007387 */ /* 0x0003e20000100800 */
[----:B--2---:R-:W-:-:S02]  /*7d20*/  IADD3 R4, R22, 0x115, RZ ;  /* 0x0000011516047810 */ /* 0x004fc40007ffe0ff */
[----:B------:R-:W-:Y:S01]  /*7d30*/  IMAD.MOV R46, RZ, RZ, -R46 ;  /* 0x000000ffff2e7224 */ /* 0x000fe200078e0a2e */
[----:B------:R-:W-:Y:S01]  /*7d40*/  IABS R42, R6 ;  /* 0x00000006002a7213 */ /* 0x000fe20000000000 */
[C---:B------:R-:W-:Y:S01]  /*7d50*/  IMAD R39, R251.reuse, R44, R39 ;  /* 0x0000002cfb277224 */ /* 0x040fe200078e0227 */
[----:B------:R-:W-:Y:S01]  /*7d60*/  IABS R44, R4 ;  /* 0x00000004002c7213 */ /* 0x000fe20000000000 */
[C---:B------:R-:W-:Y:S01]  /*7d70*/  IMAD R41, R251.reuse, R46, R41 ;  /* 0x0000002efb297224 */ /* 0x040fe200078e0229 */
[C---:B----4-:R-:W-:Y:S01]  /*7d80*/  IADD3 R9, R22.reuse, 0x116, RZ ;  /* 0x0000011616097810 */ /* 0x050fe20007ffe0ff */
[----:B------:R-:W-:Y:S01]  /*7d90*/  IMAD R38, R251, R43, R38 ;  /* 0x0000002bfb267224 */ /* 0x000fe200078e0226 */
[----:B-1----:R-:W-:Y:S01]  /*7da0*/  IADD3 R8, R22, 0x117, RZ ;  /* 0x0000011716087810 */ /* 0x002fe20007ffe0ff */
[C---:B------:R-:W-:Y:S01]  /*7db0*/  IMAD.HI.U32 R45, R252.reuse, R40, RZ ;  /* 0x00000028fc2d7227 */ /* 0x040fe200078e00ff */
[----:B------:R-:W-:Y:S01]  /*7dc0*/  IABS R43, R5 ;  /* 0x00000005002b7213 */ /* 0x000fe20000000000 */
[----:B------:R1:W-:Y:S01]  /*7dd0*/  STL [R1+0x378c], R6 ;  /* 0x00378c0601007387 */ /* 0x0003e20000100800 */
[----:B------:R-:W-:Y:S01]  /*7de0*/  IABS R46, R8 ;  /* 0x00000008002e7213 */ /* 0x000fe20000000000 */
[----:B------:R-:W-:-:S02]  /*7df0*/  IMAD.HI.U32 R47, R252, R42, RZ ;  /* 0x0000002afc2f7227 */ /* 0x000fc400078e00ff */
[----:B------:R2:W-:Y:S02]  /*7e00*/  STL [R1+0x37b0], R5 ;  /* 0x0037b00501007387 */ /* 0x0005e40000100800 */
[----:B------:R-:W-:Y:S02]  /*7e10*/  IMAD.HI.U32 R49, R252, R44, RZ ;  /* 0x0000002cfc317227 */ /* 0x000fe400078e00ff */
[----:B------:R3:W-:Y:S02]  /*7e20*/  STL [R1+0x37b4], R4 ;  /* 0x0037b40401007387 */ /* 0x0007e40000100800 */
[----:B------:R-:W-:Y:S01]  /*7e30*/  IMAD.MOV R45, RZ, RZ, -R45 ;  /* 0x000000ffff2d7224 */ /* 0x000fe200078e0a2d */
[----:B-1----:R-:W-:Y:S01]  /*7e40*/  IADD3 R6, R22, 0x118, RZ ;  /* 0x0000011816067810 */ /* 0x002fe20007ffe0ff */
[----:B------:R-:W-:Y:S01]  /*7e50*/  IMAD.HI.U32 R51, R252, R46, RZ ;  /* 0x0000002efc337227 */ /* 0x000fe200078e00ff */
[----:B------:R1:W-:Y:S01]  /*7e60*/  STL [R1+0x3760], R9 ;  /* 0x0037600901007387 */ /* 0x0003e20000100800 */
[----:B------:R-:W-:-:S02]  /*7e70*/  IADD3 R49, -R49, RZ, RZ ;  /* 0x000000ff31317210 */ /* 0x000fc40007ffe1ff */
[----:B------:R-:W-:Y:S01]  /*7e80*/  IMAD.HI.U32 R48, R252, R43, RZ ;  /* 0x0000002bfc307227 */ /* 0x000fe200078e00ff */
[----:B------:R4:W-:Y:S01]  /*7e90*/  STL [R1+0x3788], R8 ;  /* 0x0037880801007387 */ /* 0x0009e20000100800 */
[C---:B--2---:R-:W-:Y:S02]  /*7ea0*/  IADD3 R5, R22.reuse, 0x119, RZ ;  /* 0x0000011916057810 */ /* 0x044fe40007ffe0ff */
[----:B------:R-:W-:Y:S01]  /*7eb0*/  IMAD.MOV R47, RZ, RZ, -R47 ;  /* 0x000000ffff2f7224 */ /* 0x000fe200078e0a2f */
[C---:B---3--:R-:W-:Y:S01]  /*7ec0*/  IADD3 R4, R22.reuse, 0x11a, RZ ;  /* 0x0000011a16047810 */ /* 0x048fe20007ffe0ff */
[C---:B------:R-:W-:Y:S01]  /*7ed0*/  IMAD R40, R251.reuse, R45, R40 ;  /* 0x0000002dfb287224 */ /* 0x040fe200078e0228 */
[----:B------:R-:W-:Y:S01]  /*7ee0*/  IABS R45, R9 ;  /* 0x00000009002d7213 */ /* 0x000fe20000000000 */
[----:B------:R-:W-:Y:S01]  /*7ef0*/  IMAD.MOV R51, RZ, RZ, -R51 ;  /* 0x000000ffff337224 */ /* 0x000fe200078e0a33 */
[C---:B-1----:R-:W-:Y:S01]  /*7f00*/  IADD3 R9, R22.reuse, 0x11b, RZ ;  /* 0x0000011b16097810 */ /* 0x042fe20007ffe0ff */
[----:B------:R-:W-:Y:S01]  /*7f10*/  IMAD.MOV R48, RZ, RZ, -R48 ;  /* 0x000000ffff307224 */ /* 0x000fe200078e0a30 */
[----:B----4-:R-:W-:Y:S01]  /*7f20*/  IADD3 R8, R22, 0x11c, RZ ;  /* 0x0000011c16087810 */ /* 0x010fe20007ffe0ff */
        /* <DEDUP_REMOVED lines=8> */
[C---:B------:R-:W-:Y:S01]  /*7fb0*/  IMAD.HI.U32 R50, R252.reuse, R45, RZ ;  /* 0x0000002dfc327227 */ /* 0x040fe200078e00ff */
[----:B------:R1:W-:Y:S03]  /*7fc0*/  STL [R1+0x37ac], R6 ;  /* 0x0037ac0601007387 */ /* 0x0003e60000100800 */
[C---:B------:R-:W-:Y:S01]  /*7fd0*/  IMAD.HI.U32 R52, R252.reuse, R47, RZ ;  /* 0x0000002ffc347227 */ /* 0x040fe200078e00ff */
[----:B------:R2:W-:Y:S03]  /*7fe0*/  STL [R1+0x37c4], R5 ;  /* 0x0037c40501007387 */ /* 0x0005e60000100800 */
[----:B------:R-:W-:Y:S01]  /*7ff0*/  IMAD.MOV R50, RZ, RZ, -R50 ;  /* 0x000000ffff327224 */ /* 0x000fe200078e0a32 */
[----:B------:R3:W-:Y:S01]  /*8000*/  STL [R1+0x37c8], R4 ;  /* 0x0037c80401007387 */ /* 0x0007e20000100800 */
[----:B------:R-:W-:Y:S01]  /*8010*/  IMAD.HI.U32 R56, R252, R51, RZ ;  /* 0x00000033fc387227 */ /* 0x000fe200078e00ff */
[----:B-1----:R-:W-:-:S02]  /*8020*/  IADD3 R6, R22, 0x11d, RZ ;  /* 0x0000011d16067810 */ /* 0x002fc40007ffe0ff */
[----:B------:R1:W-:Y:S01]  /*8030*/  STL [R1+0x3784], R9 ;  /* 0x0037840901007387 */ /* 0x0003e20000100800 */
[----:B------:R-:W-:Y:S01]  /*8040*/  IMAD.HI.U32 R53, R252, R48, RZ ;  /* 0x00000030fc357227 */ /* 0x000fe200078e00ff */
[----:B------:R-:W-:Y:S02]  /*8050*/  IADD3 R56, -R56, RZ, RZ ;  /* 0x000000ff38387210 */ /* 0x000fe40007ffe1ff */
[----:B--2---:R-:W-:Y:S01]  /*8060*/  IADD3 R5, R22, 0x11e, RZ ;  /* 0x0000011e16057810 */ /* 0x004fe20007ffe0ff */
[----:B------:R-:W-:Y:S01]  /*8070*/  IMAD.HI.U32 R54, R252, R49, RZ ;  /* 0x00000031fc367227 */ /* 0x000fe200078e00ff */
[C---:B---3--:R-:W-:Y:S01]  /*8080*/  IADD3 R4, R22.reuse, 0x11f, RZ ;  /* 0x0000011f16047810 */ /* 0x048fe20007ffe0ff */
[----:B------:R2:W-:Y:S02]  /*8090*/  STL [R1+0x37a8], R8 ;  /* 0x0037a80801007387 */ /* 0x0005e40000100800 */
[----:B------:R-:W-:Y:S02]  /*80a0*/  IMAD.MOV R52, RZ, RZ, -R52 ;  /* 0x000000ffff347224 */ /* 0x000fe400078e0a34 */
[C---:B------:R-:W-:Y:S01]  /*80b0*/  IMAD R45, R251.reuse, R50, R45 ;  /* 0x00000032fb2d7224 */ /* 0x040fe200078e022d */
[----:B------:R-:W-:Y:S01]  /*80c0*/  IABS R50, R9 ;  /* 0x0000000900327213 */ /* 0x000fe20000000000 */
[----:B------:R-:W-:Y:S01]  /*80d0*/  IMAD.MOV R53, RZ, RZ, -R53 ;  /* 0x000000ffff357224 */ /* 0x000fe200078e0a35 */
[C---:B-1----:R-:W-:Y:S01]  /*80e0*/  IADD3 R9, R22.reuse, 0x120, RZ ;  /* 0x0000012016097810 */ /* 0x042fe20007ffe0ff */
[----:B------:R-:W-:Y:S01]  /*80f0*/  IMAD.MOV R54, RZ, RZ, -R54 ;  /* 0x000000ffff367224 */ /* 0x000fe200078e0a36 */
[----:B------:R1:W-:Y:S01]  /*8100*/  STL [R1+0x37c0], R6 ;  /* 0x0037c00601007387 */ /* 0x0003e20000100800 */
[C---:B------:R-:W-:Y:S01]  /*8110*/  IMAD R47, R251.reuse, R52, R47 ;  /* 0x00000034fb2f7224 */ /* 0x040fe200078e022f */
[----:B------:R-:W-:Y:S01]  /*8120*/  IABS R52, R6 ;  /* 0x0000000600347213 */ /* 0x000fe20000000000 */
[C---:B------:R-:W-:Y:S01]  /*8130*/  IMAD R48, R251.reuse, R53, R48 ;  /* 0x00000035fb307224 */ /* 0x040fe200078e0230 */
[----:B--2---:R-:W-:Y:S01]  /*8140*/  IADD3 R8, R22, 0x121, RZ ;  /* 0x0000012116087810 */ /* 0x004fe20007ffe0ff */
[C---:B------:R-:W-:Y:S01]  /*8150*/  IMAD R49, R251.reuse, R54, R49 ;  /* 0x00000036fb317224 */ /* 0x040fe200078e0231 */
[----:B------:R-:W-:Y:S01]  /*8160*/  IABS R53, R5 ;  /* 0x0000000500357213 */ /* 0x000fe20000000000 */
[----:B------:R-:W-:Y:S01]  /*8170*/  IMAD.HI.U32 R55, R252, R50, RZ ;  /* 0x00000032fc377227 */ /* 0x000fe200078e00ff */
[----:B------:R-:W-:Y:S01]  /*8180*/  IABS R54, R4 ;  /* 0x0000000400367213 */ /* 0x000fe20000000000 */
[----:B------:R2:W-:Y:S01]  /*8190*/  STL [R1+0x37d8], R5 ;  /* 0x0037d80501007387 */ /* 0x0005e20000100800 */
[----:B-1----:R-:W-:Y:S01]  /*81a0*/  IADD3 R6, R22, 0x122, RZ ;  /* 0x0000012216067810 */ /* 0x002fe20007ffe0ff */
[----:B------:R-:W-:Y:S01]  /*81b0*/  IMAD R51, R251, R56, R51 ;  /* 0x00000038fb337224 */ /* 0x000fe200078e0233 */
[----:B------:R-:W-:Y:S01]  /*81c0*/  IABS R56, R8 ;  /* 0x0000000800387213 */ /* 0x000fe20000000000 */
[C---:B------:R-:W-:Y:S01]  /*81d0*/  IMAD.HI.U32 R57, R252.reuse, R52, RZ ;  /* 0x00000034fc397227 */ /* 0x040fe200078e00ff */
[----:B------:R1:W-:Y:S03]  /*81e0*/  STL [R1+0x37e0], R4 ;  /* 0x0037e00401007387 */ /* 0x0003e60000100800 */
[----:B------:R-:W-:Y:S01]  /*81f0*/  IMAD.MOV R55, RZ, RZ, -R55 ;  /* 0x000000ffff377224 */ /* 0x000fe200078e0a37 */
[----:B------:R-:W-:Y:S01]  /*8200*/  STL [R1+0x37a4], R9 ;  /* 0x0037a40901007387 */ /* 0x000fe20000100800 */
[----:B------:R-:W-:Y:S01]  /*8210*/  IMAD.HI.U32 R58, R252, R53, RZ ;  /* 0x00000035fc3a7227 */ /* 0x000fe200078e00ff */
[----:B--2---:R-:W-:-:S02]  /*8220*/  IADD3 R5, R22, 0x123, RZ ;  /* 0x0000012316057810 */ /* 0x004fc40007ffe0ff */
[----:B------:R2:W-:Y:S01]  /*8230*/  STL [R1+0x37bc], R8 ;  /* 0x0037bc0801007387 */ /* 0x0005e20000100800 */
[----:B------:R-:W-:Y:S01]  /*8240*/  IMAD.HI.U32 R59, R252, R54, RZ ;  /* 0x00000036fc3b7227 */ /* 0x000fe200078e00ff */
[----:B-1----:R-:W-:Y:S02]  /*8250*/  IADD3 R4, R22, 0x124, RZ ;  /* 0x0000012416047810 */ /* 0x002fe40007ffe0ff */
[----:B------:R1:W-:Y:S01]  /*8260*/  STL [R1+0x37d4], R6 ;  /* 0x0037d40601007387 */ /* 0x0003e20000100800 */
[----:B------:R-:W-:Y:S02]  /*8270*/  IMAD.MOV R57, RZ, RZ, -R57 ;  /* 0x000000ffff397224 */ /* 0x000fe400078e0a39 */
[----:B------:R-:W-:Y:S01]  /*8280*/  IMAD.HI.U32 R61, R252, R56, RZ ;  /* 0x00000038fc3d7227 */ /* 0x000fe200078e00ff */
[----:B------:R-:W-:Y:S01]  /*8290*/  STL [R1+0x37f0], R5 ;  /* 0x0037f00501007387 */ /* 0x000fe20000100800 */
[C---:B--2---:R-:W-:Y:S02]  /*82a0*/  IADD3 R8, R22.reuse, 0x126, RZ ;  /* 0x0000012616087810 */ /* 0x044fe40007ffe0ff */
[C---:B------:R-:W-:Y:S01]  /*82b0*/  IMAD R50, R251.reuse, R55, R50 ;  /* 0x00000037fb327224 */ /* 0x040fe200078e0232 */
[----:B------:R-:W-:Y:S01]  /*82c0*/  IABS R55, R9 ;  /* 0x0000000900377213 */ /* 0x000fe20000000000 */
[----:B------:R-:W-:Y:S01]  /*82d0*/  IMAD.MOV R58, RZ, RZ, -R58 ;  /* 0x000000ffff3a7224 */ /* 0x000fe200078e0a3a */
[C---:B------:R-:W-:Y:S01]  /*82e0*/  IADD3 R9, R22.reuse, 0x125, RZ ;  /* 0x0000012516097810 */ /* 0x040fe20007ffe0ff */
[----:B------:R-:W-:Y:S01]  /*82f0*/  IMAD.MOV R59, RZ, RZ, -R59 ;  /* 0x000000ffff3b7224 */ /* 0x000fe200078e0a3b */
[----:B------:R2:W-:Y:S01]  /*8300*/  STL [R1+0x37f8], R4 ;  /* 0x0037f80401007387 */ /* 0x0005e20000100800 */
[C---:B------:R-:W-:Y:S01]  /*8310*/  IMAD R52, R251.reuse, R57, R52 ;  /* 0x00000039fb347224 */ /* 0x040fe200078e0234 */
[----:B------:R-:W-:Y:S01]  /*8320*/  IABS R57, R6 ;  /* 0x0000000600397213 */ /* 0x000fe20000000000 */
[----:B------:R-:W-:Y:S01]  /*8330*/  IMAD.MOV R61, RZ, RZ, -R61 ;  /* 0x000000ffff3d7224 */ /* 0x000fe200078e0a3d */
[----:B-1----:R-:W-:Y:S01]  /*8340*/  IADD3 R6, R22, 0x127, RZ ;  /* 0x0000012716067810 */ /* 0x002fe20007ffe0ff */
[C---:B------:R-:W-:Y:S01]  /*8350*/  IMAD R53, R251.reuse, R58, R53 ;  /* 0x0000003afb357224 */ /* 0x040fe200078e0235 */
[----:B------:R-:W-:Y:S01]  /*8360*/  IABS R58, R5 ;  /* 0x00000005003a7213 */ /* 0x000fe20000000000 */
[----:B------:R-:W-:Y:S01]  /*8370*/  IMAD R54, R251, R59, R54 ;  /* 0x0000003bfb367224 */ /* 0x000fe200078e0236 */
[----:B------:R-:W-:Y:S01]  /*8380*/  IABS R59, R4 ;  /* 0x00000004003b7213 */ /* 0x000fe20000000000 */
[----:B------:R-:W-:Y:S01]  /*8390*/  IMAD.HI.U32 R60, R252, R55, RZ ;  /* 0x00000037fc3c7227 */ /* 0x000fe200078e00ff */
[----:B------:R-:W-:Y:S01]  /*83a0*/  STL [R1+0x37b8], R9 ;  /* 0x0037b80901007387 */ /* 0x000fe20000100800 */
[----:B--2---:R-:W-:-:S02]  /*83b0*/  IADD3 R4, R22, 0x129, RZ ;  /* 0x0000012916047810 */ /* 0x004fc40007ffe0ff */
[----:B------:R-:W-:Y:S01]  /*83c0*/  IMAD R56, R251, R61, R56 ;  /* 0x0000003dfb387224 */ /* 0x000fe200078e0238 */
[----:B------:R-:W-:Y:S01]  /*83d0*/  IABS R61, R8 ;  /* 0x00000008003d7213 */ /* 0x000fe20000000000 */
[----:B------:R-:W-:Y:S01]  /*83e0*/  IMAD.HI.U32 R62, R252, R57, RZ ;  /* 0x00000039fc3e7227 */ /* 0x000fe200078e00ff */
[----:B------:R1:W-:Y:S01]  /*83f0*/  STL [R1+0x37d0], R8 ;  /* 0x0037d00801007387 */ /* 0x0003e20000100800 */
[----:B------:R-:W-:Y:S02]  /*8400*/  IADD3 R5, R22, 0x128, RZ ;  /* 0x0000012816057810 */ /* 0x000fe40007ffe0ff */
[----:B------:R-:W-:Y:S01]  /*8410*/  IMAD.MOV R60, RZ, RZ, -R60 ;  /* 0x000000ffff3c7224 */ /* 0x000fe200078e0a3c */
[----:B------:R2:W-:Y:S01]  /*8420*/  STL [R1+0x37ec], R6 ;  /* 0x0037ec0601007387 */ /* 0x0005e20000100800 */
[----:B------:R-:W-:-:S03]  /*8430*/  IMAD.HI.U32 R63, R252, R58, RZ ;  /* 0x0000003afc3f7227 */ /* 0x000fc600078e00ff */
[----:B------:R-:W-:Y:S01]  /*8440*/  STL [R1+0x3808], R5 ;  /* 0x0038080501007387 */ /* 0x000fe20000100800 */
[----:B------:R-:W-:Y:S01]  /*8450*/  IMAD.HI.U32 R64, R252, R59, RZ ;  /* 0x0000003bfc407227 */ /* 0x000fe200078e00ff */
[----:B------:R-:W-:Y:S02]  /*8460*/  IADD3 R63, -R63, RZ, RZ ;  /* 0x000000ff3f3f7210 */ /* 0x000fe40007ffe1ff */
[----:B-1----:R-:W-:Y:S01]  /*8470*/  IADD3 R8, R22, 0x12b, RZ ;  /* 0x0000012b16087810 */ /* 0x002fe20007ffe0ff */
[----:B------:R-:W-:Y:S01]  /*8480*/  IMAD.MOV R62, RZ, RZ, -R62 ;  /* 0x000000ffff3e7224 */ /* 0x000fe200078e0a3e */
[----:B------:R1:W-:Y:S01]  /*8490*/  STL [R1+0x380c], R4 ;  /* 0x00380c0401007387 */ /* 0x0003e20000100800 */
[----:B------:R-:W-:-:S04]  /*84a0*/  IMAD.HI.U32 R66, R252, R61, RZ ;  /* 0x0000003dfc427227 */ /* 0x000fc800078e00ff */
[C---:B------:R-:W-:Y:S01]  /*84b0*/  IMAD R55, R251.reuse, R60, R55 ;  /* 0x0000003cfb377224 */ /* 0x040fe200078e0237 */
[----:B------:R-:W-:Y:S01]  /*84c0*/  IABS R60, R9 ;  /* 0x00000009003c7213 */ /* 0x000fe20000000000 */
[----:B------:R-:W-:Y:S01]  /*84d0*/  IMAD.MOV R64, RZ, RZ, -R64 ;  /* 0x000000ffff407224 */ /* 0x000fe200078e0a40 */
[C---:B------:R-:W-:Y:S01]  /*84e0*/  IADD3 R9, R22.reuse, 0x12a, RZ ;  /* 0x0000012a16097810 */ /* 0x040fe20007ffe0ff */
[C---:B------:R-:W-:Y:S01]  /*84f0*/  IMAD R57, R251.reuse, R62, R57 ;  /* 0x0000003efb397224 */ /* 0x040fe200078e0239 */
[----:B------:R-:W-:Y:S01]  /*8500*/  IABS R62, R6 ;  /* 0x00000006003e7213 */ /* 0x000fe20000000000 */
[----:B------:R-:W-:Y:S01]  /*8510*/  IMAD.MOV R66, RZ, RZ, -R66 ;  /* 0x000000ffff427224 */ /* 0x000fe200078e0a42 */
[----:B--2---:R-:W-:Y:S01]  /*8520*/  IADD3 R6, R22, 0x12c, RZ ;  /* 0x0000012c16067810 */ /* 0x004fe20007ffe0ff */
[----:B------:R-:W-:Y:S01]  /*8530*/  IMAD R59, R251, R64, R59 ;  /* 0x00000040fb3b7224 */ /* 0x000fe200078e023b */
[----:B------:R-:W-:Y:S01]  /*8540*/  IABS R64, R4 ;  /* 0x0000000400407213 */ /* 0x000fe20000000000 */
[----:B------:R-:W-:Y:S01]  /*8550*/  IMAD.HI.U32 R65, R252, R60, RZ ;  /* 0x0000003cfc417227 */ /* 0x000fe200078e00ff */
[----:B------:R-:W-:Y:S01]  /*8560*/  STL [R1+0x37cc], R9 ;  /* 0x0037cc0901007387 */ /* 0x000fe20000100800 */
[----:B-1----:R-:W-:-:S02]  /*8570*/  IADD3 R4, R22, 0x12e, RZ ;  /* 0x0000012e16047810 */ /* 0x002fc40007ffe0ff */
[C---:B------:R-:W-:Y:S01]  /*8580*/  IMAD R61, R251.reuse, R66, R61 ;  /* 0x00000042fb3d7224 */ /* 0x040fe200078e023d */
[----:B------:R-:W-:Y:S01]  /*8590*/  IABS R66, R8 ;  /* 0x0000000800427213 */ /* 0x000fe20000000000 */
        /* <DEDUP_REMOVED lines=9> */
[----:B------:R-:W-:Y:S01]  /*8630*/  IMAD.MOV R67, RZ, RZ, -R67 ;  /* 0x000000ffff437224 */ /* 0x000fe200078e0a43 */
[----:B-1----:R-:W-:Y:S01]  /*8640*/  IADD3 R8, R22, 0x130, RZ ;  /* 0x0000013016087810 */ /* 0x002fe20007ffe0ff */
[C---:B------:R-:W-:Y:S01]  /*8650*/  IMAD.HI.U32 R71, R252.reuse, R66, RZ ;  /* 0x00000042fc477227 */ /* 0x040fe200078e00ff */
[----:B------:R1:W-:Y:S03]  /*8660*/  STL [R1+0x3824], R4 ;  /* 0x0038240401007387 */ /* 0x0003e60000100800 */
        /* <DEDUP_REMOVED lines=9> */
[----:B------:R-:W-:Y:S01]  /*8700*/  IMAD.MOV R68, RZ, RZ, -R68 ;  /* 0x000000ffff447224 */ /* 0x000fe200078e0a44 */
[----:B------:R-:W-:Y:S01]  /*8710*/  STL [R1+0x37e4], R9 ;  /* 0x0037e40901007387 */ /* 0x000fe20000100800 */
[C---:B------:R-:W-:Y:S01]  /*8720*/  IMAD R64, R251.reuse, R69, R64 ;  /* 0x00000045fb407224 */ /* 0x040fe200078e0240 */
[----:B------:R-:W-:Y:S01]  /*8730*/  IABS R69, R4 ;  /* 0x0000000400457213 */ /* 0x000fe20000000000 */
[----:B------:R-:W-:Y:S01]  /*8740*/  IMAD.HI.U32 R70, R252, R65, RZ ;  /* 0x00000041fc467227 */ /* 0x000fe200078e00ff */
[----:B-1----:R-:W-:Y:S01]  /*8750*/  IADD3 R4, R22, 0x133, RZ ;  /* 0x0000013316047810 */ /* 0x002fe20007ffe0ff */
[----:B------:R1:W-:Y:S02]  /*8760*/  STL [R1+0x3800], R8 ;  /* 0x0038000801007387 */ /* 0x0003e40000100800 */
[C---:B------:R-:W-:Y:S01]  /*8770*/  IMAD R66, R251.reuse, R71, R66 ;  /* 0x00000047fb427224 */ /* 0x040fe200078e0242 */
[----:B------:R-:W-:Y:S01]  /*8780*/  IABS R71, R8 ;  /* 0x0000000800477213 */ /* 0x000fe20000000000 */
[----:B------:R-:W-:Y:S01]  /*8790*/  IMAD R63, R251, R68, R63 ;  /* 0x00000044fb3f7224 */ /* 0x000fe200078e023f */
[----:B------:R-:W-:Y:S01]  /*87a0*/  IABS R68, R5 ;  /* 0x0000000500447213 */ /* 0x000fe20000000000 */
[----:B------:R-:W-:Y:S01]  /*87b0*/  IMAD.HI.U32 R72, R252, R67, RZ ;  /* 0x00000043fc487227 */ /* 0x000fe200078e00ff */
[----:B------:R-:W-:Y:S01]  /*87c0*/  IADD3 R70, -R70, RZ, RZ ;  /* 0x000000ff46467210 */ /* 0x000fe20007ffe1ff */
[----:B------:R2:W-:Y:S01]  /*87d0*/  STL [R1+0x381c], R6 ;  /* 0x00381c0601007387 */ /* 0x0005e20000100800 */
[----:B------:R-:W-:Y:S01]  /*87e0*/  IADD3 R5, R22, 0x132, RZ ;  /* 0x0000013216057810 */ /* 0x000fe20007ffe0ff */
[----:B------:R-:W-:Y:S01]  /*87f0*/  IMAD.HI.U32 R74, R252, R69, RZ ;  /* 0x00000045fc4a7227 */ /* 0x000fe200078e00ff */
[----:B-1----:R-:W-:-:S03]  /*8800*/  IADD3 R8, R22, 0x135, RZ ;  /* 0x0000013516087810 */ /* 0x002fc60007ffe0ff */
[----:B------:R-:W-:Y:S01]  /*8810*/  IMAD.MOV R72, RZ, RZ, -R72 ;  /* 0x000000ffff487224 */ /* 0x000fe200078e0a48 */
[----:B------:R-:W-:Y:S01]  /*8820*/  STL [R1+0x3834], R5 ;  /* 0x0038340501007387 */ /* 0x000fe20000100800 */
[----:B------:R-:W-:-:S03]  /*8830*/  IMAD.HI.U32 R76, R252, R71, RZ ;  /* 0x00000047fc4c7227 */ /* 0x000fc600078e00ff */
[----:B------:R1:W-:Y:S01]  /*8840*/  STL [R1+0x3838], R4 ;  /* 0x0038380401007387 */ /* 0x0003e20000100800 */
[----:B------:R-:W-:-:S04]  /*8850*/  IMAD.HI.U32 R73, R252, R68, RZ ;  /* 0x00000044fc497227 */ /* 0x000fc800078e00ff */
[----:B------:R-:W-:Y:S02]  /*8860*/  IMAD.MOV R74, RZ, RZ, -R74 ;  /* 0x000000ffff4a7224 */ /* 0x000fe400078e0a4a */
[C---:B------:R-:W-:Y:S01]  /*8870*/  IMAD R65, R251.reuse, R70, R65 ;  /* 0x00000046fb417224 */ /* 0x040fe200078e0241 */
[----:B------:R-:W-:Y:S01]  /*8880*/  IABS R70, R9 ;  /* 0x0000000900467213 */ /* 0x000fe20000000000 */
[C---:B------:R-:W-:Y:S01]  /*8890*/  IMAD R67, R251.reuse, R72, R67 ;  /* 0x00000048fb437224 */ /* 0x040fe200078e0243 */
[----:B------:R-:W-:Y:S01]  /*88a0*/  IABS R72, R6 ;  /* 0x0000000600487213 */ /* 0x000fe20000000000 */
[----:B------:R-:W-:Y:S01]  /*88b0*/  IMAD.MOV R76, RZ, RZ, -R76 ;  /* 0x000000ffff4c7224 */ /* 0x000fe200078e0a4c */
[C---:B------:R-:W-:Y:S01]  /*88c0*/  IADD3 R9, R22.reuse, 0x134, RZ ;  /* 0x0000013416097810 */ /* 0x040fe20007ffe0ff */
[----:B------:R-:W-:Y:S01]  /*88d0*/  IMAD.MOV R73, RZ, RZ, -R73 ;  /* 0x000000ffff497224 */ /* 0x000fe200078e0a49 */
[----:B--2---:R-:W-:Y:S01]  /*88e0*/  IADD3 R6, R22, 0x136, RZ ;  /* 0x0000013616067810 */ /* 0x004fe20007ffe0ff */
[C---:B------:R-:W-:Y:S01]  /*88f0*/  IMAD R69, R251.reuse, R74, R69 ;  /* 0x0000004afb457224 */ /* 0x040fe200078e0245 */
[----:B------:R-:W-:Y:S01]  /*8900*/  IABS R74, R4 ;  /* 0x00000004004a7213 */ /* 0x000fe20000000000 */
[C---:B------:R-:W-:Y:S01]  /*8910*/  IMAD R71, R251.reuse, R76, R71 ;  /* 0x0000004cfb477224 */ /* 0x040fe200078e0247 */
[----:B------:R-:W-:Y:S01]  /*8920*/  IABS R76, R8 ;  /* 0x00000008004c7213 */ /* 0x000fe20000000000 */
[----:B------:R-:W-:Y:S01]  /*8930*/  IMAD R68, R251, R73, R68 ;  /* 0x00000049fb447224 */ /* 0x000fe200078e0244 */
[----:B------:R-:W-:Y:S01]  /*8940*/  IABS R73, R5 ;  /* 0x0000000500497213 */ /* 0x000fe20000000000 */
[----:B------:R-:W-:Y:S01]  /*8950*/  IMAD.HI.U32 R75, R252, R70, RZ ;  /* 0x00000046fc4b7227 */ /* 0x000fe200078e00ff */
[----:B------:R-:W-:Y:S01]  /*8960*/  STL [R1+0x37fc], R9 ;  /* 0x0037fc0901007387 */ /* 0x000fe20000100800 */
[----:B-1----:R-:W-:-:S02]  /*8970*/  IADD3 R4, R22, 0x138, RZ ;  /* 0x0000013816047810 */ /* 0x002fc40007ffe0ff */
[----:B------:R-:W-:Y:S01]  /*8980*/  IMAD.HI.U32 R77, R252, R72, RZ ;  /* 0x00000048fc4d7227 */ /* 0x000fe200078e00ff */
[----:B------:R1:W-:Y:S01]  /*8990*/  STL [R1+0x3818], R8 ;  /* 0x0038180801007387 */ /* 0x0003e20000100800 */
[----:B------:R-:W-:Y:S02]  /*89a0*/  IADD3 R5, R22, 0x137, RZ ;  /* 0x0000013716057810 */ /* 0x000fe40007ffe0ff */
[C---:B------:R-:W-:Y:S01]  /*89b0*/  IMAD.HI.U32 R79, R252.reuse, R74, RZ ;  /* 0x0000004afc4f7227 */ /* 0x040fe200078e00ff */
[----:B------:R-:W-:Y:S01]  /*89c0*/  IADD3 R77, -R77, RZ, RZ ;  /* 0x000000ff4d4d7210 */ /* 0x000fe20007ffe1ff */
[----:B------:R2:W-:Y:S02]  /*89d0*/  STL [R1+0x3830], R6 ;  /* 0x0038300601007387 */ /* 0x0005e40000100800 */
[----:B------:R-:W-:Y:S02]  /*89e0*/  IMAD.MOV R75, RZ, RZ, -R75 ;  /* 0x000000ffff4b7224 */ /* 0x000fe400078e0a4b */
[----:B------:R-:W-:Y:S01]  /*89f0*/  IMAD.HI.U32 R81, R252, R76, RZ ;  /* 0x0000004cfc517227 */ /* 0x000fe200078e00ff */
[----:B-1----:R-:W-:Y:S01]  /*8a00*/  IADD3 R8, R22, 0x13a, RZ ;  /* 0x0000013a16087810 */ /* 0x002fe20007ffe0ff */
[----:B------:R1:W-:Y:S02]  /*8a10*/  STL [R1+0x384c], R5 ;  /* 0x00384c0501007387 */ /* 0x0003e40000100800 */
[----:B------:R-:W-:-:S02]  /*8a20*/  IMAD.HI.U32 R78, R252, R73, RZ ;  /* 0x00000049fc4e7227 */ /* 0x000fc400078e00ff */
[----:B------:R3:W-:Y:S02]  /*8a30*/  STL [R1+0x3858], R4 ;  /* 0x0038580401007387 */ /* 0x0007e40000100800 */
[----:B------:R-:W-:Y:S02]  /*8a40*/  IMAD.MOV R79, RZ, RZ, -R79 ;  /* 0x000000ffff4f7224 */ /* 0x000fe400078e0a4f */
[C---:B------:R-:W-:Y:S01]  /*8a50*/  IMAD R70, R251.reuse, R75, R70 ;  /* 0x0000004bfb467224 */ /* 0x040fe200078e0246 */
[----:B------:R-:W-:Y:S01]  /*8a60*/  IABS R75, R9 ;  /* 0x00000009004b7213 */ /* 0x000fe20000000000 */
[----:B------:R-:W-:Y:S01]  /*8a70*/  IMAD.MOV R81, RZ, RZ, -R81 ;  /* 0x000000ffff517224 */ /* 0x000fe200078e0a51 */
[----:B------:R-:W-:Y:S01]  /*8a80*/  IADD3 R9, R22, 0x139, RZ ;  /* 0x0000013916097810 */ /* 0x000fe20007ffe0ff */
[----:B------:R-:W-:Y:S02]  /*8a90*/  IMAD.MOV R78, RZ, RZ, -R78 ;  /* 0x000000ffff4e7224 */ /* 0x000fe400078e0a4e */
        /* <DEDUP_REMOVED lines=9> */
[C---:B--2---:R-:W-:Y:S01]  /*8b30*/  IADD3 R6, R22.reuse, 0x13b, RZ ;  /* 0x0000013b16067810 */ /* 0x044fe20007ffe0ff */
[----:B------:R-:W-:Y:S01]  /*8b40*/  STL [R1+0x3814], R9 ;  /* 0x0038140901007387 */ /* 0x000fe20000100800 */
[----:B-1----:R-:W-:Y:S01]  /*8b50*/  IADD3 R5, R22, 0x13c, RZ ;  /* 0x0000013c16057810 */ /* 0x002fe20007ffe0ff */
[----:B------:R-:W-:Y:S01]  /*8b60*/  IMAD.HI.U32 R82, R252, R77, RZ ;  /* 0x0000004dfc527227 */ /* 0x000fe200078e00ff */
[----:B---3--:R-:W-:Y:S01]  /*8b70*/  IADD3 R4, R22, 0x13d, RZ ;  /* 0x0000013d16047810 */ /* 0x008fe20007ffe0ff */
[----:B------:R1:W-:Y:S02]  /*8b80*/  STL [R1+0x382c], R8 ;  /* 0x00382c0801007387 */ /* 0x0003e40000100800 */
[----:B------:R-:W-:-:S02]  /*8b90*/  IMAD.HI.U32 R84, R252, R79, RZ ;  /* 0x0000004ffc547227 */ /* 0x000fc400078e00ff */
[----:B------:R2:W-:Y:S02]  /*8ba0*/  STL [R1+0x3848], R6 ;  /* 0x0038480601007387 */ /* 0x0005e40000100800 */
[----:B------:R-:W-:Y:S01]  /*8bb0*/  IMAD.MOV R80, RZ, RZ, -R80 ;  /* 0x000000ffff507224 */ /* 0x000fe200078e0a50 */
[----:B------:R-:W-:Y:S01]  /*8bc0*/  IADD3 R84, -R84, RZ, RZ ;  /* 0x000000ff54547210 */ /* 0x000fe20007ffe1ff */
[----:B------:R-:W-:Y:S01]  /*8bd0*/  IMAD.HI.U32 R86, R252, R81, RZ ;  /* 0x00000051fc567227 */ /* 0x000fe200078e00ff */
[----:B------:R3:W-:Y:S01]  /*8be0*/  STL [R1+0x3868], R5 ;  /* 0x0038680501007387 */ /* 0x0007e20000100800 */
[----:B-1----:R-:W-:Y:S02]  /*8bf0*/  IADD3 R8, R22, 0x13f, RZ ;  /* 0x0000013f16087810 */ /* 0x002fe40007ffe0ff */
[----:B------:R-:W-:Y:S01]  /*8c00*/  IMAD.HI.U32 R83, R252, R78, RZ ;  /* 0x0000004efc537227 */ /* 0x000fe200078e00ff */
[----:B------:R1:W-:Y:S03]  /*8c10*/  STL [R1+0x386c], R4 ;  /* 0x00386c0401007387 */ /* 0x0003e60000100800 */
[----:B------:R-:W-:-:S02]  /*8c20*/  IMAD.MOV R82, RZ, RZ, -R82 ;  /* 0x000000ffff527224 */ /* 0x000fc400078e0a52 */
        /* <DEDUP_REMOVED lines=16> */
[----:B---3--:R-:W-:Y:S01]  /*8d30*/  IADD3 R5, R22, 0x141, RZ ;  /* 0x0000014116057810 */ /* 0x008fe20007ffe0ff */
[----:B------:R-:W-:Y:S01]  /*8d40*/  IMAD.HI.U32 R87, R252, R82, RZ ;  /* 0x00000052fc577227 */ /* 0x000fe200078e00ff */
[----:B-1----:R-:W-:Y:S01]  /*8d50*/  IADD3 R4, R22, 0x142, RZ ;  /* 0x0000014216047810 */ /* 0x002fe20007ffe0ff */
[----:B------:R1:W-:Y:S02]  /*8d60*/  STL [R1+0x3844], R8 ;  /* 0x0038440801007387 */ /* 0x0003e40000100800 */
[----:B------:R-:W-:-:S02]  /*8d70*/  IMAD.MOV R85, RZ, RZ, -R85 ;  /* 0x000000ffff557224 */ /* 0x000fc400078e0a55 */
[C---:B------:R-:W-:Y:S01]  /*8d80*/  IMAD.HI.U32 R91, R252.reuse, R86, RZ ;  /* 0x00000056fc5b7227 */ /* 0x040fe200078e00ff */
[----:B------:R2:W-:Y:S03]  /*8d90*/  STL [R1+0x3864], R6 ;  /* 0x0038640601007387 */ /* 0x0005e60000100800 */
[----:B------:R-:W-:Y:S01]  /*8da0*/  IMAD.HI.U32 R88, R252, R83, RZ ;  /* 0x00000053fc587227 */ /* 0x000fe200078e00ff */
[----:B------:R-:W-:Y:S01]  /*8db0*/  IADD3 R91, -R91, RZ, RZ ;  /* 0x000000ff5b5b7210 */ /* 0x000fe20007ffe1ff */
[----:B------:R3:W-:Y:S01]  /*8dc0*/  STL [R1+0x387c], R5 ;  /* 0x00387c0501007387 */ /* 0x0007e20000100800 */
[----:B-1----:R-:W-:Y:S01]  /*8dd0*/  IADD3 R8, R22, 0x144, RZ ;  /* 0x0000014416087810 */ /* 0x002fe20007ffe0ff */
[----:B------:R-:W-:Y:S02]  /*8de0*/  IMAD.HI.U32 R89, R252, R84, RZ ;  /* 0x00000054fc597227 */ /* 0x000fe400078e00ff */
[----:B------:R1:W-:Y:S02]  /*8df0*/  STL [R1+0x3880], R4 ;  /* 0x0038800401007387 */ /* 0x0003e40000100800 */
        /* <DEDUP_REMOVED lines=12> */
[----:B------:R-:W-:Y:S01]  /*8ec0*/  IMAD.HI.U32 R90, R252, R85, RZ ;  /* 0x00000055fc5a7227 */ /* 0x000fe200078e00ff */
[C---:B--2---:R-:W-:Y:S01]  /*8ed0*/  IADD3 R6, R22.reuse, 0x145, RZ ;  /* 0x0000014516067810 */ /* 0x044fe20007ffe0ff */
[----:B------:R-:W-:Y:S01]  /*8ee0*/  STL [R1+0x3840], R9 ;  /* 0x0038400901007387 */ /* 0x000fe20000100800 */
[----:B---3--:R-:W-:Y:S01]  /*8ef0*/  IADD3 R5, R22, 0x146, RZ ;  /* 0x0000014616057810 */ /* 0x008fe20007ffe0ff */
[----:B------:R-:W-:Y:S01]  /*8f00*/  IMAD R86, R251, R91, R86 ;  /* 0x0000005bfb567224 */ /* 0x000fe200078e0256 */
[----:B------:R-:W-:Y:S01]  /*8f10*/  IABS R91, R8 ;  /* 0x00000008005b7213 */ /* 0x000fe20000000000 */
[----:B------:R-:W-:Y:S01]  /*8f20*/  IMAD.HI.U32 R92, R252, R87, RZ ;  /* 0x00000057fc5c7227 */ /* 0x000fe200078e00ff */
[----:B-1----:R-:W-:Y:S01]  /*8f30*/  IADD3 R4, R22, 0x147, RZ ;  /* 0x0000014716047810 */ /* 0x002fe20007ffe0ff */
[----:B------:R1:W-:Y:S02]  /*8f40*/  STL [R1+0x3860], R8 ;  /* 0x0038600801007387 */ /* 0x0003e40000100800 */
[----:B------:R-:W-:-:S02]  /*8f50*/  IMAD.MOV R90, RZ, RZ, -R90 ;  /* 0x000000ffff5a7224 */ /* 0x000fc400078e0a5a */
[C---:B------:R-:W-:Y:S01]  /*8f60*/  IMAD.HI.U32 R93, R252.reuse, R88, RZ ;  /* 0x00000058fc5d7227 */ /* 0x040fe200078e00ff */
[----:B------:R2:W-:Y:S03]  /*8f70*/  STL [R1+0x3878], R6 ;  /* 0x0038780601007387 */ /* 0x0005e60000100800 */
[----:B------:R-:W-:Y:S01]  /*8f80*/  IMAD.HI.U32 R94, R252, R89, RZ ;  /* 0x00000059fc5e7227 */ /* 0x000fe200078e00ff */
[----:B------:R-:W-:Y:S01]  /*8f90*/  STL [R1+0x3894], R5 ;  /* 0x0038940501007387 */ /* 0x000fe20000100800 */
[----:B-1----:R-:W-:Y:S02]  /*8fa0*/  IADD3 R8, R22, 0x149, RZ ;  /* 0x0000014916087810 */ /* 0x002fe40007ffe0ff */
[----:B------:R-:W-:Y:S01]  /*8fb0*/  IMAD.MOV R92, RZ, RZ, -R92 ;  /* 0x000000ffff5c7224 */ /* 0x000fe200078e0a5c */
[----:B------:R1:W-:Y:S01]  /*8fc0*/  STL [R1+0x3898], R4 ;  /* 0x0038980401007387 */ /* 0x0003e20000100800 */
[----:B------:R-:W-:-:S04]  /*8fd0*/  IMAD.HI.U32 R96, R252, R91, RZ ;  /* 0x0000005bfc607227 */ /* 0x000fc800078e00ff */
[C---:B------:R-:W-:Y:S01]  /*8fe0*/  IMAD R85, R251.reuse, R90, R85 ;  /* 0x0000005afb557224 */ /* 0x040fe200078e0255 */
[----:B------:R-:W-:Y:S01]  /*8ff0*/  IABS R90, R9 ;  /* 0x00000009005a7213 */ /* 0x000fe20000000000 */
[----:B------:R-:W-:Y:S01]  /*9000*/  IMAD.MOV R93, RZ, RZ, -R93 ;  /* 0x000000ffff5d7224 */ /* 0x000fe200078e0a5d */
[C---:B------:R-:W-:Y:S01]  /*9010*/  IADD3 R9, R22.reuse, 0x148, RZ ;  /* 0x0000014816097810 */ /* 0x040fe20007ffe0ff */
[----:B------:R-:W-:Y:S02]  /*9020*/  IMAD.MOV R94, RZ, RZ, -R94 ;  /* 0x000000ffff5e7224 */ /* 0x000fe400078e0a5e */
[C---:B------:R-:W-:Y:S01]  /*9030*/  IMAD R87, R251.reuse, R92, R87 ;  /* 0x0000005cfb577224 */ /* 0x040fe200078e0257 */
[----:B------:R-:W-:Y:S01]  /*9040*/  IABS R92, R6 ;  /* 0x00000006005c7213 */ /* 0x000fe20000000000 */
[----:B------:R-:W-:Y:S01]  /*9050*/  IMAD.MOV R96, RZ, RZ, -R96 ;  /* 0x000000ffff607224 */ /* 0x000fe200078e0a60 */
[----:B--2---:R-:W-:Y:S01]  /*9060*/  IADD3 R6, R22, 0x14a, RZ ;  /* 0x0000014a16067810 */ /* 0x004fe20007ffe0ff */
[C---:B------:R-:W-:Y:S01]  /*9070*/  IMAD R88, R251.reuse, R93, R88 ;  /* 0x0000005dfb587224 */ /* 0x040fe200078e0258 */
[----:B------:R-:W-:Y:S01]  /*9080*/  IABS R93, R5 ;  /* 0x00000005005d7213 */ /* 0x000fe20000000000 */
[----:B------:R-:W-:Y:S01]  /*9090*/  IMAD R89, R251, R94, R89 ;  /* 0x0000005efb597224 */ /* 0x000fe200078e0259 */
[----:B------:R-:W-:Y:S01]  /*90a0*/  IABS R94, R4 ;  /* 0x00000004005e7213 */ /* 0x000fe20000000000 */
[----:B------:R-:W-:Y:S01]  /*90b0*/  IMAD.HI.U32 R95, R252, R90, RZ ;  /* 0x0000005afc5f7227 */ /* 0x000fe200078e00ff */
[----:B------:R-:W-:Y:S01]  /*90c0*/  STL [R1+0x385c], R9 ;  /* 0x00385c0901007387 */ /* 0x000fe20000100800 */
[----:B-1----:R-:W-:-:S02]  /*90d0*/  IADD3 R4, R22, 0x14c, RZ ;  /* 0x0000014c16047810 */ /* 0x002fc40007ffe0ff */
        /* <DEDUP_REMOVED lines=95> */
[----:B------:R-:W-:Y:S01]  /*96d0*/  IMAD.HI.U32 R114, R252, R109, RZ ;  /* 0x0000006dfc727227 */ /* 0x000fe200078e00ff */
        /* <DEDUP_REMOVED lines=712> */
[----:B--2---:R-:W-:-:S02]  /*c360*/  IADD3 R6, R22, 0x1d1, RZ ;  /* 0x000001d116067810 */ /* 0x004fc40007ffe0ff */
[C---:B------:R-:W-:Y:S01]  /*c370*/  IMAD R226, R251.reuse, R231, R226 ;  /* 0x000000e7fbe27224 */ /* 0x040fe200078e02e2 */
[----:B------:R2:W-:Y:S01]  /*c380*/  STL [R1+0x3698], R8 ;  /* 0x0036980801007387 */ /* 0x0005e20000100800 */
[----:B------:R-:W-:Y:S01]  /*c390*/  IABS R231, R8 ;  /* 0x0000000800e77213 */ /* 0x000fe20000000000 */
[----:B------:R-:W-:Y:S01]  /*c3a0*/  IMAD.HI.U32 R232, R252, R227, RZ ;  /* 0x000000e3fce87227 */ /* 0x000fe200078e00ff */
[C---:B---3--:R-:W-:Y:S01]  /*c3b0*/  IADD3 R5, R22.reuse, 0x1d2, RZ ;  /* 0x000001d216057810 */ /* 0x048fe20007ffe0ff */
[----:B------:R3:W-:Y:S01]  /*c3c0*/  STL [R1+0x3690], R6 ;  /* 0x0036900601007387 */ /* 0x0007e20000100800 */
[----:B-1----:R-:W-:Y:S01]  /*c3d0*/  IADD3 R4, R22, 0x1d3, RZ ;  /* 0x000001d316047810 */ /* 0x002fe20007ffe0ff */
[----:B------:R-:W-:Y:S02]  /*c3e0*/  IMAD.MOV R230, RZ, RZ, -R230 ;  /* 0x000000ffffe67224 */ /* 0x000fe400078e0ae6 */
[C---:B------:R-:W-:Y:S01]  /*c3f0*/  IMAD.HI.U32 R233, R252.reuse, R228, RZ ;  /* 0x000000e4fce97227 */ /* 0x040fe200078e00ff */
[----:B------:R-:W-:Y:S03]  /*c400*/  STL [R1+0x3668], R5 ;  /* 0x0036680501007387 */ /* 0x000fe60000100800 */
[----:B------:R-:W-:Y:S01]  /*c410*/  IMAD.HI.U32 R234, R252, R229, RZ ;  /* 0x000000e5fcea7227 */ /* 0x000fe200078e00ff */
[----:B--2---:R-:W1:Y:S03]  /*c420*/  S2R R8, SR_TID.X ;  /* 0x0000000000087919 */ /* 0x004e660000002100 */
[----:B------:R-:W-:Y:S01]  /*c430*/  IMAD.MOV R232, RZ, RZ, -R232 ;  /* 0x000000ffffe87224 */ /* 0x000fe200078e0ae8 */
[----:B------:R2:W-:Y:S01]  /*c440*/  STL [R1+0x36c4], R4 ;  /* 0x0036c40401007387 */ /* 0x0005e20000100800 */
[C---:B------:R-:W-:Y:S01]  /*c450*/  IMAD R225, R251.reuse, R230, R225 ;  /* 0x000000e6fbe17224 */ /* 0x040fe200078e02e1 */
[----:B------:R-:W-:Y:S01]  /*c460*/  IABS R230, R9 ;  /* 0x0000000900e67213 */ /* 0x000fe20000000000 */
[----:B------:R-:W-:Y:S01]  /*c470*/  IMAD.MOV R233, RZ, RZ, -R233 ;  /* 0x000000ffffe97224 */ /* 0x000fe200078e0ae9 */
[----:B------:R-:W-:Y:S01]  /*c480*/  IADD3 R9, R22, 0x1d5, RZ ;  /* 0x000001d516097810 */ /* 0x000fe20007ffe0ff */
[----:B------:R-:W-:Y:S01]  /*c490*/  IMAD.MOV R234, RZ, RZ, -R234 ;  /* 0x000000ffffea7224 */ /* 0x000fe200078e0aea */
[----:B------:R1:W-:Y:S01]  /*c4a0*/  STL [R1+0x35dc], R18 ;  /* 0x0035dc1201007387 */ /* 0x0003e20000100800 */
[C---:B------:R-:W-:Y:S01]  /*c4b0*/  IMAD R227, R251.reuse, R232, R227 ;  /* 0x000000e8fbe37224 */ /* 0x040fe200078e02e3 */
[----:B------:R-:W-:Y:S01]  /*c4c0*/  IABS R232, R6 ;  /* 0x0000000600e87213 */ /* 0x000fe20000000000 */
[C---:B------:R-:W-:Y:S01]  /*c4d0*/  IMAD R228, R251.reuse, R233, R228 ;  /* 0x000000e9fbe47224 */ /* 0x040fe200078e02e4 */
[----:B------:R-:W-:Y:S01]  /*c4e0*/  IABS R233, R5 ;  /* 0x0000000500e97213 */ /* 0x000fe20000000000 */
[----:B------:R-:W-:Y:S01]  /*c4f0*/  IMAD R229, R251, R234, R229 ;  /* 0x000000eafbe57224 */ /* 0x000fe200078e02e5 */
[----:B------:R-:W-:Y:S01]  /*c500*/  IABS R234, R4 ;  /* 0x0000000400ea7213 */ /* 0x000fe20000000000 */
[----:B------:R-:W-:Y:S01]  /*c510*/  IMAD.HI.U32 R235, R252, R230, RZ ;  /* 0x000000e6fceb7227 */ /* 0x000fe200078e00ff */
[C---:B---3--:R-:W-:Y:S01]  /*c520*/  IADD3 R6, R22.reuse, 0x1d6, RZ ;  /* 0x000001d616067810 */ /* 0x048fe20007ffe0ff */
[----:B------:R-:W-:Y:S01]  /*c530*/  STL [R1+0x35d8], R9 ;  /* 0x0035d80901007387 */ /* 0x000fe20000100800 */
[----:B--2---:R-:W-:Y:S01]  /*c540*/  IADD3 R4, R22, 0x1d8, RZ ;  /* 0x000001d816047810 */ /* 0x004fe20007ffe0ff */
[----:B------:R-:W-:Y:S01]  /*c550*/  IMAD.HI.U32 R237, R252, R232, RZ ;  /* 0x000000e8fced7227 */ /* 0x000fe200078e00ff */
[----:B------:R-:W-:Y:S01]  /*c560*/  IADD3 R5, R22, 0x1d7, RZ ;  /* 0x000001d716057810 */ /* 0x000fe20007ffe0ff */
[----:B------:R2:W-:Y:S02]  /*c570*/  STL [R1+0x35c4], R6 ;  /* 0x0035c40601007387 */ /* 0x0005e40000100800 */
[----:B------:R-:W-:-:S02]  /*c580*/  IMAD.MOV R235, RZ, RZ, -R235 ;  /* 0x000000ffffeb7224 */ /* 0x000fc400078e0aeb */
[C---:B------:R-:W-:Y:S01]  /*c590*/  IMAD.HI.U32 R236, R252.reuse, R231, RZ ;  /* 0x000000e7fcec7227 */ /* 0x040fe200078e00ff */
[----:B------:R-:W-:Y:S03]  /*c5a0*/  STL [R1+0x360c], R5 ;  /* 0x00360c0501007387 */ /* 0x000fe60000100800 */
[C---:B------:R-:W-:Y:S01]  /*c5b0*/  IMAD.HI.U32 R238, R252.reuse, R233, RZ ;  /* 0x000000e9fcee7227 */ /* 0x040fe200078e00ff */
[----:B------:R3:W-:Y:S03]  /*c5c0*/  STL [R1+0x3638], R4 ;  /* 0x0036380401007387 */ /* 0x0007e60000100800 */
[----:B------:R-:W-:Y:S01]  /*c5d0*/  IMAD.HI.U32 R239, R252, R234, RZ ;  /* 0x000000eafcef7227 */ /* 0x000fe200078e00ff */
[----:B------:R-:W-:Y:S01]  /*c5e0*/  IADD3 R238, -R238, RZ, RZ ;  /* 0x000000ffeeee7210 */ /* 0x000fe20007ffe1ff */
[----:B------:R4:W-:Y:S02]  /*c5f0*/  STL [R1+0x3550], R19 ;  /* 0x0035501301007387 */ /* 0x0009e40000100800 */
[----:B------:R-:W-:-:S02]  /*c600*/  IMAD.MOV R237, RZ, RZ, -R237 ;  /* 0x000000ffffed7224 */ /* 0x000fc400078e0aed */
[C---:B------:R-:W-:Y:S01]  /*c610*/  IMAD R230, R251.reuse, R235, R230 ;  /* 0x000000ebfbe67224 */ /* 0x040fe200078e02e6 */
[----:B------:R-:W-:Y:S01]  /*c620*/  IABS R235, R18 ;  /* 0x0000001200eb7213 */ /* 0x000fe20000000000 */
[----:B------:R-:W-:Y:S01]  /*c630*/  IMAD.MOV R236, RZ, RZ, -R236 ;  /* 0x000000ffffec7224 */ /* 0x000fe200078e0aec */
[----:B-1----:R-:W-:Y:S01]  /*c640*/  LOP3.LUT R18, R8, 0x7f, RZ, 0xc0, !PT ;  /* 0x0000007f08127812 */ /* 0x002fe200078ec0ff */
[----:B------:R-:W-:Y:S01]  /*c650*/  IMAD.MOV R239, RZ, RZ, -R239 ;  /* 0x000000ffffef7224 */ /* 0x000fe200078e0aef */
[----:B------:R-:W-:Y:S01]  /*c660*/  IADD3 R8, R22, 0x1da, RZ ;  /* 0x000001da16087810 */ /* 0x000fe20007ffe0ff */
[C---:B------:R-:W-:Y:S01]  /*c670*/  IMAD R232, R251.reuse, R237, R232 ;  /* 0x000000edfbe87224 */ /* 0x040fe200078e02e8 */
[----:B------:R-:W-:Y:S01]  /*c680*/  IABS R237, R6 ;  /* 0x0000000600ed7213 */ /* 0x000fe20000000000 */
[C---:B------:R-:W-:Y:S01]  /*c690*/  IMAD R231, R251.reuse, R236, R231 ;  /* 0x000000ecfbe77224 */ /* 0x040fe200078e02e7 */
[----:B------:R-:W-:Y:S01]  /*c6a0*/  IABS R236, R9 ;  /* 0x0000000900ec7213 */ /* 0x000fe20000000000 */
[----:B------:R-:W-:Y:S01]  /*c6b0*/  IMAD R234, R251, R239, R234 ;  /* 0x000000effbea7224 */ /* 0x000fe200078e02ea */
[----:B------:R-:W-:Y:S01]  /*c6c0*/  IABS R239, R4 ;  /* 0x0000000400ef7213 */ /* 0x000fe20000000000 */
[----:B--2---:R-:W-:Y:S01]  /*c6d0*/  IMAD.MOV.U32 R6, RZ, RZ, R240 ;  /* 0x000000ffff067224 */ /* 0x004fe200078e00f0 */
[----:B------:R1:W-:Y:S01]  /*c6e0*/  STL [R1+0x3594], R8 ;  /* 0x0035940801007387 */ /* 0x0003e20000100800 */
[----:B------:R-:W-:-:S04]  /*c6f0*/  IMAD.HI.U32 R240, R252, R235, RZ ;  /* 0x000000ebfcf07227 */ /* 0x000fc800078e00ff */
[----:B------:R-:W-:Y:S01]  /*c700*/  IMAD R233, R251, R238, R233 ;  /* 0x000000eefbe97224 */ /* 0x000fe200078e02e9 */
[----:B------:R-:W-:Y:S01]  /*c710*/  IABS R238, R5 ;  /* 0x0000000500ee7213 */ /* 0x000fe20000000000 */
[----:B------:R-:W-:Y:S02]  /*c720*/  IMAD.MOV.U32 R9, RZ, RZ, R242 ;  /* 0x000000ffff097224 */ /* 0x000fe400078e00f2 */
[----:B------:R-:W-:-:S04]  /*c730*/  IMAD.HI.U32 R242, R252, R237, RZ ;  /* 0x000000edfcf27227 */ /* 0x000fc800078e00ff */
[----:B------:R-:W-:Y:S01]  /*c740*/  IMAD R20, R245, 0x100, R18 ;  /* 0x00000100f5147824 */ /* 0x000fe200078e0212 */
[C---:B------:R-:W-:Y:S01]  /*c750*/  IADD3 R18, R22.reuse, 0x1db, RZ ;  /* 0x000001db16127810 */ /* 0x040fe20007ffe0ff */
[----:B------:R-:W-:Y:S01]  /*c760*/  IMAD.MOV R240, RZ, RZ, -R240 ;  /* 0x000000fffff07224 */ /* 0x000fe200078e0af0 */
[----:B------:R-:W-:Y:S01]  /*c770*/  IADD3 R22, R22, 0x1e0, RZ ;  /* 0x000001e016167810 */ /* 0x000fe20007ffe0ff */
[C---:B------:R-:W-:Y:S01]  /*c780*/  IMAD.HI.U32 R244, R252.reuse, R239, RZ ;  /* 0x000000effcf47227 */ /* 0x040fe200078e00ff */
[----:B------:R-:W-:Y:S01]  /*c790*/  IABS R248, R20 ;  /* 0x0000001400f87213 */ /* 0x000fe20000000000 */
[----:B------:R-:W-:Y:S02]  /*c7a0*/  STL [R1+0x168c], R20 ;  /* 0x00168c1401007387 */ /* 0x000fe40000100800 */
[----:B---3--:R-:W-:Y:S02]  /*c7b0*/  IMAD.MOV.U32 R4, RZ, RZ, R241 ;  /* 0x000000ffff047224 */ /* 0x008fe400078e00f1 */
[----:B------:R-:W-:Y:S01]  /*c7c0*/  IMAD.MOV R242, RZ, RZ, -R242 ;  /* 0x000000fffff27224 */ /* 0x000fe200078e0af2 */
[----:B------:R2:W-:Y:S01]  /*c7d0*/  STL [R1+0x3568], R18 ;  /* 0x0035681201007387 */ /* 0x0005e20000100800 */
[----:B------:R-:W-:-:S04]  /*c7e0*/  IMAD.HI.U32 R241, R252, R238, RZ ;  /* 0x000000eefcf17227 */ /* 0x000fc800078e00ff */
[C---:B------:R-:W-:Y:S02]  /*c7f0*/  IMAD R235, R251.reuse, R240, R235 ;  /* 0x000000f0fbeb7224 */ /* 0x040fe400078e02eb */
[----:B------:R-:W-:Y:S02]  /*c800*/  IMAD.MOV R240, RZ, RZ, -R244 ;  /* 0x000000fffff07224 */ /* 0x000fe400078e0af4 */
[C---:B------:R-:W-:Y:S01]  /*c810*/  IMAD R237, R251.reuse, R242, R237 ;  /* 0x000000f2fbed7224 */ /* 0x040fe200078e02ed */
[----:B------:R-:W-:Y:S01]  /*c820*/  IABS R242, R18 ;  /* 0x0000001200f27213 */ /* 0x000fe20000000000 */
[----:B------:R-:W-:Y:S02]  /*c830*/  IMAD.MOV.U32 R5, RZ, RZ, R243 ;  /* 0x000000ffff057224 */ /* 0x000fe400078e00f3 */
[----:B------:R-:W-:Y:S02]  /*c840*/  IMAD.MOV R241, RZ, RZ, -R241 ;  /* 0x000000fffff17224 */ /* 0x000fe400078e0af1 */
[----:B------:R-:W-:Y:S01]  /*c850*/  IMAD R239, R251, R240, R239 ;  /* 0x000000f0fbef7224 */ /* 0x000fe200078e02ef */
[----:B------:R-:W-:Y:S01]  /*c860*/  IABS R240, R19 ;  /* 0x0000001300f07213 */ /* 0x000fe20000000000 */
[----:B------:R-:W-:-:S04]  /*c870*/  IMAD.HI.U32 R246, R247, R248, RZ ;  /* 0x000000f8f7f67227 */ /* 0x000fc800078e00ff */
[----:B------:R-:W-:Y:S01]  /*c880*/  IMAD R238, R251, R241, R238 ;  /* 0x000000f1fbee7224 */ /* 0x000fe200078e02ee */
[----:B------:R-:W-:Y:S01]  /*c890*/  IABS R241, R8 ;  /* 0x0000000800f17213 */ /* 0x000fe20000000000 */
[----:B----4-:R-:W-:Y:S01]  /*c8a0*/  IMAD.MOV.U32 R19, RZ, RZ, R5 ;  /* 0x000000ffff137224 */ /* 0x010fe200078e0005 */
[----:B------:R-:W-:Y:S01]  /*c8b0*/  IABS R5, c[0x0][0x178] ;  /* 0x00005e0000057a13 */ /* 0x000fe20000000000 */
[----:B------:R-:W-:Y:S01]  /*c8c0*/  IMAD.HI.U32 R245, R252, R242, RZ ;  /* 0x000000f2fcf57227 */ /* 0x000fe200078e00ff */
[----:B-1----:R-:W-:-:S03]  /*c8d0*/  IADD3 R8, R20, 0x80, RZ ;  /* 0x0000008014087810 */ /* 0x002fc60007ffe0ff */
[----:B------:R-:W-:Y:S02]  /*c8e0*/  IMAD.MOV R246, RZ, RZ, -R246 ;  /* 0x000000fffff67224 */ /* 0x000fe400078e0af6 */
[----:B------:R-:W-:Y:S01]  /*c8f0*/  IMAD.MOV R245, RZ, RZ, -R245 ;  /* 0x000000fffff57224 */ /* 0x000fe200078e0af5 */
[----:B------:R-:W-:Y:S01]  /*c900*/  STL [R1+0x17f4], R8 ;  /* 0x0017f40801007387 */ /* 0x000fe20000100800 */
[----:B------:R-:W-:Y:S01]  /*c910*/  IMAD R248, R5, R246, R248 ;  /* 0x000000f605f87224 */ /* 0x000fe200078e02f8 */
[----:B------:R-:W-:Y:S01]  /*c920*/  IABS R246, R23 ;  /* 0x0000001700f67213 */ /* 0x000fe20000000000 */
[----:B------:R-:W-:Y:S01]  /*c930*/  IMAD R242, R251, R245, R242 ;  /* 0x000000f5fbf27224 */ /* 0x000fe200078e02f2 */
[----:B------:R-:W-:Y:S01]  /*c940*/  STL [R1+0x34d4], R27 ;  /* 0x0034d41b01007387 */ /* 0x000fe20000100800 */
[----:B------:R-:W-:Y:S01]  /*c950*/  IABS R245, R25 ;  /* 0x0000001900f57213 */ /* 0x000fe20000000000 */
[----:B--2---:R-:W-:Y:S01]  /*c960*/  IMAD.MOV.U32 R18, RZ, RZ, R249 ;  /* 0x000000ffff127224 */ /* 0x004fe200078e00f9 */
[----:B------:R-:W-:Y:S01]  /*c970*/  IABS R249, R8 ;  /* 0x0000000800f97213 */ /* 0x000fe20000000000 */
[----:B------:R-:W-:Y:S01]  /*c980*/  STL [R1+0x34c8], R26 ;  /* 0x0034c81a01007387 */ /* 0x000fe20000100800 */
[----:B------:R-:W-:Y:S01]  /*c990*/  ISETP.GT.U32.AND P0, PT, R5, R248, PT ;  /* 0x000000f80500720c */ /* 0x000fe20003f04070 */
[----:B------:R-:W-:-:S02]  /*c9a0*/  IMAD.HI.U32 R244, R252, R241, RZ ;  /* 0x000000f1fcf47227 */ /* 0x000fc400078e00ff */
[----:B------:R1:W-:Y:S02]  /*c9b0*/  STL [R1+0x3500], R25 ;  /* 0x0035001901007387 */ /* 0x0003e40000100800 */
[----:B------:R-:W-:Y:S02]  /*c9c0*/  IMAD.HI.U32 R247, R247, R249, RZ ;  /* 0x000000f9f7f77227 */ /* 0x000fe400078e00ff */
[----:B------:R-:W-:Y:S02]  /*c9d0*/  STL [R1+0x34f0], R23 ;  /* 0x0034f01701007387 */ /* 0x000fe40000100800 */
[----:B------:R-:W-:Y:S02]  /*c9e0*/  IMAD.MOV R247, RZ, RZ, -R247 ;  /* 0x000000fffff77224 */ /* 0x000fe400078e0af7 */
[----:B------:R2:W-:Y:S01]  /*c9f0*/  STL [R1+0x34ec], R22 ;  /* 0x0034ec1601007387 */ /* 0x0005e20000100800 */
[----:B------:R-:W-:Y:S01]  /*ca00*/  IMAD.MOV R244, RZ, RZ, -R244 ;  /* 0x000000fffff47224 */ /* 0x000fe200078e0af4 */
[----:B-1----:R-:W-:Y:S01]  /*ca10*/  MOV R25, R24 ;  /* 0x0000001800197202 */ /* 0x002fe20000000f00 */
[----:B------:R-:W-:-:S04]  /*ca20*/  IMAD.HI.U32 R24, R252, R246, RZ ;  /* 0x000000f6fc187227 */ /* 0x000fc800078e00ff */
[----:B------:R-:W-:Y:S02]  /*ca30*/  IMAD.MOV R24, RZ, RZ, -R24 ;  /* 0x000000ffff187224 */ /* 0x000fe400078e0a18 */
[----:B------:R-:W-:Y:S01]  /*ca40*/  IMAD R249, R5, R247, R249 ;  /* 0x000000f705f97224 */ /* 0x000fe200078e02f9 */
[----:B------:R-:W-:Y:S01]  /*ca50*/  IABS R247, R22 ;  /* 0x0000001600f77213 */ /* 0x000fe20000000000 */
[----:B------:R-:W-:Y:S02]  /*ca60*/  IMAD R246, R251, R24, R246 ;  /* 0x00000018fbf67224 */ /* 0x000fe400078e02f6 */
[----:B------:R-:W-:Y:S01]  /*ca70*/  @!P0 IMAD.IADD R248, R248, 0x1, -R5 ;  /* 0x00000001f8f88824 */ /* 0x000fe200078e0a05 */
[C---:B------:R-:W-:Y:S01]  /*ca80*/  ISETP.GT.U32.AND P1, PT, R5.reuse, R249, PT ;  /* 0x000000f90500720c */ /* 0x040fe20003f24070 */
[----:B--2---:R-:W-:Y:S01]  /*ca90*/  IMAD.HI.U32 R22, R252, R247, RZ ;  /* 0x000000f7fc167227 */ /* 0x004fe200078e00ff */
[----:B------:R1:W-:Y:S02]  /*caa0*/  STL [R1+0x3fa8], R246 ;  /* 0x003fa8f601007387 */ /* 0x0003e40000100800 */
[----:B------:R-:W-:Y:S01]  /*cab0*/  ISETP.GT.U32.AND P0, PT, R5, R248, PT ;  /* 0x000000f80500720c */ /* 0x000fe20003f04070 */
[----:B------:R-:W-:-:S02]  /*cac0*/  IMAD.MOV R22, RZ, RZ, -R22 ;  /* 0x000000ffff167224 */ /* 0x000fc400078e0a16 */
[----:B------:R-:W-:Y:S01]  /*cad0*/  IMAD R241, R251, R244, R241 ;  /* 0x000000f4fbf17224 */ /* 0x000fe200078e02f1 */
[----:B------:R-:W-:Y:S01]  /*cae0*/  IABS R244, R26 ;  /* 0x0000001a00f47213 */ /* 0x000fe20000000000 */
[----:B------:R-:W-:Y:S01]  /*caf0*/  IMAD.HI.U32 R26, R252, R245, RZ ;  /* 0x000000f5fc1a7227 */ /* 0x000fe200078e00ff */
[----:B-1----:R-:W2:Y:S03]  /*cb00*/  LDL R246, [R1+0x17f0] ;  /* 0x0017f00001f67983 */ /* 0x002ea60000100800 */
[----:B------:R-:W-:Y:S02]  /*cb10*/  @!P1 IMAD.IADD R249, R249, 0x1, -R5 ;  /* 0x00000001f9f99824 */ /* 0x000fe400078e0a05 */
[----:B------:R-:W-:Y:S02]  /*cb20*/  IMAD R247, R251, R22, R247 ;  /* 0x00000016fbf77224 */ /* 0x000fe400078e02f7 */
[----:B------:R-:W-:Y:S01]  /*cb30*/  IMAD.MOV.U32 R24, RZ, RZ, R6 ;  /* 0x000000ffff187224 */ /* 0x000fe200078e0006 */
[----:B------:R-:W-:Y:S01]  /*cb40*/  ISETP.GT.U32.AND P1, PT, R5, R249, PT ;  /* 0x000000f90500720c */ /* 0x000fe20003f24070 */
[----:B------:R-:W-:-:S02]  /*cb50*/  IMAD.MOV.U32 R23, RZ, RZ, R21 ;  /* 0x000000ffff177224 */ /* 0x000fc400078e0015 */
[----:B------:R-:W-:Y:S02]  /*cb60*/  @!P0 IMAD.IADD R248, R248, 0x1, -R5 ;  /* 0x00000001f8f88824 */ /* 0x000fe400078e0a05 */
[----:B------:R-:W-:Y:S02]  /*cb70*/  IMAD.MOV.U32 R21, RZ, RZ, R4 ;  /* 0x000000ffff157224 */ /* 0x000fe400078e0004 */
[----:B------:R-:W-:Y:S02]  /*cb80*/  IMAD.MOV R26, RZ, RZ, -R26 ;  /* 0x000000ffff1a7224 */ /* 0x000fe400078e0a1a */
[----:B------:R-:W-:-:S04]  /*cb90*/  IMAD.HI.U32 R243, R252, R236, RZ ;  /* 0x000000ecfcf37227 */ /* 0x000fc800078e00ff */
[----:B------:R-:W-:Y:S01]  /*cba0*/  @!P1 IMAD.IADD R249, R249, 0x1, -R5 ;  /* 0x00000001f9f99824 */ /* 0x000fe200078e0a05 */
[----:B------:R-:W-:Y:S01]  /*cbb0*/  MOV R29, R21 ;  /* 0x00000015001d7202 */ /* 0x000fe20000000f00 */
[----:B------:R-:W-:Y:S01]  /*cbc0*/  IMAD R245, R251, R26, R245 ;  /* 0x0000001afbf57224 */ /* 0x000fe200078e02f5 */
[----:B------:R-:W-:Y:S01]  /*cbd0*/  IADD3 R243, -R243, RZ, RZ ;  /* 0x000000fff3f37210 */ /* 0x000fe20007ffe1ff */
[----:B------:R-:W-:-:S04]  /*cbe0*/  IMAD.MOV.U32 R4, RZ, RZ, R250 ;  /* 0x000000ffff047224 */ /* 0x000fc800078e00fa */
[----:B------:R-:W-:Y:S02]  /*cbf0*/  IMAD R236, R251, R243, R236 ;  /* 0x000000f3fbec7224 */ /* 0x000fe400078e02ec */
[----:B------:R-:W-:-:S04]  /*cc00*/  IMAD.HI.U32 R243, R252, R240, RZ ;  /* 0x000000f0fcf37227 */ /* 0x000fc800078e00ff */
[----:B------:R-:W-:Y:S01]  /*cc10*/  IMAD.MOV R243, RZ, RZ, -R243 ;  /* 0x000000fffff37224 */ /* 0x000fe200078e0af3 */
[----:B------:R-:W-:-:S03]  /*cc20*/  ISETP.GE.AND P1, PT, R20, RZ, PT ;  /* 0x000000ff1400720c */ /* 0x000fc60003f26270 */
[----:B------:R-:W-:Y:S01]  /*cc30*/  IMAD R240, R251, R243, R240 ;  /* 0x000000f3fbf07224 */ /* 0x000fe200078e02f0 */
[----:B------:R-:W-:Y:S01]  /*cc40*/  IABS R243, R27 ;  /* 0x0000001b00f37213 */ /* 0x000fe20000000000 */
[----:B------:R-:W-:Y:S01]  /*cc50*/  IMAD.HI.U32 R27, R252, R244, RZ ;  /* 0x000000f4fc1b7227 */ /* 0x000fe200078e00ff */
[----:B------:R-:W-:-:S03]  /*cc60*/  ISETP.GE.AND P2, PT, R8, RZ, PT ;  /* 0x000000ff0800720c */ /* 0x000fc60003f46270 */
[----:B------:R-:W-:Y:S01]  /*cc70*/  IMAD.HI.U32 R250, R252, R243, RZ ;  /* 0x000000f3fcfa7227 */ /* 0x000fe200078e00ff */
[----:B------:R-:W-:-:S03]  /*cc80*/  IADD3 R27, -R27, RZ, RZ ;  /* 0x000000ff1b1b7210 */ /* 0x000fc60007ffe1ff */
[----:B------:R-:W-:Y:S01]  /*cc90*/  IMAD.MOV R250, RZ, RZ, -R250 ;  /* 0x000000fffffa7224 */ /* 0x000fe200078e0afa */
[----:B--2---:R-:W-:-:S03]  /*cca0*/  IADD3 R22, R246, 0x1e1, RZ ;  /* 0x000001e1f6167810 */ /* 0x004fc60007ffe0ff */
[C---:B------:R-:W-:Y:S01]  /*ccb0*/  IMAD R243, R251.reuse, R250, R243 ;  /* 0x000000fafbf37224 */ /* 0x040fe200078e02f3 */
[C---:B------:R-:W-:Y:S02]  /*ccc0*/  IADD3 R6, R246.reuse, 0x1e2, RZ ;  /* 0x000001e2f6067810 */ /* 0x040fe40007ffe0ff */
[----:B------:R-:W-:Y:S01]  /*ccd0*/  IADD3 R5, R246, 0x1e3, RZ ;  /* 0x000001e3f6057810 */ /* 0x000fe20007ffe0ff */
[----:B------:R-:W-:Y:S01]  /*cce0*/  STL [R1+0x34bc], R22 ;  /* 0x0034bc1601007387 */ /* 0x000fe20000100800 */
[----:B------:R-:W-:Y:S01]  /*ccf0*/  @!P1 IMAD.MOV R248, RZ, RZ, -R248 ;  /* 0x000000fffff89224 */ /* 0x000fe200078e0af8 */
[----:B------:R-:W-:Y:S01]  /*cd00*/  ISETP.NE.AND P0, PT, RZ, c[0x0][0x178], PT ;  /* 0x00005e00ff007a0c */ /* 0x000fe20003f05270 */
[----:B------:R-:W-:Y:S01]  /*cd10*/  @!P2 IMAD.MOV R249, RZ, RZ, -R249 ;  /* 0x000000fffff9a224 */ /* 0x000fe200078e0af9 */
[----:B------:R-:W-:Y:S01]  /*cd20*/  STL [R1+0x34b8], R6 ;  /* 0x0034b80601007387 */ /* 0x000fe20000100800 */
[C---:B------:R-:W-:Y:S01]  /*cd30*/  ISETP.GT.U32.AND P4, PT, R251.reuse, R25, PT ;  /* 0x00000019fb00720c */ /* 0x040fe20003f84070 */
[----:B------:R-:W-:-:S02]  /*cd40*/  IMAD R244, R251, R27, R244 ;  /* 0x0000001bfbf47224 */ /* 0x000fc400078e02f4 */
[----:B------:R1:W-:Y:S04]  /*cd50*/  STL [R1+0x34b4], R5 ;  /* 0x0034b40501007387 */ /* 0x0003e80000100800 */
[----:B------:R-:W2:Y:S04]  /*cd60*/  LDL.LU R21, [R1+0x14] ;  /* 0x0000140001157983 */ /* 0x000ea80000300800 */
[----:B------:R-:W3:Y:S01]  /*cd70*/  LDL R26, [R1+0x3274] ;  /* 0x00327400011a7983 */ /* 0x000ee20000100800 */
[----:B------:R-:W-:Y:S02]  /*cd80*/  IABS R250, R22 ;  /* 0x0000001600fa7213 */ /* 0x000fe40000000000 */
[----:B-1----:R-:W-:Y:S01]  /*cd90*/  IABS R5, R5 ;  /* 0x0000000500057213 */ /* 0x002fe20000000000 */
[----:B------:R-:W-:Y:S01]  /*cda0*/  IMAD.MOV.U32 R22, RZ, RZ, R19 ;  /* 0x000000ffff167224 */ /* 0x000fe200078e0013 */
[----:B------:R-:W-:-:S03]  /*cdb0*/  LOP3.LUT R19, RZ, c[0x0][0x178], RZ, 0x33, !PT ;  /* 0x00005e00ff137a12 */ /* 0x000fc600078e33ff */
[----:B------:R-:W-:Y:S01]  /*cdc0*/  IMAD.MOV.U32 R28, RZ, RZ, R5 ;  /* 0x000000ffff1c7224 */ /* 0x000fe200078e0005 */
[C---:B------:R-:W-:Y:S02]  /*cdd0*/  SEL R27, R19.reuse, R248, !P0 ;  /* 0x000000f8131b7207 */ /* 0x040fe40004000000 */
[----:B------:R-:W-:Y:S01]  /*cde0*/  IABS R6, R6 ;  /* 0x0000000600067213 */ /* 0x000fe20000000000 */
[C---:B------:R-:W-:Y:S01]  /*cdf0*/  IMAD.HI.U32 R5, R252.reuse, R28, RZ ;  /* 0x0000001cfc057227 */ /* 0x040fe200078e00ff */
[----:B------:R-:W-:Y:S01]  /*ce00*/  SEL R19, R19, R249, !P0 ;  /* 0x000000f913137207 */ /* 0x000fe20004000000 */
[----:B------:R1:W-:Y:S02]  /*ce10*/  STL [R1+0x6a0], R27 ;  /* 0x0006a01b01007387 */ /* 0x0003e40000100800 */
[----:B------:R-:W-:Y:S02]  /*ce20*/  IMAD.MOV.U32 R20, RZ, RZ, R18 ;  /* 0x000000ffff147224 */ /* 0x000fe400078e0012 */
[C---:B------:R-:W-:Y:S01]  /*ce30*/  IMAD.HI.U32 R18, R252.reuse, R250, RZ ;  /* 0x000000fafc127227 */ /* 0x040fe200078e00ff */
[----:B------:R4:W-:Y:S03]  /*ce40*/  STL [R1+0x690], R19 ;  /* 0x0006901301007387 */ /* 0x0009e60000100800 */
[----:B------:R-:W-:-:S04]  /*ce50*/  IMAD.HI.U32 R8, R252, R6, RZ ;  /* 0x00000006fc087227 */ /* 0x000fc800078e00ff */
[----:B-1----:R-:W-:Y:S02]  /*ce60*/  IMAD.MOV R27, RZ, RZ, -R5 ;  /* 0x000000ffff1b7224 */ /* 0x002fe400078e0a05 */
[----:B------:R-:W-:Y:S02]  /*ce70*/  IMAD.MOV.U32 R5, RZ, RZ, R4 ;  /* 0x000000ffff057224 */ /* 0x000fe400078e0004 */
[----:B------:R-:W2:Y:S01]  /*ce80*/  LDL.LU R4, [R1+0x10] ;  /* 0x0000100001047983 */ /* 0x000ea20000300800 */
[----:B------:R-:W-:Y:S01]  /*ce90*/  @!P4 IMAD.IADD R25, R25, 0x1, -R251 ;  /* 0x000000011919c824 */ /* 0x000fe200078e0afb */
[C---:B------:R-:W-:Y:S01]  /*cea0*/  ISETP.GT.U32.AND P4, PT, R251.reuse, R9, PT ;  /* 0x00000009fb00720c */ /* 0x040fe20003f84070 */
[----:B------:R-:W-:Y:S01]  /*ceb0*/  IMAD.MOV R248, RZ, RZ, -R18 ;  /* 0x000000fffff87224 */ /* 0x000fe200078e0a12 */
[----:B------:R-:W-:Y:S01]  /*cec0*/  IADD3 R249, -R8, RZ, RZ ;  /* 0x000000ff08f97210 */ /* 0x000fe20007ffe1ff */
[----:B------:R-:W2:Y:S01]  /*ced0*/  LDL.LU R18, [R1+0xc] ;  /* 0x00000c0001127983 */ /* 0x000ea20000300800 */
[----:B------:R-:W-:-:S03]  /*cee0*/  ISETP.GT.U32.AND P5, PT, R251, R25, PT ;  /* 0x00000019fb00720c */ /* 0x000fc60003fa4070 */
[----:B----4-:R-:W4:Y:S01]  /*cef0*/  LDL.LU R19, [R1+0x8] ;  /* 0x0000080001137983 */ /* 0x010f220000300800 */
[----:B------:R-:W-:-:S03]  /*cf00*/  IMAD R249, R251, R249, R6 ;  /* 0x000000f9fbf97224 */ /* 0x000fc600078e0206 */
[----:B------:R-:W4:Y:S01]  /*cf10*/  LDL.LU R8, [R1+0x4] ;  /* 0x0000040001087983 */ /* 0x000f220000300800 */
[----:B------:R-:W-:-:S03]  /*cf20*/  IMAD R248, R251, R248, R250 ;  /* 0x000000f8fbf87224 */ /* 0x000fc600078e02fa */
[----:B------:R-:W4:Y:S01]  /*cf30*/  LDL.LU R6, [R1] ;  /* 0x0000000001067983 */ /* 0x000f220000300800 */
[----:B------:R-:W-:-:S03]  /*cf40*/  IMAD R250, R251, R27, R28 ;  /* 0x0000001bfbfa7224 */ /* 0x000fc600078e021c */
[----:B------:R-:W4:Y:S01]  /*cf50*/  LDL R30, [R1+0x327c] ;  /* 0x00327c00011e7983 */ /* 0x000f220000100800 */
[----:B------:R-:W-:-:S03]  /*cf60*/  @!P4 IADD3 R9, R9, -R251, RZ ;  /* 0x800000fb0909c210 */ /* 0x000fc60007ffe0ff */
[----:B------:R-:W4:Y:S01]  /*cf70*/  LDL R28, [R1+0x3278] ;  /* 0x00327800011c7983 */ /* 0x000f220000100800 */
[----:B------:R-:W-:-:S03]  /*cf80*/  @!P5 IMAD.IADD R25, R25, 0x1, -R251 ;  /* 0x000000011919d824 */ /* 0x000fc600078e0afb */
[----:B------:R-:W4:Y:S01]  /*cf90*/  LDL R27, [R1+0x3280] ;  /* 0x00328000011b7983 */ /* 0x000f220000100800 */
[----:B------:R-:W-:-:S03]  /*cfa0*/  IMAD.MOV.U32 R31, RZ, RZ, R25 ;  /* 0x000000ffff1f7224 */ /* 0x000fc600078e0019 */
[----:B------:R-:W4:Y:S01]  /*cfb0*/  LDL R25, [R1+0x3288] ;  /* 0x0032880001197983 */ /* 0x000f220000100800 */
[----:B---3--:R-:W-:-:S03]  /*cfc0*/  ISETP.GE.AND P4, PT, R26, RZ, PT ;  /* 0x000000ff1a00720c */ /* 0x008fc60003f86270 */
[----:B------:R-:W3:Y:S01]  /*cfd0*/  LDL R26, [R1+0x3284] ;  /* 0x00328400011a7983 */ /* 0x000ee20000100800 */
[C---:B------:R-:W-:Y:S02]  /*cfe0*/  ISETP.GT.U32.AND P6, PT, R251.reuse, R23, PT ;  /* 0x00000017fb00720c */ /* 0x040fe40003fc4070 */
[C---:B------:R-:W-:Y:S02]  /*cff0*/  ISETP.GT.U32.AND P1, PT, R251.reuse, R29, PT ;  /* 0x0000001dfb00720c */ /* 0x040fe40003f24070 */
[C---:B------:R-:W-:Y:S02]  /*d000*/  ISETP.GT.U32.AND P3, PT, R251.reuse, R24, PT ;  /* 0x00000018fb00720c */ /* 0x040fe40003f64070 */
[----:B------:R-:W-:-:S07]  /*d010*/  ISETP.GT.U32.AND P2, PT, R251, R20, PT ;  /* 0x00000014fb00720c */ /* 0x000fce0003f44070 */
[--C-:B------:R-:W-:Y:S02]  /*d020*/  @!P6 IMAD.IADD R23, R23, 0x1, -R251.reuse ;  /* 0x000000011717e824 */ /* 0x100fe400078e0afb */
[--C-:B------:R-:W-:Y:S01]  /*d030*/  @!P1 IMAD.IADD R29, R29, 0x1, -R251.reuse ;  /* 0x000000011d1d9824 */ /* 0x100fe200078e0afb */
[----:B------:R-:W-:Y:S01]  /*d040*/  ISETP.GE.AND P1, PT, R246, RZ, PT ;  /* 0x000000fff600720c */ /* 0x000fe20003f26270 */
[--C-:B------:R-:W-:Y:S01]  /*d050*/  @!P3 IMAD.IADD R24, R24, 0x1, -R251.reuse ;  /* 0x000000011818b824 */ /* 0x100fe200078e0afb */
[C---:B------:R-:W-:Y:S02]  /*d060*/  ISETP.GT.U32.AND P3, PT, R251.reuse, R23, PT ;  /* 0x00000017fb00720c */ /* 0x040fe40003f64070 */
[C---:B--2---:R-:W-:Y:S02]  /*d070*/  ISETP.GT.U32.AND P6, PT, R251.reuse, R21, PT ;  /* 0x00000015fb00720c */ /* 0x044fe40003fc4070 */
[C---:B------:R-:W-:Y:S01]  /*d080*/  ISETP.GT.U32.AND P0, PT, R251.reuse, R22, PT ;  /* 0x00000016fb00720c */ /* 0x040fe20003f04070 */
[----:B------:R-:W-:Y:S01]  /*d090*/  @!P2 IMAD.IADD R20, R20, 0x1, -R251 ;  /* 0x000000011414a824 */ /* 0x000fe200078e0afb */
[----:B------:R-:W-:-:S05]  /*d0a0*/  ISETP.GT.U32.AND P2, PT, R251, R29, PT ;  /* 0x0000001dfb00720c */ /* 0x000fca0003f44070 */
[----:B------:R-:W-:Y:S02]  /*d0b0*/  @!P1 IADD3 R31, -R31, RZ, RZ ;  /* 0x000000ff1f1f9210 */ /* 0x000fe40007ffe1ff */
[--C-:B------:R-:W-:Y:S02]  /*d0c0*/  @!P3 IMAD.IADD R23, R23, 0x1, -R251.reuse ;  /* 0x000000011717b824 */ /* 0x100fe400078e0afb */
[--C-:B------:R-:W-:Y:S01]  /*d0d0*/  @!P6 IMAD.IADD R21, R21, 0x1, -R251.reuse ;  /* 0x000000011515e824 */ /* 0x100fe200078e0afb */
[----:B------:R1:W-:Y:S01]  /*d0e0*/  STL [R1+0x5c8], R31 ;  /* 0x0005c81f01007387 */ /* 0x0003e20000100800 */
[----:B------:R-:W-:Y:S01]  /*d0f0*/  @!P0 IMAD.IADD R22, R22, 0x1, -R251 ;  /* 0x0000000116168824 */ /* 0x000fe200078e0afb */
[C---:B------:R-:W-:Y:S02]  /*d100*/  ISETP.GT.U32.AND P0, PT, R251.reuse, R24, PT ;  /* 0x00000018fb00720c */ /* 0x040fe40003f04070 */
[C---:B------:R-:W-:Y:S02]  /*d110*/  ISETP.GT.U32.AND P3, PT, R251.reuse, R9, PT ;  /* 0x00000009fb00720c */ /* 0x040fe40003f64070 */
[C---:B------:R-:W-:Y:S01]  /*d120*/  ISETP.GT.U32.AND P5, PT, R251.reuse, R21, PT ;  /* 0x00000015fb00720c */ /* 0x040fe20003fa4070 */
[----:B-1----:R-:W-:Y:S01]  /*d130*/  IMAD.MOV.U32 R31, RZ, RZ, R23 ;  /* 0x000000ffff1f7224 */ /* 0x002fe200078e0017 */
[----:B------:R-:W-:-:S03]  /*d140*/  ISETP.GT.U32.AND P6, PT, R251, R22, PT ;  /* 0x00000016fb00720c */ /* 0x000fc60003fc4070 */
[----:B------:R-:W-:Y:S01]  /*d150*/  @!P4 IMAD.MOV R31, RZ, RZ, -R31 ;  /* 0x000000ffff1fc224 */ /* 0x000fe200078e0a1f */
[----:B------:R-:W-:Y:S01]  /*d160*/  ISETP.GT.U32.AND P4, PT, R251, R4, PT ;  /* 0x00000004fb00720c */ /* 0x000fe20003f84070 */
[--C-:B------:R-:W-:Y:S01]  /*d170*/  @!P2 IMAD.IADD R29, R29, 0x1, -R251.reuse ;  /* 0x000000011d1da824 */ /* 0x100fe200078e0afb */
[C---:B----4-:R-:W-:Y:S01]  /*d180*/  ISETP.GT.U32.AND P2, PT, R251.reuse, R19, PT ;  /* 0x00000013fb00720c */ /* 0x050fe20003f44070 */
[--C-:B------:R-:W-:Y:S01]  /*d190*/  @!P0 IMAD.IADD R24, R24, 0x1, -R251.reuse ;  /* 0x0000000118188824 */ /* 0x100fe200078e0afb */
[----:B------:R-:W-:Y:S01]  /*d1a0*/  ISETP.GT.U32.AND P0, PT, R251, R18, PT ;  /* 0x00000012fb00720c */ /* 0x000fe20003f04070 */
[--C-:B------:R-:W-:Y:S01]  /*d1b0*/  @!P3 IMAD.IADD R9, R9, 0x1, -R251.reuse ;  /* 0x000000010909b824 */ /* 0x100fe200078e0afb */
[----:B------:R-:W-:Y:S01]  /*d1c0*/  ISETP.GT.U32.AND P3, PT, R251, R8, PT ;  /* 0x00000008fb00720c */ /* 0x000fe20003f64070 */
[--C-:B------:R-:W-:Y:S01]  /*d1d0*/  @!P5 IMAD.IADD R21, R21, 0x1, -R251.reuse ;  /* 0x000000011515d824 */ /* 0x100fe200078e0afb */
[----:B------:R-:W-:Y:S01]  /*d1e0*/  ISETP.GE.AND P5, PT, R30, RZ, PT ;  /* 0x000000ff1e00720c */ /* 0x000fe20003fa6270 */
[----:B------:R-:W-:Y:S01]  /*d1f0*/  @!P6 IMAD.IADD R22, R22, 0x1, -R251 ;  /* 0x000000011616e824 */ /* 0x000fe200078e0afb */
[----:B------:R-:W-:-:S03]  /*d200*/  ISETP.GT.U32.AND P6, PT, R251, R6, PT ;  /* 0x00000006fb00720c */ /* 0x000fc60003fc4070 */
[--C-:B------:R-:W-:Y:S01]  /*d210*/  @!P4 IMAD.IADD R4, R4, 0x1, -R251.reuse ;  /* 0x000000010404c824 */ /* 0x100fe200078e0afb */
[----:B------:R-:W-:Y:S01]  /*d220*/  ISETP.GE.AND P4, PT, R28, RZ, PT ;  /* 0x000000ff1c00720c */ /* 0x000fe20003f86270 */
[--C-:B------:R-:W-:Y:S01]  /*d230*/  @!P2 IMAD.IADD R19, R19, 0x1, -R251.reuse ;  /* 0x000000011313a824 */ /* 0x100fe200078e0afb */
[----:B------:R-:W-:Y:S01]  /*d240*/  IADD3 R23, R246, 0x1e4, RZ ;  /* 0x000001e4f6177810 */ /* 0x000fe20007ffe0ff */
[----:B------:R-:W-:Y:S01]  /*d250*/  @!P0 IMAD.IADD R18, R18, 0x1, -R251 ;  /* 0x0000000112128824 */ /* 0x000fe200078e0afb */
[----:B------:R-:W-:-:S03]  /*d260*/  ISETP.GE.AND P0, PT, R27, RZ, PT ;  /* 0x000000ff1b00720c */ /* 0x000fc60003f06270 */
[----:B------:R-:W-:Y:S01]  /*d270*/  STL [R1+0x349c], R23 ;  /* 0x00349c1701007387 */ /* 0x000fe20000100800 */
[----:B------:R-:W-:-:S03]  /*d280*/  @!P3 IMAD.IADD R8, R8, 0x1, -R251 ;  /* 0x000000010808b824 */ /* 0x000fc600078e0afb */
[----:B------:R1:W-:Y:S01]  /*d290*/  STL [R1+0x5c4], R31 ;  /* 0x0005c41f01007387 */ /* 0x0003e20000100800 */
[----:B------:R-:W-:-:S03]  /*d2a0*/  ISETP.GE.AND P3, PT, R25, RZ, PT ;  /* 0x000000ff1900720c */ /* 0x000fc60003f66270 */
[----:B------:R-:W2:Y:S01]  /*d2b0*/  LDL.LU R28, [R1+0x74] ;  /* 0x00007400011c7983 */ /* 0x000ea20000300800 */
[----:B------:R-:W-:-:S03]  /*d2c0*/  @!P6 IMAD.IADD R6, R6, 0x1, -R251 ;  /* 0x000000010606e824 */ /* 0x000fc600078e0afb */
[----:B------:R-:W4:Y:S01]  /*d2d0*/  LDL.LU R27, [R1+0x70] ;  /* 0x00007000011b7983 */ /* 0x000f220000300800 */
[----:B-1----:R-:W-:-:S03]  /*d2e0*/  IMAD.MOV.U32 R31, RZ, RZ, R29 ;  /* 0x000000ffff1f7224 */ /* 0x002fc600078e001d */
[----:B------:R-:W2:Y:S01]  /*d2f0*/  LDL R30, [R1+0x3290] ;  /* 0x00329000011e7983 */ /* 0x000ea20000100800 */
[----:B------:R-:W-:Y:S01]  /*d300*/  ISETP.GE.AND P6, PT, R5, RZ, PT ;  /* 0x000000ff0500720c */ /* 0x000fe20003fc6270 */
[----:B------:R-:W-:Y:S02]  /*d310*/  @!P4 IMAD.MOV R31, RZ, RZ, -R31 ;  /* 0x000000ffff1fc224 */ /* 0x000fe400078e0a1f */
[----:B------:R-:W2:Y:S01]  /*d320*/  LDL.LU R25, [R1+0x6c] ;  /* 0x00006c0001197983 */ /* 0x000ea20000300800 */
[----:B------:R-:W-:Y:S01]  /*d330*/  ISETP.GT.U32.AND P1, PT, R251, R20, PT ;  /* 0x00000014fb00720c */ /* 0x000fe20003f24070 */
[----:B------:R-:W-:-:S12]  /*d340*/  @!P0 IMAD.MOV R9, RZ, RZ, -R9 ;  /* 0x000000ffff098224 */ /* 0x000fd800078e0a09 */
[----:B------:R-:W-:-:S05]  /*d350*/  @!P1 IADD3 R20, R20, -R251, RZ ;  /* 0x800000fb14149210 */ /* 0x000fca0007ffe0ff */
[----:B------:R-:W-:Y:S01]  /*d360*/  @!P3 IMAD.MOV R20, RZ, RZ, -R20 ;  /* 0x000000ffff14b224 */ /* 0x000fe200078e0a14 */
[----:B---3--:R-:W-:Y:S02]  /*d370*/  ISETP.GE.AND P2, PT, R26, RZ, PT ;  /* 0x000000ff1a00720c */ /* 0x008fe40003f46270 */
[----:B------:R-:W-:Y:S02]  /*d380*/  MOV R26, R24 ;  /* 0x00000018001a7202 */ /* 0x000fe40000000f00 */
[----:B------:R-:W3:Y:S03]  /*d390*/  LDL.LU R24, [R1+0x68] ;  /* 0x0000680001187983 */ /* 0x000ee60000300800 */
[----:B------:R-:W-:Y:S01]  /*d3a0*/  @!P5 IMAD.MOV R26, RZ, RZ, -R26 ;  /* 0x000000ffff1ad224 */ /* 0x000fe200078e0a1a */
[----:B------:R-:W3:Y:S04]  /*d3b0*/  LDL.LU R5, [R1+0x64] ;  /* 0x0000640001057983 */ /* 0x000ee80000300800 */
[----:B------:R1:W-:Y:S04]  /*d3c0*/  STL [R1+0x5c0], R26 ;  /* 0x0005c01a01007387 */ /* 0x0003e80000100800 */
[----:B-1----:R-:W3:Y:S04]  /*d3d0*/  LDL.LU R26, [R1+0x60] ;  /* 0x00006000011a7983 */ /* 0x002ee80000300800 */
[----:B------:R-:W3:Y:S04]  /*d3e0*/  LDL R29, [R1+0x3294] ;  /* 0x00329400011d7983 */ /* 0x000ee80000100800 */
[----:B------:R1:W-:Y:S02]  /*d3f0*/  STL [R1+0x5bc], R31 ;  /* 0x0005bc1f01007387 */ /* 0x0003e40000100800 */
[----:B-1----:R-:W-:-:S02]  /*d400*/  IMAD.MOV.U32 R31, RZ, RZ, R22 ;  /* 0x000000ffff1f7224 */ /* 0x002fc400078e0016 */
[----:B------:R-:W3:Y:S03]  /*d410*/  LDL R22, [R1+0x3298] ;  /* 0x0032980001167983 */ /* 0x000ee60000100800 */
[----:B------:R-:W-:Y:S01]  /*d420*/  @!P2 IADD3 R31, -R31, RZ, RZ ;  /* 0x000000ff1f1fa210 */ /* 0x000fe20007ffe1ff */
[----:B------:R1:W-:Y:S04]  /*d430*/  STL [R1+0x5b8], R9 ;  /* 0x0005b80901007387 */ /* 0x0003e80000100800 */
[----:B-1----:R-:W3:Y:S04]  /*d440*/  LDL R9, [R1+0x329c] ;  /* 0x00329c0001097983 */ /* 0x002ee80000100800 */
[----:B------:R1:W-:Y:S02]  /*d450*/  STL [R1+0x5b4], R31 ;  /* 0x0005b41f01007387 */ /* 0x0003e40000100800 */
[----:B-1----:R-:W-:-:S02]  /*d460*/  IMAD.MOV.U32 R31, RZ, RZ, R21 ;  /* 0x000000ffff1f7224 */ /* 0x002fc400078e0015 */
[----:B------:R-:W3:Y:S04]  /*d470*/  LDL R21, [R1+0x32a0] ;  /* 0x0032a00001157983 */ /* 0x000ee80000100800 */
[----:B------:R1:W-:Y:S04]  /*d480*/  STL [R1+0x5b0], R20 ;  /* 0x0005b01401007387 */ /* 0x0003e80000100800 */
[----:B-1----:R-:W3:Y:S01]  /*d490*/  LDL R20, [R1+0x32a4] ;  /* 0x0032a40001147983 */ /* 0x002ee20000100800 */
[C---:B------:R-:W-:Y:S02]  /*d4a0*/  ISETP.GT.U32.AND P1, PT, R251.reuse, R0, PT ;  /* 0x00000000fb00720c */ /* 0x040fe40003f24070 */
[----:B------:R-:W-:-:S02]  /*d4b0*/  ISETP.GT.U32.AND P0, PT, R251, R19, PT ;  /* 0x00000013fb00720c */ /* 0x000fc40003f04070 */
[C---:B------:R-:W-:Y:S02]  /*d4c0*/  ISETP.GT.U32.AND P2, PT, R251.reuse, R8, PT ;  /* 0x00000008fb00720c */ /* 0x040fe40003f44070 */
[C---:B------:R-:W-:Y:S02]  /*d4d0*/  ISETP.GT.U32.AND P4, PT, R251.reuse, R18, PT ;  /* 0x00000012fb00720c */ /* 0x040fe40003f84070 */
[----:B------:R-:W-:-:S05]  /*d4e0*/  ISETP.GT.U32.AND P3, PT, R251, R6, PT ;  /* 0x00000006fb00720c */ /* 0x000fca0003f64070 */
[--C-:B------:R-:W-:Y:S01]  /*d4f0*/  @!P1 IMAD.IADD R0, R0, 0x1, -R251.reuse ;  /* 0x0000000100009824 */ /* 0x100fe200078e0afb */
[----:B------:R-:W-:Y:S01]  /*d500*/  ISETP.GT.U32.AND P1, PT, R251, R4, PT ;  /* 0x00000004fb00720c */ /* 0x000fe20003f24070 */
[--C-:B------:R-:W-:Y:S01]  /*d510*/  @!P0 IMAD.IADD R19, R19, 0x1, -R251.reuse ;  /* 0x0000000113138824 */ /* 0x100fe200078e0afb */
[C---:B--2---:R-:W-:Y:S02]  /*d520*/  ISETP.GT.U32.AND P0, PT, R251.reuse, R25, PT ;  /* 0x00000019fb00720c */ /* 0x044fe40003f04070 */
[C---:B------:R-:W-:Y:S02]  /*d530*/  ISETP.GT.U32.AND P5, PT, R251.reuse, R0, PT ;  /* 0x00000000fb00720c */ /* 0x040fe40003fa4070 */
[----:B------:R-:W-:Y:S01]  /*d540*/  @!P2 IADD3 R8, R8, -R251, RZ ;  /* 0x800000fb0808a210 */ /* 0x000fe20007ffe0ff */
[--C-:B------:R-:W-:Y:S01]  /*d550*/  @!P4 IMAD.IADD R18, R18, 0x1, -R251.reuse ;  /* 0x000000011212c824 */ /* 0x100fe200078e0afb */
[----:B----4-:R-:W-:Y:S01]  /*d560*/  ISETP.GT.U32.AND P4, PT, R251, R27, PT ;  /* 0x0000001bfb00720c */ /* 0x010fe20003f84070 */
[----:B------:R-:W-:-:S04]  /*d570*/  @!P3 IMAD.IADD R6, R6, 0x1, -R251 ;  /* 0x000000010606b824 */ /* 0x000fc800078e0afb */
[----:B------:R-:W-:Y:S01]  /*d580*/  @!P1 IMAD.IADD R4, R4, 0x1, -R251 ;  /* 0x0000000104049824 */ /* 0x000fe200078e0afb */
[----:B------:R-:W-:Y:S01]  /*d590*/  ISETP.GE.AND P1, PT, R30, RZ, PT ;  /* 0x000000ff1e00720c */ /* 0x000fe20003f26270 */
[----:B------:R-:W-:Y:S02]  /*d5a0*/  @!P6 IMAD.MOV R31, RZ, RZ, -R31 ;  /* 0x000000ffff1fe224 */ /* 0x000fe400078e0a1f */
[--C-:B------:R-:W-:Y:S02]  /*d5b0*/  @!P5 IMAD.IADD R0, R0, 0x1, -R251.reuse ;  /* 0x000000010000d824 */ /* 0x100fe400078e0afb */
[--C-:B------:R-:W-:Y:S01]  /*d5c0*/  @!P0 IMAD.IADD R25, R25, 0x1, -R251.reuse ;  /* 0x0000000119198824 */ /* 0x100fe200078e0afb */
[----:B------:R1:W-:Y:S01]  /*d5d0*/  STL [R1+0x5ac], R31 ;  /* 0x0005ac1f01007387 */ /* 0x0003e20000100800 */
[----:B------:R-:W-:Y:S01]  /*d5e0*/  IABS R23, R23 ;  /* 0x0000001700177213 */ /* 0x000fe20000000000 */
[----:B------:R-:W-:-:S04]  /*d5f0*/  @!P4 IMAD.IADD R27, R27, 0x1, -R251 ;  /* 0x000000011b1bc824 */ /* 0x000fc800078e0afb */
[----:B------:R-:W-:Y:S02]  /*d600*/  IMAD.MOV.U32 R32, RZ, RZ, R23 ;  /* 0x000000ffff207224 */ /* 0x000fe400078e0017 */
[----:B-1----:R-:W-:Y:S02]  /*d610*/  IMAD.MOV.U32 R31, RZ, RZ, R19 ;  /* 0x000000ffff1f7224 */ /* 0x002fe400078e0013 */
[----:B------:R-:W-:-:S04]  /*d620*/  IMAD.HI.U32 R30, R252, R32, RZ ;  /* 0x00000020fc1e7227 */ /* 0x000fc800078e00ff */
[----:B------:R-:W-:Y:S02]  /*d630*/  IMAD.MOV R30, RZ, RZ, -R30 ;  /* 0x000000ffff1e7224 */ /* 0x000fe400078e0a1e */
[----:B------:R-:W-:Y:S01]  /*d640*/  IMAD.MOV.U32 R33, RZ, RZ, R6 ;  /* 0x000000ffff217224 */ /* 0x000fe200078e0006 */
[C---:B---3--:R-:W-:Y:S02]  /*d650*/  ISETP.GT.U32.AND P2, PT, R251.reuse, R24, PT ;  /* 0x00000018fb00720c */ /* 0x048fe40003f44070 */
[----:B------:R-:W-:-:S11]  /*d660*/  ISETP.GT.U32.AND P3, PT, R251, R5, PT ;  /* 0x00000005fb00720c */ /* 0x000fd60003f64070 */
[----:B------:R-:W-:Y:S02]  /*d670*/  @!P2 IADD3 R24, R24, -R251, RZ ;  /* 0x800000fb1818a210 */ /* 0x000fe40007ffe0ff */
[----:B------:R-:W-:Y:S01]  /*d680*/  ISETP.GE.AND P5, PT, R29, RZ, PT ;  /* 0x000000ff1d00720c */ /* 0x000fe20003fa6270 */
[----:B------:R-:W-:Y:S01]  /*d690*/  @!P3 IMAD.IADD R5, R5, 0x1, -R251 ;  /* 0x000000010505b824 */ /* 0x000fe200078e0afb */
[----:B------:R-:W-:-:S11]  /*d6a0*/  ISETP.GE.AND P4, PT, R22, RZ, PT ;  /* 0x000000ff1600720c */ /* 0x000fd60003f86270 */
[----:B------:R-:W-:Y:S02]  /*d6b0*/  @!P5 IADD3 R18, -R18, RZ, RZ ;  /* 0x000000ff1212d210 */ /* 0x000fe40007ffe1ff */
[----:B------:R-:W-:Y:S02]  /*d6c0*/  ISETP.GE.AND P0, PT, R9, RZ, PT ;  /* 0x000000ff0900720c */ /* 0x000fe40003f06270 */
[----:B------:R-:W2:Y:S04]  /*d6d0*/  LDL.LU R9, [R1+0x5c] ;  /* 0x00005c0001097983 */ /* 0x000ea80000300800 */
[----:B------:R-:W3:Y:S04]  /*d6e0*/  LDL.LU R29, [R1+0x58] ;  /* 0x00005800011d7983 */ /* 0x000ee80000300800 */
[----:B------:R-:W4:Y:S04]  /*d6f0*/  LDL.LU R22, [R1+0x54] ;  /* 0x0000540001167983 */ /* 0x000f280000300800 */
[----:B------:R-:W4:Y:S01]  /*d700*/  LDL.LU R23, [R1+0x50] ;  /* 0x0000500001177983 */ /* 0x000f220000300800 */
[----:B------:R-:W-:Y:S01]  /*d710*/  ISETP.GE.AND P2, PT, R21, RZ, PT ;  /* 0x000000ff1500720c */ /* 0x000fe20003f46270 */
[----:B------:R-:W-:-:S04]  /*d720*/  IMAD.MOV.U32 R21, RZ, RZ, R4 ;  /* 0x000000ffff157224 */ /* 0x000fc800078e0004 */
[----:B------:R-:W-:Y:S01]  /*d730*/  @!P1 IMAD.MOV R21, RZ, RZ, -R21 ;  /* 0x000000ffff159224 */ /* 0x000fe200078e0a15 */
[----:B------:R-:W-:Y:S02]  /*d740*/  ISETP.GE.AND P3, PT, R20, RZ, PT ;  /* 0x000000ff1400720c */ /* 0x000fe40003f66270 */
[----:B------:R-:W4:Y:S04]  /*d750*/  LDL.LU R20, [R1+0x4c] ;  /* 0x00004c0001147983 */ /* 0x000f280000300800 */
[----:B------:R-:W4:Y:S04]  /*d760*/  LDL.LU R4, [R1+0x48] ;  /* 0x0000480001047983 */ /* 0x000f280000300800 */
[----:B------:R1:W-:Y:S04]  /*d770*/  STL [R1+0x5a8], R21 ;  /* 0x0005a81501007387 */ /* 0x0003e80000100800 */
[----:B------:R-:W4:Y:S04]  /*d780*/  LDL R19, [R1+0x32ac] ;  /* 0x0032ac0001137983 */ /* 0x000f280000100800 */
[----:B-1----:R-:W4:Y:S04]  /*d790*/  LDL R21, [R1+0x32a8] ;  /* 0x0032a80001157983 */ /* 0x002f280000100800 */
[----:B------:R1:W-:Y:S01]  /*d7a0*/  STL [R1+0x5a4], R18 ;  /* 0x0005a41201007387 */ /* 0x0003e20000100800 */
[----:B------:R-:W-:-:S03]  /*d7b0*/  @!P4 IMAD.MOV R31, RZ, RZ, -R31 ;  /* 0x000000ffff1fc224 */ /* 0x000fc600078e0a1f */
[----:B------:R-:W4:Y:S01]  /*d7c0*/  LDL R6, [R1+0x32b4] ;  /* 0x0032b40001067983 */ /* 0x000f220000100800 */
[----:B-1----:R-:W-:-:S03]  /*d7d0*/  IMAD.MOV.U32 R18, RZ, RZ, R8 ;  /* 0x000000ffff127224 */ /* 0x002fc600078e0008 */
[----:B------:R-:W4:Y:S01]  /*d7e0*/  LDL R8, [R1+0x32b0] ;  /* 0x0032b00001087983 */ /* 0x000f220000100800 */
[----:B------:R-:W-:-:S03]  /*d7f0*/  @!P0 IMAD.MOV R18, RZ, RZ, -R18 ;  /* 0x000000ffff128224 */ /* 0x000fc600078e0a12 */
[----:B------:R1:W-:Y:S04]  /*d800*/  STL [R1+0x5a0], R31 ;  /* 0x0005a01f01007387 */ /* 0x0003e80000100800 */
[----:B------:R1:W-:Y:S02]  /*d810*/  STL [R1+0x59c], R18 ;  /* 0x00059c1201007387 */ /* 0x0003e40000100800 */
[----:B-1----:R-:W-:Y:S02]  /*d820*/  IMAD.MOV.U32 R31, RZ, RZ, R0 ;  /* 0x000000ffff1f7224 */ /* 0x002fe400078e0000 */
[C---:B------:R-:W-:Y:S01]  /*d830*/  IMAD R0, R251.reuse, R30, R32 ;  /* 0x0000001efb007224 */ /* 0x040fe200078e0220 */
[----:B------:R-:W4:Y:S04]  /*d840*/  LDL R18, [R1+0x32b8] ;  /* 0x0032b80001127983 */ /* 0x000f280000100800 */
[----:B------:R-:W4:Y:S01]  /*d850*/  LDL R30, [R1+0x32bc] ;  /* 0x0032bc00011e7983 */ /* 0x000f220000100800 */
[----:B------:R-:W-:-:S13]  /*d860*/  ISETP.GT.U32.AND P6, PT, R251, R28, PT ;  /* 0x0000001cfb00720c */ /* 0x000fda0003fc4070 */
[----:B------:R-:W-:Y:S01]  /*d870*/  @!P6 IMAD.IADD R28, R28, 0x1, -R251 ;  /* 0x000000011c1ce824 */ /* 0x000fe200078e0afb */
[----:B------:R-:W-:-:S04]  /*d880*/  ISETP.GT.U32.AND P6, PT, R251, R26, PT ;  /* 0x0000001afb00720c */ /* 0x000fc80003fc4070 */
[C---:B------:R-:W-:Y:S02]  /*d890*/  ISETP.GT.U32.AND P1, PT, R251.reuse, R28, PT ;  /* 0x0000001cfb00720c */ /* 0x040fe40003f24070 */
[----:B------:R-:W-:-:S07]  /*d8a0*/  ISETP.GT.U32.AND P5, PT, R251, R27, PT ;  /* 0x0000001bfb00720c */ /* 0x000fce0003fa4070 */
[--C-:B------:R-:W-:Y:S01]  /*d8b0*/  @!P6 IMAD.IADD R26, R26, 0x1, -R251.reuse ;  /* 0x000000011a1ae824 */ /* 0x100fe200078e0afb */
[----:B------:R-:W-:Y:S02]  /*d8c0*/  ISETP.GT.U32.AND P4, PT, R251, R25, PT ;  /* 0x00000019fb00720c */ /* 0x000fe40003f84070 */
[----:B------:R-:W-:Y:S02]  /*d8d0*/  @!P3 IADD3 R31, -R31, RZ, RZ ;  /* 0x000000ff1f1fb210 */ /* 0x000fe40007ffe1ff */
[C---:B------:R-:W-:Y:S02]  /*d8e0*/  ISETP.GT.U32.AND P6, PT, R251.reuse, R26, PT ;  /* 0x0000001afb00720c */ /* 0x040fe40003fc4070 */
[----:B------:R-:W-:Y:S01]  /*d8f0*/  ISETP.GT.U32.AND P0, PT, R251, R24, PT ;  /* 0x00000018fb00720c */ /* 0x000fe20003f04070 */
[--C-:B------:R-:W-:Y:S02]  /*d900*/  @!P1 IMAD.IADD R28, R28, 0x1, -R251.reuse ;  /* 0x000000011c1c9824 */ /* 0x100fe400078e0afb */
[----:B------:R-:W-:-:S02]  /*d910*/  @!P5 IMAD.IADD R27, R27, 0x1, -R251 ;  /* 0x000000011b1bd824 */ /* 0x000fc400078e0afb */
[----:B------:R-:W-:Y:S02]  /*d920*/  @!P2 IMAD.MOV R33, RZ, RZ, -R33 ;  /* 0x000000ffff21a224 */ /* 0x000fe400078e0a21 */
[----:B------:R-:W-:-:S04]  /*d930*/  @!P4 IMAD.IADD R25, R25, 0x1, -R251 ;  /* 0x000000011919c824 */ /* 0x000fc800078e0afb */
[--C-:B------:R-:W-:Y:S02]  /*d940*/  @!P6 IMAD.IADD R26, R26, 0x1, -R251.reuse ;  /* 0x000000011a1ae824 */ /* 0x100fe400078e0afb */
[----:B------:R-:W-:Y:S01]  /*d950*/  @!P0 IMAD.IADD R24, R24, 0x1, -R251 ;  /* 0x0000000118188824 */ /* 0x000fe200078e0afb */
[----:B------:R-:W-:Y:S04]  /*d960*/  STL [R1+0x598], R33 ;  /* 0x0005982101007387 */ /* 0x000fe80000100800 */
[----:B------:R-:W-:Y:S01]  /*d970*/  STL [R1+0x594], R31 ;  /* 0x0005941f01007387 */ /* 0x000fe20000100800 */
[----:B------:R-:W-:-:S13]  /*d980*/  ISETP.GT.U32.AND P2, PT, R251, R5, PT ;  /* 0x00000005fb00720c */ /* 0x000fda0003f44070 */
[----:B------:R-:W-:Y:S01]  /*d990*/  @!P2 IMAD.IADD R5, R5, 0x1, -R251 ;  /* 0x000000010505a824 */ /* 0x000fe200078e0afb */
[C---:B--2---:R-:W-:Y:S02]  /*d9a0*/  ISETP.GT.U32.AND P3, PT, R251.reuse, R9, PT ;  /* 0x00000009fb00720c */ /* 0x044fe40003f64070 */
[C---:B---3--:R-:W-:Y:S02]  /*d9b0*/  ISETP.GT.U32.AND P1, PT, R251.reuse, R29, PT ;  /* 0x0000001dfb00720c */ /* 0x048fe40003f24070 */
[C---:B----4-:R-:W-:Y:S02]  /*d9c0*/  ISETP.GT.U32.AND P5, PT, R251.reuse, R22, PT ;  /* 0x00000016fb00720c */ /* 0x050fe40003fa4070 */
[----:B------:R-:W-:-:S07]  /*d9d0*/  ISETP.GT.U32.AND P4, PT, R251, R23, PT ;  /* 0x00000017fb00720c */ /* 0x000fce0003f84070 */
[----:B------:R-:W-:Y:S02]  /*d9e0*/  @!P3 IADD3 R9, R9, -R251, RZ ;  /* 0x800000fb0909b210 */ /* 0x000fe40007ffe0ff */
[--C-:B------:R-:W-:Y:S02]  /*d9f0*/  @!P1 IMAD.IADD R29, R29, 0x1, -R251.reuse ;  /* 0x000000011d1d9824 */ /* 0x100fe400078e0afb */
[--C-:B------:R-:W-:Y:S01]  /*da00*/  @!P5 IMAD.IADD R22, R22, 0x1, -R251.reuse ;  /* 0x000000011616d824 */ /* 0x100fe200078e0afb */
[----:B------:R-:W-:Y:S02]  /*da10*/  ISETP.GT.U32.AND P0, PT, R251, R20, PT ;  /* 0x00000014fb00720c */ /* 0x000fe40003f04070 */
[----:B------:R-:W-:Y:S02]  /*da20*/  ISETP.GE.AND P3, PT, R19, RZ, PT ;  /* 0x000000ff1300720c */ /* 0x000fe40003f66270 */
[----:B------:R-:W-:Y:S01]  /*da30*/  ISETP.GE.AND P6, PT, R21, RZ, PT ;  /* 0x000000ff1500720c */ /* 0x000fe20003fc6270 */
[----:B------:R-:W-:-:S08]  /*da40*/  @!P4 IMAD.IADD R23, R23, 0x1, -R251 ;  /* 0x000000011717c824 */ /* 0x000fd000078e0afb */
[----:B------:R-:W-:Y:S01]  /*da50*/  @!P0 IMAD.IADD R20, R20, 0x1, -R251 ;  /* 0x0000000114148824 */ /* 0x000fe200078e0afb */
[----:B------:R-:W-:Y:S02]  /*da60*/  ISETP.GE.AND P5, PT, R6, RZ, PT ;  /* 0x000000ff0600720c */ /* 0x000fe40003fa6270 */
[----:B------:R-:W-:Y:S02]  /*da70*/  ISETP.GE.AND P1, PT, R8, RZ, PT ;  /* 0x000000ff0800720c */ /* 0x000fe40003f26270 */
[----:B------:R-:W2:Y:S01]  /*da80*/  LDL.LU R8, [R1+0x44] ;  /* 0x0000440001087983 */ /* 0x000ea20000300800 */
[----:B------:R-:W-:Y:S01]  /*da90*/  @!P6 IMAD.MOV R28, RZ, RZ, -R28 ;  /* 0x000000ffff1ce224 */ /* 0x000fe200078e0a1c */
[----:B------:R-:W-:Y:S02]  /*daa0*/  @!P3 IADD3 R27, -R27, RZ, RZ ;  /* 0x000000ff1b1bb210 */ /* 0x000fe40007ffe1ff */
[----:B------:R-:W3:Y:S04]  /*dab0*/  LDL.LU R19, [R1+0x40] ;  /* 0x0000400001137983 */ /* 0x000ee80000300800 */
[----:B------:R-:W4:Y:S04]  /*dac0*/  LDL.LU R21, [R1+0x3c] ;  /* 0x00003c0001157983 */ /* 0x000f280000300800 */
[----:B------:R-:W4:Y:S01]  /*dad0*/  LDL.LU R6, [R1+0x38] ;  /* 0x0000380001067983 */ /* 0x000f220000300800 */
[----:B------:R-:W-:-:S03]  /*dae0*/  ISETP.GE.AND P4, PT, R18, RZ, PT ;  /* 0x000000ff1200720c */ /* 0x000fc60003f86270 */
[----:B------:R-:W4:Y:S01]  /*daf0*/  LDL.LU R18, [R1+0x34] ;  /* 0x0000340001127983 */ /* 0x000f220000300800 */
[----:B------:R-:W-:-:S03]  /*db00*/  ISETP.GE.AND P0, PT, R30, RZ, PT ;  /* 0x000000ff1e00720c */ /* 0x000fc60003f06270 */
[----:B------:R1:W-:Y:S04]  /*db10*/  STL [R1+0x590], R28 ;  /* 0x0005901c01007387 */ /* 0x0003e80000100800 */
[----:B------:R-:W4:Y:S04]  /*db20*/  LDL R30, [R1+0x32c0] ;  /* 0x0032c000011e7983 */ /* 0x000f280000100800 */
[----:B------:R1:W-:Y:S01]  /*db30*/  STL [R1+0x58c], R27 ;  /* 0x00058c1b01007387 */ /* 0x0003e20000100800 */
[----:B------:R-:W-:-:S03]  /*db40*/  @!P1 IMAD.MOV R25, RZ, RZ, -R25 ;  /* 0x000000ffff199224 */ /* 0x000fc600078e0a19 */
[----:B-1----:R-:W4:Y:S01]  /*db50*/  LDL R28, [R1+0x32c4] ;  /* 0x0032c400011c7983 */ /* 0x002f220000100800 */
[----:B------:R-:W-:Y:S02]  /*db60*/  @!P5 IMAD.MOV R24, RZ, RZ, -R24 ;  /* 0x000000ffff18d224 */ /* 0x000fe400078e0a18 */
[----:B------:R-:W-:Y:S01]  /*db70*/  @!P4 IMAD.MOV R5, RZ, RZ, -R5 ;  /* 0x000000ffff05c224 */ /* 0x000fe200078e0a05 */
[----:B------:R-:W4:Y:S04]  /*db80*/  LDL R27, [R1+0x32c8] ;  /* 0x0032c800011b7983 */ /* 0x000f280000100800 */
[----:B------:R1:W-:Y:S04]  /*db90*/  STL [R1+0x588], R25 ;  /* 0x0005881901007387 */ /* 0x0003e80000100800 */
[----:B-1----:R-:W4:Y:S04]  /*dba0*/  LDL R25, [R1+0x32cc] ;  /* 0x0032cc0001197983 */ /* 0x002f280000100800 */
[----:B------:R1:W-:Y:S04]  /*dbb0*/  STL [R1+0x584], R24 ;  /* 0x0005841801007387 */ /* 0x0003e80000100800 */
[----:B-1----:R-:W4:Y:S04]  /*dbc0*/  LDL R24, [R1+0x32d0] ;  /* 0x0032d00001187983 */ /* 0x002f280000100800 */
[----:B------:R1:W-:Y:S04]  /*dbd0*/  STL [R1+0x580], R5 ;  /* 0x0005800501007387 */ /* 0x0003e80000100800 */
[----:B-1----:R-:W4:Y:S01]  /*dbe0*/  LDL R5, [R1+0x32d4] ;  /* 0x0032d40001057983 */ /* 0x002f220000100800 */
[C---:B------:R-:W-:Y:S01]  /*dbf0*/  ISETP.GT.U32.AND P2, PT, R251.reuse, R4, PT ;  /* 0x00000004fb00720c */ /* 0x040fe20003f44070 */
[----:B------:R-:W-:Y:S01]  /*dc00*/  IMAD.MOV.U32 R31, RZ, RZ, R26 ;  /* 0x000000ffff1f7224 */ /* 0x000fe200078e001a */
[----:B------:R-:W-:-:S02]  /*dc10*/  ISETP.GT.U32.AND P3, PT, R251, R29, PT ;  /* 0x0000001dfb00720c */ /* 0x000fc40003f64070 */
[C---:B------:R-:W-:Y:S01]  /*dc20*/  ISETP.GT.U32.AND P1, PT, R251.reuse, R22, PT ;  /* 0x00000016fb00720c */ /* 0x040fe20003f24070 */
[----:B------:R-:W-:Y:S01]  /*dc30*/  @!P0 IMAD.MOV R31, RZ, RZ, -R31 ;  /* 0x000000ffff1f8224 */ /* 0x000fe200078e0a1f */
[----:B------:R-:W-:-:S07]  /*dc40*/  ISETP.GT.U32.AND P6, PT, R251, R23, PT ;  /* 0x00000017fb00720c */ /* 0x000fce0003fc4070 */
[----:B------:R-:W-:Y:S01]  /*dc50*/  @!P2 IMAD.IADD R4, R4, 0x1, -R251 ;  /* 0x000000010404a824 */ /* 0x000fe200078e0afb */
[----:B------:R-:W-:-:S04]  /*dc60*/  ISETP.GT.U32.AND P2, PT, R251, R9, PT ;  /* 0x00000009fb00720c */ /* 0x000fc80003f44070 */
[----:B------:R-:W-:Y:S01]  /*dc70*/  ISETP.GT.U32.AND P5, PT, R251, R4, PT ;  /* 0x00000004fb00720c */ /* 0x000fe20003fa4070 */
[--C-:B------:R-:W-:Y:S01]  /*dc80*/  @!P1 IMAD.IADD R22, R22, 0x1, -R251.reuse ;  /* 0x0000000116169824 */ /* 0x100fe200078e0afb */
[----:B------:R-:W-:Y:S01]  /*dc90*/  @!P3 IADD3 R29, R29, -R251, RZ ;  /* 0x800000fb1d1db210 */ /* 0x000fe20007ffe0ff */
[----:B------:R-:W-:-:S06]  /*dca0*/  @!P6 IMAD.IADD R23, R23, 0x1, -R251 ;  /* 0x000000011717e824 */ /* 0x000fcc00078e0afb */
[----:B------:R-:W-:-:S04]  /*dcb0*/  @!P2 IMAD.IADD R9, R9, 0x1, -R251 ;  /* 0x000000010909a824 */ /* 0x000fc800078e0afb */
[----:B------:R-:W-:Y:S01]  /*dcc0*/  @!P5 IMAD.IADD R4, R4, 0x1, -R251 ;  /* 0x000000010404d824 */ /* 0x000fe200078e0afb */
[----:B------:R-:W-:Y:S02]  /*dcd0*/  IADD3 R26, R246, 0x1e5, RZ ;  /* 0x000001e5f61a7810 */ /* 0x000fe40007ffe0ff */
[----:B------:R-:W-:-:S03]  /*dce0*/  ISETP.GT.U32.AND P4, PT, R251, R20, PT ;  /* 0x00000014fb00720c */ /* 0x000fc60003f84070 */
[----:B------:R-:W-:Y:S04]  /*dcf0*/  STL [R1+0x3474], R26 ;  /* 0x0034741a01007387 */ /* 0x000fe80000100800 */
[----:B------:R1:W-:Y:S02]  /*dd00*/  STL [R1+0x57c], R31 ;  /* 0x00057c1f01007387 */ /* 0x0003e40000100800 */
[----:B-1----:R-:W-:-:S04]  /*dd10*/  IMAD.MOV.U32 R31, RZ, RZ, R29 ;  /* 0x000000ffff1f7224 */ /* 0x002fc800078e001d */
[----:B------:R-:W-:Y:S01]  /*dd20*/  @!P4 IMAD.IADD R20, R20, 0x1, -R251 ;  /* 0x000000011414c824 */ /* 0x000fe200078e0afb */
[C---:B--2---:R-:W-:Y:S02]  /*dd30*/  ISETP.GT.U32.AND P0, PT, R251.reuse, R8, PT ;  /* 0x00000008fb00720c */ /* 0x044fe40003f04070 */
[C---:B---3--:R-:W-:Y:S02]  /*dd40*/  ISETP.GT.U32.AND P2, PT, R251.reuse, R19, PT ;  /* 0x00000013fb00720c */ /* 0x048fe40003f44070 */
[C---:B----4-:R-:W-:Y:S02]  /*dd50*/  ISETP.GT.U32.AND P3, PT, R251.reuse, R21, PT ;  /* 0x00000015fb00720c */ /* 0x050fe40003f64070 */
[----:B------:R-:W-:-:S07]  /*dd60*/  ISETP.GT.U32.AND P1, PT, R251, R6, PT ;  /* 0x00000006fb00720c */ /* 0x000fce0003f24070 */
[--C-:B------:R-:W-:Y:S01]  /*dd70*/  @!P0 IMAD.IADD R8, R8, 0x1, -R251.reuse ;  /* 0x0000000108088824 */ /* 0x100fe200078e0afb */
[----:B------:R-:W-:Y:S02]  /*dd80*/  ISETP.GT.U32.AND P6, PT, R251, R18, PT ;  /* 0x00000012fb00720c */ /* 0x000fe40003fc4070 */
[----:B------:R-:W-:Y:S02]  /*dd90*/  ISETP.GE.AND P5, PT, R30, RZ, PT ;  /* 0x000000ff1e00720c */ /* 0x000fe40003fa6270 */
[----:B------:R-:W-:Y:S01]  /*dda0*/  ISETP.GE.AND P0, PT, R28, RZ, PT ;  /* 0x000000ff1c00720c */ /* 0x000fe20003f06270 */
[--C-:B------:R-:W-:Y:S01]  /*ddb0*/  @!P2 IMAD.IADD R19, R19, 0x1, -R251.reuse ;  /* 0x000000011313a824 */ /* 0x100fe200078e0afb */
[----:B------:R-:W2:Y:S01]  /*ddc0*/  LDL.LU R28, [R1+0xb8] ;  /* 0x0000b800011c7983 */ /* 0x000ea20000300800 */
[----:B------:R-:W-:Y:S01]  /*ddd0*/  @!P3 IADD3 R21, R21, -R251, RZ ;  /* 0x800000fb1515b210 */ /* 0x000fe20007ffe0ff */
[----:B------:R-:W-:Y:S01]  /*dde0*/  @!P1 IMAD.IADD R6, R6, 0x1, -R251 ;  /* 0x0000000106069824 */ /* 0x000fe200078e0afb */
[----:B------:R-:W-:-:S06]  /*ddf0*/  ISETP.GE.AND P2, PT, R27, RZ, PT ;  /* 0x000000ff1b00720c */ /* 0x000fcc0003f46270 */
[----:B------:R-:W-:Y:S01]  /*de00*/  @!P5 IMAD.MOV R9, RZ, RZ, -R9 ;  /* 0x000000ffff09d224 */ /* 0x000fe200078e0a09 */
[----:B------:R-:W3:Y:S01]  /*de10*/  LDL.LU R27, [R1+0xb4] ;  /* 0x0000b400011b7983 */ /* 0x000ee20000300800 */
[----:B------:R-:W-:-:S03]  /*de20*/  @!P6 IMAD.IADD R18, R18, 0x1, -R251 ;  /* 0x000000011212e824 */ /* 0x000fc600078e0afb */
[----:B------:R-:W4:Y:S01]  /*de30*/  LDL R30, [R1+0x32d8] ;  /* 0x0032d800011e7983 */ /* 0x000f220000100800 */
[----:B------:R-:W-:Y:S01]  /*de40*/  @!P0 IMAD.MOV R31, RZ, RZ, -R31 ;  /* 0x000000ffff1f8224 */ /* 0x000fe200078e0a1f */
[----:B------:R-:W-:Y:S02]  /*de50*/  ISETP.GE.AND P3, PT, R25, RZ, PT ;  /* 0x000000ff1900720c */ /* 0x000fe40003f66270 */
[----:B------:R-:W2:Y:S01]  /*de60*/  LDL.LU R25, [R1+0xb0] ;  /* 0x0000b00001197983 */ /* 0x000ea20000300800 */
[----:B------:R-:W-:Y:S01]  /*de70*/  @!P2 IMAD.MOV R22, RZ, RZ, -R22 ;  /* 0x000000ffff16a224 */ /* 0x000fe200078e0a16 */
[----:B------:R-:W-:Y:S02]  /*de80*/  ISETP.GE.AND P1, PT, R24, RZ, PT ;  /* 0x000000ff1800720c */ /* 0x000fe40003f26270 */
[----:B------:R-:W2:Y:S01]  /*de90*/  LDL.LU R24, [R1+0xac] ;  /* 0x0000ac0001187983 */ /* 0x000ea20000300800 */
[----:B------:R-:W-:-:S03]  /*dea0*/  ISETP.GE.AND P6, PT, R5, RZ, PT ;  /* 0x000000ff0500720c */ /* 0x000fc60003fc6270 */
[----:B------:R-:W2:Y:S04]  /*deb0*/  LDL.LU R5, [R1+0xa8] ;  /* 0x0000a80001057983 */ /* 0x000ea80000300800 */
[----:B------:R1:W-:Y:S04]  /*dec0*/  STL [R1+0x578], R9 ;  /* 0x0005780901007387 */ /* 0x0003e80000100800 */
[----:B-1----:R-:W2:Y:S04]  /*ded0*/  LDL.LU R9, [R1+0xa4] ;  /* 0x0000a40001097983 */ /* 0x002ea80000300800 */
[----:B------:R-:W2:Y:S04]  /*dee0*/  LDL R29, [R1+0x32dc] ;  /* 0x0032dc00011d7983 */ /* 0x000ea80000100800 */
[----:B------:R1:W-:Y:S01]  /*def0*/  STL [R1+0x574], R31 ;  /* 0x0005741f01007387 */ /* 0x0003e20000100800 */
[----:B------:R-:W-:Y:S01]  /*df00*/  @!P1 IMAD.MOV R20, RZ, RZ, -R20 ;  /* 0x000000ffff149224 */ /* 0x000fe200078e0a14 */
[----:B-1----:R-:W-:-:S02]  /*df10*/  MOV R31, R23 ;  /* 0x00000017001f7202 */ /* 0x002fc40000000f00 */
[----:B------:R-:W2:Y:S03]  /*df20*/  LDL R23, [R1+0x32e0] ;  /* 0x0032e00001177983 */ /* 0x000ea60000100800 */
[----:B------:R-:W-:Y:S01]  /*df30*/  @!P3 IMAD.MOV R31, RZ, RZ, -R31 ;  /* 0x000000ffff1fb224 */ /* 0x000fe200078e0a1f */
[----:B------:R1:W-:Y:S04]  /*df40*/  STL [R1+0x570], R22 ;  /* 0x0005701601007387 */ /* 0x0003e80000100800 */
[----:B-1----:R-:W2:Y:S04]  /*df50*/  LDL R22, [R1+0x32e4] ;  /* 0x0032e40001167983 */ /* 0x002ea80000100800 */
[----:B------:R1:W-:Y:S02]  /*df60*/  STL [R1+0x56c], R31 ;  /* 0x00056c1f01007387 */ /* 0x0003e40000100800 */
[----:B-1----:R-:W-:-:S02]  /*df70*/  IMAD.MOV.U32 R31, RZ, RZ, R4 ;  /* 0x000000ffff1f7224 */ /* 0x002fc400078e0004 */
[----:B------:R-:W2:Y:S04]  /*df80*/  LDL R4, [R1+0x32ec] ;  /* 0x0032ec0001047983 */ /* 0x000ea80000100800 */
[----:B------:R1:W-:Y:S04]  /*df90*/  STL [R1+0x568], R20 ;  /* 0x0005681401007387 */ /* 0x0003e80000100800 */
[----:B-1----:R-:W2:Y:S01]  /*dfa0*/  LDL R20, [R1+0x32f0] ;  /* 0x0032f00001147983 */ /* 0x002ea20000100800 */
[C---:B------:R-:W-:Y:S02]  /*dfb0*/  ISETP.GT.U32.AND P4, PT, R251.reuse, R2, PT ;  /* 0x00000002fb00720c */ /* 0x040fe40003f84070 */
[----:B------:R-:W-:-:S02]  /*dfc0*/  ISETP.GT.U32.AND P0, PT, R251, R19, PT ;  /* 0x00000013fb00720c */ /* 0x000fc40003f04070 */
[C---:B------:R-:W-:Y:S02]  /*dfd0*/  ISETP.GT.U32.AND P3, PT, R251.reuse, R6, PT ;  /* 0x00000006fb00720c */ /* 0x040fe40003f64070 */
[C---:B------:R-:W-:Y:S02]  /*dfe0*/  ISETP.GT.U32.AND P2, PT, R251.reuse, R21, PT ;  /* 0x00000015fb00720c */ /* 0x040fe40003f44070 */
[----:B------:R-:W-:-:S05]  /*dff0*/  ISETP.GT.U32.AND P1, PT, R251, R18, PT ;  /* 0x00000012fb00720c */ /* 0x000fca0003f24070 */
[--C-:B------:R-:W-:Y:S01]  /*e000*/  @!P4 IMAD.IADD R2, R2, 0x1, -R251.reuse ;  /* 0x000000010202c824 */ /* 0x100fe200078e0afb */
[----:B------:R-:W-:Y:S02]  /*e010*/  ISETP.GT.U32.AND P4, PT, R251, R8, PT ;  /* 0x00000008fb00720c */ /* 0x000fe40003f84070 */
[----:B------:R-:W-:Y:S01]  /*e020*/  @!P0 IADD3 R19, R19, -R251, RZ ;  /* 0x800000fb13138210 */ /* 0x000fe20007ffe0ff */
[--C-:B------:R-:W-:Y:S01]  /*e030*/  @!P3 IMAD.IADD R6, R6, 0x1, -R251.reuse ;  /* 0x000000010606b824 */ /* 0x100fe200078e0afb */
[----:B------:R-:W-:Y:S01]  /*e040*/  ISETP.GT.U32.AND P5, PT, R251, R2, PT ;  /* 0x00000002fb00720c */ /* 0x000fe20003fa4070 */
[--C-:B------:R-:W-:Y:S02]  /*e050*/  @!P2 IMAD.IADD R21, R21, 0x1, -R251.reuse ;  /* 0x000000011515a824 */ /* 0x100fe400078e0afb */
[----:B------:R-:W-:Y:S02]  /*e060*/  @!P1 IMAD.IADD R18, R18, 0x1, -R251 ;  /* 0x0000000112129824 */ /* 0x000fe400078e0afb */
[----:B------:R-:W-:-:S04]  /*e070*/  @!P6 IMAD.MOV R31, RZ, RZ, -R31 ;  /* 0x000000ffff1fe224 */ /* 0x000fc800078e0a1f */
[--C-:B------:R-:W-:Y:S01]  /*e080*/  @!P4 IMAD.IADD R8, R8, 0x1, -R251.reuse ;  /* 0x000000010808c824 */ /* 0x100fe200078e0afb */
[----:B------:R1:W-:Y:S01]  /*e090*/  STL [R1+0x564], R31 ;  /* 0x0005641f01007387 */ /* 0x0003e20000100800 */
[----:B------:R-:W-:Y:S02]  /*e0a0*/  IABS R26, R26 ;  /* 0x0000001a001a7213 */ /* 0x000fe40000000000 */
[----:B------:R-:W-:-:S03]  /*e0b0*/  @!P5 IMAD.IADD R2, R2, 0x1, -R251 ;  /* 0x000000010202d824 */ /* 0x000fc600078e0afb */
[----:B------:R-:W-:Y:S02]  /*e0c0*/  IMAD.MOV.U32 R32, RZ, RZ, R26 ;  /* 0x000000ffff207224 */ /* 0x000fe400078e001a */
[----:B-1----:R-:W-:Y:S02]  /*e0d0*/  IMAD.MOV.U32 R31, RZ, RZ, R21 ;  /* 0x000000ffff1f7224 */ /* 0x002fe400078e0015 */
[----:B------:R-:W-:Y:S01]  /*e0e0*/  IMAD.MOV.U32 R33, RZ, RZ, R18 ;  /* 0x000000ffff217224 */ /* 0x000fe200078e0012 */
[C---:B---3--:R-:W-:Y:S02]  /*e0f0*/  ISETP.GT.U32.AND P0, PT, R251.reuse, R27, PT ;  /* 0x0000001bfb00720c */ /* 0x048fe40003f04070 */
[----:B----4-:R-:W-:Y:S01]  /*e100*/  ISETP.GE.AND P4, PT, R30, RZ, PT ;  /* 0x000000ff1e00720c */ /* 0x010fe20003f86270 */
[----:B------:R-:W-:Y:S01]  /*e110*/  IMAD.MOV.U32 R30, RZ, RZ, R8 ;  /* 0x000000ffff1e7224 */ /* 0x000fe200078e0008 */
[----:B--2---:R-:W-:-:S09]  /*e120*/  ISETP.GT.U32.AND P2, PT, R251, R25, PT ;  /* 0x00000019fb00720c */ /* 0x004fd20003f44070 */
[----:B------:R-:W-:Y:S02]  /*e130*/  @!P0 IADD3 R27, R27, -R251, RZ ;  /* 0x800000fb1b1b8210 */ /* 0x000fe40007ffe0ff */
[----:B------:R-:W-:Y:S02]  /*e140*/  ISETP.GT.U32.AND P3, PT, R251, R24, PT ;  /* 0x00000018fb00720c */ /* 0x000fe40003f64070 */
[----:B------:R-:W-:Y:S01]  /*e150*/  @!P2 IMAD.IADD R25, R25, 0x1, -R251 ;  /* 0x000000011919a824 */ /* 0x000fe200078e0afb */
[----:B------:R-:W-:Y:S02]  /*e160*/  @!P4 IADD3 R30, -R30, RZ, RZ ;  /* 0x000000ff1e1ec210 */ /* 0x000fe40007ffe1ff */
[----:B------:R-:W-:-:S08]  /*e170*/  ISETP.GT.U32.AND P1, PT, R251, R5, PT ;  /* 0x00000005fb00720c */ /* 0x000fd00003f24070 */
[----:B------:R-:W-:-:S05]  /*e180*/  @!P3 IMAD.IADD R24, R24, 0x1, -R251 ;  /* 0x000000011818b824 */ /* 0x000fca00078e0afb */
[----:B------:R-:W-:Y:S01]  /*e190*/  @!P1 IMAD.IADD R5, R5, 0x1, -R251 ;  /* 0x0000000105059824 */ /* 0x000fe200078e0afb */
[----:B------:R-:W-:Y:S02]  /*e1a0*/  ISETP.GE.AND P5, PT, R29, RZ, PT ;  /* 0x000000ff1d00720c */ /* 0x000fe40003fa6270 */
[----:B------:R-:W-:Y:S02]  /*e1b0*/  ISETP.GE.AND P0, PT, R23, RZ, PT ;  /* 0x000000ff1700720c */ /* 0x000fe40003f06270 */
[----:B------:R-:W2:Y:S04]  /*e1c0*/  LDL.LU R23, [R1+0xa0] ;  /* 0x0000a00001177983 */ /* 0x000ea80000300800 */
[----:B------:R-:W3:Y:S01]  /*e1d0*/  LDL.LU R26, [R1+0x9c] ;  /* 0x00009c00011a7983 */ /* 0x000ee20000300800 */
[----:B------:R-:W-:-:S04]  /*e1e0*/  ISETP.GE.AND P2, PT, R22, RZ, PT ;  /* 0x000000ff1600720c */ /* 0x000fc80003f46270 */
[----:B------:R-:W-:Y:S01]  /*e1f0*/  @!P5 IMAD.MOV R19, RZ, RZ, -R19 ;  /* 0x000000ffff13d224 */ /* 0x000fe200078e0a13 */
[----:B------:R-:W-:Y:S02]  /*e200*/  ISETP.GE.AND P3, PT, R4, RZ, PT ;  /* 0x000000ff0400720c */ /* 0x000fe40003f66270 */
[----:B------:R-:W4:Y:S04]  /*e210*/  LDL.LU R4, [R1+0x98] ;  /* 0x0000980001047983 */ /* 0x000f280000300800 */
[----:B------:R-:W4:Y:S01]  /*e220*/  LDL.LU R22, [R1+0x94] ;  /* 0x0000940001167983 */ /* 0x000f220000300800 */
[----:B------:R-:W-:-:S03]  /*e230*/  ISETP.GE.AND P1, PT, R20, RZ, PT ;  /* 0x000000ff1400720c */ /* 0x000fc60003f26270 */
[----:B------:R-:W4:Y:S04]  /*e240*/  LDL.LU R20, [R1+0x90] ;  /* 0x0000900001147983 */ /* 0x000f280000300800 */
[----:B------:R-:W4:Y:S04]  /*e250*/  LDL.LU R8, [R1+0x8c] ;  /* 0x00008c0001087983 */ /* 0x000f280000300800 */
[----:B------:R1:W-:Y:S04]  /*e260*/  STL [R1+0x560], R30 ;  /* 0x0005601e01007387 */ /* 0x0003e80000100800 */
[----:B------:R-:W4:Y:S04]  /*e270*/  LDL R21, [R1+0x32fc] ;  /* 0x0032fc0001157983 */ /* 0x000f280000100800 */
[----:B-1----:R-:W4:Y:S01]  /*e280*/  LDL R30, [R1+0x32f4] ;  /* 0x0032f400011e7983 */ /* 0x002f220000100800 */
[----:B------:R-:W-:-:S04]  /*e290*/  IMAD.HI.U32 R29, R252, R32, RZ ;  /* 0x00000020fc1d7227 */ /* 0x000fc800078e00ff */
[----:B------:R-:W-:Y:S01]  /*e2a0*/  @!P0 IMAD.MOV R31, RZ, RZ, -R31 ;  /* 0x000000ffff1f8224 */ /* 0x000fe200078e0a1f */
[----:B------:R1:W-:Y:S01]  /*e2b0*/  STL [R1+0x55c], R19 ;  /* 0x00055c1301007387 */ /* 0x0003e20000100800 */
[----:B------:R-:W-:Y:S02]  /*e2c0*/  @!P2 IMAD.MOV R6, RZ, RZ, -R6 ;  /* 0x000000ffff06a224 */ /* 0x000fe400078e0a06 */
[----:B------:R-:W-:Y:S01]  /*e2d0*/  IMAD.MOV R29, RZ, RZ, -R29 ;  /* 0x000000ffff1d7224 */ /* 0x000fe200078e0a1d */
[----:B------:R-:W4:Y:S04]  /*e2e0*/  LDL R18, [R1+0x3304] ;  /* 0x0033040001127983 */ /* 0x000f280000100800 */
[----:B-1----:R-:W4:Y:S04]  /*e2f0*/  LDL R19, [R1+0x3300] ;  /* 0x0033000001137983 */ /* 0x002f280000100800 */
[----:B------:R1:W-:Y:S04]  /*e300*/  STL [R1+0x558], R31 ;  /* 0x0005581f01007387 */ /* 0x0003e80000100800 */
[----:B------:R1:W-:Y:S02]  /*e310*/  STL [R1+0x554], R6 ;  /* 0x0005540601007387 */ /* 0x0003e40000100800 */
[----:B-1----:R-:W-:-:S02]  /*e320*/  IMAD.MOV.U32 R31, RZ, RZ, R2 ;  /* 0x000000ffff1f7224 */ /* 0x002fc400078e0002 */
[C---:B------:R-:W-:Y:S01]  /*e330*/  IMAD R2, R251.reuse, R29, R32 ;  /* 0x0000001dfb027224 */ /* 0x040fe200078e0220 */
[----:B------:R-:W4:Y:S04]  /*e340*/  LDL R6, [R1+0x3308] ;  /* 0x0033080001067983 */ /* 0x000f280000100800 */
[----:B------:R-:W4:Y:S01]  /*e350*/  LDL R29, [R1+0x330c] ;  /* 0x00330c00011d7983 */ /* 0x000f220000100800 */
[----:B------:R-:W-:-:S13]  /*e360*/  ISETP.GT.U32.AND P6, PT, R251, R28, PT ;  /* 0x0000001cfb00720c */ /* 0x000fda0003fc4070 */
[----:B------:R-:W-:Y:S01]  /*e370*/  @!P6 IMAD.IADD R28, R28, 0x1, -R251 ;  /* 0x000000011c1ce824 */ /* 0x000fe200078e0afb */
[C---:B------:R-:W-:Y:S01]  /*e380*/  ISETP.GT.U32.AND P6, PT, R251.reuse, R9, PT ;  /* 0x00000009fb00720c */ /* 0x040fe20003fc4070 */
[----:B------:R-:W-:Y:S01]  /*e390*/  @!P1 IMAD.MOV R31, RZ, RZ, -R31 ;  /* 0x000000ffff1f9224 */ /* 0x000fe200078e0a1f */
[C---:B------:R-:W-:Y:S02]  /*e3a0*/  ISETP.GT.U32.AND P5, PT, R251.reuse, R27, PT ;  /* 0x0000001bfb00720c */ /* 0x040fe40003fa4070 */
[C---:B------:R-:W-:Y:S02]  /*e3b0*/  ISETP.GT.U32.AND P4, PT, R251.reuse, R28, PT ;  /* 0x0000001cfb00720c */ /* 0x040fe40003f84070 */
[----:B------:R-:W-:-:S07]  /*e3c0*/  ISETP.GT.U32.AND P0, PT, R251, R25, PT ;  /* 0x00000019fb00720c */ /* 0x000fce0003f04070 */
[----:B------:R-:W-:Y:S01]  /*e3d0*/  @!P6 IMAD.IADD R9, R9, 0x1, -R251 ;  /* 0x000000010909e824 */ /* 0x000fe200078e0afb */
[----:B------:R-:W-:-:S04]  /*e3e0*/  ISETP.GT.U32.AND P2, PT, R251, R24, PT ;  /* 0x00000018fb00720c */ /* 0x000fc80003f44070 */
[----:B------:R-:W-:Y:S01]  /*e3f0*/  ISETP.GT.U32.AND P6, PT, R251, R9, PT ;  /* 0x00000009fb00720c */ /* 0x000fe20003fc4070 */
[--C-:B------:R-:W-:Y:S01]  /*e400*/  @!P4 IMAD.IADD R28, R28, 0x1, -R251.reuse ;  /* 0x000000011c1cc824 */ /* 0x100fe200078e0afb */
[----:B------:R-:W-:Y:S01]  /*e410*/  @!P3 IADD3 R33, -R33, RZ, RZ ;  /* 0x000000ff2121b210 */ /* 0x000fe20007ffe1ff */
[--C-:B------:R-:W-:Y:S02]  /*e420*/  @!P5 IMAD.IADD R27, R27, 0x1, -R251.reuse ;  /* 0x000000011b1bd824 */ /* 0x100fe400078e0afb */
[--C-:B------:R-:W-:Y:S02]  /*e430*/  @!P0 IMAD.IADD R25, R25, 0x1, -R251.reuse ;  /* 0x0000000119198824 */ /* 0x100fe400078e0afb */
[----:B------:R-:W-:Y:S02]  /*e440*/  STL [R1+0x550], R33 ;  /* 0x0005502101007387 */ /* 0x000fe40000100800 */
[----:B------:R-:W-:-:S04]  /*e450*/  @!P2 IMAD.IADD R24, R24, 0x1, -R251 ;  /* 0x000000011818a824 */ /* 0x000fc800078e0afb */
[----:B------:R-:W-:Y:S01]  /*e460*/  @!P6 IADD3 R9, R9, -R251, RZ ;  /* 0x800000fb0909e210 */ /* 0x000fe20007ffe0ff */
[----:B------:R1:W-:Y:S04]  /*e470*/  STL [R1+0x54c], R31 ;  /* 0x00054c1f01007387 */ /* 0x0003e80000100800 */
[----:B-1----:R-:W-:Y:S01]  /*e480*/  IMAD.MOV.U32 R31, RZ, RZ, R9 ;  /* 0x000000ffff1f7224 */ /* 0x002fe200078e0009 */
[C---:B--2---:R-:W-:Y:S02]  /*e490*/  ISETP.GT.U32.AND P1, PT, R251.reuse, R23, PT ;  /* 0x00000017fb00720c */ /* 0x044fe40003f24070 */
[----:B---3--:R-:W-:-:S11]  /*e4a0*/  ISETP.GT.U32.AND P4, PT, R251, R26, PT ;  /* 0x0000001afb00720c */ /* 0x008fd60003f84070 */
[--C-:B------:R-:W-:Y:S02]  /*e4b0*/  @!P1 IMAD.IADD R23, R23, 0x1, -R251.reuse ;  /* 0x0000000117179824 */ /* 0x100fe400078e0afb */
[----:B------:R-:W-:Y:S01]  /*e4c0*/  @!P4 IMAD.IADD R26, R26, 0x1, -R251 ;  /* 0x000000011a1ac824 */ /* 0x000fe200078e0afb */
[C---:B----4-:R-:W-:Y:S02]  /*e4d0*/  ISETP.GT.U32.AND P5, PT, R251.reuse, R4, PT ;  /* 0x00000004fb00720c */ /* 0x050fe40003fa4070 */
[C---:B------:R-:W-:Y:S02]  /*e4e0*/  ISETP.GT.U32.AND P0, PT, R251.reuse, R22, PT ;  /* 0x00000016fb00720c */ /* 0x040fe40003f04070 */
[----:B------:R-:W-:-:S09]  /*e4f0*/  ISETP.GT.U32.AND P2, PT, R251, R20, PT ;  /* 0x00000014fb00720c */ /* 0x000fd20003f44070 */
[--C-:B------:R-:W-:Y:S01]  /*e500*/  @!P5 IMAD.IADD R4, R4, 0x1, -R251.reuse ;  /* 0x000000010404d824 */ /* 0x100fe200078e0afb */
[----:B------:R-:W-:Y:S02]  /*e510*/  ISETP.GE.AND P1, PT, R21, RZ, PT ;  /* 0x000000ff1500720c */ /* 0x000fe40003f26270 */
[----:B------:R-:W2:Y:S01]  /*e520*/  LDL.LU R21, [R1+0x88] ;  /* 0x0000880001157983 */ /* 0x000ea20000300800 */
[----:B------:R-:W-:Y:S01]  /*e530*/  ISETP.GE.AND P6, PT, R30, RZ, PT ;  /* 0x000000ff1e00720c */ /* 0x000fe20003fc6270 */
[--C-:B------:R-:W-:Y:S02]  /*e540*/  @!P0 IMAD.IADD R22, R22, 0x1, -R251.reuse ;  /* 0x0000000116168824 */ /* 0x100fe400078e0afb */
[----:B------:R-:W-:-:S07]  /*e550*/  @!P2 IMAD.IADD R20, R20, 0x1, -R251 ;  /* 0x000000011414a824 */ /* 0x000fce00078e0afb */
[----:B------:R-:W-:Y:S01]  /*e560*/  @!P1 IMAD.MOV R27, RZ, RZ, -R27 ;  /* 0x000000ffff1b9224 */ /* 0x000fe200078e0a1b */
[----:B------:R-:W-:Y:S02]  /*e570*/  ISETP.GE.AND P5, PT, R18, RZ, PT ;  /* 0x000000ff1200720c */ /* 0x000fe40003fa6270 */
[----:B------:R-:W-:Y:S02]  /*e580*/  @!P6 IADD3 R28, -R28, RZ, RZ ;  /* 0x000000ff1c1ce210 */ /* 0x000fe40007ffe1ff */
[----:B------:R-:W-:Y:S02]  /*e590*/  ISETP.GE.AND P4, PT, R19, RZ, PT ;  /* 0x000000ff1300720c */ /* 0x000fe40003f86270 */
        /* <DEDUP_REMOVED lines=8> */
[----:B------:R1:W-:Y:S04]  /*e620*/  STL [R1+0x544], R27 ;  /* 0x0005441b01007387 */ /* 0x0003e80000100800 */
[----:B-1----:R-:W4:Y:S01]  /*e630*/  LDL R28, [R1+0x331c] ;  /* 0x00331c00011c7983 */ /* 0x002f220000100800 */
[----:B------:R-:W-:-:S02]  /*e640*/  @!P4 IMAD.MOV R25, RZ, RZ, -R25 ;  /* 0x000000ffff19c224 */ /* 0x000fc400078e0a19 */
[----:B------:R-:W-:Y:S01]  /*e650*/  @!P5 IMAD.MOV R24, RZ, RZ, -R24 ;  /* 0x000000ffff18d224 */ /* 0x000fe200078e0a18 */
[----:B------:R-:W4:Y:S04]  /*e660*/  LDL R27, [R1+0x3320] ;  /* 0x00332000011b7983 */ /* 0x000f280000100800 */
[----:B------:R1:W-:Y:S04]  /*e670*/  STL [R1+0x540], R25 ;  /* 0x0005401901007387 */ /* 0x0003e80000100800 */
[----:B-1----:R-:W4:Y:S04]  /*e680*/  LDL R25, [R1+0x3324] ;  /* 0x0033240001197983 */ /* 0x002f280000100800 */
[----:B------:R1:W-:Y:S04]  /*e690*/  STL [R1+0x53c], R24 ;  /* 0x00053c1801007387 */ /* 0x0003e80000100800 */
[----:B------:R-:W4:Y:S04]  /*e6a0*/  LDL R9, [R1+0x3330] ;  /* 0x0033300001097983 */ /* 0x000f280000100800 */
[----:B-1----:R-:W4:Y:S01]  /*e6b0*/  LDL R24, [R1+0x3328] ;  /* 0x0033280001187983 */ /* 0x002f220000100800 */
[----:B------:R-:W-:-:S13]  /*e6c0*/  ISETP.GT.U32.AND P3, PT, R251, R5, PT ;  /* 0x00000005fb00720c */ /* 0x000fda0003f64070 */
[----:B------:R-:W-:Y:S01]  /*e6d0*/  @!P3 IMAD.IADD R5, R5, 0x1, -R251 ;  /* 0x000000010505b824 */ /* 0x000fe200078e0afb */
[C---:B------:R-:W-:Y:S02]  /*e6e0*/  ISETP.GT.U32.AND P3, PT, R251.reuse, R8, PT ;  /* 0x00000008fb00720c */ /* 0x040fe40003f64070 */
[C---:B------:R-:W-:Y:S01]  /*e6f0*/  ISETP.GT.U32.AND P1, PT, R251.reuse, R26, PT ;  /* 0x0000001afb00720c */ /* 0x040fe20003f24070 */
[----:B------:R-:W-:Y:S01]  /*e700*/  @!P2 IMAD.MOV R31, RZ, RZ, -R31 ;  /* 0x000000ffff1fa224 */ /* 0x000fe200078e0a1f */
[C---:B------:R-:W-:Y:S02]  /*e710*/  ISETP.GT.U32.AND P4, PT, R251.reuse, R4, PT ;  /* 0x00000004fb00720c */ /* 0x040fe40003f84070 */
[----:B------:R-:W-:-:S07]  /*e720*/  ISETP.GT.U32.AND P6, PT, R251, R22, PT ;  /* 0x00000016fb00720c */ /* 0x000fce0003fc4070 */
[----:B------:R-:W-:Y:S01]  /*e730*/  @!P3 IMAD.IADD R8, R8, 0x1, -R251 ;  /* 0x000000010808b824 */ /* 0x000fe200078e0afb */
[----:B------:R-:W-:-:S04]  /*e740*/  ISETP.GT.U32.AND P3, PT, R251, R23, PT ;  /* 0x00000017fb00720c */ /* 0x000fc80003f64070 */
[----:B------:R-:W-:Y:S01]  /*e750*/  ISETP.GT.U32.AND P5, PT, R251, R8, PT ;  /* 0x00000008fb00720c */ /* 0x000fe20003fa4070 */
[----:B------:R-:W-:Y:S02]  /*e760*/  @!P0 IMAD.MOV R5, RZ, RZ, -R5 ;  /* 0x000000ffff058224 */ /* 0x000fe400078e0a05 */
[--C-:B------:R-:W-:Y:S02]  /*e770*/  @!P1 IMAD.IADD R26, R26, 0x1, -R251.reuse ;  /* 0x000000011a1a9824 */ /* 0x100fe400078e0afb */
[----:B------:R-:W-:-:S04]  /*e780*/  @!P4 IMAD.IADD R4, R4, 0x1, -R251 ;  /* 0x000000010404c824 */ /* 0x000fc800078e0afb */
[----:B------:R-:W-:Y:S01]  /*e790*/  @!P3 IADD3 R23, R23, -R251, RZ ;  /* 0x800000fb1717b210 */ /* 0x000fe20007ffe0ff */
[----:B------:R-:W-:-:S03]  /*e7a0*/  @!P6 IMAD.IADD R22, R22, 0x1, -R251 ;  /* 0x000000011616e824 */ /* 0x000fc600078e0afb */
[----:B------:R-:W-:Y:S01]  /*e7b0*/  @!P5 IMAD.IADD R8, R8, 0x1, -R251 ;  /* 0x000000010808d824 */ /* 0x000fe200078e0afb */
[----:B------:R1:W-:Y:S01]  /*e7c0*/  STL [R1+0x538], R5 ;  /* 0x0005380501007387 */ /* 0x0003e20000100800 */
[----:B------:R-:W-:Y:S02]  /*e7d0*/  ISETP.GT.U32.AND P0, PT, R251, R20, PT ;  /* 0x00000014fb00720c */ /* 0x000fe40003f04070 */
[----:B-1----:R-:W-:-:S05]  /*e7e0*/  IADD3 R5, R246, 0x1e6, RZ ;  /* 0x000001e6f6057810 */ /* 0x002fca0007ffe0ff */
[----:B------:R-:W-:Y:S04]  /*e7f0*/  STL [R1+0x3468], R5 ;  /* 0x0034680501007387 */ /* 0x000fe80000100800 */
[----:B------:R1:W-:Y:S02]  /*e800*/  STL [R1+0x534], R31 ;  /* 0x0005341f01007387 */ /* 0x0003e40000100800 */
[----:B-1----:R-:W-:Y:S02]  /*e810*/  IMAD.MOV.U32 R31, RZ, RZ, R26 ;  /* 0x000000ffff1f7224 */ /* 0x002fe400078e001a */
[----:B------:R-:W-:Y:S01]  /*e820*/  @!P0 IMAD.IADD R20, R20, 0x1, -R251 ;  /* 0x0000000114148824 */ /* 0x000fe200078e0afb */
[----:B--2---:R-:W-:-:S13]  /*e830*/  ISETP.GT.U32.AND P2, PT, R251, R21, PT ;  /* 0x00000015fb00720c */ /* 0x004fda0003f44070 */
[----:B------:R-:W-:Y:S01]  /*e840*/  @!P2 IMAD.IADD R21, R21, 0x1, -R251 ;  /* 0x000000011515a824 */ /* 0x000fe200078e0afb */
[C---:B---3--:R-:W-:Y:S02]  /*e850*/  ISETP.GT.U32.AND P3, PT, R251.reuse, R19, PT ;  /* 0x00000013fb00720c */ /* 0x048fe40003f64070 */
[C---:B----4-:R-:W-:Y:S02]  /*e860*/  ISETP.GT.U32.AND P1, PT, R251.reuse, R30, PT ;  /* 0x0000001efb00720c */ /* 0x050fe40003f24070 */
[C---:B------:R-:W-:Y:S02]  /*e870*/  ISETP.GT.U32.AND P4, PT, R251.reuse, R18, PT ;  /* 0x00000012fb00720c */ /* 0x040fe40003f84070 */
[----:B------:R-:W-:Y:S02]  /*e880*/  ISETP.GT.U32.AND P6, PT, R251, R6, PT ;  /* 0x00000006fb00720c */ /* 0x000fe40003fc4070 */
[----:B------:R-:W-:Y:S02]  /*e890*/  ISETP.GE.AND P5, PT, R29, RZ, PT ;  /* 0x000000ff1d00720c */ /* 0x000fe40003fa6270 */
[----:B------:R-:W-:Y:S01]  /*e8a0*/  ISETP.GE.AND P2, PT, R28, RZ, PT ;  /* 0x000000ff1c00720c */ /* 0x000fe20003f46270 */
[----:B------:R-:W2:Y:S02]  /*e8b0*/  LDL.LU R29, [R1+0xf0] ;  /* 0x0000f000011d7983 */ /* 0x000ea40000300800 */
[----:B------:R-:W-:-:S02]  /*e8c0*/  @!P3 IADD3 R19, R19, -R251, RZ ;  /* 0x800000fb1313b210 */ /* 0x000fc40007ffe0ff */
[--C-:B------:R-:W-:Y:S01]  /*e8d0*/  @!P1 IMAD.IADD R30, R30, 0x1, -R251.reuse ;  /* 0x000000011e1e9824 */ /* 0x100fe200078e0afb */
[----:B------:R-:W3:Y:S01]  /*e8e0*/  LDL.LU R28, [R1+0xec] ;  /* 0x0000ec00011c7983 */ /* 0x000ee20000300800 */
[----:B------:R-:W-:Y:S01]  /*e8f0*/  ISETP.GE.AND P3, PT, R27, RZ, PT ;  /* 0x000000ff1b00720c */ /* 0x000fe20003f66270 */
[----:B------:R-:W-:-:S03]  /*e900*/  @!P4 IMAD.IADD R18, R18, 0x1, -R251 ;  /* 0x000000011212c824 */ /* 0x000fc600078e0afb */
[----:B------:R-:W-:Y:S02]  /*e910*/  @!P5 IMAD.MOV R23, RZ, RZ, -R23 ;  /* 0x000000ffff17d224 */ /* 0x000fe400078e0a17 */
[----:B------:R-:W-:Y:S01]  /*e920*/  @!P6 IMAD.IADD R6, R6, 0x1, -R251 ;  /* 0x000000010606e824 */ /* 0x000fe200078e0afb */
[----:B------:R-:W-:Y:S02]  /*e930*/  @!P2 IADD3 R31, -R31, RZ, RZ ;  /* 0x000000ff1f1fa210 */ /* 0x000fe40007ffe1ff */
[----:B------:R-:W-:Y:S02]  /*e940*/  ISETP.GE.AND P1, PT, R25, RZ, PT ;  /* 0x000000ff1900720c */ /* 0x000fe40003f26270 */
[----:B------:R-:W4:Y:S04]  /*e950*/  LDL R25, [R1+0x3334] ;  /* 0x0033340001197983 */ /* 0x000f280000100800 */
[----:B------:R-:W2:Y:S01]  /*e960*/  LDL.LU R27, [R1+0xe8] ;  /* 0x0000e800011b7983 */ /* 0x000ea20000300800 */
[----:B------:R-:W-:-:S02]  /*e970*/  ISETP.GE.AND P6, PT, R9, RZ, PT ;  /* 0x000000ff0900720c */ /* 0x000fc40003fc6270 */
[----:B------:R-:W-:Y:S02]  /*e980*/  ISETP.GE.AND P4, PT, R24, RZ, PT ;  /* 0x000000ff1800720c */ /* 0x000fe40003f86270 */
[----:B------:R-:W2:Y:S04]  /*e990*/  LDL.LU R24, [R1+0xe4] ;  /* 0x0000e40001187983 */ /* 0x000ea80000300800 */
[----:B------:R-:W2:Y:S04]  /*e9a0*/  LDL.LU R9, [R1+0xe0] ;  /* 0x0000e00001097983 */ /* 0x000ea80000300800 */
[----:B------:R-:W2:Y:S04]  /*e9b0*/  LDL.LU R26, [R1+0xdc] ;  /* 0x0000dc00011a7983 */ /* 0x000ea80000300800 */
[----:B------:R1:W-:Y:S01]  /*e9c0*/  STL [R1+0x530], R23 ;  /* 0x0005301701007387 */ /* 0x0003e20000100800 */
[----:B------:R-:W-:-:S03]  /*e9d0*/  @!P3 IMAD.MOV R4, RZ, RZ, -R4 ;  /* 0x000000ffff04b224 */ /* 0x000fc600078e0a04 */
[----:B-1----:R-:W2:Y:S04]  /*e9e0*/  LDL R23, [R1+0x3338] ;  /* 0x0033380001177983 */ /* 0x002ea80000100800 */
[----:B------:R1:W-:Y:S01]  /*e9f0*/  STL [R1+0x52c], R31 ;  /* 0x00052c1f01007387 */ /* 0x0003e20000100800 */
[----:B------:R-:W-:Y:S02]  /*ea00*/  @!P4 IMAD.MOV R20, RZ, RZ, -R20 ;  /* 0x000000ffff14c224 */ /* 0x000fe400078e0a14 */
[----:B-1----:R-:W-:Y:S02]  /*ea10*/  IMAD.MOV.U32 R31, RZ, RZ, R22 ;  /* 0x000000ffff1f7224 */ /* 0x002fe400078e0016 */
[----:B------:R-:W2:Y:S02]  /*ea20*/  LDL R22, [R1+0x3340] ;  /* 0x0033400001167983 */ /* 0x000ea40000100800 */
[----:B------:R-:W-:-:S02]  /*ea30*/  @!P1 IMAD.MOV R31, RZ, RZ, -R31 ;  /* 0x000000ffff1f9224 */ /* 0x000fc400078e0a1f */
        /* <DEDUP_REMOVED lines=10> */
[----:B------:R-:W-:-:S07]  /*eae0*/  ISETP.GT.U32.AND P4, PT, R251, R6, PT ;  /* 0x00000006fb00720c */ /* 0x000fce0003f84070 */
[----:B------:R-:W-:Y:S01]  /*eaf0*/  @!P0 IMAD.IADD R3, R3, 0x1, -R251 ;  /* 0x0000000103038824 */ /* 0x000fe200078e0afb */
[----:B------:R-:W-:-:S04]  /*eb00*/  ISETP.GT.U32.AND P0, PT, R251, R21, PT ;  /* 0x00000015fb00720c */ /* 0x000fc80003f04070 */
[C---:B------:R-:W-:Y:S02]  /*eb10*/  ISETP.GT.U32.AND P5, PT, R251.reuse, R3, PT ;  /* 0x00000003fb00720c */ /* 0x040fe40003fa4070 */
[----:B------:R-:W-:Y:S01]  /*eb20*/  ISETP.GT.U32.AND P3, PT, R251, R30, PT ;  /* 0x0000001efb00720c */ /* 0x000fe20003f64070 */
[--C-:B------:R-:W-:Y:S02]  /*eb30*/  @!P2 IMAD.IADD R19, R19, 0x1, -R251.reuse ;  /* 0x000000011313a824 */ /* 0x100fe400078e0afb */
[--C-:B------:R-:W-:Y:S02]  /*eb40*/  @!P1 IMAD.IADD R18, R18, 0x1, -R251.reuse ;  /* 0x0000000112129824 */ /* 0x100fe400078e0afb */
[----:B------:R-:W-:Y:S02]  /*eb50*/  @!P4 IMAD.IADD R6, R6, 0x1, -R251 ;  /* 0x000000010606c824 */ /* 0x000fe400078e0afb */
[----:B------:R-:W-:Y:S01]  /*eb60*/  @!P0 IADD3 R21, R21, -R251, RZ ;  /* 0x800000fb15158210 */ /* 0x000fe20007ffe0ff */
[----:B------:R-:W-:-:S03]  /*eb70*/  @!P6 IMAD.MOV R31, RZ, RZ, -R31 ;  /* 0x000000ffff1fe224 */ /* 0x000fc600078e0a1f */
[--C-:B------:R-:W-:Y:S02]  /*eb80*/  @!P5 IMAD.IADD R3, R3, 0x1, -R251.reuse ;  /* 0x000000010303d824 */ /* 0x100fe400078e0afb */
[----:B------:R-:W-:Y:S01]  /*eb90*/  @!P3 IMAD.IADD R30, R30, 0x1, -R251 ;  /* 0x000000011e1eb824 */ /* 0x000fe200078e0afb */
[----:B------:R1:W-:Y:S02]  /*eba0*/  STL [R1+0x51c], R31 ;  /* 0x00051c1f01007387 */ /* 0x0003e40000100800 */
[----:B-1----:R-:W-:Y:S01]  /*ebb0*/  IMAD.MOV.U32 R31, RZ, RZ, R21 ;  /* 0x000000ffff1f7224 */ /* 0x002fe200078e0015 */
[----:B---3--:R-:W-:Y:S02]  /*ebc0*/  ISETP.GT.U32.AND P2, PT, R251, R28, PT ;  /* 0x0000001cfb00720c */ /* 0x008fe40003f44070 */
[----:B----4-:R-:W-:Y:S02]  /*ebd0*/  ISETP.GE.AND P0, PT, R25, RZ, PT ;  /* 0x000000ff1900720c */ /* 0x010fe40003f06270 */
[----:B--2---:R-:W-:-:S02]  /*ebe0*/  ISETP.GT.U32.AND P3, PT, R251, R27, PT ;  /* 0x0000001bfb00720c */ /* 0x004fc40003f64070 */
[C---:B------:R-:W-:Y:S02]  /*ebf0*/  ISETP.GT.U32.AND P1, PT, R251.reuse, R24, PT ;  /* 0x00000018fb00720c */ /* 0x040fe40003f24070 */
[----:B------:R-:W-:-:S05]  /*ec00*/  ISETP.GT.U32.AND P4, PT, R251, R9, PT ;  /* 0x00000009fb00720c */ /* 0x000fca0003f84070 */
[----:B------:R-:W-:Y:S02]  /*ec10*/  @!P2 IADD3 R28, R28, -R251, RZ ;  /* 0x800000fb1c1ca210 */ /* 0x000fe40007ffe0ff */
[----:B------:R-:W-:Y:S02]  /*ec20*/  @!P0 IADD3 R31, -R31, RZ, RZ ;  /* 0x000000ff1f1f8210 */ /* 0x000fe40007ffe1ff */
[----:B------:R-:W-:Y:S02]  /*ec30*/  ISETP.GE.AND P5, PT, R23, RZ, PT ;  /* 0x000000ff1700720c */ /* 0x000fe40003fa6270 */
[----:B------:R-:W2:Y:S01]  /*ec40*/  LDL.LU R23, [R1+0xd8] ;  /* 0x0000d80001177983 */ /* 0x000ea20000300800 */
[--C-:B------:R-:W-:Y:S02]  /*ec50*/  @!P1 IMAD.IADD R24, R24, 0x1, -R251.reuse ;  /* 0x0000000118189824 */ /* 0x100fe400078e0afb */
[--C-:B------:R-:W-:Y:S01]  /*ec60*/  @!P4 IMAD.IADD R9, R9, 0x1, -R251.reuse ;  /* 0x000000010909c824 */ /* 0x100fe200078e0afb */
[----:B------:R-:W3:Y:S01]  /*ec70*/  LDL.LU R25, [R1+0xd4] ;  /* 0x0000d40001197983 */ /* 0x000ee20000300800 */
[----:B------:R-:W-:Y:S01]  /*ec80*/  @!P3 IMAD.IADD R27, R27, 0x1, -R251 ;  /* 0x000000011b1bb824 */ /* 0x000fe200078e0afb */
[----:B------:R-:W-:-:S05]  /*ec90*/  ISETP.GE.AND P2, PT, R22, RZ, PT ;  /* 0x000000ff1600720c */ /* 0x000fca0003f46270 */
[----:B------:R-:W-:Y:S01]  /*eca0*/  @!P5 IMAD.MOV R19, RZ, RZ, -R19 ;  /* 0x000000ffff13d224 */ /* 0x000fe200078e0a13 */
[----:B------:R-:W-:Y:S02]  /*ecb0*/  ISETP.GE.AND P3, PT, R4, RZ, PT ;  /* 0x000000ff0400720c */ /* 0x000fe40003f66270 */
[----:B------:R-:W-:Y:S02]  /*ecc0*/  ISETP.GE.AND P1, PT, R8, RZ, PT ;  /* 0x000000ff0800720c */ /* 0x000fe40003f26270 */
[----:B------:R-:W4:Y:S04]  /*ecd0*/  LDL.LU R8, [R1+0xd0] ;  /* 0x0000d00001087983 */ /* 0x000f280000300800 */
[----:B------:R-:W4:Y:S01]  /*ece0*/  LDL.LU R22, [R1+0xcc] ;  /* 0x0000cc0001167983 */ /* 0x000f220000300800 */
[----:B------:R-:W-:-:S03]  /*ecf0*/  ISETP.GE.AND P4, PT, R20, RZ, PT ;  /* 0x000000ff1400720c */ /* 0x000fc60003f86270 */
[----:B------:R-:W4:Y:S04]  /*ed00*/  LDL.LU R20, [R1+0xc8] ;  /* 0x0000c80001147983 */ /* 0x000f280000300800 */
[----:B------:R-:W4:Y:S04]  /*ed10*/  LDL.LU R21, [R1+0xc4] ;  /* 0x0000c40001157983 */ /* 0x000f280000300800 */
[----:B------:R1:W-:Y:S04]  /*ed20*/  STL [R1+0x518], R31 ;  /* 0x0005181f01007387 */ /* 0x0003e80000100800 */
[----:B------:R1:W-:Y:S04]  /*ed30*/  STL [R1+0x514], R19 ;  /* 0x0005141301007387 */ /* 0x0003e80000100800 */
[----:B------:R-:W4:Y:S01]  /*ed40*/  LDL R33, [R1+0x335c] ;  /* 0x00335c0001217983 */ /* 0x000f220000100800 */
[----:B-1----:R-:W-:-:S02]  /*ed50*/  IMAD.MOV.U32 R31, RZ, RZ, R30 ;  /* 0x000000ffff1f7224 */ /* 0x002fc400078e001e */
[----:B------:R-:W-:Y:S01]  /*ed60*/  IMAD.MOV.U32 R30, RZ, RZ, R18 ;  /* 0x000000ffff1e7224 */ /* 0x000fe200078e0012 */
[----:B------:R-:W4:Y:S01]  /*ed70*/  LDL R19, [R1+0x3354] ;  /* 0x0033540001137983 */ /* 0x000f220000100800 */
[----:B------:R-:W-:-:S03]  /*ed80*/  @!P2 IMAD.MOV R31, RZ, RZ, -R31 ;  /* 0x000000ffff1fa224 */ /* 0x000fc600078e0a1f */
[----:B------:R-:W4:Y:S04]  /*ed90*/  LDL R18, [R1+0x3358] ;  /* 0x0033580001127983 */ /* 0x000f280000100800 */
[----:B------:R1:W-:Y:S04]  /*eda0*/  STL [R1+0x510], R31 ;  /* 0x0005101f01007387 */ /* 0x0003e80000100800 */
[----:B------:R-:W4:Y:S01]  /*edb0*/  LDL R32, [R1+0x3364] ;  /* 0x0033640001207983 */ /* 0x000f220000100800 */
[----:B------:R-:W-:-:S03]  /*edc0*/  @!P3 IMAD.MOV R30, RZ, RZ, -R30 ;  /* 0x000000ffff1eb224 */ /* 0x000fc600078e0a1e */
[----:B-1----:R-:W4:Y:S04]  /*edd0*/  LDL R31, [R1+0x336c] ;  /* 0x00336c00011f7983 */ /* 0x002f280000100800 */
[----:B------:R1:W-:Y:S04]  /*ede0*/  STL [R1+0x50c], R30 ;  /* 0x00050c1e01007387 */ /* 0x0003e80000100800 */
[----:B-1----:R-:W4:Y:S01]  /*edf0*/  LDL R30, [R1+0x3370] ;  /* 0x00337000011e7983 */ /* 0x002f220000100800 */
[----:B------:R-:W-:-:S13]  /*ee00*/  ISETP.GT.U32.AND P6, PT, R251, R29, PT ;  /* 0x0000001dfb00720c */ /* 0x000fda0003fc4070 */
[----:B------:R-:W-:Y:S01]  /*ee10*/  @!P6 IMAD.IADD R29, R29, 0x1, -R251 ;  /* 0x000000011d1de824 */ /* 0x000fe200078e0afb */
[C---:B------:R-:W-:Y:S02]  /*ee20*/  ISETP.GT.U32.AND P6, PT, R251.reuse, R26, PT ;  /* 0x0000001afb00720c */ /* 0x040fe40003fc4070 */
[C---:B------:R-:W-:Y:S02]  /*ee30*/  ISETP.GT.U32.AND P5, PT, R251.reuse, R28, PT ;  /* 0x0000001cfb00720c */ /* 0x040fe40003fa4070 */
[----:B------:R-:W-:Y:S01]  /*ee40*/  ISETP.GT.U32.AND P0, PT, R251, R29, PT ;  /* 0x0000001dfb00720c */ /* 0x000fe20003f04070 */
[----:B------:R-:W-:-:S08]  /*ee50*/  IMAD.MOV.U32 R34, RZ, RZ, R3 ;  /* 0x000000ffff227224 */ /* 0x000fd000078e0003 */
[----:B------:R-:W-:Y:S02]  /*ee60*/  @!P6 IMAD.IADD R26, R26, 0x1, -R251 ;  /* 0x000000011a1ae824 */ /* 0x000fe400078e0afb */
[----:B------:R-:W-:-:S03]  /*ee70*/  @!P4 IMAD.MOV R34, RZ, RZ, -R34 ;  /* 0x000000ffff22c224 */ /* 0x000fc600078e0a22 */
[----:B------:R-:W-:Y:S01]  /*ee80*/  ISETP.GT.U32.AND P6, PT, R251, R26, PT ;  /* 0x0000001afb00720c */ /* 0x000fe20003fc4070 */
[--C-:B------:R-:W-:Y:S01]  /*ee90*/  @!P0 IMAD.IADD R29, R29, 0x1, -R251.reuse ;  /* 0x000000011d1d8824 */ /* 0x100fe200078e0afb */
[----:B------:R-:W-:Y:S02]  /*eea0*/  IABS R5, R5 ;  /* 0x0000000500057213 */ /* 0x000fe40000000000 */
[----:B------:R-:W-:Y:S01]  /*eeb0*/  ISETP.GT.U32.AND P3, PT, R251, R24, PT ;  /* 0x00000018fb00720c */ /* 0x000fe20003f64070 */
[----:B------:R-:W-:Y:S02]  /*eec0*/  @!P5 IMAD.IADD R28, R28, 0x1, -R251 ;  /* 0x000000011c1cd824 */ /* 0x000fe400078e0afb */
[----:B------:R-:W-:Y:S01]  /*eed0*/  IMAD.HI.U32 R4, R252, R5, RZ ;  /* 0x00000005fc047227 */ /* 0x000fe200078e00ff */
[----:B------:R-:W-:-:S03]  /*eee0*/  @!P1 IADD3 R6, -R6, RZ, RZ ;  /* 0x000000ff06069210 */ /* 0x000fc60007ffe1ff */
[----:B------:R-:W-:Y:S02]  /*eef0*/  IMAD.MOV R4, RZ, RZ, -R4 ;  /* 0x000000ffff047224 */ /* 0x000fe400078e0a04 */
[----:B------:R-:W-:Y:S01]  /*ef00*/  @!P6 IADD3 R26, R26, -R251, RZ ;  /* 0x800000fb1a1ae210 */ /* 0x000fe20007ffe0ff */
[----:B------:R1:W-:Y:S01]  /*ef10*/  STL [R1+0x508], R6 ;  /* 0x0005080601007387 */ /* 0x0003e20000100800 */
[C---:B------:R-:W-:Y:S01]  /*ef20*/  ISETP.GT.U32.AND P2, PT, R251.reuse, R27, PT ;  /* 0x0000001bfb00720c */ /* 0x040fe20003f44070 */
[----:B------:R-:W-:Y:S02]  /*ef30*/  IMAD R3, R251, R4, R5 ;  /* 0x00000004fb037224 */ /* 0x000fe400078e0205 */
[--C-:B------:R-:W-:Y:S01]  /*ef40*/  @!P3 IMAD.IADD R24, R24, 0x1, -R251.reuse ;  /* 0x000000011818b824 */ /* 0x100fe200078e0afb */
[----:B-1----:R-:W4:Y:S04]  /*ef50*/  LDL.LU R6, [R1+0x4000] ;  /* 0x0040000001067983 */ /* 0x002f280000300800 */
[----:B------:R-:W4:Y:S04]  /*ef60*/  LDL.LU R5, [R1+0x3ffc] ;  /* 0x003ffc0001057983 */ /* 0x000f280000300800 */
[----:B------:R-:W4:Y:S04]  /*ef70*/  LDL.LU R4, [R1+0x3ff8] ;  /* 0x003ff80001047983 */ /* 0x000f280000300800 */
[----:B------:R-:W-:Y:S01]  /*ef80*/  STL [R1+0x504], R34 ;  /* 0x0005042201007387 */ /* 0x000fe20000100800 */
[----:B------:R-:W-:Y:S01]  /*ef90*/  @!P2 IMAD.IADD R27, R27, 0x1, -R251 ;  /* 0x000000011b1ba824 */ /* 0x000fe200078e0afb */
[----:B--2---:R-:W-:-:S02]  /*efa0*/  ISETP.GT.U32.AND P4, PT, R251, R23, PT ;  /* 0x00000017fb00720c */ /* 0x004fc40003f84070 */
[----:B---3--:R-:W-:-:S11]  /*efb0*/  ISETP.GT.U32.AND P0, PT, R251, R25, PT ;  /* 0x00000019fb00720c */ /* 0x008fd60003f04070 */
[--C-:B------:R-:W-:Y:S02]  /*efc0*/  @!P4 IMAD.IADD R23, R23, 0x1, -R251.reuse ;  /* 0x000000011717c824 */ /* 0x100fe400078e0afb */
[----:B------:R-:W-:Y:S01]  /*efd0*/  @!P0 IMAD.IADD R25, R25, 0x1, -R251 ;  /* 0x0000000119198824 */ /* 0x000fe200078e0afb */
[C---:B----4-:R-:W-:Y:S02]  /*efe0*/  ISETP.GT.U32.AND P5, PT, R251.reuse, R8, PT ;  /* 0x00000008fb00720c */ /* 0x050fe40003fa4070 */
[----:B------:R-:W-:-:S11]  /*eff0*/  ISETP.GT.U32.AND P3, PT, R251, R20, PT ;  /* 0x00000014fb00720c */ /* 0x000fd60003f64070 */
[----:B------:R-:W-:Y:S01]  /*f000*/  @!P5 IMAD.IADD R8, R8, 0x1, -R251 ;  /* 0x000000010808d824 */ /* 0x000fe200078e0afb */
[----:B------:R-:W-:Y:S02]  /*f010*/  ISETP.GE.AND P0, PT, R33, RZ, PT ;  /* 0x000000ff2100720c */ /* 0x000fe40003f06270 */
[----:B------:R-:W-:Y:S02]  /*f020*/  ISETP.GE.AND P6, PT, R19, RZ, PT ;  /* 0x000000ff1300720c */ /* 0x000fe40003fc6270 */
[----:B------:R-:W2:Y:S01]  /*f030*/  LDL.LU R19, [R1+0xc0] ;  /* 0x0000c00001137983 */ /* 0x000ea20000300800 */
[----:B------:R-:W-:-:S03]  /*f040*/  ISETP.GE.AND P4, PT, R18, RZ, PT ;  /* 0x000000ff1200720c */ /* 0x000fc60003f86270 */
[----:B------:R-:W3:Y:S01]  /*f050*/  LDL.LU R18, [R1+0xbc] ;  /* 0x0000bc0001127983 */ /* 0x000ee20000300800 */
[----:B------:R-:W-:-:S06]  /*f060*/  ISETP.GE.AND P5, PT, R32, RZ, PT ;  /* 0x000000ff2000720c */ /* 0x000fcc0003fa6270 */
[----:B------:R-:W-:Y:S01]  /*f070*/  @!P6 IADD3 R29, -R29, RZ, RZ ;  /* 0x000000ff1d1de210 */ /* 0x000fe20007ffe1ff */
[----:B------:R-:W-:Y:S02]  /*f080*/  @!P3 IMAD.IADD R20, R20, 0x1, -R251 ;  /* 0x000000011414b824 */ /* 0x000fe400078e0afb */
[----:B------:R-:W-:Y:S02]  /*f090*/  @!P4 IMAD.MOV R28, RZ, RZ, -R28 ;  /* 0x000000ffff1cc224 */ /* 0x000fe400078e0a1c */
[----:B------:R1:W-:Y:S01]  /*f0a0*/  STL [R1+0x500], R29 ;  /* 0x0005001d01007387 */ /* 0x0003e20000100800 */
[----:B------:R-:W-:Y:S02]  /*f0b0*/  @!P0 IMAD.MOV R27, RZ, RZ, -R27 ;  /* 0x000000ffff1b8224 */ /* 0x000fe400078e0a1b */
[----:B------:R-:W-:Y:S01]  /*f0c0*/  @!P5 IMAD.MOV R24, RZ, RZ, -R24 ;  /* 0x000000ffff18d224 */ /* 0x000fe200078e0a18 */
[----:B------:R-:W-:Y:S02]  /*f0d0*/  ISETP.GE.AND P3, PT, R30, RZ, PT ;  /* 0x000000ff1e00720c */ /* 0x000fe40003f66270 */
[----:B------:R-:W4:Y:S04]  /*f0e0*/  LDL R30, [R1+0x3374] ;  /* 0x00337400011e7983 */ /* 0x000f280000100800 */
[----:B------:R1:W-:Y:S04]  /*f0f0*/  STL [R1+0x4fc], R28 ;  /* 0x0004fc1c01007387 */ /* 0x0003e80000100800 */
[----:B-1----:R-:W4:Y:S04]  /*f100*/  LDL R29, [R1+0x3378] ;  /* 0x00337800011d7983 */ /* 0x002f280000100800 */
[----:B------:R-:W4:Y:S04]  /*f110*/  LDL R28, [R1+0x3380] ;  /* 0x00338000011c7983 */ /* 0x000f280000100800 */
[----:B------:R1:W-:Y:S04]  /*f120*/  STL [R1+0x4f8], R27 ;  /* 0x0004f81b01007387 */ /* 0x0003e80000100800 */
[----:B-1----:R-:W4:Y:S04]  /*f130*/  LDL R27, [R1+0x3388] ;  /* 0x00338800011b7983 */ /* 0x002f280000100800 */
[----:B------:R1:W-:Y:S04]  /*f140*/  STL [R1+0x4f4], R24 ;  /* 0x0004f41801007387 */ /* 0x0003e80000100800 */
[----:B-1----:R-:W4:Y:S01]  /*f150*/  LDL R24, [R1+0x338c] ;  /* 0x00338c0001187983 */ /* 0x002f220000100800 */
[----:B------:R-:W-:-:S02]  /*f160*/  ISETP.GT.U32.AND P1, PT, R251, R9, PT ;  /* 0x00000009fb00720c */ /* 0x000fc40003f24070 */
[----:B------:R-:W-:-:S11]  /*f170*/  ISETP.GT.U32.AND P2, PT, R251, R22, PT ;  /* 0x00000016fb00720c */ /* 0x000fd60003f44070 */
[--C-:B------:R-:W-:Y:S01]  /*f180*/  @!P1 IMAD.IADD R9, R9, 0x1, -R251.reuse ;  /* 0x0000000109099824 */ /* 0x100fe200078e0afb */
[C---:B------:R-:W-:Y:S01]  /*f190*/  ISETP.GT.U32.AND P1, PT, R251.reuse, R21, PT ;  /* 0x00000015fb00720c */ /* 0x040fe20003f24070 */
[--C-:B------:R-:W-:Y:S01]  /*f1a0*/  @!P2 IMAD.IADD R22, R22, 0x1, -R251.reuse ;  /* 0x000000011616a824 */ /* 0x100fe200078e0afb */
[----:B------:R-:W-:Y:S02]  /*f1b0*/  ISETP.GT.U32.AND P0, PT, R251, R8, PT ;  /* 0x00000008fb00720c */ /* 0x000fe40003f04070 */
[----:B------:R-:W-:Y:S01]  /*f1c0*/  ISETP.GE.AND P2, PT, R31, RZ, PT ;  /* 0x000000ff1f00720c */ /* 0x000fe20003f46270 */
[----:B------:R-:W-:Y:S01]  /*f1d0*/  IMAD.MOV.U32 R31, RZ, RZ, R26 ;  /* 0x000000ffff1f7224 */ /* 0x000fe200078e001a */
[----:B------:R-:W-:Y:S01]  /*f1e0*/  ISETP.GT.U32.AND P4, PT, R251, R25, PT ;  /* 0x00000019fb00720c */ /* 0x000fe20003f84070 */
[----:B------:R-:W4:Y:S06]  /*f1f0*/  LDL R26, [R1+0x3390] ;  /* 0x00339000011a7983 */ /* 0x000f2c0000100800 */
[----:B------:R-:W-:Y:S01]  /*f200*/  @!P1 IMAD.IADD R21, R21, 0x1, -R251 ;  /* 0x0000000115159824 */ /* 0x000fe200078e0afb */
[----:B------:R-:W-:Y:S01]  /*f210*/  ISETP.GT.U32.AND P1, PT, R251, R23, PT ;  /* 0x00000017fb00720c */ /* 0x000fe20003f24070 */
[----:B------:R-:W-:-:S03]  /*f220*/  @!P3 IMAD.MOV R31, RZ, RZ, -R31 ;  /* 0x000000ffff1fb224 */ /* 0x000fc600078e0a1f */
[C---:B------:R-:W-:Y:S01]  /*f230*/  ISETP.GT.U32.AND P5, PT, R251.reuse, R21, PT ;  /* 0x00000015fb00720c */ /* 0x040fe20003fa4070 */
[----:B------:R-:W-:Y:S01]  /*f240*/  @!P0 IMAD.IADD R8, R8, 0x1, -R251 ;  /* 0x0000000108088824 */ /* 0x000fe200078e0afb */
[----:B------:R-:W-:Y:S01]  /*f250*/  ISETP.GT.U32.AND P0, PT, R251, R5, PT ;  /* 0x00000005fb00720c */ /* 0x000fe20003f04070 */
[----:B------:R-:W-:-:S06]  /*f260*/  @!P2 IMAD.MOV R9, RZ, RZ, -R9 ;  /* 0x000000ffff09a224 */ /* 0x000fcc00078e0a09 */
[----:B------:R-:W-:Y:S01]  /*f270*/  @!P1 IADD3 R23, R23, -R251, RZ ;  /* 0x800000fb17179210 */ /* 0x000fe20007ffe0ff */
[----:B------:R1:W-:Y:S01]  /*f280*/  STL [R1+0x4f0], R9 ;  /* 0x0004f00901007387 */ /* 0x0003e20000100800 */
[--C-:B------:R-:W-:Y:S01]  /*f290*/  @!P4 IMAD.IADD R25, R25, 0x1, -R251.reuse ;  /* 0x000000011919c824 */ /* 0x100fe200078e0afb */
[----:B------:R-:W-:Y:S01]  /*f2a0*/  ISETP.GT.U32.AND P4, PT, R251, R4, PT ;  /* 0x00000004fb00720c */ /* 0x000fe20003f84070 */
[--C-:B------:R-:W-:Y:S01]  /*f2b0*/  @!P5 IMAD.IADD R21, R21, 0x1, -R251.reuse ;  /* 0x000000011515d824 */ /* 0x100fe200078e0afb */
[----:B------:R-:W-:Y:S02]  /*f2c0*/  ISETP.GT.U32.AND P6, PT, R251, R22, PT ;  /* 0x00000016fb00720c */ /* 0x000fe40003fc4070 */
[----:B-1----:R-:W-:Y:S01]  /*f2d0*/  IADD3 R9, R246, 0x1e7, RZ ;  /* 0x000001e7f6097810 */ /* 0x002fe20007ffe0ff */
[----:B------:R-:W-:-:S04]  /*f2e0*/  @!P0 IMAD.IADD R5, R5, 0x1, -R251 ;  /* 0x0000000105058824 */ /* 0x000fc800078e0afb */
[----:B------:R-:W-:Y:S04]  /*f2f0*/  STL [R1+0x3454], R9 ;  /* 0x0034540901007387 */ /* 0x000fe80000100800 */
[----:B------:R1:W-:Y:S04]  /*f300*/  STL [R1+0x4ec], R31 ;  /* 0x0004ec1f01007387 */ /* 0x0003e80000100800 */
[----:B------:R-:W4:Y:S04]  /*f310*/  LDL.LU R34, [R1+0x130] ;  /* 0x0001300001227983 */ /* 0x000f280000300800 */
[----:B------:R-:W4:Y:S01]  /*f320*/  LDL.LU R32, [R1+0x12c] ;  /* 0x00012c0001207983 */ /* 0x000f220000300800 */
[----:B------:R-:W-:Y:S01]  /*f330*/  ISETP.GT.U32.AND P2, PT, R251, R20, PT ;  /* 0x00000014fb00720c */ /* 0x000fe20003f44070 */
[----:B------:R-:W-:-:S02]  /*f340*/  @!P4 IMAD.IADD R4, R4, 0x1, -R251 ;  /* 0x000000010404c824 */ /* 0x000fc400078e0afb */
[----:B------:R-:W-:-:S10]  /*f350*/  @!P6 IMAD.IADD R22, R22, 0x1, -R251 ;  /* 0x000000011616e824 */ /* 0x000fd400078e0afb */
[----:B------:R-:W-:Y:S01]  /*f360*/  @!P2 IMAD.IADD R20, R20, 0x1, -R251 ;  /* 0x000000011414a824 */ /* 0x000fe200078e0afb */
[C---:B--2---:R-:W-:Y:S02]  /*f370*/  ISETP.GT.U32.AND P3, PT, R251.reuse, R19, PT ;  /* 0x00000013fb00720c */ /* 0x044fe40003f64070 */
[----:B---3--:R-:W-:-:S11]  /*f380*/  ISETP.GT.U32.AND P1, PT, R251, R18, PT ;  /* 0x00000012fb00720c */ /* 0x008fd60003f24070 */
[----:B------:R-:W-:Y:S02]  /*f390*/  @!P3 IMAD.IADD R19, R19, 0x1, -R251 ;  /* 0x000000011313b824 */ /* 0x000fe400078e0afb */
[----:B------:R-:W-:Y:S02]  /*f3a0*/  @!P1 IADD3 R18, R18, -R251, RZ ;  /* 0x800000fb12129210 */ /* 0x000fe40007ffe0ff */
[----:B----4-:R-:W-:Y:S02]  /*f3b0*/  ISETP.GE.AND P5, PT, R30, RZ, PT ;  /* 0x000000ff1e00720c */ /* 0x010fe40003fa6270 */
[----:B------:R-:W-:Y:S02]  /*f3c0*/  ISETP.GE.AND P3, PT, R29, RZ, PT ;  /* 0x000000ff1d00720c */ /* 0x000fe40003f66270 */
[----:B------:R-:W-:-:S09]  /*f3d0*/  ISETP.GE.AND P1, PT, R28, RZ, PT ;  /* 0x000000ff1c00720c */ /* 0x000fd20003f26270 */
[----:B------:R-:W-:Y:S02]  /*f3e0*/  @!P5 IMAD.MOV R23, RZ, RZ, -R23 ;  /* 0x000000ffff17d224 */ /* 0x000fe400078e0a17 */
[----:B------:R-:W-:Y:S01]  /*f3f0*/  @!P3 IMAD.MOV R25, RZ, RZ, -R25 ;  /* 0x000000ffff19b224 */ /* 0x000fe200078e0a19 */
[----:B------:R-:W-:Y:S01]  /*f400*/  ISETP.GE.AND P4, PT, R27, RZ, PT ;  /* 0x000000ff1b00720c */ /* 0x000fe20003f86270 */
[----:B------:R-:W-:Y:S01]  /*f410*/  @!P1 IMAD.MOV R8, RZ, RZ, -R8 ;  /* 0x000000ffff089224 */ /* 0x000fe200078e0a08 */
[----:B------:R-:W-:Y:S02]  /*f420*/  ISETP.GE.AND P0, PT, R24, RZ, PT ;  /* 0x000000ff1800720c */ /* 0x000fe40003f06270 */
[----:B------:R-:W2:Y:S04]  /*f430*/  LDL R24, [R1+0x3394] ;  /* 0x0033940001187983 */ /* 0x000ea80000100800 */
[----:B-1----:R-:W3:Y:S04]  /*f440*/  LDL.LU R31, [R1+0x128] ;  /* 0x00012800011f7983 */ /* 0x002ee80000300800 */
[----:B------:R-:W4:Y:S04]  /*f450*/  LDL.LU R30, [R1+0x124] ;  /* 0x00012400011e7983 */ /* 0x000f280000300800 */
[----:B------:R-:W4:Y:S04]  /*f460*/  LDL.LU R27, [R1+0x120] ;  /* 0x00012000011b7983 */ /* 0x000f280000300800 */
[----:B------:R-:W4:Y:S04]  /*f470*/  LDL.LU R29, [R1+0x11c] ;  /* 0x00011c00011d7983 */ /* 0x000f280000300800 */
[----:B------:R1:W-:Y:S04]  /*f480*/  STL [R1+0x4e8], R23 ;  /* 0x0004e81701007387 */ /* 0x0003e80000100800 */
[----:B-1----:R-:W4:Y:S04]  /*f490*/  LDL R23, [R1+0x339c] ;  /* 0x00339c0001177983 */ /* 0x002f280000100800 */
[----:B------:R1:W-:Y:S01]  /*f4a0*/  STL [R1+0x4e4], R25 ;  /* 0x0004e41901007387 */ /* 0x0003e20000100800 */
[----:B------:R-:W-:Y:S01]  /*f4b0*/  @!P0 IMAD.MOV R20, RZ, RZ, -R20 ;  /* 0x000000ffff148224 */ /* 0x000fe200078e0a14 */
[----:B-1----:R-:W-:-:S02]  /*f4c0*/  MOV R25, R22 ;  /* 0x0000001600197202 */ /* 0x002fc40000000f00 */
[----:B------:R-:W4:Y:S04]  /*f4d0*/  LDL R22, [R1+0x33a0] ;  /* 0x0033a00001167983 */ /* 0x000f280000100800 */
[----:B------:R1:W-:Y:S01]  /*f4e0*/  STL [R1+0x4e0], R8 ;  /* 0x0004e00801007387 */ /* 0x0003e20000100800 */
[----:B------:R-:W-:-:S03]  /*f4f0*/  @!P4 IMAD.MOV R25, RZ, RZ, -R25 ;  /* 0x000000ffff19c224 */ /* 0x000fc600078e0a19 */
[----:B-1----:R-:W4:Y:S04]  /*f500*/  LDL R8, [R1+0x33a4] ;  /* 0x0033a40001087983 */ /* 0x002f280000100800 */
[----:B------:R1:W-:Y:S02]  /*f510*/  STL [R1+0x4dc], R25 ;  /* 0x0004dc1901007387 */ /* 0x0003e40000100800 */
[----:B-1----:R-:W-:Y:S02]  /*f520*/  IMAD.MOV.U32 R25, RZ, RZ, R21 ;  /* 0x000000ffff197224 */ /* 0x002fe400078e0015 */
[----:B------:R-:W4:Y:S04]  /*f530*/  LDL R21, [R1+0x33a8] ;  /* 0x0033a80001157983 */ /* 0x000f280000100800 */
[----:B------:R1:W-:Y:S04]  /*f540*/  STL [R1+0x4d8], R20 ;  /* 0x0004d81401007387 */ /* 0x0003e80000100800 */
[----:B-1----:R-:W4:Y:S01]  /*f550*/  LDL R20, [R1+0x33b0] ;  /* 0x0033b00001147983 */ /* 0x002f220000100800 */
[----:B------:R-:W-:-:S02]  /*f560*/  ISETP.GT.U32.AND P2, PT, R251, R7, PT ;  /* 0x00000007fb00720c */ /* 0x000fc40003f44070 */
[C---:B------:R-:W-:Y:S02]  /*f570*/  ISETP.GT.U32.AND P6, PT, R251.reuse, R6, PT ;  /* 0x00000006fb00720c */ /* 0x040fe40003fc4070 */
[C---:B------:R-:W-:Y:S02]  /*f580*/  ISETP.GT.U32.AND P3, PT, R251.reuse, R18, PT ;  /* 0x00000012fb00720c */ /* 0x040fe40003f64070 */
[C---:B------:R-:W-:Y:S02]  /*f590*/  ISETP.GT.U32.AND P1, PT, R251.reuse, R4, PT ;  /* 0x00000004fb00720c */ /* 0x040fe40003f24070 */
[----:B------:R-:W-:-:S05]  /*f5a0*/  ISETP.GT.U32.AND P4, PT, R251, R5, PT ;  /* 0x00000005fb00720c */ /* 0x000fca0003f84070 */
[--C-:B------:R-:W-:Y:S01]  /*f5b0*/  @!P2 IMAD.IADD R7, R7, 0x1, -R251.reuse ;  /* 0x000000010707a824 */ /* 0x100fe200078e0afb */
[C---:B------:R-:W-:Y:S01]  /*f5c0*/  ISETP.GT.U32.AND P2, PT, R251.reuse, R19, PT ;  /* 0x00000013fb00720c */ /* 0x040fe20003f44070 */
[--C-:B------:R-:W-:Y:S01]  /*f5d0*/  @!P6 IMAD.IADD R6, R6, 0x1, -R251.reuse ;  /* 0x000000010606e824 */ /* 0x100fe200078e0afb */
[----:B------:R-:W-:Y:S02]  /*f5e0*/  ISETP.GE.AND P6, PT, R26, RZ, PT ;  /* 0x000000ff1a00720c */ /* 0x000fe40003fc6270 */
[C---:B------:R-:W-:Y:S02]  /*f5f0*/  ISETP.GT.U32.AND P5, PT, R251.reuse, R7, PT ;  /* 0x00000007fb00720c */ /* 0x040fe40003fa4070 */
[----:B------:R-:W-:Y:S01]  /*f600*/  @!P3 IADD3 R18, R18, -R251, RZ ;  /* 0x800000fb1212b210 */ /* 0x000fe20007ffe0ff */
[----:B------:R-:W-:Y:S01]  /*f610*/  @!P1 IMAD.IADD R4, R4, 0x1, -R251 ;  /* 0x0000000104049824 */ /* 0x000fe200078e0afb */
[C---:B------:R-:W-:Y:S02]  /*f620*/  ISETP.GT.U32.AND P0, PT, R251.reuse, R6, PT ;  /* 0x00000006fb00720c */ /* 0x040fe40003f04070 */
[----:B------:R-:W-:-:S03]  /*f630*/  ISETP.GT.U32.AND P3, PT, R251, R32, PT ;  /* 0x00000020fb00720c */ /* 0x000fc60003f64070 */
[----:B------:R-:W-:Y:S02]  /*f640*/  @!P2 IMAD.IADD R19, R19, 0x1, -R251 ;  /* 0x000000011313a824 */ /* 0x000fe400078e0afb */
[----:B------:R-:W-:Y:S02]  /*f650*/  @!P6 IMAD.MOV R25, RZ, RZ, -R25 ;  /* 0x000000ffff19e224 */ /* 0x000fe400078e0a19 */
[--C-:B------:R-:W-:Y:S02]  /*f660*/  @!P4 IMAD.IADD R5, R5, 0x1, -R251.reuse ;  /* 0x000000010505c824 */ /* 0x100fe400078e0afb */
[--C-:B------:R-:W-:Y:S01]  /*f670*/  @!P5 IMAD.IADD R7, R7, 0x1, -R251.reuse ;  /* 0x000000010707d824 */ /* 0x100fe200078e0afb */
[----:B------:R1:W-:Y:S01]  /*f680*/  STL [R1+0x4d4], R25 ;  /* 0x0004d41901007387 */ /* 0x0003e20000100800 */
[--C-:B------:R-:W-:Y:S02]  /*f690*/  @!P0 IMAD.IADD R6, R6, 0x1, -R251.reuse ;  /* 0x0000000106068824 */ /* 0x100fe400078e0afb */
[----:B------:R-:W-:Y:S01]  /*f6a0*/  @!P3 IMAD.IADD R32, R32, 0x1, -R251 ;  /* 0x000000012020b824 */ /* 0x000fe200078e0afb */
[----:B------:R-:W4:Y:S04]  /*f6b0*/  LDL.LU R26, [R1+0x118] ;  /* 0x00011800011a7983 */ /* 0x000f280000300800 */
[----:B------:R-:W4:Y:S01]  /*f6c0*/  LDL.LU R28, [R1+0x114] ;  /* 0x00011400011c7983 */ /* 0x000f220000300800 */
[----:B---3--:R-:W-:-:S02]  /*f6d0*/  ISETP.GT.U32.AND P1, PT, R251, R31, PT ;  /* 0x0000001ffb00720c */ /* 0x008fc40003f24070 */
[----:B--2---:R-:W-:Y:S02]  /*f6e0*/  ISETP.GE.AND P2, PT, R24, RZ, PT ;  /* 0x000000ff1800720c */ /* 0x004fe40003f46270 */
[C---:B----4-:R-:W-:Y:S01]  /*f6f0*/  ISETP.GT.U32.AND P4, PT, R251.reuse, R30, PT ;  /* 0x0000001efb00720c */ /* 0x050fe20003f84070 */
[----:B------:R-:W2:Y:S01]  /*f700*/  LDL.LU R24, [R1+0x110] ;  /* 0x0001100001187983 */ /* 0x000ea20000300800 */
[----:B------:R-:W-:-:S03]  /*f710*/  ISETP.GT.U32.AND P0, PT, R251, R27, PT ;  /* 0x0000001bfb00720c */ /* 0x000fc60003f04070 */
[----:B-1----:R-:W3:Y:S04]  /*f720*/  LDL.LU R25, [R1+0x10c] ;  /* 0x00010c0001197983 */ /* 0x002ee80000300800 */
[----:B------:R-:W-:Y:S02]  /*f730*/  @!P1 IADD3 R31, R31, -R251, RZ ;  /* 0x800000fb1f1f9210 */ /* 0x000fe40007ffe0ff */
[----:B------:R-:W-:Y:S01]  /*f740*/  @!P2 IMAD.MOV R19, RZ, RZ, -R19 ;  /* 0x000000ffff13a224 */ /* 0x000fe200078e0a13 */
[----:B------:R-:W-:Y:S01]  /*f750*/  ISETP.GE.AND P5, PT, R23, RZ, PT ;  /* 0x000000ff1700720c */ /* 0x000fe20003fa6270 */
[--C-:B------:R-:W-:Y:S02]  /*f760*/  @!P4 IMAD.IADD R30, R30, 0x1, -R251.reuse ;  /* 0x000000011e1ec824 */ /* 0x100fe400078e0afb */
[----:B------:R-:W-:Y:S01]  /*f770*/  @!P0 IMAD.IADD R27, R27, 0x1, -R251 ;  /* 0x000000011b1b8824 */ /* 0x000fe200078e0afb */
[----:B------:R-:W-:-:S09]  /*f780*/  ISETP.GE.AND P3, PT, R22, RZ, PT ;  /* 0x000000ff1600720c */ /* 0x000fd20003f66270 */
[----:B------:R-:W-:Y:S01]  /*f790*/  @!P5 IMAD.MOV R18, RZ, RZ, -R18 ;  /* 0x000000ffff12d224 */ /* 0x000fe200078e0a12 */
[----:B------:R-:W4:Y:S04]  /*f7a0*/  LDL.LU R22, [R1+0x108] ;  /* 0x0001080001167983 */ /* 0x000f280000300800 */
[----:B------:R-:W4:Y:S01]  /*f7b0*/  LDL.LU R23, [R1+0x104] ;  /* 0x0001040001177983 */ /* 0x000f220000300800 */
[----:B------:R-:W-:-:S03]  /*f7c0*/  ISETP.GE.AND P1, PT, R8, RZ, PT ;  /* 0x000000ff0800720c */ /* 0x000fc60003f26270 */
[----:B------:R1:W-:Y:S01]  /*f7d0*/  STL [R1+0x4d0], R19 ;  /* 0x0004d01301007387 */ /* 0x0003e20000100800 */
[----:B------:R-:W-:-:S09]  /*f7e0*/  @!P3 IADD3 R4, -R4, RZ, RZ ;  /* 0x000000ff0404b210 */ /* 0x000fd20007ffe1ff */
[----:B------:R-:W-:Y:S01]  /*f7f0*/  @!P1 IMAD.MOV R5, RZ, RZ, -R5 ;  /* 0x000000ffff059224 */ /* 0x000fe200078e0a05 */
[----:B------:R-:W-:Y:S02]  /*f800*/  ISETP.GE.AND P4, PT, R21, RZ, PT ;  /* 0x000000ff1500720c */ /* 0x000fe40003f86270 */
[----:B------:R-:W4:Y:S01]  /*f810*/  LDL R21, [R1+0x33b8] ;  /* 0x0033b80001157983 */ /* 0x000f220000100800 */
[----:B------:R-:W-:-:S03]  /*f820*/  ISETP.GE.AND P0, PT, R20, RZ, PT ;  /* 0x000000ff1400720c */ /* 0x000fc60003f06270 */
[----:B------:R-:W4:Y:S04]  /*f830*/  LDL R20, [R1+0x33bc] ;  /* 0x0033bc0001147983 */ /* 0x000f280000100800 */
[----:B------:R1:W-:Y:S04]  /*f840*/  STL [R1+0x4cc], R18 ;  /* 0x0004cc1201007387 */ /* 0x0003e80000100800 */
[----:B-1----:R-:W4:Y:S04]  /*f850*/  LDL R19, [R1+0x33c0] ;  /* 0x0033c00001137983 */ /* 0x002f280000100800 */
[----:B------:R-:W-:Y:S04]  /*f860*/  STL [R1+0x4c8], R4 ;  /* 0x0004c80401007387 */ /* 0x000fe80000100800 */
[----:B------:R-:W4:Y:S04]  /*f870*/  LDL R18, [R1+0x33c4] ;  /* 0x0033c40001127983 */ /* 0x000f280000100800 */
[----:B------:R1:W-:Y:S04]  /*f880*/  STL [R1+0x4c4], R5 ;  /* 0x0004c40501007387 */ /* 0x0003e80000100800 */
[----:B------:R-:W4:Y:S04]  /*f890*/  LDL R33, [R1+0x33d0] ;  /* 0x0033d00001217983 */ /* 0x000f280000100800 */
[----:B-1----:R-:W4:Y:S01]  /*f8a0*/  LDL R5, [R1+0x33c8] ;  /* 0x0033c80001057983 */ /* 0x002f220000100800 */
[----:B------:R-:W-:-:S13]  /*f8b0*/  ISETP.GT.U32.AND P6, PT, R251, R34, PT ;  /* 0x00000022fb00720c */ /* 0x000fda0003fc4070 */
[----:B------:R-:W-:Y:S01]  /*f8c0*/  @!P6 IMAD.IADD R34, R34, 0x1, -R251 ;  /* 0x000000012222e824 */ /* 0x000fe200078e0afb */
[C---:B------:R-:W-:Y:S02]  /*f8d0*/  ISETP.GT.U32.AND P6, PT, R251.reuse, R29, PT ;  /* 0x0000001dfb00720c */ /* 0x040fe40003fc4070 */
[C---:B------:R-:W-:Y:S01]  /*f8e0*/  ISETP.GT.U32.AND P3, PT, R251.reuse, R31, PT ;  /* 0x0000001ffb00720c */ /* 0x040fe20003f64070 */
[----:B------:R-:W-:Y:S01]  /*f8f0*/  IMAD.MOV.U32 R4, RZ, RZ, R6 ;  /* 0x000000ffff047224 */ /* 0x000fe200078e0006 */
[C---:B------:R-:W-:Y:S01]  /*f900*/  ISETP.GT.U32.AND P2, PT, R251.reuse, R34, PT ;  /* 0x00000022fb00720c */ /* 0x040fe20003f44070 */
[----:B------:R-:W-:Y:S01]  /*f910*/  IMAD.MOV.U32 R6, RZ, RZ, R7 ;  /* 0x000000ffff067224 */ /* 0x000fe200078e0007 */
[----:B------:R-:W-:-:S07]  /*f920*/  ISETP.GT.U32.AND P5, PT, R251, R32, PT ;  /* 0x00000020fb00720c */ /* 0x000fce0003fa4070 */
[--C-:B------:R-:W-:Y:S02]  /*f930*/  @!P6 IMAD.IADD R29, R29, 0x1, -R251.reuse ;  /* 0x000000011d1de824 */ /* 0x100fe400078e0afb */
[----:B------:R-:W-:Y:S01]  /*f940*/  @!P0 IMAD.MOV R6, RZ, RZ, -R6 ;  /* 0x000000ffff068224 */ /* 0x000fe200078e0a06 */
[C---:B------:R-:W-:Y:S02]  /*f950*/  ISETP.GT.U32.AND P0, PT, R251.reuse, R26, PT ;  /* 0x0000001afb00720c */ /* 0x040fe40003f04070 */
[C---:B------:R-:W-:Y:S02]  /*f960*/  ISETP.GT.U32.AND P6, PT, R251.reuse, R29, PT ;  /* 0x0000001dfb00720c */ /* 0x040fe40003fc4070 */
[----:B------:R-:W-:Y:S02]  /*f970*/  IABS R9, R9 ;  /* 0x0000000900097213 */ /* 0x000fe40000000000 */
[----:B------:R-:W-:Y:S01]  /*f980*/  ISETP.GT.U32.AND P1, PT, R251, R30, PT ;  /* 0x0000001efb00720c */ /* 0x000fe20003f24070 */
[----:B------:R-:W-:-:S02]  /*f990*/  @!P3 IMAD.IADD R31, R31, 0x1, -R251 ;  /* 0x000000011f1fb824 */ /* 0x000fc400078e0afb */
[----:B------:R-:W-:-:S04]  /*f9a0*/  IMAD.HI.U32 R8, R252, R9, RZ ;  /* 0x00000009fc087227 */ /* 0x000fc800078e00ff */
[--C-:B------:R-:W-:Y:S01]  /*f9b0*/  @!P2 IMAD.IADD R34, R34, 0x1, -R251.reuse ;  /* 0x000000012222a824 */ /* 0x100fe200078e0afb */
[----:B------:R-:W-:Y:S01]  /*f9c0*/  ISETP.GT.U32.AND P2, PT, R251, R28, PT ;  /* 0x0000001cfb00720c */ /* 0x000fe20003f44070 */
[----:B------:R-:W-:Y:S02]  /*f9d0*/  @!P4 IMAD.MOV R4, RZ, RZ, -R4 ;  /* 0x000000ffff04c224 */ /* 0x000fe400078e0a04 */
[----:B------:R-:W-:Y:S02]  /*f9e0*/  IMAD.MOV R8, RZ, RZ, -R8 ;  /* 0x000000ffff087224 */ /* 0x000fe400078e0a08 */
[--C-:B------:R-:W-:Y:S01]  /*f9f0*/  @!P6 IMAD.IADD R29, R29, 0x1, -R251.reuse ;  /* 0x000000011d1de824 */ /* 0x100fe200078e0afb */
[----:B------:R-:W-:Y:S01]  /*fa00*/  @!P5 IADD3 R32, R32, -R251, RZ ;  /* 0x800000fb2020d210 */ /* 0x000fe20007ffe0ff */
[--C-:B------:R-:W-:Y:S01]  /*fa10*/  @!P0 IMAD.IADD R26, R26, 0x1, -R251.reuse ;  /* 0x000000011a1a8824 */ /* 0x100fe200078e0afb */
[----:B------:R1:W-:Y:S01]  /*fa20*/  STL [R1+0x4c0], R4 ;  /* 0x0004c00401007387 */ /* 0x0003e20000100800 */
[----:B------:R-:W-:-:S02]  /*fa30*/  @!P1 IMAD.IADD R30, R30, 0x1, -R251 ;  /* 0x000000011e1e9824 */ /* 0x000fc400078e0afb */
[C---:B-1----:R-:W-:Y:S02]  /*fa40*/  IMAD R4, R251.reuse, R8, R9 ;  /* 0x00000008fb047224 */ /* 0x042fe400078e0209 */
[----:B------:R-:W4:Y:S04]  /*fa50*/  LDL.LU R9, [R1+0x3ff4] ;  /* 0x003ff40001097983 */ /* 0x000f280000300800 */
[----:B------:R-:W4:Y:S04]  /*fa60*/  LDL.LU R8, [R1+0x3ff0] ;  /* 0x003ff00001087983 */ /* 0x000f280000300800 */
[----:B------:R1:W-:Y:S01]  /*fa70*/  STL [R1+0x4bc], R6 ;  /* 0x0004bc0601007387 */ /* 0x0003e20000100800 */
[----:B------:R-:W-:Y:S01]  /*fa80*/  @!P2 IMAD.IADD R28, R28, 0x1, -R251 ;  /* 0x000000011c1ca824 */ /* 0x000fe200078e0afb */
[----:B------:R-:W-:Y:S01]  /*fa90*/  ISETP.GT.U32.AND P4, PT, R251, R27, PT ;  /* 0x0000001bfb00720c */ /* 0x000fe20003f84070 */
[----:B-1----:R-:W-:-:S12]  /*faa0*/  IMAD.MOV.U32 R6, RZ, RZ, R32 ;  /* 0x000000ffff067224 */ /* 0x002fd800078e0020 */
[----:B------:R-:W-:Y:S01]  /*fab0*/  @!P4 IMAD.IADD R27, R27, 0x1, -R251 ;  /* 0x000000011b1bc824 */ /* 0x000fe200078e0afb */
[C---:B---3--:R-:W-:Y:S02]  /*fac0*/  ISETP.GT.U32.AND P3, PT, R251.reuse, R25, PT ;  /* 0x00000019fb00720c */ /* 0x048fe40003f64070 */
[----:B--2---:R-:W-:-:S11]  /*fad0*/  ISETP.GT.U32.AND P5, PT, R251, R24, PT ;  /* 0x00000018fb00720c */ /* 0x004fd60003fa4070 */
[----:B------:R-:W-:Y:S02]  /*fae0*/  @!P3 IMAD.IADD R25, R25, 0x1, -R251 ;  /* 0x000000011919b824 */ /* 0x000fe400078e0afb */
[----:B------:R-:W-:Y:S02]  /*faf0*/  @!P5 IADD3 R24, R24, -R251, RZ ;  /* 0x800000fb1818d210 */ /* 0x000fe40007ffe0ff */
[----:B----4-:R-:W-:-:S13]  /*fb00*/  ISETP.GT.U32.AND P1, PT, R251, R22, PT ;  /* 0x00000016fb00720c */ /* 0x010fda0003f24070 */
[----:B------:R-:W-:Y:S01]  /*fb10*/  @!P1 IMAD.IADD R22, R22, 0x1, -R251 ;  /* 0x0000000116169824 */ /* 0x000fe200078e0afb */
[----:B------:R-:W-:Y:S02]  /*fb20*/  ISETP.GE.AND P6, PT, R21, RZ, PT ;  /* 0x000000ff1500720c */ /* 0x000fe40003fc6270 */
[----:B------:R-:W2:Y:S01]  /*fb30*/  LDL.LU R21, [R1+0x100] ;  /* 0x0001000001157983 */ /* 0x000ea20000300800 */
[----:B------:R-:W-:-:S03]  /*fb40*/  ISETP.GE.AND P0, PT, R20, RZ, PT ;  /* 0x000000ff1400720c */ /* 0x000fc60003f06270 */
[----:B------:R-:W3:Y:S01]  /*fb50*/  LDL.LU R20, [R1+0xfc] ;  /* 0x0000fc0001147983 */ /* 0x000ee20000300800 */
[----:B------:R-:W-:-:S03]  /*fb60*/  ISETP.GE.AND P2, PT, R19, RZ, PT ;  /* 0x000000ff1300720c */ /* 0x000fc60003f46270 */
[----:B------:R-:W4:Y:S06]  /*fb70*/  LDL.LU R19, [R1+0xf8] ;  /* 0x0000f80001137983 */ /* 0x000f2c0000300800 */
[----:B------:R-:W-:Y:S01]  /*fb80*/  @!P0 IMAD.MOV R6, RZ, RZ, -R6 ;  /* 0x000000ffff068224 */ /* 0x000fe200078e0a06 */
[----:B------:R-:W-:Y:S02]  /*fb90*/  ISETP.GE.AND P5, PT, R18, RZ, PT ;  /* 0x000000ff1200720c */ /* 0x000fe40003fa6270 */
[----:B------:R-:W4:Y:S01]  /*fba0*/  LDL.LU R18, [R1+0xf4] ;  /* 0x0000f40001127983 */ /* 0x000f220000300800 */
[----:B------:R-:W-:Y:S01]  /*fbb0*/  ISETP.GE.AND P3, PT, R5, RZ, PT ;  /* 0x000000ff0500720c */ /* 0x000fe20003f66270 */
[----:B------:R-:W-:-:S04]  /*fbc0*/  IMAD.MOV.U32 R5, RZ, RZ, R34 ;  /* 0x000000ffff057224 */ /* 0x000fc800078e0022 */
[----:B------:R-:W-:Y:S01]  /*fbd0*/  @!P6 IMAD.MOV R5, RZ, RZ, -R5 ;  /* 0x000000ffff05e224 */ /* 0x000fe200078e0a05 */
[----:B------:R-:W-:-:S04]  /*fbe0*/  ISETP.GE.AND P1, PT, R33, RZ, PT ;  /* 0x000000ff2100720c */ /* 0x000fc80003f26270 */
[----:B------:R1:W-:Y:S04]  /*fbf0*/  STL [R1+0x4b8], R5 ;  /* 0x0004b80501007387 */ /* 0x0003e80000100800 */
[----:B------:R-:W4:Y:S04]  /*fc00*/  LDL R33, [R1+0x33d4] ;  /* 0x0033d40001217983 */ /* 0x000f280000100800 */
[----:B------:R1:W-:Y:S02]  /*fc10*/  STL [R1+0x4b4], R6 ;  /* 0x0004b40601007387 */ /* 0x0003e40000100800 */
[----:B-1----:R-:W-:-:S02]  /*fc20*/  MOV R5, R31 ;  /* 0x0000001f00057202 */ /* 0x002fc40000000f00 */
[----:B------:R-:W4:Y:S03]  /*fc30*/  LDL R32, [R1+0x33dc] ;  /* 0x0033dc0001207983 */ /* 0x000f260000100800 */
[----:B------:R-:W-:Y:S01]  /*fc40*/  @!P2 IMAD.MOV R5, RZ, RZ, -R5 ;  /* 0x000000ffff05a224 */ /* 0x000fe200078e0a05 */
[----:B------:R-:W4:Y:S01]  /*fc50*/  LDL R31, [R1+0x33e0] ;  /* 0x0033e000011f7983 */ /* 0x000f220000100800 */
[----:B------:R-:W-:-:S03]  /*fc60*/  IMAD.MOV.U32 R6, RZ, RZ, R30 ;  /* 0x000000ffff067224 */ /* 0x000fc600078e001e */
[----:B------:R1:W-:Y:S04]  /*fc70*/  STL [R1+0x4b0], R5 ;  /* 0x0004b00501007387 */ /* 0x0003e80000100800 */
[----:B------:R-:W4:Y:S01]  /*fc80*/  LDL R30, [R1+0x33e4] ;  /* 0x0033e400011e7983 */ /* 0x000f220000100800 */
[----:B-1----:R-:W-:-:S03]  /*fc90*/  IMAD.MOV.U32 R5, RZ, RZ, R27 ;  /* 0x000000ffff057224 */ /* 0x002fc600078e001b */
[----:B------:R-:W4:Y:S01]  /*fca0*/  LDL R27, [R1+0x33ec] ;  /* 0x0033ec00011b7983 */ /* 0x000f220000100800 */
[C---:B------:R-:W-:Y:S01]  /*fcb0*/  ISETP.GT.U32.AND P4, PT, R251.reuse, R23, PT ;  /* 0x00000017fb00720c */ /* 0x040fe20003f84070 */
[----:B------:R-:W-:Y:S01]  /*fcc0*/  @!P5 IMAD.MOV R6, RZ, RZ, -R6 ;  /* 0x000000ffff06d224 */ /* 0x000fe200078e0a06 */
[C---:B------:R-:W-:Y:S02]  /*fcd0*/  ISETP.GT.U32.AND P0, PT, R251.reuse, R28, PT ;  /* 0x0000001cfb00720c */ /* 0x040fe40003f04070 */
[----:B------:R-:W-:Y:S02]  /*fce0*/  ISETP.GT.U32.AND P2, PT, R251, R24, PT ;  /* 0x00000018fb00720c */ /* 0x000fe40003f44070 */
[----:B------:R1:W-:Y:S07]  /*fcf0*/  STL [R1+0x4ac], R6 ;  /* 0x0004ac0601007387 */ /* 0x0003ee0000100800 */
[----:B------:R-:W-:Y:S01]  /*fd00*/  @!P4 IMAD.IADD R23, R23, 0x1, -R251 ;  /* 0x000000011717c824 */ /* 0x000fe200078e0afb */
[----:B------:R-:W-:Y:S01]  /*fd10*/  ISETP.GT.U32.AND P4, PT, R251, R26, PT ;  /* 0x0000001afb00720c */ /* 0x000fe20003f84070 */
[----:B-1----:R-:W-:-:S03]  /*fd20*/  IMAD.MOV.U32 R6, RZ, RZ, R29 ;  /* 0x000000ffff067224 */ /* 0x002fc600078e001d */
[----:B------:R-:W-:Y:S01]  /*fd30*/  ISETP.GT.U32.AND P5, PT, R251, R23, PT ;  /* 0x00000017fb00720c */ /* 0x000fe20003fa4070 */
[--C-:B------:R-:W-:Y:S01]  /*fd40*/  @!P0 IMAD.IADD R28, R28, 0x1, -R251.reuse ;  /* 0x000000011c1c8824 */ /* 0x100fe200078e0afb */
[----:B------:R-:W-:Y:S01]  /*fd50*/  @!P3 IADD3 R5, -R5, RZ, RZ ;  /* 0x000000ff0505b210 */ /* 0x000fe20007ffe1ff */
[----:B------:R-:W-:Y:S01]  /*fd60*/  @!P1 IMAD.MOV R6, RZ, RZ, -R6 ;  /* 0x000000ffff069224 */ /* 0x000fe200078e0a06 */
[----:B------:R-:W4:Y:S01]  /*fd70*/  LDL R29, [R1+0x33f0] ;  /* 0x0033f000011d7983 */ /* 0x000f220000100800 */
[----:B------:R-:W-:-:S04]  /*fd80*/  @!P2 IMAD.IADD R24, R24, 0x1, -R251 ;  /* 0x000000011818a824 */ /* 0x000fc800078e0afb */
[----:B------:R-:W-:Y:S01]  /*fd90*/  @!P4 IMAD.IADD R26, R26, 0x1, -R251 ;  /* 0x000000011a1ac824 */ /* 0x000fe200078e0afb */
[----:B------:R1:W-:Y:S03]  /*fda0*/  STL [R1+0x4a8], R5 ;  /* 0x0004a80501007387 */ /* 0x0003e60000100800 */
[----:B------:R-:W-:Y:S02]  /*fdb0*/  @!P5 IADD3 R23, R23, -R251, RZ ;  /* 0x800000fb1717d210 */ /* 0x000fe40007ffe0ff */
[C---:B------:R-:W-:Y:S02]  /*fdc0*/  ISETP.GT.U32.AND P6, PT, R251.reuse, R25, PT ;  /* 0x00000019fb00720c */ /* 0x040fe40003fc4070 */
[----:B-1----:R-:W-:Y:S02]  /*fdd0*/  IADD3 R5, R246, 0x1e8, RZ ;  /* 0x000001e8f6057810 */ /* 0x002fe40007ffe0ff */
[----:B------:R-:W-:-:S03]  /*fde0*/  ISETP.GT.U32.AND P3, PT, R251, R22, PT ;  /* 0x00000016fb00720c */ /* 0x000fc60003f64070 */
[----:B------:R-:W-:Y:S04]  /*fdf0*/  STL [R1+0x344c], R5 ;  /* 0x00344c0501007387 */ /* 0x000fe80000100800 */
[----:B------:R1:W-:Y:S04]  /*fe00*/  STL [R1+0x4a4], R6 ;  /* 0x0004a40601007387 */ /* 0x0003e80000100800 */
[----:B------:R-:W4:Y:S01]  /*fe10*/  LDL.LU R7, [R1+0x174] ;  /* 0x0001740001077983 */ /* 0x000f220000300800 */
[----:B-1----:R-:W-:Y:S01]  /*fe20*/  MOV R6, R28 ;  /* 0x0000001c00067202 */ /* 0x002fe20000000f00 */
[----:B------:R-:W-:-:S02]  /*fe30*/  @!P6 IMAD.IADD R25, R25, 0x1, -R251 ;  /* 0x000000011919e824 */ /* 0x000fc400078e0afb */
[----:B------:R-:W-:Y:S01]  /*fe40*/  @!P3 IMAD.IADD R22, R22, 0x1, -R251 ;  /* 0x000000011616b824 */ /* 0x000fe200078e0afb */
[C---:B--2---:R-:W-:Y:S02]  /*fe50*/  ISETP.GT.U32.AND P1, PT, R251.reuse, R21, PT ;  /* 0x00000015fb00720c */ /* 0x044fe40003f24070 */
[----:B---3--:R-:W-:-:S11]  /*fe60*/  ISETP.GT.U32.AND P4, PT, R251, R20, PT ;  /* 0x00000014fb00720c */ /* 0x008fd60003f84070 */
[--C-:B------:R-:W-:Y:S01]  /*fe70*/  @!P1 IMAD.IADD R21, R21, 0x1, -R251.reuse ;  /* 0x0000000115159824 */ /* 0x100fe200078e0afb */
[C---:B----4-:R-:W-:Y:S02]  /*fe80*/  ISETP.GT.U32.AND P0, PT, R251.reuse, R19, PT ;  /* 0x00000013fb00720c */ /* 0x050fe40003f04070 */
[----:B------:R-:W-:Y:S01]  /*fe90*/  ISETP.GT.U32.AND P2, PT, R251, R18, PT ;  /* 0x00000012fb00720c */ /* 0x000fe20003f44070 */
[----:B------:R-:W-:-:S10]  /*fea0*/  @!P4 IMAD.IADD R20, R20, 0x1, -R251 ;  /* 0x000000011414c824 */ /* 0x000fd400078e0afb */
[--C-:B------:R-:W-:Y:S02]  /*feb0*/  @!P0 IMAD.IADD R19, R19, 0x1, -R251.reuse ;  /* 0x0000000113138824 */ /* 0x100fe400078e0afb */
[----:B------:R-:W-:Y:S01]  /*fec0*/  @!P2 IMAD.IADD R18, R18, 0x1, -R251 ;  /* 0x000000011212a824 */ /* 0x000fe200078e0afb */
[----:B------:R-:W-:Y:S02]  /*fed0*/  ISETP.GE.AND P5, PT, R33, RZ, PT ;  /* 0x000000ff2100720c */ /* 0x000fe40003fa6270 */
[----:B------:R-:W2:Y:S01]  /*fee0*/  LDL.LU R33, [R1+0x170] ;  /* 0x0001700001217983 */ /* 0x000ea20000300800 */
[----:B------:R-:W-:Y:S02]  /*fef0*/  ISETP.GE.AND P1, PT, R32, RZ, PT ;  /* 0x000000ff2000720c */ /* 0x000fe40003f26270 */
[----:B------:R-:W-:-:S08]  /*ff00*/  ISETP.GE.AND P4, PT, R31, RZ, PT ;  /* 0x000000ff1f00720c */ /* 0x000fd00003f86270 */
[----:B------:R-:W-:Y:S01]  /*ff10*/  @!P5 IMAD.MOV R26, RZ, RZ, -R26 ;  /* 0x000000ffff1ad224 */ /* 0x000fe200078e0a1a */
[----:B------:R-:W-:Y:S02]  /*ff20*/  ISETP.GE.AND P0, PT, R30, RZ, PT ;  /* 0x000000ff1e00720c */ /* 0x000fe40003f06270 */
[----:B------:R-:W-:Y:S01]  /*ff30*/  @!P1 IMAD.MOV R6, RZ, RZ, -R6 ;  /* 0x000000ffff069224 */ /* 0x000fe200078e0a06 */
[----:B------:R-:W-:Y:S02]  /*ff40*/  ISETP.GE.AND P2, PT, R27, RZ, PT ;  /* 0x000000ff1b00720c */ /* 0x000fe40003f46270 */
[----:B------:R-:W3:Y:S04]  /*ff50*/  LDL R27, [R1+0x33f4] ;  /* 0x0033f400011b7983 */ /* 0x000ee80000100800 */
[----:B------:R-:W4:Y:S04]  /*ff60*/  LDL.LU R32, [R1+0x16c] ;  /* 0x00016c0001207983 */ /* 0x000f280000300800 */
[----:B------:R-:W4:Y:S04]  /*ff70*/  LDL.LU R31, [R1+0x168] ;  /* 0x00016800011f7983 */ /* 0x000f280000300800 */
[----:B------:R-:W4:Y:S04]  /*ff80*/  LDL.LU R30, [R1+0x164] ;  /* 0x00016400011e7983 */ /* 0x000f280000300800 */
[----:B------:R-:W4:Y:S04]  /*ff90*/  LDL.LU R28, [R1+0x160] ;  /* 0x00016000011c7983 */ /* 0x000f280000300800 */
[----:B------:R1:W-:Y:S01]  /*ffa0*/  STL [R1+0x4a0], R26 ;  /* 0x0004a01a01007387 */ /* 0x0003e20000100800 */
[----:B------:R-:W-:-:S03]  /*ffb0*/  @!P4 IMAD.MOV R24, RZ, RZ, -R24 ;  /* 0x000000ffff18c224 */ /* 0x000fc600078e0a18 */
[----:B-1----:R-:W4:Y:S04]  /*ffc0*/  LDL R26, [R1+0x33f8] ;  /* 0x0033f800011a7983 */ /* 0x002f280000100800 */
[----:B------:R1:W-:Y:S01]  /*ffd0*/  STL [R1+0x49c], R6 ;  /* 0x00049c0601007387 */ /* 0x0003e20000100800 */
[----:B------:R-:W-:Y:S01]  /*ffe0*/  @!P2 IADD3 R22, -R22, RZ, RZ ;  /* 0x000000ff1616a210 */ /* 0x000fe20007ffe1ff */
[----:B-1----:R-:W-:Y:S02]  /*fff0*/  IMAD.MOV.U32 R6, RZ, RZ, R25 ;  /* 0x000000ffff067224 */ /* 0x002fe400078e0019 */
[----:B------:R-:W4:Y:S02]  /*10000*/  LDL R25, [R1+0x3400] ;  /* 0x0034000001197983 */ /* 0x000f240000100800 */
[----:B------:R-:W-:-:S02]  /*10010*/  @!P0 IMAD.MOV R6, RZ, RZ, -R6 ;  /* 0x000000ffff068224 */ /* 0x000fc400078e0a06 */
[----:B------:R1:W-:Y:S04]  /*10020*/  STL [R1+0x498], R24 ;  /* 0x0004981801007387 */ /* 0x0003e80000100800 */
[----:B-1----:R-:W4:Y:S04]  /*10030*/  LDL R24, [R1+0x3408] ;  /* 0x0034080001187983 */ /* 0x002f280000100800 */
[----:B------:R1:W-:Y:S02]  /*10040*/  STL [R1+0x494], R6 ;  /* 0x0004940601007387 */ /* 0x0003e40000100800 */
[----:B-1----:R-:W-:-:S02]  /*10050*/  IMAD.MOV.U32 R6, RZ, RZ, R23 ;  /* 0x000000ffff067224 */ /* 0x002fc400078e0017 */
[----:B------:R-:W4:Y:S04]  /*10060*/  LDL R23, [R1+0x340c] ;  /* 0x00340c0001177983 */ /* 0x000f280000100800 */
[----:B------:R1:W-:Y:S04]  /*10070*/  STL [R1+0x490], R22 ;  /* 0x0004901601007387 */ /* 0x0003e80000100800 */
[----:B-1----:R-:W4:Y:S01]  /*10080*/  LDL R22, [R1+0x3410] ;  /* 0x0034100001167983 */ /* 0x002f220000100800 */
[C---:B------:R-:W-:Y:S02]  /*10090*/  ISETP.GT.U32.AND P6, PT, R251.reuse, R8, PT ;  /* 0x00000008fb00720c */ /* 0x040fe40003fc4070 */
[----:B------:R-:W-:-:S02]  /*100a0*/  ISETP.GT.U32.AND P3, PT, R251, R9, PT ;  /* 0x00000009fb00720c */ /* 0x000fc40003f64070 */
[C---:B------:R-:W-:Y:S02]  /*100b0*/  ISETP.GT.U32.AND P1, PT, R251.reuse, R20, PT ;  /* 0x00000014fb00720c */ /* 0x040fe40003f24070 */
[----:B------:R-:W-:-:S07]  /*100c0*/  ISETP.GT.U32.AND P4, PT, R251, R19, PT ;  /* 0x00000013fb00720c */ /* 0x000fce0003f84070 */
[--C-:B------:R-:W-:Y:S02]  /*100d0*/  @!P6 IMAD.IADD R8, R8, 0x1, -R251.reuse ;  /* 0x000000010808e824 */ /* 0x100fe400078e0afb */
[--C-:B------:R-:W-:Y:S01]  /*100e0*/  @!P3 IMAD.IADD R9, R9, 0x1, -R251.reuse ;  /* 0x000000010909b824 */ /* 0x100fe200078e0afb */
[----:B------:R-:W-:Y:S02]  /*100f0*/  ISETP.GT.U32.AND P3, PT, R251, R21, PT ;  /* 0x00000015fb00720c */ /* 0x000fe40003f64070 */
[----:B------:R-:W-:Y:S02]  /*10100*/  ISETP.GE.AND P6, PT, R29, RZ, PT ;  /* 0x000000ff1d00720c */ /* 0x000fe40003fc6270 */
[C---:B------:R-:W-:Y:S02]  /*10110*/  ISETP.GT.U32.AND P2, PT, R251.reuse, R8, PT ;  /* 0x00000008fb00720c */ /* 0x040fe40003f44070 */
[C---:B------:R-:W-:Y:S02]  /*10120*/  ISETP.GT.U32.AND P0, PT, R251.reuse, R18, PT ;  /* 0x00000012fb00720c */ /* 0x040fe40003f04070 */
[----:B------:R-:W-:Y:S01]  /*10130*/  ISETP.GT.U32.AND P5, PT, R251, R9, PT ;  /* 0x00000009fb00720c */ /* 0x000fe20003fa4070 */
[----:B------:R-:W-:-:S02]  /*10140*/  @!P1 IMAD.IADD R20, R20, 0x1, -R251 ;  /* 0x0000000114149824 */ /* 0x000fc400078e0afb */
[--C-:B------:R-:W-:Y:S02]  /*10150*/  @!P4 IMAD.IADD R19, R19, 0x1, -R251.reuse ;  /* 0x000000011313c824 */ /* 0x100fe400078e0afb */
[--C-:B------:R-:W-:Y:S02]  /*10160*/  @!P3 IMAD.IADD R21, R21, 0x1, -R251.reuse ;  /* 0x000000011515b824 */ /* 0x100fe400078e0afb */
[----:B------:R-:W-:Y:S02]  /*10170*/  @!P6 IMAD.MOV R6, RZ, RZ, -R6 ;  /* 0x000000ffff06e224 */ /* 0x000fe400078e0a06 */
[--C-:B------:R-:W-:Y:S02]  /*10180*/  @!P2 IMAD.IADD R8, R8, 0x1, -R251.reuse ;  /* 0x000000010808a824 */ /* 0x100fe400078e0afb */
[----:B------:R-:W-:Y:S01]  /*10190*/  @!P0 IMAD.IADD R18, R18, 0x1, -R251 ;  /* 0x0000000112128824 */ /* 0x000fe200078e0afb */
[----:B------:R-:W-:Y:S01]  /*101a0*/  STL [R1+0x48c], R6 ;  /* 0x00048c0601007387 */ /* 0x000fe20000100800 */
[----:B------:R-:W-:-:S03]  /*101b0*/  @!P5 IADD3 R9, R9, -R251, RZ ;  /* 0x800000fb0909d210 */ /* 0x000fc60007ffe0ff */
[----:B------:R-:W4:Y:S01]  /*101c0*/  LDL.LU R29, [R1+0x15c] ;  /* 0x00015c00011d7983 */ /* 0x000f220000300800 */
[----:B------:R-:W-:Y:S01]  /*101d0*/  IMAD.MOV.U32 R34, RZ, RZ, R8 ;  /* 0x000000ffff227224 */ /* 0x000fe200078e0008 */
[----:B--2---:R-:W-:-:S13]  /*101e0*/  ISETP.GT.U32.AND P1, PT, R251, R33, PT ;  /* 0x00000021fb00720c */ /* 0x004fda0003f24070 */
[----:B------:R-:W-:Y:S01]  /*101f0*/  @!P1 IMAD.IADD R33, R33, 0x1, -R251 ;  /* 0x0000000121219824 */ /* 0x000fe200078e0afb */
[----:B---3--:R-:W-:Y:S02]  /*10200*/  ISETP.GE.AND P3, PT, R27, RZ, PT ;  /* 0x000000ff1b00720c */ /* 0x008fe40003f66270 */
[----:B------:R-:W2:Y:S01]  /*10210*/  LDL.LU R27, [R1+0x158] ;  /* 0x00015800011b7983 */ /* 0x000ea20000300800 */
[C---:B----4-:R-:W-:Y:S02]  /*10220*/  ISETP.GT.U32.AND P4, PT, R251.reuse, R32, PT ;  /* 0x00000020fb00720c */ /* 0x050fe40003f84070 */
[C---:B------:R-:W-:Y:S02]  /*10230*/  ISETP.GT.U32.AND P0, PT, R251.reuse, R31, PT ;  /* 0x0000001ffb00720c */ /* 0x040fe40003f04070 */
[----:B------:R-:W-:-:S06]  /*10240*/  ISETP.GT.U32.AND P2, PT, R251, R30, PT ;  /* 0x0000001efb00720c */ /* 0x000fcc0003f44070 */
[----:B------:R-:W-:-:S03]  /*10250*/  @!P3 IMAD.MOV R21, RZ, RZ, -R21 ;  /* 0x000000ffff15b224 */ /* 0x000fc600078e0a15 */
[--C-:B------:R-:W-:Y:S02]  /*10260*/  @!P4 IMAD.IADD R32, R32, 0x1, -R251.reuse ;  /* 0x000000012020c824 */ /* 0x100fe400078e0afb */
[--C-:B------:R-:W-:Y:S02]  /*10270*/  @!P0 IMAD.IADD R31, R31, 0x1, -R251.reuse ;  /* 0x000000011f1f8824 */ /* 0x100fe400078e0afb */
[----:B------:R-:W-:Y:S01]  /*10280*/  @!P2 IMAD.IADD R30, R30, 0x1, -R251 ;  /* 0x000000011e1ea824 */ /* 0x000fe200078e0afb */
[----:B------:R-:W-:Y:S02]  /*10290*/  ISETP.GE.AND P5, PT, R26, RZ, PT ;  /* 0x000000ff1a00720c */ /* 0x000fe40003fa6270 */
[----:B------:R-:W3:Y:S01]  /*102a0*/  LDL.LU R26, [R1+0x154] ;  /* 0x00015400011a7983 */ /* 0x000ee20000300800 */
[----:B------:R-:W-:-:S03]  /*102b0*/  ISETP.GE.AND P1, PT, R25, RZ, PT ;  /* 0x000000ff1900720c */ /* 0x000fc60003f26270 */
[----:B------:R-:W4:Y:S07]  /*102c0*/  LDL.LU R25, [R1+0x150] ;  /* 0x0001500001197983 */ /* 0x000f2e0000300800 */
[----:B------:R-:W-:Y:S01]  /*102d0*/  @!P5 IMAD.MOV R20, RZ, RZ, -R20 ;  /* 0x000000ffff14d224 */ /* 0x000fe200078e0a14 */
[----:B------:R-:W-:Y:S02]  /*102e0*/  ISETP.GE.AND P4, PT, R24, RZ, PT ;  /* 0x000000ff1800720c */ /* 0x000fe40003f86270 */
[----:B------:R-:W4:Y:S01]  /*102f0*/  LDL.LU R24, [R1+0x14c] ;  /* 0x00014c0001187983 */ /* 0x000f220000300800 */
[----:B------:R-:W-:Y:S01]  /*10300*/  @!P1 IMAD.MOV R19, RZ, RZ, -R19 ;  /* 0x000000ffff139224 */ /* 0x000fe200078e0a13 */
[----:B------:R-:W-:-:S09]  /*10310*/  ISETP.GE.AND P0, PT, R23, RZ, PT ;  /* 0x000000ff1700720c */ /* 0x000fd20003f06270 */
[----:B------:R-:W-:Y:S01]  /*10320*/  @!P4 IMAD.MOV R18, RZ, RZ, -R18 ;  /* 0x000000ffff12c224 */ /* 0x000fe200078e0a12 */
[----:B------:R-:W-:Y:S02]  /*10330*/  ISETP.GE.AND P2, PT, R22, RZ, PT ;  /* 0x000000ff1600720c */ /* 0x000fe40003f46270 */
[----:B------:R-:W4:Y:S04]  /*10340*/  LDL.LU R22, [R1+0x148] ;  /* 0x0001480001167983 */ /* 0x000f280000300800 */
[----:B------:R1:W-:Y:S04]  /*10350*/  STL [R1+0x488], R21 ;  /* 0x0004881501007387 */ /* 0x0003e80000100800 */
[----:B------:R-:W4:Y:S04]  /*10360*/  LDL R23, [R1+0x3414] ;  /* 0x0034140001177983 */ /* 0x000f280000100800 */
[----:B-1----:R-:W4:Y:S01]  /*10370*/  LDL R21, [R1+0x3418] ;  /* 0x0034180001157983 */ /* 0x002f220000100800 */
[----:B------:R-:W-:-:S03]  /*10380*/  @!P0 IADD3 R34, -R34, RZ, RZ ;  /* 0x000000ff22228210 */ /* 0x000fc60007ffe1ff */
[----:B------:R1:W-:Y:S04]  /*10390*/  STL [R1+0x484], R20 ;  /* 0x0004841401007387 */ /* 0x0003e80000100800 */
[----:B-1----:R-:W4:Y:S04]  /*103a0*/  LDL R20, [R1+0x3424] ;  /* 0x0034240001147983 */ /* 0x002f280000100800 */
[----:B------:R1:W-:Y:S04]  /*103b0*/  STL [R1+0x480], R19 ;  /* 0x0004801301007387 */ /* 0x0003e80000100800 */
[----:B-1----:R-:W4:Y:S04]  /*103c0*/  LDL R19, [R1+0x3428] ;  /* 0x0034280001137983 */ /* 0x002f280000100800 */
[----:B------:R1:W-:Y:S04]  /*103d0*/  STL [R1+0x47c], R18 ;  /* 0x00047c1201007387 */ /* 0x0003e80000100800 */
[----:B-1----:R-:W4:Y:S04]  /*103e0*/  LDL R18, [R1+0x342c] ;  /* 0x00342c0001127983 */ /* 0x002f280000100800 */
[----:B------:R1:W-:Y:S04]  /*103f0*/  STL [R1+0x478], R34 ;  /* 0x0004782201007387 */ /* 0x0003e80000100800 */
[----:B-1----:R-:W4:Y:S01]  /*10400*/  LDL R34, [R1+0x3430] ;  /* 0x0034300001227983 */ /* 0x002f220000100800 */
[----:B------:R-:W-:-:S13]  /*10410*/  ISETP.GT.U32.AND P6, PT, R251, R7, PT ;  /* 0x00000007fb00720c */ /* 0x000fda0003fc4070 */
[----:B------:R-:W-:Y:S01]  /*10420*/  @!P6 IMAD.IADD R7, R7, 0x1, -R251 ;  /* 0x000000010707e824 */ /* 0x000fe200078e0afb */
[----:B------:R-:W-:Y:S01]  /*10430*/  ISETP.GT.U32.AND P6, PT, R251, R28, PT ;  /* 0x0000001cfb00720c */ /* 0x000fe20003fc4070 */
[----:B------:R-:W-:-:S03]  /*10440*/  IMAD.MOV.U32 R8, RZ, RZ, R9 ;  /* 0x000000ffff087224 */ /* 0x000fc600078e0009 */
[C---:B------:R-:W-:Y:S01]  /*10450*/  ISETP.GT.U32.AND P3, PT, R251.reuse, R7, PT ;  /* 0x00000007fb00720c */ /* 0x040fe20003f64070 */
[----:B------:R-:W-:Y:S01]  /*10460*/  @!P2 IMAD.MOV R8, RZ, RZ, -R8 ;  /* 0x000000ffff08a224 */ /* 0x000fe200078e0a08 */
[----:B------:R-:W-:-:S07]  /*10470*/  ISETP.GT.U32.AND P5, PT, R251, R33, PT ;  /* 0x00000021fb00720c */ /* 0x000fce0003fa4070 */
[----:B------:R-:W-:Y:S02]  /*10480*/  @!P6 IADD3 R28, R28, -R251, RZ ;  /* 0x800000fb1c1ce210 */ /* 0x000fe40007ffe0ff */
[C---:B------:R-:W-:Y:S02]  /*10490*/  ISETP.GT.U32.AND P1, PT, R251.reuse, R32, PT ;  /* 0x00000020fb00720c */ /* 0x040fe40003f24070 */
[C---:B------:R-:W-:Y:S02]  /*104a0*/  ISETP.GT.U32.AND P6, PT, R251.reuse, R28, PT ;  /* 0x0000001cfb00720c */ /* 0x040fe40003fc4070 */
[C---:B------:R-:W-:Y:S02]  /*104b0*/  ISETP.GT.U32.AND P2, PT, R251.reuse, R29, PT ;  /* 0x0000001dfb00720c */ /* 0x040fe40003f44070 */
[----:B------:R-:W-:Y:S01]  /*104c0*/  ISETP.GT.U32.AND P4, PT, R251, R31, PT ;  /* 0x0000001ffb00720c */ /* 0x000fe20003f84070 */
[--C-:B------:R-:W-:Y:S01]  /*104d0*/  @!P3 IMAD.IADD R7, R7, 0x1, -R251.reuse ;  /* 0x000000010707b824 */ /* 0x100fe200078e0afb */
[----:B------:R-:W-:Y:S01]  /*104e0*/  IABS R5, R5 ;  /* 0x0000000500057213 */ /* 0x000fe20000000000 */
[----:B------:R-:W-:-:S04]  /*104f0*/  @!P5 IMAD.IADD R33, R33, 0x1, -R251 ;  /* 0x000000012121d824 */ /* 0x000fc800078e0afb */
[----:B------:R-:W-:Y:S02]  /*10500*/  IMAD.HI.U32 R6, R252, R5, RZ ;  /* 0x00000005fc067227 */ /* 0x000fe400078e00ff */
[----:B------:R-:W-:Y:S02]  /*10510*/  @!P6 IADD3 R28, R28, -R251, RZ ;  /* 0x800000fb1c1ce210 */ /* 0x000fe40007ffe0ff */
[--C-:B------:R-:W-:Y:S02]  /*10520*/  @!P1 IMAD.IADD R32, R32, 0x1, -R251.reuse ;  /* 0x0000000120209824 */ /* 0x100fe400078e0afb */
[--C-:B------:R-:W-:Y:S02]  /*10530*/  @!P2 IMAD.IADD R29, R29, 0x1, -R251.reuse ;  /* 0x000000011d1da824 */ /* 0x100fe400078e0afb */
[----:B------:R-:W-:Y:S02]  /*10540*/  @!P4 IMAD.IADD R31, R31, 0x1, -R251 ;  /* 0x000000011f1fc824 */ /* 0x000fe400078e0afb */
[----:B------:R-:W-:Y:S01]  /*10550*/  IMAD.MOV R6, RZ, RZ, -R6 ;  /* 0x000000ffff067224 */ /* 0x000fe200078e0a06 */
[----:B------:R-:W-:Y:S03]  /*10560*/  STL [R1+0x474], R8 ;  /* 0x0004740801007387 */ /* 0x000fe60000100800 */
[----:B------:R-:W-:-:S02]  /*10570*/  IMAD R5, R251, R6, R5 ;  /* 0x00000006fb057224 */ /* 0x000fc400078e0205 */
[----:B------:R-:W-:Y:S01]  /*10580*/  IMAD.MOV.U32 R6, RZ, RZ, R7 ;  /* 0x000000ffff067224 */ /* 0x000fe200078e0007 */
[----:B------:R-:W-:Y:S01]  /*10590*/  ISETP.GT.U32.AND P0, PT, R251, R30, PT ;  /* 0x0000001efb00720c */ /* 0x000fe20003f04070 */
[----:B------:R-:W-:-:S12]  /*105a0*/  IMAD.MOV.U32 R7, RZ, RZ, R33 ;  /* 0x000000ffff077224 */ /* 0x000fd800078e0021 */
[----:B------:R-:W-:Y:S01]  /*105b0*/  @!P0 IMAD.IADD R30, R30, 0x1, -R251 ;  /* 0x000000011e1e8824 */ /* 0x000fe200078e0afb */
[----:B--2---:R-:W-:-:S13]  /*105c0*/  ISETP.GT.U32.AND P3, PT, R251, R27, PT ;  /* 0x0000001bfb00720c */ /* 0x004fda0003f64070 */
[----:B------:R-:W-:Y:S01]  /*105d0*/  @!P3 IMAD.IADD R27, R27, 0x1, -R251 ;  /* 0x000000011b1bb824 */ /* 0x000fe200078e0afb */
[C---:B---3--:R-:W-:Y:S02]  /*105e0*/  ISETP.GT.U32.AND P5, PT, R251.reuse, R26, PT ;  /* 0x0000001afb00720c */ /* 0x048fe40003fa4070 */
[----:B----4-:R-:W-:-:S11]  /*105f0*/  ISETP.GT.U32.AND P1, PT, R251, R25, PT ;  /* 0x00000019fb00720c */ /* 0x010fd60003f24070 */
[--C-:B------:R-:W-:Y:S01]  /*10600*/  @!P5 IMAD.IADD R26, R26, 0x1, -R251.reuse ;  /* 0x000000011a1ad824 */ /* 0x100fe200078e0afb */
[----:B------:R-:W-:Y:S01]  /*10610*/  ISETP.GT.U32.AND P4, PT, R251, R24, PT ;  /* 0x00000018fb00720c */ /* 0x000fe20003f84070 */
[----:B------:R-:W-:-:S12]  /*10620*/  @!P1 IMAD.IADD R25, R25, 0x1, -R251 ;  /* 0x0000000119199824 */ /* 0x000fd800078e0afb */
[----:B------:R-:W-:Y:S01]  /*10630*/  @!P4 IMAD.IADD R24, R24, 0x1, -R251 ;  /* 0x000000011818c824 */ /* 0x000fe200078e0afb */
[----:B------:R-:W-:Y:S02]  /*10640*/  ISETP.GE.AND P6, PT, R23, RZ, PT ;  /* 0x000000ff1700720c */ /* 0x000fe40003fc6270 */
[----:B------:R-:W-:Y:S02]  /*10650*/  ISETP.GE.AND P2, PT, R21, RZ, PT ;  /* 0x000000ff1500720c */ /* 0x000fe40003f46270 */
[----:B------:R-:W2:Y:S04]  /*10660*/  LDL.LU R21, [R1+0x144] ;  /* 0x0001440001157983 */ /* 0x000ea80000300800 */
[----:B------:R-:W3:Y:S05]  /*10670*/  LDL.LU R23, [R1+0x140] ;  /* 0x0001400001177983 */ /* 0x000eea0000300800 */
[----:B------:R-:W-:Y:S01]  /*10680*/  @!P6 IMAD.MOV R6, RZ, RZ, -R6 ;  /* 0x000000ffff06e224 */ /* 0x000fe200078e0a06 */
[----:B------:R-:W-:Y:S01]  /*10690*/  ISETP.GE.AND P3, PT, R20, RZ, PT ;  /* 0x000000ff1400720c */ /* 0x000fe20003f66270 */
[----:B------:R-:W-:Y:S01]  /*106a0*/  @!P2 IMAD.MOV R7, RZ, RZ, -R7 ;  /* 0x000000ffff07a224 */ /* 0x000fe200078e0a07 */
[----:B------:R-:W-:-:S02]  /*106b0*/  ISETP.GE.AND P5, PT, R19, RZ, PT ;  /* 0x000000ff1300720c */ /* 0x000fc40003fa6270 */
[----:B------:R-:W4:Y:S04]  /*106c0*/  LDL.LU R19, [R1+0x13c] ;  /* 0x00013c0001137983 */ /* 0x000f280000300800 */
[----:B------:R-:W4:Y:S01]  /*106d0*/  LDL.LU R20, [R1+0x138] ;  /* 0x0001380001147983 */ /* 0x000f220000300800 */
[----:B------:R-:W-:-:S03]  /*106e0*/  ISETP.GE.AND P1, PT, R18, RZ, PT ;  /* 0x000000ff1200720c */ /* 0x000fc60003f26270 */
[----:B------:R-:W4:Y:S04]  /*106f0*/  LDL.LU R18, [R1+0x134] ;  /* 0x0001340001127983 */ /* 0x000f280000300800 */
[----:B------:R1:W-:Y:S01]  /*10700*/  STL [R1+0x470], R6 ;  /* 0x0004700601007387 */ /* 0x0003e20000100800 */
[----:B------:R-:W-:-:S03]  /*10710*/  ISETP.GE.AND P4, PT, R34, RZ, PT ;  /* 0x000000ff2200720c */ /* 0x000fc60003f86270 */
[----:B------:R-:W4:Y:S01]  /*10720*/  LDL R34, [R1+0x3434] ;  /* 0x0034340001227983 */ /* 0x000f220000100800 */
[----:B-1----:R-:W-:-:S03]  /*10730*/  IMAD.MOV.U32 R6, RZ, RZ, R32 ;  /* 0x000000ffff067224 */ /* 0x002fc600078e0020 */
[----:B------:R1:W-:Y:S01]  /*10740*/  STL [R1+0x46c], R7 ;  /* 0x00046c0701007387 */ /* 0x0003e20000100800 */
[----:B------:R-:W-:-:S03]  /*10750*/  @!P3 IMAD.MOV R6, RZ, RZ, -R6 ;  /* 0x000000ffff06b224 */ /* 0x000fc600078e0a06 */
[----:B------:R-:W4:Y:S04]  /*10760*/  LDL R33, [R1+0x343c] ;  /* 0x00343c0001217983 */ /* 0x000f280000100800 */
[----:B------:R-:W4:Y:S01]  /*10770*/  LDL R32, [R1+0x3440] ;  /* 0x0034400001207983 */ /* 0x000f220000100800 */
[----:B-1----:R-:W-:-:S03]  /*10780*/  IMAD.MOV.U32 R7, RZ, RZ, R31 ;  /* 0x000000ffff077224 */ /* 0x002fc600078e001f */
[----:B------:R1:W-:Y:S01]  /*10790*/  STL [R1+0x468], R6 ;  /* 0x0004680601007387 */ /* 0x0003e20000100800 */
[----:B------:R-:W-:-:S03]  /*107a0*/  @!P5 IMAD.MOV R7, RZ, RZ, -R7 ;  /* 0x000000ffff07d224 */ /* 0x000fc600078e0a07 */
[----:B------:R-:W4:Y:S01]  /*107b0*/  LDL R31, [R1+0x3444] ;  /* 0x00344400011f7983 */ /* 0x000f220000100800 */
[----:B-1----:R-:W-:-:S03]  /*107c0*/  MOV R6, R30 ;  /* 0x0000001e00067202 */ /* 0x002fc60000000f00 */
[----:B------:R-:W4:Y:S04]  /*107d0*/  LDL R30, [R1+0x3448] ;  /* 0x00344800011e7983 */ /* 0x000f280000100800 */
[----:B------:R1:W-:Y:S02]  /*107e0*/  STL [R1+0x464], R7 ;  /* 0x0004640701007387 */ /* 0x0003e40000100800 */
[----:B-1----:R-:W-:Y:S02]  /*107f0*/  IMAD.MOV.U32 R7, RZ, RZ, R28 ;  /* 0x000000ffff077224 */ /* 0x002fe400078e001c */
[----:B------:R-:W4:Y:S01]  /*10800*/  LDL R28, [R1+0x3450] ;  /* 0x00345000011c7983 */ /* 0x000f220000100800 */
[C---:B------:R-:W-:Y:S02]  /*10810*/  ISETP.GT.U32.AND P0, PT, R251.reuse, R22, PT ;  /* 0x00000016fb00720c */ /* 0x040fe40003f04070 */
[----:B------:R-:W-:-:S02]  /*10820*/  ISETP.GT.U32.AND P2, PT, R251, R27, PT ;  /* 0x0000001bfb00720c */ /* 0x000fc40003f44070 */
[C---:B------:R-:W-:Y:S01]  /*10830*/  ISETP.GT.U32.AND P3, PT, R251.reuse, R26, PT ;  /* 0x0000001afb00720c */ /* 0x040fe20003f64070 */
[----:B------:R-:W-:Y:S01]  /*10840*/  @!P4 IMAD.MOV R7, RZ, RZ, -R7 ;  /* 0x000000ffff07c224 */ /* 0x000fe200078e0a07 */
[----:B------:R-:W-:-:S07]  /*10850*/  ISETP.GT.U32.AND P6, PT, R251, R25, PT ;  /* 0x00000019fb00720c */ /* 0x000fce0003fc4070 */
[----:B------:R-:W-:Y:S02]  /*10860*/  @!P0 IADD3 R22, R22, -R251, RZ ;  /* 0x800000fb16168210 */ /* 0x000fe40007ffe0ff */
[C---:B------:R-:W-:Y:S02]  /*10870*/  ISETP.GT.U32.AND P0, PT, R251.reuse, R29, PT ;  /* 0x0000001dfb00720c */ /* 0x040fe40003f04070 */
[----:B------:R-:W-:Y:S01]  /*10880*/  ISETP.GT.U32.AND P5, PT, R251, R22, PT ;  /* 0x00000016fb00720c */ /* 0x000fe20003fa4070 */
[----:B------:R-:W-:Y:S01]  /*10890*/  @!P1 IMAD.MOV R6, RZ, RZ, -R6 ;  /* 0x000000ffff069224 */ /* 0x000fe200078e0a06 */
[----:B------:R-:W-:Y:S01]  /*108a0*/  @!P3 IADD3 R26, R26, -R251, RZ ;  /* 0x800000fb1a1ab210 */ /* 0x000fe20007ffe0ff */
[--C-:B------:R-:W-:Y:S02]  /*108b0*/  @!P2 IMAD.IADD R27, R27, 0x1, -R251.reuse ;  /* 0x000000011b1ba824 */ /* 0x100fe400078e0afb */
[----:B------:R-:W-:-:S06]  /*108c0*/  @!P6 IMAD.IADD R25, R25, 0x1, -R251 ;  /* 0x000000011919e824 */ /* 0x000fcc00078e0afb */
[--C-:B------:R-:W-:Y:S02]  /*108d0*/  @!P0 IMAD.IADD R29, R29, 0x1, -R251.reuse ;  /* 0x000000011d1d8824 */ /* 0x100fe400078e0afb */
[----:B------:R-:W-:Y:S01]  /*108e0*/  @!P5 IMAD.IADD R22, R22, 0x1, -R251 ;  /* 0x000000011616d824 */ /* 0x000fe200078e0afb */
[----:B------:R1:W-:Y:S01]  /*108f0*/  STL [R1+0x460], R6 ;  /* 0x0004600601007387 */ /* 0x0003e20000100800 */
[----:B------:R-:W-:Y:S01]  /*10900*/  IMAD.MOV.U32 R9, RZ, RZ, R29 ;  /* 0x000000ffff097224 */ /* 0x000fe200078e001d */
[----:B-1----:R-:W-:-:S05]  /*10910*/  IADD3 R6, R246, 0x1e9, RZ ;  /* 0x000001e9f6067810 */ /* 0x002fca0007ffe0ff */
[----:B------:R-:W-:Y:S01]  /*10920*/  STL [R1+0x3438], R6 ;  /* 0x0034380601007387 */ /* 0x000fe20000100800 */
[----:B------:R-:W-:-:S03]  /*10930*/  ISETP.GT.U32.AND P1, PT, R251, R24, PT ;  /* 0x00000018fb00720c */ /* 0x000fc60003f24070 */
[----:B------:R1:W-:Y:S04]  /*10940*/  STL [R1+0x45c], R7 ;  /* 0x00045c0701007387 */ /* 0x0003e80000100800 */
[----:B------:R-:W4:Y:S01]  /*10950*/  LDL.LU R8, [R1+0x1b8] ;  /* 0x0001b80001087983 */ /* 0x000f220000300800 */
[----:B-1----:R-:W-:-:S05]  /*10960*/  IMAD.MOV.U32 R7, RZ, RZ, R27 ;  /* 0x000000ffff077224 */ /* 0x002fca00078e001b */
[----:B------:R-:W-:Y:S01]  /*10970*/  @!P1 IMAD.IADD R24, R24, 0x1, -R251 ;  /* 0x0000000118189824 */ /* 0x000fe200078e0afb */
[C---:B--2---:R-:W-:Y:S02]  /*10980*/  ISETP.GT.U32.AND P4, PT, R251.reuse, R21, PT ;  /* 0x00000015fb00720c */ /* 0x044fe40003f84070 */
[----:B---3--:R-:W-:-:S11]  /*10990*/  ISETP.GT.U32.AND P0, PT, R251, R23, PT ;  /* 0x00000017fb00720c */ /* 0x008fd60003f04070 */
[--C-:B------:R-:W-:Y:S01]  /*109a0*/  @!P4 IMAD.IADD R21, R21, 0x1, -R251.reuse ;  /* 0x000000011515c824 */ /* 0x100fe200078e0afb */
[C---:B----4-:R-:W-:Y:S02]  /*109b0*/  ISETP.GT.U32.AND P2, PT, R251.reuse, R19, PT ;  /* 0x00000013fb00720c */ /* 0x050fe40003f44070 */
[----:B------:R-:W-:Y:S01]  /*109c0*/  ISETP.GT.U32.AND P3, PT, R251, R20, PT ;  /* 0x00000014fb00720c */ /* 0x000fe20003f64070 */
[----:B------:R-:W-:Y:S01]  /*109d0*/  @!P0 IMAD.IADD R23, R23, 0x1, -R251 ;  /* 0x0000000117178824 */ /* 0x000fe200078e0afb */
[----:B------:R-:W-:-:S09]  /*109e0*/  ISETP.GT.U32.AND P6, PT, R251, R18, PT ;  /* 0x00000012fb00720c */ /* 0x000fd20003fc4070 */
[----:B------:R-:W-:Y:S02]  /*109f0*/  @!P2 IMAD.IADD R19, R19, 0x1, -R251 ;  /* 0x000000011313a824 */ /* 0x000fe400078e0afb */
[----:B------:R-:W-:Y:S02]  /*10a00*/  @!P3 IADD3 R20, R20, -R251, RZ ;  /* 0x800000fb1414b210 */ /* 0x000fe40007ffe0ff */
[----:B------:R-:W-:Y:S02]  /*10a10*/  ISETP.GE.AND P5, PT, R34, RZ, PT ;  /* 0x000000ff2200720c */ /* 0x000fe40003fa6270 */
[----:B------:R-:W-:Y:S02]  /*10a20*/  ISETP.GE.AND P4, PT, R33, RZ, PT ;  /* 0x000000ff2100720c */ /* 0x000fe40003f86270 */
[----:B------:R-:W2:Y:S01]  /*10a30*/  LDL.LU R33, [R1+0x1b4] ;  /* 0x0001b40001217983 */ /* 0x000ea20000300800 */
[----:B------:R-:W-:-:S08]  /*10a40*/  ISETP.GE.AND P0, PT, R32, RZ, PT ;  /* 0x000000ff2000720c */ /* 0x000fd00003f06270 */
[----:B------:R-:W-:Y:S02]  /*10a50*/  @!P5 IMAD.MOV R9, RZ, RZ, -R9 ;  /* 0x000000ffff09d224 */ /* 0x000fe400078e0a09 */
[----:B------:R-:W-:Y:S01]  /*10a60*/  @!P6 IMAD.IADD R18, R18, 0x1, -R251 ;  /* 0x000000011212e824 */ /* 0x000fe200078e0afb */
[----:B------:R-:W-:Y:S02]  /*10a70*/  ISETP.GE.AND P2, PT, R31, RZ, PT ;  /* 0x000000ff1f00720c */ /* 0x000fe40003f46270 */
[----:B------:R-:W-:Y:S02]  /*10a80*/  @!P4 IADD3 R7, -R7, RZ, RZ ;  /* 0x000000ff0707c210 */ /* 0x000fe40007ffe1ff */
[----:B------:R-:W-:Y:S02]  /*10a90*/  ISETP.GE.AND P3, PT, R30, RZ, PT ;  /* 0x000000ff1e00720c */ /* 0x000fe40003f66270 */
[----:B------:R-:W3:Y:S04]  /*10aa0*/  LDL R30, [R1+0x3458] ;  /* 0x00345800011e7983 */ /* 0x000ee80000100800 */
[----:B------:R-:W4:Y:S04]  /*10ab0*/  LDL.LU R32, [R1+0x1b0] ;  /* 0x0001b00001207983 */ /* 0x000f280000300800 */
[----:B------:R-:W4:Y:S04]  /*10ac0*/  LDL.LU R31, [R1+0x1ac] ;  /* 0x0001ac00011f7983 */ /* 0x000f280000300800 */
[----:B------:R-:W4:Y:S01]  /*10ad0*/  LDL.LU R29, [R1+0x1a8] ;  /* 0x0001a800011d7983 */ /* 0x000f220000300800 */
[----:B------:R-:W-:-:S03]  /*10ae0*/  ISETP.GE.AND P6, PT, R28, RZ, PT ;  /* 0x000000ff1c00720c */ /* 0x000fc60003fc6270 */
[----:B------:R-:W4:Y:S04]  /*10af0*/  LDL.LU R28, [R1+0x1a4] ;  /* 0x0001a400011c7983 */ /* 0x000f280000300800 */
[----:B------:R1:W-:Y:S04]  /*10b00*/  STL [R1+0x458], R9 ;  /* 0x0004580901007387 */ /* 0x0003e80000100800 */
[----:B------:R-:W4:Y:S04]  /*10b10*/  LDL R27, [R1+0x345c] ;  /* 0x00345c00011b7983 */ /* 0x000f280000100800 */
[----:B------:R1:W-:Y:S02]  /*10b20*/  STL [R1+0x454], R7 ;  /* 0x0004540701007387 */ /* 0x0003e40000100800 */
[----:B-1----:R-:W-:-:S02]  /*10b30*/  IMAD.MOV.U32 R9, RZ, RZ, R26 ;  /* 0x000000ffff097224 */ /* 0x002fc400078e001a */
[----:B------:R-:W4:Y:S02]  /*10b40*/  LDL R26, [R1+0x3460] ;  /* 0x00346000011a7983 */ /* 0x000f240000100800 */
[----:B------:R-:W-:Y:S02]  /*10b50*/  @!P0 IMAD.MOV R9, RZ, RZ, -R9 ;  /* 0x000000ffff098224 */ /* 0x000fe400078e0a09 */
[----:B------:R-:W-:Y:S02]  /*10b60*/  IMAD.MOV.U32 R7, RZ, RZ, R25 ;  /* 0x000000ffff077224 */ /* 0x000fe400078e0019 */
[----:B------:R-:W4:Y:S02]  /*10b70*/  LDL R25, [R1+0x3464] ;  /* 0x0034640001197983 */ /* 0x000f240000100800 */
[----:B------:R-:W-:Y:S02]  /*10b80*/  @!P2 IMAD.MOV R7, RZ, RZ, -R7 ;  /* 0x000000ffff07a224 */ /* 0x000fe400078e0a07 */
[----:B------:R1:W-:Y:S04]  /*10b90*/  STL [R1+0x450], R9 ;  /* 0x0004500901007387 */ /* 0x0003e80000100800 */
[----:B------:R1:W-:Y:S02]  /*10ba0*/  STL [R1+0x44c], R7 ;  /* 0x00044c0701007387 */ /* 0x0003e40000100800 */
[----:B-1----:R-:W-:-:S02]  /*10bb0*/  IMAD.MOV.U32 R9, RZ, RZ, R24 ;  /* 0x000000ffff097224 */ /* 0x002fc400078e0018 */
[----:B------:R-:W4:Y:S01]  /*10bc0*/  LDL R24, [R1+0x346c] ;  /* 0x00346c0001187983 */ /* 0x000f220000100800 */
[----:B------:R-:W-:-:S03]  /*10bd0*/  IMAD.MOV.U32 R7, RZ, RZ, R22 ;  /* 0x000000ffff077224 */ /* 0x000fc600078e0016 */
[----:B------:R-:W4:Y:S01]  /*10be0*/  LDL R22, [R1+0x3470] ;  /* 0x0034700001167983 */ /* 0x000f220000100800 */
[C---:B------:R-:W-:Y:S02]  /*10bf0*/  ISETP.GT.U32.AND P1, PT, R251.reuse, R10, PT ;  /* 0x0000000afb00720c */ /* 0x040fe40003f24070 */
[C---:B------:R-:W-:Y:S01]  /*10c00*/  ISETP.GT.U32.AND P4, PT, R251.reuse, R23, PT ;  /* 0x00000017fb00720c */ /* 0x040fe20003f84070 */
[----:B------:R-:W-:Y:S01]  /*10c10*/  @!P3 IMAD.MOV R9, RZ, RZ, -R9 ;  /* 0x000000ffff09b224 */ /* 0x000fe200078e0a09 */
[C---:B------:R-:W-:Y:S02]  /*10c20*/  ISETP.GT.U32.AND P0, PT, R251.reuse, R19, PT ;  /* 0x00000013fb00720c */ /* 0x040fe40003f04070 */
[C---:B------:R-:W-:Y:S02]  /*10c30*/  ISETP.GT.U32.AND P2, PT, R251.reuse, R20, PT ;  /* 0x00000014fb00720c */ /* 0x040fe40003f44070 */
[----:B------:R-:W-:-:S05]  /*10c40*/  ISETP.GT.U32.AND P3, PT, R251, R18, PT ;  /* 0x00000012fb00720c */ /* 0x000fca0003f64070 */
[----:B------:R-:W-:Y:S01]  /*10c50*/  @!P1 IMAD.IADD R10, R10, 0x1, -R251 ;  /* 0x000000010a0a9824 */ /* 0x000fe200078e0afb */
[----:B------:R-:W-:-:S04]  /*10c60*/  ISETP.GT.U32.AND P1, PT, R251, R21, PT ;  /* 0x00000015fb00720c */ /* 0x000fc80003f24070 */
[----:B------:R-:W-:Y:S01]  /*10c70*/  ISETP.GT.U32.AND P5, PT, R251, R10, PT ;  /* 0x0000000afb00720c */ /* 0x000fe20003fa4070 */
[--C-:B------:R-:W-:Y:S02]  /*10c80*/  @!P4 IMAD.IADD R23, R23, 0x1, -R251.reuse ;  /* 0x000000011717c824 */ /* 0x100fe400078e0afb */
[--C-:B------:R-:W-:Y:S01]  /*10c90*/  @!P0 IMAD.IADD R19, R19, 0x1, -R251.reuse ;  /* 0x0000000113138824 */ /* 0x100fe200078e0afb */
[----:B------:R-:W-:Y:S01]  /*10ca0*/  @!P6 IADD3 R7, -R7, RZ, RZ ;  /* 0x000000ff0707e210 */ /* 0x000fe20007ffe1ff */
[--C-:B------:R-:W-:Y:S02]  /*10cb0*/  @!P2 IMAD.IADD R20, R20, 0x1, -R251.reuse ;  /* 0x000000011414a824 */ /* 0x100fe400078e0afb */
[--C-:B------:R-:W-:Y:S02]  /*10cc0*/  @!P3 IMAD.IADD R18, R18, 0x1, -R251.reuse ;  /* 0x000000011212b824 */ /* 0x100fe400078e0afb */
[--C-:B------:R-:W-:Y:S01]  /*10cd0*/  @!P1 IMAD.IADD R21, R21, 0x1, -R251.reuse ;  /* 0x0000000115159824 */ /* 0x100fe200078e0afb */
[----:B------:R1:W-:Y:S03]  /*10ce0*/  STL [R1+0x448], R9 ;  /* 0x0004480901007387 */ /* 0x0003e60000100800 */
[----:B------:R-:W-:Y:S01]  /*10cf0*/  @!P5 IMAD.IADD R10, R10, 0x1, -R251 ;  /* 0x000000010a0ad824 */ /* 0x000fe200078e0afb */
[----:B------:R-:W-:Y:S01]  /*10d00*/  STL [R1+0x444], R7 ;  /* 0x0004440701007387 */ /* 0x000fe20000100800 */
[----:B-1----:R-:W-:Y:S01]  /*10d10*/  MOV R9, R23 ;  /* 0x0000001700097202 */ /* 0x002fe20000000f00 */
[----:B------:R-:W-:Y:S01]  /*10d20*/  IMAD.MOV.U32 R34, RZ, RZ, R18 ;  /* 0x000000ffff227224 */ /* 0x000fe200078e0012 */
[----:B--2---:R-:W-:-:S02]  /*10d30*/  ISETP.GT.U32.AND P4, PT, R251, R33, PT ;  /* 0x00000021fb00720c */ /* 0x004fc40003f84070 */
[----:B---3--:R-:W-:Y:S02]  /*10d40*/  ISETP.GE.AND P1, PT, R30, RZ, PT ;  /* 0x000000ff1e00720c */ /* 0x008fe40003f26270 */
[----:B------:R-:W2:Y:S01]  /*10d50*/  LDL.LU R30, [R1+0x1a0] ;  /* 0x0001a000011e7983 */ /* 0x000ea20000300800 */
[C---:B----4-:R-:W-:Y:S02]  /*10d60*/  ISETP.GT.U32.AND P0, PT, R251.reuse, R32, PT ;  /* 0x00000020fb00720c */ /* 0x050fe40003f04070 */
[C---:B------:R-:W-:Y:S02]  /*10d70*/  ISETP.GT.U32.AND P2, PT, R251.reuse, R31, PT ;  /* 0x0000001ffb00720c */ /* 0x040fe40003f44070 */
[----:B------:R-:W-:-:S04]  /*10d80*/  ISETP.GT.U32.AND P3, PT, R251, R29, PT ;  /* 0x0000001dfb00720c */ /* 0x000fc80003f64070 */
[----:B------:R-:W-:Y:S02]  /*10d90*/  @!P4 IMAD.IADD R33, R33, 0x1, -R251 ;  /* 0x000000012121c824 */ /* 0x000fe400078e0afb */
[----:B------:R-:W-:-:S03]  /*10da0*/  @!P1 IMAD.MOV R21, RZ, RZ, -R21 ;  /* 0x000000ffff159224 */ /* 0x000fc600078e0a15 */
[--C-:B------:R-:W-:Y:S01]  /*10db0*/  @!P0 IMAD.IADD R32, R32, 0x1, -R251.reuse ;  /* 0x0000000120208824 */ /* 0x100fe200078e0afb */
[----:B------:R-:W-:Y:S01]  /*10dc0*/  ISETP.GE.AND P5, PT, R27, RZ, PT ;  /* 0x000000ff1b00720c */ /* 0x000fe20003fa6270 */
[--C-:B------:R-:W-:Y:S01]  /*10dd0*/  @!P2 IMAD.IADD R31, R31, 0x1, -R251.reuse ;  /* 0x000000011f1fa824 */ /* 0x100fe200078e0afb */
[----:B------:R-:W3:Y:S01]  /*10de0*/  LDL.LU R27, [R1+0x19c] ;  /* 0x00019c00011b7983 */ /* 0x000ee20000300800 */
[----:B------:R-:W-:Y:S01]  /*10df0*/  @!P3 IMAD.IADD R29, R29, 0x1, -R251 ;  /* 0x000000011d1db824 */ /* 0x000fe200078e0afb */
[----:B------:R-:W-:Y:S02]  /*10e00*/  ISETP.GE.AND P4, PT, R26, RZ, PT ;  /* 0x000000ff1a00720c */ /* 0x000fe40003f86270 */
[----:B------:R-:W4:Y:S01]  /*10e10*/  LDL.LU R26, [R1+0x198] ;  /* 0x00019800011a7983 */ /* 0x000f220000300800 */
[----:B------:R-:W-:-:S03]  /*10e20*/  ISETP.GE.AND P0, PT, R25, RZ, PT ;  /* 0x000000ff1900720c */ /* 0x000fc60003f06270 */
[----:B------:R-:W4:Y:S03]  /*10e30*/  LDL.LU R25, [R1+0x194] ;  /* 0x0001940001197983 */ /* 0x000f260000300800 */
[----:B------:R-:W-:Y:S01]  /*10e40*/  @!P5 IMAD.MOV R9, RZ, RZ, -R9 ;  /* 0x000000ffff09d224 */ /* 0x000fe200078e0a09 */
[----:B------:R-:W-:Y:S02]  /*10e50*/  ISETP.GE.AND P2, PT, R24, RZ, PT ;  /* 0x000000ff1800720c */ /* 0x000fe40003f46270 */
[----:B------:R-:W4:Y:S01]  /*10e60*/  LDL.LU R24, [R1+0x190] ;  /* 0x0001900001187983 */ /* 0x000f220000300800 */
[----:B------:R-:W-:-:S03]  /*10e70*/  ISETP.GE.AND P3, PT, R22, RZ, PT ;  /* 0x000000ff1600720c */ /* 0x000fc60003f66270 */
[----:B------:R-:W4:Y:S04]  /*10e80*/  LDL.LU R22, [R1+0x18c] ;  /* 0x00018c0001167983 */ /* 0x000f280000300800 */
[----:B------:R1:W-:Y:S04]  /*10e90*/  STL [R1+0x440], R21 ;  /* 0x0004401501007387 */ /* 0x0003e80000100800 */
[----:B------:R-:W4:Y:S04]  /*10ea0*/  LDL R23, [R1+0x3478] ;  /* 0x0034780001177983 */ /* 0x000f280000100800 */
[----:B-1----:R-:W4:Y:S01]  /*10eb0*/  LDL R21, [R1+0x347c] ;  /* 0x00347c0001157983 */ /* 0x002f220000100800 */
[----:B------:R-:W-:-:S03]  /*10ec0*/  @!P4 IMAD.MOV R19, RZ, RZ, -R19 ;  /* 0x000000ffff13c224 */ /* 0x000fc600078e0a13 */
[----:B------:R1:W-:Y:S01]  /*10ed0*/  STL [R1+0x43c], R9 ;  /* 0x00043c0901007387 */ /* 0x0003e20000100800 */
[----:B------:R-:W-:Y:S02]  /*10ee0*/  @!P2 IMAD.MOV R34, RZ, RZ, -R34 ;  /* 0x000000ffff22a224 */ /* 0x000fe400078e0a22 */
[----:B-1----:R-:W-:Y:S02]  /*10ef0*/  IMAD.MOV.U32 R9, RZ, RZ, R20 ;  /* 0x000000ffff097224 */ /* 0x002fe400078e0014 */
[----:B------:R-:W4:Y:S02]  /*10f00*/  LDL R20, [R1+0x3480] ;  /* 0x0034800001147983 */ /* 0x000f240000100800 */
[----:B------:R-:W-:Y:S02]  /*10f10*/  @!P0 IMAD.MOV R9, RZ, RZ, -R9 ;  /* 0x000000ffff098224 */ /* 0x000fe400078e0a09 */
[----:B------:R1:W-:Y:S04]  /*10f20*/  STL [R1+0x438], R19 ;  /* 0x0004381301007387 */ /* 0x0003e80000100800 */
[----:B------:R-:W4:Y:S04]  /*10f30*/  LDL R18, [R1+0x3488] ;  /* 0x0034880001127983 */ /* 0x000f280000100800 */
[----:B-1----:R-:W4:Y:S04]  /*10f40*/  LDL R19, [R1+0x3484] ;  /* 0x0034840001137983 */ /* 0x002f280000100800 */
[----:B------:R-:W-:Y:S04]  /*10f50*/  STL [R1+0x434], R9 ;  /* 0x0004340901007387 */ /* 0x000fe80000100800 */
[----:B------:R1:W-:Y:S04]  /*10f60*/  STL [R1+0x430], R34 ;  /* 0x0004302201007387 */ /* 0x0003e80000100800 */
[----:B-1----:R-:W4:Y:S01]  /*10f70*/  LDL R34, [R1+0x348c] ;  /* 0x00348c0001227983 */ /* 0x002f220000100800 */
[----:B------:R-:W-:-:S13]  /*10f80*/  ISETP.GT.U32.AND P6, PT, R251, R8, PT ;  /* 0x00000008fb00720c */ /* 0x000fda0003fc4070 */
[----:B------:R-:W-:Y:S02]  /*10f90*/  @!P6 IADD3 R8, R8, -R251, RZ ;  /* 0x800000fb0808e210 */ /* 0x000fe40007ffe0ff */
[C---:B------:R-:W-:Y:S02]  /*10fa0*/  ISETP.GT.U32.AND P6, PT, R251.reuse, R28, PT ;  /* 0x0000001cfb00720c */ /* 0x040fe40003fc4070 */
[----:B------:R-:W-:Y:S02]  /*10fb0*/  MOV R9, R10 ;  /* 0x0000000a00097202 */ /* 0x000fe40000000f00 */
[C---:B------:R-:W-:Y:S02]  /*10fc0*/  ISETP.GT.U32.AND P1, PT, R251.reuse, R8, PT ;  /* 0x00000008fb00720c */ /* 0x040fe40003f24070 */
[----:B------:R-:W-:Y:S01]  /*10fd0*/  ISETP.GT.U32.AND P5, PT, R251, R33, PT ;  /* 0x00000021fb00720c */ /* 0x000fe20003fa4070 */
[----:B------:R-:W-:-:S06]  /*10fe0*/  @!P3 IMAD.MOV R9, RZ, RZ, -R9 ;  /* 0x000000ffff09b224 */ /* 0x000fcc00078e0a09 */
[----:B------:R-:W-:Y:S01]  /*10ff0*/  @!P6 IMAD.IADD R28, R28, 0x1, -R251 ;  /* 0x000000011c1ce824 */ /* 0x000fe200078e0afb */
[----:B------:R-:W-:-:S04]  /*11000*/  ISETP.GT.U32.AND P4, PT, R251, R32, PT ;  /* 0x00000020fb00720c */ /* 0x000fc80003f84070 */
[C---:B------:R-:W-:Y:S02]  /*11010*/  ISETP.GT.U32.AND P6, PT, R251.reuse, R28, PT ;  /* 0x0000001cfb00720c */ /* 0x040fe40003fc4070 */
[----:B------:R-:W-:Y:S02]  /*11020*/  ISETP.GT.U32.AND P0, PT, R251, R31, PT ;  /* 0x0000001ffb00720c */ /* 0x000fe40003f04070 */
[----:B------:R-:W-:Y:S01]  /*11030*/  IABS R6, R6 ;  /* 0x0000000600067213 */ /* 0x000fe20000000000 */
[--C-:B------:R-:W-:Y:S02]  /*11040*/  @!P1 IMAD.IADD R8, R8, 0x1, -R251.reuse ;  /* 0x0000000108089824 */ /* 0x100fe400078e0afb */
[----:B------:R-:W-:Y:S02]  /*11050*/  @!P5 IMAD.IADD R33, R33, 0x1, -R251 ;  /* 0x000000012121d824 */ /* 0x000fe400078e0afb */
[----:B------:R-:W-:-:S04]  /*11060*/  IMAD.HI.U32 R7, R252, R6, RZ ;  /* 0x00000006fc077227 */ /* 0x000fc800078e00ff */
[--C-:B------:R-:W-:Y:S02]  /*11070*/  @!P6 IMAD.IADD R28, R28, 0x1, -R251.reuse ;  /* 0x000000011c1ce824 */ /* 0x100fe400078e0afb */
[----:B------:R-:W-:Y:S02]  /*11080*/  @!P4 IMAD.IADD R32, R32, 0x1, -R251 ;  /* 0x000000012020c824 */ /* 0x000fe400078e0afb */
[----:B------:R-:W-:Y:S02]  /*11090*/  IMAD.MOV R7, RZ, RZ, -R7 ;  /* 0x000000ffff077224 */ /* 0x000fe400078e0a07 */
[----:B------:R-:W-:Y:S01]  /*110a0*/  @!P0 IMAD.IADD R31, R31, 0x1, -R251 ;  /* 0x000000011f1f8824 */ /* 0x000fe200078e0afb */
[----:B------:R-:W-:Y:S01]  /*110b0*/  STL [R1+0x42c], R9 ;  /* 0x00042c0901007387 */ /* 0x000fe20000100800 */
[C---:B------:R-:W-:Y:S01]  /*110c0*/  IMAD R6, R251.reuse, R7, R6 ;  /* 0x00000007fb067224 */ /* 0x040fe200078e0206 */
[----:B------:R-:W-:Y:S01]  /*110d0*/  MOV R7, R8 ;  /* 0x0000000800077202 */ /* 0x000fe20000000f00 */
[----:B------:R-:W-:Y:S01]  /*110e0*/  IMAD.MOV.U32 R8, RZ, RZ, R33 ;  /* 0x000000ffff087224 */ /* 0x000fe200078e0021 */
[----:B------:R-:W-:-:S13]  /*110f0*/  ISETP.GT.U32.AND P2, PT, R251, R29, PT ;  /* 0x0000001dfb00720c */ /* 0x000fda0003f44070 */
[----:B------:R-:W-:Y:S02]  /*11100*/  @!P2 IADD3 R29, R29, -R251, RZ ;  /* 0x800000fb1d1da210 */ /* 0x000fe40007ffe0ff */
[----:B--2---:R-:W-:-:S13]  /*11110*/  ISETP.GT.U32.AND P3, PT, R251, R30, PT ;  /* 0x0000001efb00720c */ /* 0x004fda0003f64070 */
[----:B------:R-:W-:Y:S01]  /*11120*/  @!P3 IMAD.IADD R30, R30, 0x1, -R251 ;  /* 0x000000011e1eb824 */ /* 0x000fe200078e0afb */
[C---:B---3--:R-:W-:Y:S02]  /*11130*/  ISETP.GT.U32.AND P1, PT, R251.reuse, R27, PT ;  /* 0x0000001bfb00720c */ /* 0x048fe40003f24070 */
[C---:B----4-:R-:W-:Y:S02]  /*11140*/  ISETP.GT.U32.AND P5, PT, R251.reuse, R26, PT ;  /* 0x0000001afb00720c */ /* 0x050fe40003fa4070 */
[----:B------:R-:W-:-:S09]  /*11150*/  ISETP.GT.U32.AND P4, PT, R251, R25, PT ;  /* 0x00000019fb00720c */ /* 0x000fd20003f84070 */
[--C-:B------:R-:W-:Y:S02]  /*11160*/  @!P1 IMAD.IADD R27, R27, 0x1, -R251.reuse ;  /* 0x000000011b1b9824 */ /* 0x100fe400078e0afb */
[--C-:B------:R-:W-:Y:S01]  /*11170*/  @!P5 IMAD.IADD R26, R26, 0x1, -R251.reuse ;  /* 0x000000011a1ad824 */ /* 0x100fe200078e0afb */
[----:B------:R-:W-:Y:S02]  /*11180*/  ISETP.GT.U32.AND P0, PT, R251, R24, PT ;  /* 0x00000018fb00720c */ /* 0x000fe40003f04070 */
[----:B------:R-:W-:Y:S02]  /*11190*/  ISETP.GE.AND P6, PT, R23, RZ, PT ;  /* 0x000000ff1700720c */ /* 0x000fe40003fc6270 */
[----:B------:R-:W-:Y:S02]  /*111a0*/  ISETP.GE.AND P3, PT, R21, RZ, PT ;  /* 0x000000ff1500720c */ /* 0x000fe40003f66270 */
[----:B------:R-:W2:Y:S01]  /*111b0*/  LDL.LU R21, [R1+0x188] ;  /* 0x0001880001157983 */ /* 0x000ea20000300800 */
[----:B------:R-:W-:-:S03]  /*111c0*/  @!P4 IMAD.IADD R25, R25, 0x1, -R251 ;  /* 0x000000011919c824 */ /* 0x000fc600078e0afb */
[----:B------:R-:W3:Y:S05]  /*111d0*/  LDL.LU R23, [R1+0x184] ;  /* 0x0001840001177983 */ /* 0x000eea0000300800 */
[----:B------:R-:W-:Y:S02]  /*111e0*/  @!P6 IMAD.MOV R7, RZ, RZ, -R7 ;  /* 0x000000ffff07e224 */ /* 0x000fe400078e0a07 */
[----:B------:R-:W-:Y:S01]  /*111f0*/  @!P0 IMAD.IADD R24, R24, 0x1, -R251 ;  /* 0x0000000118188824 */ /* 0x000fe200078e0afb */
[----:B------:R-:W-:Y:S01]  /*11200*/  ISETP.GE.AND P1, PT, R20, RZ, PT ;  /* 0x000000ff1400720c */ /* 0x000fe20003f26270 */
[----:B------:R-:W-:Y:S01]  /*11210*/  @!P3 IMAD.MOV R8, RZ, RZ, -R8 ;  /* 0x000000ffff08b224 */ /* 0x000fe200078e0a08 */
[----:B------:R-:W-:-:S02]  /*11220*/  ISETP.GE.AND P4, PT, R18, RZ, PT ;  /* 0x000000ff1200720c */ /* 0x000fc40003f86270 */
[----:B------:R-:W-:Y:S02]  /*11230*/  ISETP.GE.AND P5, PT, R19, RZ, PT ;  /* 0x000000ff1300720c */ /* 0x000fe40003fa6270 */
[----:B------:R-:W4:Y:S04]  /*11240*/  LDL.LU R19, [R1+0x180] ;  /* 0x0001800001137983 */ /* 0x000f280000300800 */
[----:B------:R-:W4:Y:S04]  /*11250*/  LDL.LU R20, [R1+0x17c] ;  /* 0x00017c0001147983 */ /* 0x000f280000300800 */
[----:B------:R-:W4:Y:S04]  /*11260*/  LDL.LU R18, [R1+0x178] ;  /* 0x0001780001127983 */ /* 0x000f280000300800 */
[----:B------:R1:W-:Y:S01]  /*11270*/  STL [R1+0x428], R7 ;  /* 0x0004280701007387 */ /* 0x0003e20000100800 */
[----:B------:R-:W-:-:S03]  /*11280*/  ISETP.GE.AND P0, PT, R34, RZ, PT ;  /* 0x000000ff2200720c */ /* 0x000fc60003f06270 */
[----:B------:R-:W4:Y:S01]  /*11290*/  LDL R34, [R1+0x3490] ;  /* 0x0034900001227983 */ /* 0x000f220000100800 */
[----:B-1----:R-:W-:-:S03]  /*112a0*/  IMAD.MOV.U32 R7, RZ, RZ, R32 ;  /* 0x000000ffff077224 */ /* 0x002fc600078e0020 */
[----:B------:R1:W-:Y:S04]  /*112b0*/  STL [R1+0x424], R8 ;  /* 0x0004240801007387 */ /* 0x0003e80000100800 */
[----:B------:R-:W4:Y:S01]  /*112c0*/  LDL R33, [R1+0x3494] ;  /* 0x0034940001217983 */ /* 0x000f220000100800 */
[----:B------:R-:W-:-:S03]  /*112d0*/  @!P1 IADD3 R7, -R7, RZ, RZ ;  /* 0x000000ff07079210 */ /* 0x000fc60007ffe1ff */
[----:B------:R-:W4:Y:S01]  /*112e0*/  LDL R32, [R1+0x3498] ;  /* 0x0034980001207983 */ /* 0x000f220000100800 */
[----:B-1----:R-:W-:-:S03]  /*112f0*/  IMAD.MOV.U32 R8, RZ, RZ, R31 ;  /* 0x000000ffff087224 */ /* 0x002fc600078e001f */
[----:B------:R1:W-:Y:S01]  /*11300*/  STL [R1+0x420], R7 ;  /* 0x0004200701007387 */ /* 0x0003e20000100800 */
[----:B------:R-:W-:-:S03]  /*11310*/  @!P5 IMAD.MOV R8, RZ, RZ, -R8 ;  /* 0x000000ffff08d224 */ /* 0x000fc600078e0a08 */
[----:B------:R-:W4:Y:S01]  /*11320*/  LDL R31, [R1+0x34a0] ;  /* 0x0034a000011f7983 */ /* 0x000f220000100800 */
[----:B-1----:R-:W-:-:S03]  /*11330*/  IMAD.MOV.U32 R7, RZ, RZ, R29 ;  /* 0x000000ffff077224 */ /* 0x002fc600078e001d */
        /* <DEDUP_REMOVED lines=9> */
[----:B------:R-:W-:Y:S01]  /*113d0*/  @!P2 IMAD.IADD R22, R22, 0x1, -R251 ;  /* 0x000000011616a824 */ /* 0x000fe200078e0afb */
[----:B------:R-:W-:-:S04]  /*113e0*/  ISETP.GT.U32.AND P2, PT, R251, R30, PT ;  /* 0x0000001efb00720c */ /* 0x000fc80003f44070 */
[----:B------:R-:W-:Y:S01]  /*113f0*/  ISETP.GT.U32.AND P5, PT, R251, R22, PT ;  /* 0x00000016fb00720c */ /* 0x000fe20003fa4070 */
[----:B------:R-:W-:Y:S01]  /*11400*/  @!P1 IMAD.IADD R26, R26, 0x1, -R251 ;  /* 0x000000011a1a9824 */ /* 0x000fe200078e0afb */
[----:B------:R-:W-:Y:S01]  /*11410*/  @!P3 IADD3 R27, R27, -R251, RZ ;  /* 0x800000fb1b1bb210 */ /* 0x000fe20007ffe0ff */
[----:B------:R-:W-:-:S06]  /*11420*/  @!P4 IMAD.MOV R7, RZ, RZ, -R7 ;  /* 0x000000ffff07c224 */ /* 0x000fcc00078e0a07 */
[--C-:B------:R-:W-:Y:S02]  /*11430*/  @!P2 IMAD.IADD R30, R30, 0x1, -R251.reuse ;  /* 0x000000011e1ea824 */ /* 0x100fe400078e0afb */
[--C-:B------:R-:W-:Y:S02]  /*11440*/  @!P6 IMAD.IADD R25, R25, 0x1, -R251.reuse ;  /* 0x000000011919e824 */ /* 0x100fe400078e0afb */
[----:B------:R-:W-:Y:S01]  /*11450*/  @!P5 IMAD.IADD R22, R22, 0x1, -R251 ;  /* 0x000000011616d824 */ /* 0x000fe200078e0afb */
[----:B------:R1:W-:Y:S01]  /*11460*/  STL [R1+0x418], R7 ;  /* 0x0004180701007387 */ /* 0x0003e20000100800 */
[----:B------:R-:W-:Y:S01]  /*11470*/  IMAD.MOV.U32 R10, RZ, RZ, R30 ;  /* 0x000000ffff0a7224 */ /* 0x000fe200078e001e */
[----:B------:R-:W-:Y:S02]  /*11480*/  ISETP.GT.U32.AND P4, PT, R251, R24, PT ;  /* 0x00000018fb00720c */ /* 0x000fe40003f84070 */
[----:B-1----:R-:W-:-:S05]  /*11490*/  IADD3 R7, R246, 0x1ea, RZ ;  /* 0x000001eaf6077810 */ /* 0x002fca0007ffe0ff */
[----:B------:R-:W-:Y:S04]  /*114a0*/  STL [R1+0x3420], R7 ;  /* 0x0034200701007387 */ /* 0x000fe80000100800 */
[----:B------:R1:W-:Y:S04]  /*114b0*/  STL [R1+0x414], R8 ;  /* 0x0004140801007387 */ /* 0x0003e80000100800 */
[----:B------:R-:W4:Y:S01]  /*114c0*/  LDL.LU R9, [R1+0x1fc] ;  /* 0x0001fc0001097983 */ /* 0x000f220000300800 */
[----:B-1----:R-:W-:Y:S02]  /*114d0*/  IMAD.MOV.U32 R8, RZ, RZ, R27 ;  /* 0x000000ffff087224 */ /* 0x002fe400078e001b */
[----:B------:R-:W-:Y:S01]  /*114e0*/  @!P4 IMAD.IADD R24, R24, 0x1, -R251 ;  /* 0x000000011818c824 */ /* 0x000fe200078e0afb */
[----:B--2---:R-:W-:-:S02]  /*114f0*/  ISETP.GT.U32.AND P0, PT, R251, R21, PT ;  /* 0x00000015fb00720c */ /* 0x004fc40003f04070 */
[----:B---3--:R-:W-:-:S11]  /*11500*/  ISETP.GT.U32.AND P2, PT, R251, R23, PT ;  /* 0x00000017fb00720c */ /* 0x008fd60003f44070 */
[--C-:B------:R-:W-:Y:S02]  /*11510*/  @!P0 IMAD.IADD R21, R21, 0x1, -R251.reuse ;  /* 0x0000000115158824 */ /* 0x100fe400078e0afb */
[----:B------:R-:W-:Y:S01]  /*11520*/  @!P2 IMAD.IADD R23, R23, 0x1, -R251 ;  /* 0x000000011717a824 */ /* 0x000fe200078e0afb */
[C---:B----4-:R-:W-:Y:S02]  /*11530*/  ISETP.GT.U32.AND P3, PT, R251.reuse, R19, PT ;  /* 0x00000013fb00720c */ /* 0x050fe40003f64070 */
[C---:B------:R-:W-:Y:S02]  /*11540*/  ISETP.GT.U32.AND P1, PT, R251.reuse, R20, PT ;  /* 0x00000014fb00720c */ /* 0x040fe40003f24070 */
[----:B------:R-:W-:Y:S02]  /*11550*/  ISETP.GT.U32.AND P6, PT, R251, R18, PT ;  /* 0x00000012fb00720c */ /* 0x000fe40003fc4070 */
[----:B------:R-:W-:Y:S02]  /*11560*/  ISETP.GE.AND P5, PT, R34, RZ, PT ;  /* 0x000000ff2200720c */ /* 0x000fe40003fa6270 */
[----:B------:R-:W-:-:S07]  /*11570*/  ISETP.GE.AND P0, PT, R33, RZ, PT ;  /* 0x000000ff2100720c */ /* 0x000fce0003f06270 */
[--C-:B------:R-:W-:Y:S01]  /*11580*/  @!P1 IMAD.IADD R20, R20, 0x1, -R251.reuse ;  /* 0x0000000114149824 */ /* 0x100fe200078e0afb */
[----:B------:R-:W-:Y:S01]  /*11590*/  @!P3 IADD3 R19, R19, -R251, RZ ;  /* 0x800000fb1313b210 */ /* 0x000fe20007ffe0ff */
[----:B------:R-:W2:Y:S01]  /*115a0*/  LDL.LU R33, [R1+0x1f8] ;  /* 0x0001f80001217983 */ /* 0x000ea20000300800 */
[----:B------:R-:W-:Y:S01]  /*115b0*/  ISETP.GE.AND P2, PT, R32, RZ, PT ;  /* 0x000000ff2000720c */ /* 0x000fe20003f46270 */
[----:B------:R-:W-:Y:S02]  /*115c0*/  @!P5 IMAD.MOV R10, RZ, RZ, -R10 ;  /* 0x000000ffff0ad224 */ /* 0x000fe400078e0a0a */
[----:B------:R-:W-:Y:S01]  /*115d0*/  @!P6 IMAD.IADD R18, R18, 0x1, -R251 ;  /* 0x000000011212e824 */ /* 0x000fe200078e0afb */
[----:B------:R-:W-:Y:S01]  /*115e0*/  ISETP.GE.AND P3, PT, R31, RZ, PT ;  /* 0x000000ff1f00720c */ /* 0x000fe20003f66270 */
[----:B------:R-:W-:Y:S01]  /*115f0*/  @!P0 IMAD.MOV R8, RZ, RZ, -R8 ;  /* 0x000000ffff088224 */ /* 0x000fe200078e0a08 */
        /* <DEDUP_REMOVED lines=10> */
[----:B-1----:R-:W-:-:S02]  /*116a0*/  MOV R10, R26 ;  /* 0x0000001a000a7202 */ /* 0x002fc40000000f00 */
[----:B------:R-:W4:Y:S03]  /*116b0*/  LDL R26, [R1+0x34c0] ;  /* 0x0034c000011a7983 */ /* 0x000f260000100800 */
        /* <DEDUP_REMOVED lines=11> */
[C---:B------:R-:W-:Y:S02]  /*11770*/  ISETP.GT.U32.AND P0, PT, R251.reuse, R23, PT ;  /* 0x00000017fb00720c */ /* 0x040fe40003f04070 */
[C---:B------:R-:W-:Y:S02]  /*11780*/  ISETP.GT.U32.AND P2, PT, R251.reuse, R19, PT ;  /* 0x00000013fb00720c */ /* 0x040fe40003f44070 */
[C---:B------:R-:W-:Y:S02]  /*11790*/  ISETP.GT.U32.AND P3, PT, R251.reuse, R20, PT ;  /* 0x00000014fb00720c */ /* 0x040fe40003f64070 */
[----:B------:R-:W-:Y:S02]  /*117a0*/  @!P1 IADD3 R10, -R10, RZ, RZ ;  /* 0x000000ff0a0a9210 */ /* 0x000fe40007ffe1ff */
[----:B------:R-:W-:-:S03]  /*117b0*/  ISETP.GT.U32.AND P1, PT, R251, R18, PT ;  /* 0x00000012fb00720c */ /* 0x000fc60003f24070 */
[----:B------:R-:W-:Y:S01]  /*117c0*/  @!P4 IMAD.IADD R11, R11, 0x1, -R251 ;  /* 0x000000010b0bc824 */ /* 0x000fe200078e0afb */
[----:B------:R-:W-:-:S04]  /*117d0*/  ISETP.GT.U32.AND P4, PT, R251, R21, PT ;  /* 0x00000015fb00720c */ /* 0x000fc80003f84070 */
[----:B------:R-:W-:Y:S01]  /*117e0*/  ISETP.GT.U32.AND P5, PT, R251, R11, PT ;  /* 0x0000000bfb00720c */ /* 0x000fe20003fa4070 */
[--C-:B------:R-:W-:Y:S02]  /*117f0*/  @!P0 IMAD.IADD R23, R23, 0x1, -R251.reuse ;  /* 0x0000000117178824 */ /* 0x100fe400078e0afb */
[--C-:B------:R-:W-:Y:S02]  /*11800*/  @!P2 IMAD.IADD R19, R19, 0x1, -R251.reuse ;  /* 0x000000011313a824 */ /* 0x100fe400078e0afb */
[--C-:B------:R-:W-:Y:S02]  /*11810*/  @!P3 IMAD.IADD R20, R20, 0x1, -R251.reuse ;  /* 0x000000011414b824 */ /* 0x100fe400078e0afb */
[----:B------:R-:W-:Y:S02]  /*11820*/  @!P6 IMAD.MOV R8, RZ, RZ, -R8 ;  /* 0x000000ffff08e224 */ /* 0x000fe400078e0a08 */
[--C-:B------:R-:W-:Y:S02]  /*11830*/  @!P4 IMAD.IADD R21, R21, 0x1, -R251.reuse ;  /* 0x000000011515c824 */ /* 0x100fe400078e0afb */
[----:B------:R-:W-:Y:S01]  /*11840*/  @!P1 IMAD.IADD R18, R18, 0x1, -R251 ;  /* 0x0000000112129824 */ /* 0x000fe200078e0afb */
[----:B------:R1:W-:Y:S01]  /*11850*/  STL [R1+0x400], R10 ;  /* 0x0004000a01007387 */ /* 0x0003e20000100800 */
[----:B------:R-:W-:-:S03]  /*11860*/  @!P5 IADD3 R11, R11, -R251, RZ ;  /* 0x800000fb0b0bd210 */ /* 0x000fc60007ffe0ff */
[----:B------:R-:W-:Y:S01]  /*11870*/  STL [R1+0x3fc], R8 ;  /* 0x0003fc0801007387 */ /* 0x000fe20000100800 */
[----:B-1----:R-:W-:Y:S02]  /*11880*/  IMAD.MOV.U32 R10, RZ, RZ, R23 ;  /* 0x000000ffff0a7224 */ /* 0x002fe400078e0017 */
[----:B------:R-:W-:Y:S01]  /*11890*/  IMAD.MOV.U32 R34, RZ, RZ, R18 ;  /* 0x000000ffff227224 */ /* 0x000fe200078e0012 */
[----:B--2---:R-:W-:Y:S02]  /*118a0*/  ISETP.GT.U32.AND P0, PT, R251, R33, PT ;  /* 0x00000021fb00720c */ /* 0x004fe40003f04070 */
[----:B---3--:R-:W-:Y:S02]  /*118b0*/  ISETP.GE.AND P4, PT, R29, RZ, PT ;  /* 0x000000ff1d00720c */ /* 0x008fe40003f86270 */
[----:B------:R-:W2:Y:S01]  /*118c0*/  LDL.LU R29, [R1+0x1e4] ;  /* 0x0001e400011d7983 */ /* 0x000ea20000300800 */
[C---:B----4-:R-:W-:Y:S02]  /*118d0*/  ISETP.GT.U32.AND P2, PT, R251.reuse, R32, PT ;  /* 0x00000020fb00720c */ /* 0x050fe40003f44070 */
[----:B------:R-:W-:-:S02]  /*118e0*/  ISETP.GT.U32.AND P3, PT, R251, R31, PT ;  /* 0x0000001ffb00720c */ /* 0x000fc40003f64070 */
        /* <DEDUP_REMOVED lines=24> */
[----:B------:R-:W4:Y:S03]  /*11a70*/  LDL R20, [R1+0x34e0] ;  /* 0x0034e00001147983 */ /* 0x000f260000100800 */
[----:B------:R-:W-:Y:S01]  /*11a80*/  @!P2 IADD3 R10, -R10, RZ, RZ ;  /* 0x000000ff0a0aa210 */ /* 0x000fe20007ffe1ff */
[----:B------:R1:W-:Y:S04]  /*11a90*/  STL [R1+0x3f0], R19 ;  /* 0x0003f01301007387 */ /* 0x0003e80000100800 */
[----:B------:R-:W4:Y:S04]  /*11aa0*/  LDL R18, [R1+0x34d8] ;  /* 0x0034d80001127983 */ /* 0x000f280000100800 */
[----:B-1----:R-:W4:Y:S04]  /*11ab0*/  LDL R19, [R1+0x34e8] ;  /* 0x0034e80001137983 */ /* 0x002f280000100800 */
[----:B------:R-:W-:Y:S04]  /*11ac0*/  STL [R1+0x3ec], R10 ;  /* 0x0003ec0a01007387 */ /* 0x000fe80000100800 */
        /* <DEDUP_REMOVED lines=12> */
[----:B------:R-:W-:Y:S01]  /*11b90*/  ISETP.GT.U32.AND P2, PT, R251, R31, PT ;  /* 0x0000001ffb00720c */ /* 0x000fe20003f44070 */
[--C-:B------:R-:W-:Y:S01]  /*11ba0*/  @!P4 IMAD.IADD R9, R9, 0x1, -R251.reuse ;  /* 0x000000010909c824 */ /* 0x100fe200078e0afb */
[----:B------:R-:W-:Y:S01]  /*11bb0*/  IABS R7, R7 ;  /* 0x0000000700077213 */ /* 0x000fe20000000000 */
[----:B------:R-:W-:-:S04]  /*11bc0*/  @!P5 IMAD.IADD R33, R33, 0x1, -R251 ;  /* 0x000000012121d824 */ /* 0x000fc800078e0afb */
[----:B------:R-:W-:-:S04]  /*11bd0*/  IMAD.HI.U32 R8, R252, R7, RZ ;  /* 0x00000007fc087227 */ /* 0x000fc800078e00ff */
[--C-:B------:R-:W-:Y:S02]  /*11be0*/  @!P6 IMAD.IADD R28, R28, 0x1, -R251.reuse ;  /* 0x000000011c1ce824 */ /* 0x100fe400078e0afb */
[----:B------:R-:W-:Y:S01]  /*11bf0*/  @!P0 IMAD.IADD R32, R32, 0x1, -R251 ;  /* 0x0000000120208824 */ /* 0x000fe200078e0afb */
[----:B------:R-:W-:Y:S01]  /*11c00*/  @!P2 IADD3 R31, R31, -R251, RZ ;  /* 0x800000fb1f1fa210 */ /* 0x000fe20007ffe0ff */
[----:B------:R-:W-:Y:S01]  /*11c10*/  IMAD.MOV R8, RZ, RZ, -R8 ;  /* 0x000000ffff087224 */ /* 0x000fe200078e0a08 */
[----:B------:R-:W-:Y:S03]  /*11c20*/  STL [R1+0x3e4], R10 ;  /* 0x0003e40a01007387 */ /* 0x000fe60000100800 */
[C---:B------:R-:W-:Y:S02]  /*11c30*/  IMAD R7, R251.reuse, R8, R7 ;  /* 0x00000008fb077224 */ /* 0x040fe400078e0207 */
[----:B------:R-:W-:Y:S01]  /*11c40*/  IMAD.MOV.U32 R8, RZ, RZ, R9 ;  /* 0x000000ffff087224 */ /* 0x000fe200078e0009 */
[----:B------:R-:W-:Y:S01]  /*11c50*/  ISETP.GT.U32.AND P3, PT, R251, R30, PT ;  /* 0x0000001efb00720c */ /* 0x000fe20003f64070 */
[----:B------:R-:W-:-:S12]  /*11c60*/  IMAD.MOV.U32 R9, RZ, RZ, R33 ;  /* 0x000000ffff097224 */ /* 0x000fd800078e0021 */
[----:B------:R-:W-:Y:S01]  /*11c70*/  @!P3 IMAD.IADD R30, R30, 0x1, -R251 ;  /* 0x000000011e1eb824 */ /* 0x000fe200078e0afb */
        /* <DEDUP_REMOVED lines=13> */
[----:B------:R-:W-:Y:S01]  /*11d50*/  @!P6 IMAD.MOV R8, RZ, RZ, -R8 ;  /* 0x000000ffff08e224 */ /* 0x000fe200078e0a08 */
[----:B------:R-:W-:Y:S02]  /*11d60*/  @!P2 IADD3 R24, R24, -R251, RZ ;  /* 0x800000fb1818a210 */ /* 0x000fe40007ffe0ff */
        /* <DEDUP_REMOVED lines=13> */
[----:B------:R-:W-:-:S03]  /*11e40*/  @!P4 IMAD.MOV R8, RZ, RZ, -R8 ;  /* 0x000000ffff08c224 */ /* 0x000fc600078e0a08 */
[----:B------:R-:W4:Y:S01]  /*11e50*/  LDL R32, [R1+0x34fc] ;  /* 0x0034fc0001207983 */ /* 0x000f220000100800 */
[----:B-1----:R-:W-:-:S03]  /*11e60*/  MOV R9, R31 ;  /* 0x0000001f00097202 */ /* 0x002fc60000000f00 */
[----:B------:R1:W-:Y:S02]  /*11e70*/  STL [R1+0x3d8], R8 ;  /* 0x0003d80801007387 */ /* 0x0003e40000100800 */
[----:B------:R-:W-:Y:S02]  /*11e80*/  @!P5 IMAD.MOV R9, RZ, RZ, -R9 ;  /* 0x000000ffff09d224 */ /* 0x000fe400078e0a09 */
        /* <DEDUP_REMOVED lines=14> */
[--C-:B------:R-:W-:Y:S02]  /*11f70*/  @!P1 IMAD.IADD R27, R27, 0x1, -R251.reuse ;  /* 0x000000011b1b9824 */ /* 0x100fe400078e0afb */
[----:B------:R-:W-:Y:S02]  /*11f80*/  @!P4 IMAD.IADD R26, R26, 0x1, -R251 ;  /* 0x000000011a1ac824 */ /* 0x000fe400078e0afb */
[----:B------:R-:W-:-:S04]  /*11f90*/  @!P0 IMAD.MOV R8, RZ, RZ, -R8 ;  /* 0x000000ffff088224 */ /* 0x000fc800078e0a08 */
[----:B------:R-:W-:Y:S01]  /*11fa0*/  @!P3 IADD3 R29, R29, -R251, RZ ;  /* 0x800000fb1d1db210 */ /* 0x000fe20007ffe0ff */
[----:B------:R-:W-:-:S03]  /*11fb0*/  @!P6 IMAD.IADD R25, R25, 0x1, -R251 ;  /* 0x000000011919e824 */ /* 0x000fc600078e0afb */
        /* <DEDUP_REMOVED lines=12> */
[----:B------:R-:W-:Y:S02]  /*12080*/  @!P2 IMAD.IADD R21, R21, 0x1, -R251 ;  /* 0x000000011515a824 */ /* 0x000fe400078e0afb */
[----:B------:R-:W-:Y:S02]  /*12090*/  @!P3 IADD3 R23, R23, -R251, RZ ;  /* 0x800000fb1717b210 */ /* 0x000fe40007ffe0ff */
[C---:B----4-:R-:W-:Y:S02]  /*120a0*/  ISETP.GT.U32.AND P1, PT, R251.reuse, R19, PT ;  /* 0x00000013fb00720c */ /* 0x050fe40003f24070 */
[C---:B------:R-:W-:Y:S02]  /*120b0*/  ISETP.GT.U32.AND P4, PT, R251.reuse, R20, PT ;  /* 0x00000014fb00720c */ /* 0x040fe40003f84070 */
[----:B------:R-:W-:Y:S02]  /*120c0*/  ISETP.GT.U32.AND P6, PT, R251, R18, PT ;  /* 0x00000012fb00720c */ /* 0x000fe40003fc4070 */
[----:B------:R-:W-:-:S02]  /*120d0*/  ISETP.GE.AND P5, PT, R34, RZ, PT ;  /* 0x000000ff2200720c */ /* 0x000fc40003fa6270 */
[----:B------:R-:W-:-:S05]  /*120e0*/  ISETP.GE.AND P2, PT, R33, RZ, PT ;  /* 0x000000ff2100720c */ /* 0x000fca0003f46270 */
[--C-:B------:R-:W-:Y:S01]  /*120f0*/  @!P1 IMAD.IADD R19, R19, 0x1, -R251.reuse ;  /* 0x0000000113139824 */ /* 0x100fe200078e0afb */
[----:B------:R-:W2:Y:S01]  /*12100*/  LDL.LU R33, [R1+0x23c] ;  /* 0x00023c0001217983 */ /* 0x000ea20000300800 */
[----:B------:R-:W-:Y:S01]  /*12110*/  @!P4 IMAD.IADD R20, R20, 0x1, -R251 ;  /* 0x000000011414c824 */ /* 0x000fe200078e0afb */
[----:B------:R-:W-:-:S03]  /*12120*/  ISETP.GE.AND P3, PT, R32, RZ, PT ;  /* 0x000000ff2000720c */ /* 0x000fc60003f66270 */
[----:B------:R-:W-:Y:S01]  /*12130*/  @!P5 IADD3 R11, -R11, RZ, RZ ;  /* 0x000000ff0b0bd210 */ /* 0x000fe20007ffe1ff */
        /* <DEDUP_REMOVED lines=23> */
[----:B------:R-:W-:-:S03]  /*122b0*/  MOV R9, R22 ;  /* 0x0000001600097202 */ /* 0x000fc60000000f00 */
        /* <DEDUP_REMOVED lines=12> */
[----:B------:R-:W-:Y:S01]  /*12380*/  @!P4 IADD3 R18, R18, -R251, RZ ;  /* 0x800000fb1212c210 */ /* 0x000fe20007ffe0ff */
[----:B------:R-:W-:Y:S02]  /*12390*/  @!P1 IMAD.IADD R20, R20, 0x1, -R251 ;  /* 0x0000000114149824 */ /* 0x000fe400078e0afb */
[----:B------:R-:W-:Y:S02]  /*123a0*/  @!P6 IMAD.MOV R9, RZ, RZ, -R9 ;  /* 0x000000ffff09e224 */ /* 0x000fe400078e0a09 */
[--C-:B------:R-:W-:Y:S01]  /*123b0*/  @!P0 IMAD.IADD R21, R21, 0x1, -R251.reuse ;  /* 0x0000000115158824 */ /* 0x100fe200078e0afb */
[----:B------:R1:W-:Y:S03]  /*123c0*/  STL [R1+0x3b8], R11 ;  /* 0x0003b80b01007387 */ /* 0x0003e60000100800 */
[----:B------:R-:W-:Y:S01]  /*123d0*/  @!P5 IMAD.IADD R12, R12, 0x1, -R251 ;  /* 0x000000010c0cd824 */ /* 0x000fe200078e0afb */
[----:B------:R-:W-:Y:S01]  /*123e0*/  STL [R1+0x3b4], R9 ;  /* 0x0003b40901007387 */ /* 0x000fe20000100800 */
[----:B-1----:R-:W-:Y:S01]  /*123f0*/  IMAD.MOV.U32 R11, RZ, RZ, R23 ;  /* 0x000000ffff0b7224 */ /* 0x002fe200078e0017 */
[----:B------:R-:W-:-:S02]  /*12400*/  MOV R34, R18 ;  /* 0x0000001200227202 */ /* 0x000fc40000000f00 */
[C---:B--2---:R-:W-:Y:S02]  /*12410*/  ISETP.GT.U32.AND P2, PT, R251.reuse, R33, PT ;  /* 0x00000021fb00720c */ /* 0x044fe40003f44070 */
        /* <DEDUP_REMOVED lines=26> */
[----:B------:R-:W-:-:S03]  /*125c0*/  @!P1 IMAD.MOV R34, RZ, RZ, -R34 ;  /* 0x000000ffff229224 */ /* 0x000fc600078e0a22 */
[----:B------:R-:W4:Y:S01]  /*125d0*/  LDL R18, [R1+0x3564] ;  /* 0x0035640001127983 */ /* 0x000f220000100800 */
[----:B-1----:R-:W-:-:S03]  /*125e0*/  IMAD.MOV.U32 R11, RZ, RZ, R20 ;  /* 0x000000ffff0b7224 */ /* 0x002fc600078e0014 */
[----:B------:R-:W4:Y:S01]  /*125f0*/  LDL R20, [R1+0x3548] ;  /* 0x0035480001147983 */ /* 0x000f220000100800 */
[----:B------:R-:W-:-:S03]  /*12600*/  @!P3 IMAD.MOV R11, RZ, RZ, -R11 ;  /* 0x000000ffff0bb224 */ /* 0x000fc600078e0a0b */
[----:B------:R1:W-:Y:S04]  /*12610*/  STL [R1+0x1fc], R19 ;  /* 0x0001fc1301007387 */ /* 0x0003e80000100800 */
        /* <DEDUP_REMOVED lines=11> */
[----:B------:R-:W-:Y:S01]  /*126d0*/  @!P6 IMAD.IADD R28, R28, 0x1, -R251 ;  /* 0x000000011c1ce824 */ /* 0x000fe200078e0afb */
[----:B------:R-:W-:-:S04]  /*126e0*/  ISETP.GT.U32.AND P2, PT, R251, R32, PT ;  /* 0x00000020fb00720c */ /* 0x000fc80003f44070 */
[C---:B------:R-:W-:Y:S02]  /*126f0*/  ISETP.GT.U32.AND P6, PT, R251.reuse, R28, PT ;  /* 0x0000001cfb00720c */ /* 0x040fe40003fc4070 */
[----:B------:R-:W-:Y:S02]  /*12700*/  ISETP.GT.U32.AND P3, PT, R251, R31, PT ;  /* 0x0000001ffb00720c */ /* 0x000fe40003f64070 */
[----:B------:R-:W-:Y:S01]  /*12710*/  IABS R8, R8 ;  /* 0x0000000800087213 */ /* 0x000fe20000000000 */
[--C-:B------:R-:W-:Y:S02]  /*12720*/  @!P0 IMAD.IADD R10, R10, 0x1, -R251.reuse ;  /* 0x000000010a0a8824 */ /* 0x100fe400078e0afb */
[----:B------:R-:W-:Y:S02]  /*12730*/  @!P5 IMAD.IADD R33, R33, 0x1, -R251 ;  /* 0x000000012121d824 */ /* 0x000fe400078e0afb */
[----:B------:R-:W-:Y:S01]  /*12740*/  IMAD.HI.U32 R9, R252, R8, RZ ;  /* 0x00000008fc097227 */ /* 0x000fe200078e00ff */
[----:B------:R-:W-:-:S03]  /*12750*/  @!P2 IADD3 R32, R32, -R251, RZ ;  /* 0x800000fb2020a210 */ /* 0x000fc60007ffe0ff */
[--C-:B------:R-:W-:Y:S01]  /*12760*/  @!P6 IMAD.IADD R28, R28, 0x1, -R251.reuse ;  /* 0x000000011c1ce824 */ /* 0x100fe200078e0afb */
[----:B------:R-:W-:Y:S01]  /*12770*/  IADD3 R9, -R9, RZ, RZ ;  /* 0x000000ff09097210 */ /* 0x000fe20007ffe1ff */
[----:B------:R-:W-:Y:S01]  /*12780*/  @!P3 IMAD.IADD R31, R31, 0x1, -R251 ;  /* 0x000000011f1fb824 */ /* 0x000fe200078e0afb */
[----:B------:R-:W-:Y:S03]  /*12790*/  STL [R1+0x1f0], R11 ;  /* 0x0001f00b01007387 */ /* 0x000fe60000100800 */
[C---:B------:R-:W-:Y:S02]  /*127a0*/  IMAD R8, R251.reuse, R9, R8 ;  /* 0x00000009fb087224 */ /* 0x040fe400078e0208 */
[----:B------:R-:W-:Y:S02]  /*127b0*/  IMAD.MOV.U32 R9, RZ, RZ, R10 ;  /* 0x000000ffff097224 */ /* 0x000fe400078e000a */
[----:B------:R-:W-:Y:S01]  /*127c0*/  IMAD.MOV.U32 R10, RZ, RZ, R33 ;  /* 0x000000ffff0a7224 */ /* 0x000fe200078e0021 */
[----:B------:R-:W-:-:S13]  /*127d0*/  ISETP.GT.U32.AND P1, PT, R251, R29, PT ;  /* 0x0000001dfb00720c */ /* 0x000fda0003f24070 */
[----:B------:R-:W-:Y:S01]  /*127e0*/  @!P1 IMAD.IADD R29, R29, 0x1, -R251 ;  /* 0x000000011d1d9824 */ /* 0x000fe200078e0afb */
[----:B--2---:R-:W-:-:S13]  /*127f0*/  ISETP.GT.U32.AND P4, PT, R251, R30, PT ;  /* 0x0000001efb00720c */ /* 0x004fda0003f84070 */
[----:B------:R-:W-:Y:S01]  /*12800*/  @!P4 IMAD.IADD R30, R30, 0x1, -R251 ;  /* 0x000000011e1ec824 */ /* 0x000fe200078e0afb */
[C---:B---3--:R-:W-:Y:S02]  /*12810*/  ISETP.GT.U32.AND P0, PT, R251.reuse, R27, PT ;  /* 0x0000001bfb00720c */ /* 0x048fe40003f04070 */
[C---:B----4-:R-:W-:Y:S02]  /*12820*/  ISETP.GT.U32.AND P5, PT, R251.reuse, R26, PT ;  /* 0x0000001afb00720c */ /* 0x050fe40003fa4070 */
[----:B------:R-:W-:-:S09]  /*12830*/  ISETP.GT.U32.AND P2, PT, R251, R25, PT ;  /* 0x00000019fb00720c */ /* 0x000fd20003f44070 */
[--C-:B------:R-:W-:Y:S02]  /*12840*/  @!P0 IMAD.IADD R27, R27, 0x1, -R251.reuse ;  /* 0x000000011b1b8824 */ /* 0x100fe400078e0afb */
[----:B------:R-:W-:Y:S01]  /*12850*/  @!P5 IMAD.IADD R26, R26, 0x1, -R251 ;  /* 0x000000011a1ad824 */ /* 0x000fe200078e0afb */
[----:B------:R-:W-:Y:S02]  /*12860*/  ISETP.GT.U32.AND P3, PT, R251, R24, PT ;  /* 0x00000018fb00720c */ /* 0x000fe40003f64070 */
[----:B------:R-:W-:Y:S02]  /*12870*/  ISETP.GE.AND P6, PT, R23, RZ, PT ;  /* 0x000000ff1700720c */ /* 0x000fe40003fc6270 */
[----:B------:R-:W-:Y:S02]  /*12880*/  ISETP.GE.AND P4, PT, R21, RZ, PT ;  /* 0x000000ff1500720c */ /* 0x000fe40003f86270 */
[----:B------:R-:W2:Y:S01]  /*12890*/  LDL.LU R21, [R1+0x210] ;  /* 0x0002100001157983 */ /* 0x000ea20000300800 */
[----:B------:R-:W-:-:S03]  /*128a0*/  @!P2 IADD3 R25, R25, -R251, RZ ;  /* 0x800000fb1919a210 */ /* 0x000fc60007ffe0ff */
[----:B------:R-:W3:Y:S05]  /*128b0*/  LDL.LU R23, [R1+0x20c] ;  /* 0x00020c0001177983 */ /* 0x000eea0000300800 */
[----:B------:R-:W-:Y:S01]  /*128c0*/  @!P6 IMAD.MOV R9, RZ, RZ, -R9 ;  /* 0x000000ffff09e224 */ /* 0x000fe200078e0a09 */
[----:B------:R-:W-:Y:S01]  /*128d0*/  ISETP.GE.AND P5, PT, R18, RZ, PT ;  /* 0x000000ff1200720c */ /* 0x000fe20003fa6270 */
[----:B------:R-:W-:Y:S01]  /*128e0*/  @!P3 IMAD.IADD R24, R24, 0x1, -R251 ;  /* 0x000000011818b824 */ /* 0x000fe200078e0afb */
[----:B------:R-:W-:Y:S02]  /*128f0*/  ISETP.GE.AND P0, PT, R20, RZ, PT ;  /* 0x000000ff1400720c */ /* 0x000fe40003f06270 */
[----:B------:R-:W4:Y:S01]  /*12900*/  LDL.LU R20, [R1+0x208] ;  /* 0x0002080001147983 */ /* 0x000f220000300800 */
[----:B------:R-:W-:-:S03]  /*12910*/  @!P4 IADD3 R10, -R10, RZ, RZ ;  /* 0x000000ff0a0ac210 */ /* 0x000fc60007ffe1ff */
[----:B------:R-:W4:Y:S01]  /*12920*/  LDL.LU R18, [R1+0x204] ;  /* 0x0002040001127983 */ /* 0x000f220000300800 */
[----:B------:R-:W-:-:S03]  /*12930*/  ISETP.GE.AND P2, PT, R19, RZ, PT ;  /* 0x000000ff1300720c */ /* 0x000fc60003f46270 */
[----:B------:R-:W4:Y:S04]  /*12940*/  LDL.LU R19, [R1+0x200] ;  /* 0x0002000001137983 */ /* 0x000f280000300800 */
[----:B------:R1:W-:Y:S02]  /*12950*/  STL [R1+0x1ec], R9 ;  /* 0x0001ec0901007387 */ /* 0x0003e40000100800 */
[----:B-1----:R-:W-:Y:S01]  /*12960*/  IMAD.MOV.U32 R9, RZ, RZ, R32 ;  /* 0x000000ffff097224 */ /* 0x002fe200078e0020 */
[----:B------:R-:W-:Y:S02]  /*12970*/  ISETP.GE.AND P3, PT, R34, RZ, PT ;  /* 0x000000ff2200720c */ /* 0x000fe40003f66270 */
[----:B------:R-:W4:Y:S04]  /*12980*/  LDL R34, [R1+0x3518] ;  /* 0x0035180001227983 */ /* 0x000f280000100800 */
        /* <DEDUP_REMOVED lines=15> */
[----:B------:R-:W-:Y:S02]  /*12a80*/  ISETP.GT.U32.AND P4, PT, R251, R27, PT ;  /* 0x0000001bfb00720c */ /* 0x000fe40003f84070 */
[----:B------:R-:W-:-:S07]  /*12a90*/  @!P3 IADD3 R10, -R10, RZ, RZ ;  /* 0x000000ff0a0ab210 */ /* 0x000fce0007ffe1ff */
[----:B------:R-:W-:Y:S01]  /*12aa0*/  @!P1 IMAD.IADD R22, R22, 0x1, -R251 ;  /* 0x0000000116169824 */ /* 0x000fe200078e0afb */
[C---:B------:R-:W-:Y:S02]  /*12ab0*/  ISETP.GT.U32.AND P1, PT, R251.reuse, R30, PT ;  /* 0x0000001efb00720c */ /* 0x040fe40003f24070 */
[C---:B------:R-:W-:Y:S02]  /*12ac0*/  ISETP.GT.U32.AND P6, PT, R251.reuse, R25, PT ;  /* 0x00000019fb00720c */ /* 0x040fe40003fc4070 */
[----:B------:R-:W-:Y:S01]  /*12ad0*/  ISETP.GT.U32.AND P5, PT, R251, R22, PT ;  /* 0x00000016fb00720c */ /* 0x000fe20003fa4070 */
[----:B------:R-:W-:Y:S02]  /*12ae0*/  @!P2 IMAD.MOV R9, RZ, RZ, -R9 ;  /* 0x000000ffff09a224 */ /* 0x000fe400078e0a09 */
[--C-:B------:R-:W-:Y:S02]  /*12af0*/  @!P0 IMAD.IADD R26, R26, 0x1, -R251.reuse ;  /* 0x000000011a1a8824 */ /* 0x100fe400078e0afb */
[----:B------:R-:W-:-:S04]  /*12b00*/  @!P4 IMAD.IADD R27, R27, 0x1, -R251 ;  /* 0x000000011b1bc824 */ /* 0x000fc800078e0afb */
[--C-:B------:R-:W-:Y:S01]  /*12b10*/  @!P1 IMAD.IADD R30, R30, 0x1, -R251.reuse ;  /* 0x000000011e1e9824 */ /* 0x100fe200078e0afb */
[----:B------:R1:W-:Y:S01]  /*12b20*/  STL [R1+0x1dc], R9 ;  /* 0x0001dc0901007387 */ /* 0x0003e20000100800 */
[--C-:B------:R-:W-:Y:S02]  /*12b30*/  @!P6 IMAD.IADD R25, R25, 0x1, -R251.reuse ;  /* 0x000000011919e824 */ /* 0x100fe400078e0afb */
[----:B------:R-:W-:Y:S01]  /*12b40*/  @!P5 IMAD.IADD R22, R22, 0x1, -R251 ;  /* 0x000000011616d824 */ /* 0x000fe200078e0afb */
[----:B-1----:R-:W-:Y:S01]  /*12b50*/  IADD3 R9, R246, 0x1ec, RZ ;  /* 0x000001ecf6097810 */ /* 0x002fe20007ffe0ff */
[----:B------:R-:W-:-:S04]  /*12b60*/  IMAD.MOV.U32 R12, RZ, RZ, R30 ;  /* 0x000000ffff0c7224 */ /* 0x000fc800078e001e */
[----:B------:R-:W-:Y:S04]  /*12b70*/  STL [R1+0x3404], R9 ;  /* 0x0034040901007387 */ /* 0x000fe80000100800 */
[----:B------:R1:W-:Y:S01]  /*12b80*/  STL [R1+0x1d8], R10 ;  /* 0x0001d80a01007387 */ /* 0x0003e20000100800 */
[----:B------:R-:W-:-:S03]  /*12b90*/  ISETP.GT.U32.AND P2, PT, R251, R24, PT ;  /* 0x00000018fb00720c */ /* 0x000fc60003f44070 */
[----:B------:R-:W4:Y:S01]  /*12ba0*/  LDL.LU R11, [R1+0x284] ;  /* 0x00028400010b7983 */ /* 0x000f220000300800 */
[----:B-1----:R-:W-:-:S09]  /*12bb0*/  MOV R10, R27 ;  /* 0x0000001b000a7202 */ /* 0x002fd20000000f00 */
[----:B------:R-:W-:Y:S01]  /*12bc0*/  @!P2 IMAD.IADD R24, R24, 0x1, -R251 ;  /* 0x000000011818a824 */ /* 0x000fe200078e0afb */
[C---:B--2---:R-:W-:Y:S02]  /*12bd0*/  ISETP.GT.U32.AND P3, PT, R251.reuse, R21, PT ;  /* 0x00000015fb00720c */ /* 0x044fe40003f64070 */
[----:B---3--:R-:W-:-:S11]  /*12be0*/  ISETP.GT.U32.AND P1, PT, R251, R23, PT ;  /* 0x00000017fb00720c */ /* 0x008fd60003f24070 */
[----:B------:R-:W-:Y:S02]  /*12bf0*/  @!P3 IADD3 R21, R21, -R251, RZ ;  /* 0x800000fb1515b210 */ /* 0x000fe40007ffe0ff */
[C---:B----4-:R-:W-:Y:S02]  /*12c00*/  ISETP.GT.U32.AND P4, PT, R251.reuse, R20, PT ;  /* 0x00000014fb00720c */ /* 0x050fe40003f84070 */
[----:B------:R-:W-:Y:S01]  /*12c10*/  ISETP.GT.U32.AND P0, PT, R251, R18, PT ;  /* 0x00000012fb00720c */ /* 0x000fe20003f04070 */
[----:B------:R-:W-:Y:S01]  /*12c20*/  @!P1 IMAD.IADD R23, R23, 0x1, -R251 ;  /* 0x0000000117179824 */ /* 0x000fe200078e0afb */
[----:B------:R-:W-:-:S09]  /*12c30*/  ISETP.GT.U32.AND P6, PT, R251, R19, PT ;  /* 0x00000013fb00720c */ /* 0x000fd20003fc4070 */
[--C-:B------:R-:W-:Y:S02]  /*12c40*/  @!P4 IMAD.IADD R20, R20, 0x1, -R251.reuse ;  /* 0x000000011414c824 */ /* 0x100fe400078e0afb */
[----:B------:R-:W-:Y:S01]  /*12c50*/  @!P0 IMAD.IADD R18, R18, 0x1, -R251 ;  /* 0x0000000112128824 */ /* 0x000fe200078e0afb */
[----:B------:R-:W-:Y:S02]  /*12c60*/  ISETP.GE.AND P5, PT, R34, RZ, PT ;  /* 0x000000ff2200720c */ /* 0x000fe40003fa6270 */
[----:B------:R-:W-:Y:S02]  /*12c70*/  ISETP.GE.AND P3, PT, R33, RZ, PT ;  /* 0x000000ff2100720c */ /* 0x000fe40003f66270 */
[----:B------:R-:W2:Y:S01]  /*12c80*/  LDL.LU R33, [R1+0x280] ;  /* 0x0002800001217983 */ /* 0x000ea20000300800 */
[----:B------:R-:W-:-:S08]  /*12c90*/  ISETP.GE.AND P1, PT, R32, RZ, PT ;  /* 0x000000ff2000720c */ /* 0x000fd00003f26270 */
        /* <DEDUP_REMOVED lines=18> */
[----:B------:R-:W4:Y:S03]  /*12dc0*/  LDL R25, [R1+0x356c] ;  /* 0x00356c0001197983 */ /* 0x000f260000100800 */
[----:B------:R-:W-:Y:S01]  /*12dd0*/  @!P4 IADD3 R10, -R10, RZ, RZ ;  /* 0x000000ff0a0ac210 */ /* 0x000fe20007ffe1ff */
        /* <DEDUP_REMOVED lines=15> */
[--C-:B------:R-:W-:Y:S01]  /*12ed0*/  @!P3 IMAD.IADD R23, R23, 0x1, -R251.reuse ;  /* 0x000000011717b824 */ /* 0x100fe200078e0afb */
[----:B------:R-:W-:Y:S01]  /*12ee0*/  @!P4 IADD3 R18, R18, -R251, RZ ;  /* 0x800000fb1212c210 */ /* 0x000fe20007ffe0ff */
[--C-:B------:R-:W-:Y:S02]  /*12ef0*/  @!P1 IMAD.IADD R20, R20, 0x1, -R251.reuse ;  /* 0x0000000114149824 */ /* 0x100fe400078e0afb */
[----:B------:R-:W-:Y:S02]  /*12f00*/  @!P6 IMAD.MOV R10, RZ, RZ, -R10 ;  /* 0x000000ffff0ae224 */ /* 0x000fe400078e0a0a */
[--C-:B------:R-:W-:Y:S02]  /*12f10*/  @!P0 IMAD.IADD R19, R19, 0x1, -R251.reuse ;  /* 0x0000000113138824 */ /* 0x100fe400078e0afb */
[--C-:B------:R-:W-:Y:S01]  /*12f20*/  @!P2 IMAD.IADD R21, R21, 0x1, -R251.reuse ;  /* 0x000000011515a824 */ /* 0x100fe200078e0afb */
[----:B------:R1:W-:Y:S03]  /*12f30*/  STL [R1+0x1c4], R12 ;  /* 0x0001c40c01007387 */ /* 0x0003e60000100800 */
[----:B------:R-:W-:Y:S01]  /*12f40*/  @!P5 IMAD.IADD R13, R13, 0x1, -R251 ;  /* 0x000000010d0dd824 */ /* 0x000fe200078e0afb */
[----:B------:R-:W-:Y:S01]  /*12f50*/  STL [R1+0x1c0], R10 ;  /* 0x0001c00a01007387 */ /* 0x000fe20000100800 */
[----:B-1----:R-:W-:-:S02]  /*12f60*/  IMAD.MOV.U32 R12, RZ, RZ, R23 ;  /* 0x000000ffff0c7224 */ /* 0x002fc400078e0017 */
[----:B------:R-:W-:Y:S01]  /*12f70*/  IMAD.MOV.U32 R34, RZ, RZ, R19 ;  /* 0x000000ffff227224 */ /* 0x000fe200078e0013 */
[----:B--2---:R-:W-:Y:S02]  /*12f80*/  ISETP.GT.U32.AND P3, PT, R251, R33, PT ;  /* 0x00000021fb00720c */ /* 0x004fe40003f64070 */
[----:B---3--:R-:W-:Y:S02]  /*12f90*/  ISETP.GE.AND P2, PT, R29, RZ, PT ;  /* 0x000000ff1d00720c */ /* 0x008fe40003f46270 */
[----:B------:R-:W2:Y:S01]  /*12fa0*/  LDL.LU R29, [R1+0x26c] ;  /* 0x00026c00011d7983 */ /* 0x000ea20000300800 */
[C---:B----4-:R-:W-:Y:S02]  /*12fb0*/  ISETP.GT.U32.AND P1, PT, R251.reuse, R32, PT ;  /* 0x00000020fb00720c */ /* 0x050fe40003f24070 */
[C---:B------:R-:W-:Y:S02]  /*12fc0*/  ISETP.GT.U32.AND P4, PT, R251.reuse, R31, PT ;  /* 0x0000001ffb00720c */ /* 0x040fe40003f84070 */
[----:B------:R-:W-:-:S04]  /*12fd0*/  ISETP.GT.U32.AND P0, PT, R251, R30, PT ;  /* 0x0000001efb00720c */ /* 0x000fc80003f04070 */
[----:B------:R-:W-:Y:S02]  /*12fe0*/  @!P3 IMAD.IADD R33, R33, 0x1, -R251 ;  /* 0x000000012121b824 */ /* 0x000fe400078e0afb */
[----:B------:R-:W-:Y:S01]  /*12ff0*/  @!P2 IMAD.MOV R21, RZ, RZ, -R21 ;  /* 0x000000ffff15a224 */ /* 0x000fe200078e0a15 */
[----:B------:R-:W-:Y:S02]  /*13000*/  ISETP.GE.AND P5, PT, R27, RZ, PT ;  /* 0x000000ff1b00720c */ /* 0x000fe40003fa6270 */
[----:B------:R-:W3:Y:S01]  /*13010*/  LDL.LU R27, [R1+0x268] ;  /* 0x00026800011b7983 */ /* 0x000ee20000300800 */
[----:B------:R-:W-:-:S03]  /*13020*/  @!P1 IMAD.IADD R32, R32, 0x1, -R251 ;  /* 0x0000000120209824 */ /* 0x000fc600078e0afb */
[----:B------:R-:W-:Y:S01]  /*13030*/  @!P0 IADD3 R30, R30, -R251, RZ ;  /* 0x800000fb1e1e8210 */ /* 0x000fe20007ffe0ff */
[----:B------:R-:W-:Y:S01]  /*13040*/  @!P4 IMAD.IADD R31, R31, 0x1, -R251 ;  /* 0x000000011f1fc824 */ /* 0x000fe200078e0afb */
[----:B------:R-:W-:Y:S02]  /*13050*/  ISETP.GE.AND P3, PT, R26, RZ, PT ;  /* 0x000000ff1a00720c */ /* 0x000fe40003f66270 */
[----:B------:R-:W4:Y:S01]  /*13060*/  LDL.LU R26, [R1+0x264] ;  /* 0x00026400011a7983 */ /* 0x000f220000300800 */
[----:B------:R-:W-:-:S03]  /*13070*/  ISETP.GE.AND P1, PT, R25, RZ, PT ;  /* 0x000000ff1900720c */ /* 0x000fc60003f26270 */
[----:B------:R-:W4:Y:S01]  /*13080*/  LDL.LU R25, [R1+0x260] ;  /* 0x0002600001197983 */ /* 0x000f220000300800 */
[----:B------:R-:W-:Y:S01]  /*13090*/  @!P5 IMAD.MOV R12, RZ, RZ, -R12 ;  /* 0x000000ffff0cd224 */ /* 0x000fe200078e0a0c */
[----:B------:R-:W-:Y:S02]  /*130a0*/  ISETP.GE.AND P4, PT, R24, RZ, PT ;  /* 0x000000ff1800720c */ /* 0x000fe40003f86270 */
[----:B------:R-:W4:Y:S01]  /*130b0*/  LDL.LU R24, [R1+0x25c] ;  /* 0x00025c0001187983 */ /* 0x000f220000300800 */
[----:B------:R-:W-:-:S03]  /*130c0*/  ISETP.GE.AND P0, PT, R22, RZ, PT ;  /* 0x000000ff1600720c */ /* 0x000fc60003f06270 */
[----:B------:R-:W4:Y:S04]  /*130d0*/  LDL.LU R22, [R1+0x258] ;  /* 0x0002580001167983 */ /* 0x000f280000300800 */
[----:B------:R1:W-:Y:S04]  /*130e0*/  STL [R1+0x1bc], R21 ;  /* 0x0001bc1501007387 */ /* 0x0003e80000100800 */
[----:B------:R-:W4:Y:S04]  /*130f0*/  LDL R23, [R1+0x35a8] ;  /* 0x0035a80001177983 */ /* 0x000f280000100800 */
[----:B-1----:R-:W4:Y:S04]  /*13100*/  LDL R21, [R1+0x3574] ;  /* 0x0035740001157983 */ /* 0x002f280000100800 */
[----:B------:R1:W-:Y:S01]  /*13110*/  STL [R1+0x1b8], R12 ;  /* 0x0001b80c01007387 */ /* 0x0003e20000100800 */
[----:B------:R-:W-:Y:S01]  /*13120*/  @!P3 IADD3 R20, -R20, RZ, RZ ;  /* 0x000000ff1414b210 */ /* 0x000fe20007ffe1ff */
[----:B------:R-:W-:-:S02]  /*13130*/  @!P4 IMAD.MOV R34, RZ, RZ, -R34 ;  /* 0x000000ffff22c224 */ /* 0x000fc400078e0a22 */
        /* <DEDUP_REMOVED lines=11> */
[----:B------:R-:W-:-:S04]  /*131f0*/  ISETP.GT.U32.AND P6, PT, R251, R28, PT ;  /* 0x0000001cfb00720c */ /* 0x000fc80003fc4070 */
[C---:B------:R-:W-:Y:S01]  /*13200*/  ISETP.GT.U32.AND P2, PT, R251.reuse, R11, PT ;  /* 0x0000000bfb00720c */ /* 0x040fe20003f44070 */
[----:B------:R-:W-:Y:S01]  /*13210*/  IMAD.MOV.U32 R12, RZ, RZ, R13 ;  /* 0x000000ffff0c7224 */ /* 0x000fe200078e000d */
[----:B------:R-:W-:-:S07]  /*13220*/  ISETP.GT.U32.AND P5, PT, R251, R33, PT ;  /* 0x00000021fb00720c */ /* 0x000fce0003fa4070 */
[----:B------:R-:W-:Y:S01]  /*13230*/  @!P6 IMAD.IADD R28, R28, 0x1, -R251 ;  /* 0x000000011c1ce824 */ /* 0x000fe200078e0afb */
[----:B------:R-:W-:Y:S01]  /*13240*/  ISETP.GT.U32.AND P3, PT, R251, R32, PT ;  /* 0x00000020fb00720c */ /* 0x000fe20003f64070 */
[----:B------:R-:W-:-:S03]  /*13250*/  @!P0 IMAD.MOV R12, RZ, RZ, -R12 ;  /* 0x000000ffff0c8224 */ /* 0x000fc600078e0a0c */
[----:B------:R-:W-:Y:S01]  /*13260*/  ISETP.GT.U32.AND P6, PT, R251, R28, PT ;  /* 0x0000001cfb00720c */ /* 0x000fe20003fc4070 */
[----:B------:R-:W-:Y:S01]  /*13270*/  @!P2 IMAD.IADD R11, R11, 0x1, -R251 ;  /* 0x000000010b0ba824 */ /* 0x000fe200078e0afb */
[----:B------:R-:W-:Y:S02]  /*13280*/  ISETP.GT.U32.AND P1, PT, R251, R31, PT ;  /* 0x0000001ffb00720c */ /* 0x000fe40003f24070 */
[----:B------:R-:W-:Y:S02]  /*13290*/  IABS R9, R9 ;  /* 0x0000000900097213 */ /* 0x000fe40000000000 */
[----:B------:R-:W-:-:S03]  /*132a0*/  @!P5 IADD3 R33, R33, -R251, RZ ;  /* 0x800000fb2121d210 */ /* 0x000fc60007ffe0ff */
[----:B------:R-:W-:-:S04]  /*132b0*/  IMAD.HI.U32 R10, R252, R9, RZ ;  /* 0x00000009fc0a7227 */ /* 0x000fc800078e00ff */
        /* <DEDUP_REMOVED lines=14> */
[----:B------:R-:W-:Y:S01]  /*133a0*/  @!P2 IMAD.IADD R27, R27, 0x1, -R251 ;  /* 0x000000011b1ba824 */ /* 0x000fe200078e0afb */
[C---:B------:R-:W-:Y:S02]  /*133b0*/  ISETP.GT.U32.AND P3, PT, R251.reuse, R25, PT ;  /* 0x00000019fb00720c */ /* 0x040fe40003f64070 */
[----:B------:R-:W-:Y:S02]  /*133c0*/  @!P5 IADD3 R26, R26, -R251, RZ ;  /* 0x800000fb1a1ad210 */ /* 0x000fe40007ffe0ff */
[----:B------:R-:W-:Y:S02]  /*133d0*/  ISETP.GT.U32.AND P1, PT, R251, R24, PT ;  /* 0x00000018fb00720c */ /* 0x000fe40003f24070 */
[----:B------:R-:W-:Y:S02]  /*133e0*/  ISETP.GE.AND P6, PT, R23, RZ, PT ;  /* 0x000000ff1700720c */ /* 0x000fe40003fc6270 */
[----:B------:R-:W-:-:S05]  /*133f0*/  ISETP.GE.AND P0, PT, R21, RZ, PT ;  /* 0x000000ff1500720c */ /* 0x000fca0003f06270 */
[----:B------:R-:W-:-:S04]  /*13400*/  @!P3 IMAD.IADD R25, R25, 0x1, -R251 ;  /* 0x000000011919b824 */ /* 0x000fc800078e0afb */
[----:B------:R-:W-:Y:S02]  /*13410*/  @!P1 IMAD.IADD R24, R24, 0x1, -R251 ;  /* 0x0000000118189824 */ /* 0x000fe400078e0afb */
[----:B------:R-:W-:Y:S01]  /*13420*/  @!P6 IMAD.MOV R10, RZ, RZ, -R10 ;  /* 0x000000ffff0ae224 */ /* 0x000fe200078e0a0a */
[----:B------:R-:W-:Y:S02]  /*13430*/  ISETP.GE.AND P2, PT, R18, RZ, PT ;  /* 0x000000ff1200720c */ /* 0x000fe40003f46270 */
[----:B------:R-:W2:Y:S01]  /*13440*/  LDL.LU R18, [R1+0x254] ;  /* 0x0002540001127983 */ /* 0x000ea20000300800 */
[----:B------:R-:W-:-:S03]  /*13450*/  @!P0 IMAD.MOV R11, RZ, RZ, -R11 ;  /* 0x000000ffff0b8224 */ /* 0x000fc600078e0a0b */
[----:B------:R-:W3:Y:S01]  /*13460*/  LDL.LU R23, [R1+0x250] ;  /* 0x0002500001177983 */ /* 0x000ee20000300800 */
[----:B------:R-:W-:Y:S02]  /*13470*/  ISETP.GE.AND P3, PT, R19, RZ, PT ;  /* 0x000000ff1300720c */ /* 0x000fe40003f66270 */
[----:B------:R-:W-:Y:S02]  /*13480*/  ISETP.GE.AND P5, PT, R20, RZ, PT ;  /* 0x000000ff1400720c */ /* 0x000fe40003fa6270 */
[----:B------:R-:W4:Y:S04]  /*13490*/  LDL.LU R20, [R1+0x24c] ;  /* 0x00024c0001147983 */ /* 0x000f280000300800 */
[----:B------:R-:W4:Y:S04]  /*134a0*/  LDL.LU R21, [R1+0x248] ;  /* 0x0002480001157983 */ /* 0x000f280000300800 */
[----:B------:R-:W4:Y:S04]  /*134b0*/  LDL.LU R19, [R1+0x244] ;  /* 0x0002440001137983 */ /* 0x000f280000300800 */
[----:B------:R1:W-:Y:S01]  /*134c0*/  STL [R1+0x1a4], R10 ;  /* 0x0001a40a01007387 */ /* 0x0003e20000100800 */
[----:B------:R-:W-:-:S03]  /*134d0*/  ISETP.GE.AND P1, PT, R34, RZ, PT ;  /* 0x000000ff2200720c */ /* 0x000fc60003f26270 */
[----:B------:R-:W4:Y:S01]  /*134e0*/  LDL R34, [R1+0x3588] ;  /* 0x0035880001227983 */ /* 0x000f220000100800 */
[----:B-1----:R-:W-:-:S03]  /*134f0*/  MOV R10, R32 ;  /* 0x00000020000a7202 */ /* 0x002fc60000000f00 */
[----:B------:R1:W-:Y:S04]  /*13500*/  STL [R1+0x1a0], R11 ;  /* 0x0001a00b01007387 */ /* 0x0003e80000100800 */
[----:B------:R-:W4:Y:S01]  /*13510*/  LDL R33, [R1+0x3598] ;  /* 0x0035980001217983 */ /* 0x000f220000100800 */
[----:B------:R-:W-:-:S03]  /*13520*/  @!P2 IMAD.MOV R10, RZ, RZ, -R10 ;  /* 0x000000ffff0aa224 */ /* 0x000fc600078e0a0a */
        /* <DEDUP_REMOVED lines=19> */
[----:B------:R-:W-:Y:S01]  /*13660*/  @!P3 IADD3 R10, -R10, RZ, RZ ;  /* 0x000000ff0a0ab210 */ /* 0x000fe20007ffe1ff */
[----:B------:R-:W-:-:S06]  /*13670*/  @!P2 IMAD.IADD R26, R26, 0x1, -R251 ;  /* 0x000000011a1aa824 */ /* 0x000fcc00078e0afb */
[--C-:B------:R-:W-:Y:S02]  /*13680*/  @!P4 IMAD.IADD R29, R29, 0x1, -R251.reuse ;  /* 0x000000011d1dc824 */ /* 0x100fe400078e0afb */
[----:B------:R-:W-:Y:S02]  /*13690*/  @!P6 IMAD.IADD R25, R25, 0x1, -R251 ;  /* 0x000000011919e824 */ /* 0x000fe400078e0afb */
[----:B------:R-:W-:Y:S01]  /*136a0*/  @!P5 IADD3 R22, R22, -R251, RZ ;  /* 0x800000fb1616d210 */ /* 0x000fe20007ffe0ff */
[----:B------:R1:W-:Y:S01]  /*136b0*/  STL [R1+0x194], R10 ;  /* 0x0001940a01007387 */ /* 0x0003e20000100800 */
[----:B------:R-:W-:Y:S01]  /*136c0*/  IMAD.MOV.U32 R13, RZ, RZ, R29 ;  /* 0x000000ffff0d7224 */ /* 0x000fe200078e001d */
[----:B-1----:R-:W-:-:S05]  /*136d0*/  IADD3 R10, R246, 0x1ed, RZ ;  /* 0x000001edf60a7810 */ /* 0x002fca0007ffe0ff */
[----:B------:R-:W-:Y:S04]  /*136e0*/  STL [R1+0x33fc], R10 ;  /* 0x0033fc0a01007387 */ /* 0x000fe80000100800 */
[----:B------:R1:W-:Y:S04]  /*136f0*/  STL [R1+0x190], R11 ;  /* 0x0001900b01007387 */ /* 0x0003e80000100800 */
[----:B------:R-:W4:Y:S01]  /*13700*/  LDL.LU R12, [R1+0x2c8] ;  /* 0x0002c800010c7983 */ /* 0x000f220000300800 */
[----:B-1----:R-:W-:Y:S01]  /*13710*/  IMAD.MOV.U32 R11, RZ, RZ, R27 ;  /* 0x000000ffff0b7224 */ /* 0x002fe200078e001b */
[----:B------:R-:W-:-:S13]  /*13720*/  ISETP.GT.U32.AND P3, PT, R251, R24, PT ;  /* 0x00000018fb00720c */ /* 0x000fda0003f64070 */
[----:B------:R-:W-:Y:S01]  /*13730*/  @!P3 IMAD.IADD R24, R24, 0x1, -R251 ;  /* 0x000000011818b824 */ /* 0x000fe200078e0afb */
[C---:B--2---:R-:W-:Y:S02]  /*13740*/  ISETP.GT.U32.AND P1, PT, R251.reuse, R18, PT ;  /* 0x00000012fb00720c */ /* 0x044fe40003f24070 */
[C---:B---3--:R-:W-:Y:S02]  /*13750*/  ISETP.GT.U32.AND P4, PT, R251.reuse, R23, PT ;  /* 0x00000017fb00720c */ /* 0x048fe40003f84070 */
[----:B----4-:R-:W-:-:S09]  /*13760*/  ISETP.GT.U32.AND P0, PT, R251, R20, PT ;  /* 0x00000014fb00720c */ /* 0x010fd20003f04070 */
[--C-:B------:R-:W-:Y:S01]  /*13770*/  @!P1 IMAD.IADD R18, R18, 0x1, -R251.reuse ;  /* 0x0000000112129824 */ /* 0x100fe200078e0afb */
[C---:B------:R-:W-:Y:S02]  /*13780*/  ISETP.GT.U32.AND P2, PT, R251.reuse, R21, PT ;  /* 0x00000015fb00720c */ /* 0x040fe40003f44070 */
[----:B------:R-:W-:Y:S02]  /*13790*/  ISETP.GT.U32.AND P6, PT, R251, R19, PT ;  /* 0x00000013fb00720c */ /* 0x000fe40003fc4070 */
[----:B------:R-:W-:Y:S01]  /*137a0*/  ISETP.GE.AND P5, PT, R34, RZ, PT ;  /* 0x000000ff2200720c */ /* 0x000fe20003fa6270 */
[--C-:B------:R-:W-:Y:S01]  /*137b0*/  @!P4 IMAD.IADD R23, R23, 0x1, -R251.reuse ;  /* 0x000000011717c824 */ /* 0x100fe200078e0afb */
[----:B------:R-:W-:Y:S01]  /*137c0*/  ISETP.GE.AND P1, PT, R33, RZ, PT ;  /* 0x000000ff2100720c */ /* 0x000fe20003f26270 */
[--C-:B------:R-:W-:Y:S01]  /*137d0*/  @!P0 IMAD.IADD R20, R20, 0x1, -R251.reuse ;  /* 0x0000000114148824 */ /* 0x100fe200078e0afb */
[----:B------:R-:W2:Y:S05]  /*137e0*/  LDL.LU R33, [R1+0x2c4] ;  /* 0x0002c40001217983 */ /* 0x000eaa0000300800 */
[----:B------:R-:W-:Y:S01]  /*137f0*/  @!P2 IMAD.IADD R21, R21, 0x1, -R251 ;  /* 0x000000011515a824 */ /* 0x000fe200078e0afb */
[----:B------:R-:W-:-:S03]  /*13800*/  ISETP.GE.AND P4, PT, R32, RZ, PT ;  /* 0x000000ff2000720c */ /* 0x000fc60003f86270 */
        /* <DEDUP_REMOVED lines=20> */
[----:B------:R-:W-:Y:S04]  /*13950*/  STL [R1+0x184], R13 ;  /* 0x0001840d01007387 */ /* 0x000fe80000100800 */
[----:B------:R1:W-:Y:S02]  /*13960*/  STL [R1+0x180], R11 ;  /* 0x0001800b01007387 */ /* 0x0003e40000100800 */
[----:B-1----:R-:W-:-:S02]  /*13970*/  IMAD.MOV.U32 R11, RZ, RZ, R22 ;  /* 0x000000ffff0b7224 */ /* 0x002fc400078e0016 */
[----:B------:R-:W4:Y:S01]  /*13980*/  LDL R22, [R1+0x35c0] ;  /* 0x0035c00001167983 */ /* 0x000f220000100800 */
[----:B------:R-:W-:-:S03]  /*13990*/  MOV R13, R24 ;  /* 0x00000018000d7202 */ /* 0x000fc60000000f00 */
[----:B------:R-:W4:Y:S01]  /*139a0*/  LDL R24, [R1+0x35b4] ;  /* 0x0035b40001187983 */ /* 0x000f220000100800 */
[C---:B------:R-:W-:Y:S01]  /*139b0*/  ISETP.GT.U32.AND P3, PT, R251.reuse, R14, PT ;  /* 0x0000000efb00720c */ /* 0x040fe20003f64070 */
[----:B------:R-:W-:Y:S01]  /*139c0*/  @!P2 IMAD.MOV R13, RZ, RZ, -R13 ;  /* 0x000000ffff0da224 */ /* 0x000fe200078e0a0d */
[C---:B------:R-:W-:Y:S02]  /*139d0*/  ISETP.GT.U32.AND P2, PT, R251.reuse, R19, PT ;  /* 0x00000013fb00720c */ /* 0x040fe40003f44070 */
[C---:B------:R-:W-:Y:S02]  /*139e0*/  ISETP.GT.U32.AND P1, PT, R251.reuse, R23, PT ;  /* 0x00000017fb00720c */ /* 0x040fe40003f24070 */
[C---:B------:R-:W-:Y:S02]  /*139f0*/  ISETP.GT.U32.AND P4, PT, R251.reuse, R20, PT ;  /* 0x00000014fb00720c */ /* 0x040fe40003f84070 */
[----:B------:R-:W-:-:S05]  /*13a00*/  ISETP.GT.U32.AND P0, PT, R251, R21, PT ;  /* 0x00000015fb00720c */ /* 0x000fca0003f04070 */
[-C--:B------:R-:W-:Y:S02]  /*13a10*/  @!P3 IADD3 R14, R14, -R251.reuse, RZ ;  /* 0x800000fb0e0eb210 */ /* 0x080fe40007ffe0ff */
[----:B------:R-:W-:Y:S01]  /*13a20*/  ISETP.GT.U32.AND P3, PT, R251, R18, PT ;  /* 0x00000012fb00720c */ /* 0x000fe20003f64070 */
[--C-:B------:R-:W-:Y:S01]  /*13a30*/  @!P2 IMAD.IADD R19, R19, 0x1, -R251.reuse ;  /* 0x000000011313a824 */ /* 0x100fe200078e0afb */
[----:B------:R-:W-:Y:S01]  /*13a40*/  ISETP.GT.U32.AND P5, PT, R251, R14, PT ;  /* 0x0000000efb00720c */ /* 0x000fe20003fa4070 */
[----:B------:R-:W-:Y:S01]  /*13a50*/  @!P1 IMAD.IADD R23, R23, 0x1, -R251 ;  /* 0x0000000117179824 */ /* 0x000fe200078e0afb */
[----:B------:R-:W-:Y:S01]  /*13a60*/  @!P4 IADD3 R20, R20, -R251, RZ ;  /* 0x800000fb1414c210 */ /* 0x000fe20007ffe0ff */
[----:B------:R-:W-:Y:S02]  /*13a70*/  @!P6 IMAD.MOV R11, RZ, RZ, -R11 ;  /* 0x000000ffff0be224 */ /* 0x000fe400078e0a0b */
[----:B------:R-:W-:-:S06]  /*13a80*/  @!P0 IMAD.IADD R21, R21, 0x1, -R251 ;  /* 0x0000000115158824 */ /* 0x000fcc00078e0afb */
[--C-:B------:R-:W-:Y:S01]  /*13a90*/  @!P3 IMAD.IADD R18, R18, 0x1, -R251.reuse ;  /* 0x000000011212b824 */ /* 0x100fe200078e0afb */
[----:B------:R1:W-:Y:S01]  /*13aa0*/  STL [R1+0x17c], R13 ;  /* 0x00017c0d01007387 */ /* 0x0003e20000100800 */
[----:B------:R-:W-:-:S03]  /*13ab0*/  @!P5 IMAD.IADD R14, R14, 0x1, -R251 ;  /* 0x000000010e0ed824 */ /* 0x000fc600078e0afb */
[----:B------:R-:W-:Y:S01]  /*13ac0*/  STL [R1+0x178], R11 ;  /* 0x0001780b01007387 */ /* 0x000fe20000100800 */
[----:B-1----:R-:W-:Y:S02]  /*13ad0*/  IMAD.MOV.U32 R13, RZ, RZ, R23 ;  /* 0x000000ffff0d7224 */ /* 0x002fe400078e0017 */
[----:B------:R-:W-:Y:S01]  /*13ae0*/  IMAD.MOV.U32 R34, RZ, RZ, R19 ;  /* 0x000000ffff227224 */ /* 0x000fe200078e0013 */
[C---:B--2---:R-:W-:Y:S02]  /*13af0*/  ISETP.GT.U32.AND P1, PT, R251.reuse, R33, PT ;  /* 0x00000021fb00720c */ /* 0x044fe40003f24070 */
[----:B---3--:R-:W-:Y:S02]  /*13b00*/  ISETP.GE.AND P3, PT, R30, RZ, PT ;  /* 0x000000ff1e00720c */ /* 0x008fe40003f66270 */
[----:B------:R-:W2:Y:S01]  /*13b10*/  LDL.LU R30, [R1+0x2b0] ;  /* 0x0002b000011e7983 */ /* 0x000ea20000300800 */
[C---:B----4-:R-:W-:Y:S02]  /*13b20*/  ISETP.GT.U32.AND P4, PT, R251.reuse, R32, PT ;  /* 0x00000020fb00720c */ /* 0x050fe40003f84070 */
[----:B------:R-:W-:-:S02]  /*13b30*/  ISETP.GT.U32.AND P2, PT, R251, R29, PT ;  /* 0x0000001dfb00720c */ /* 0x000fc40003f44070 */
[----:B------:R-:W-:-:S04]  /*13b40*/  ISETP.GT.U32.AND P0, PT, R251, R31, PT ;  /* 0x0000001ffb00720c */ /* 0x000fc80003f04070 */
[----:B------:R-:W-:-:S05]  /*13b50*/  @!P1 IMAD.IADD R33, R33, 0x1, -R251 ;  /* 0x0000000121219824 */ /* 0x000fca00078e0afb */
[--C-:B------:R-:W-:Y:S01]  /*13b60*/  @!P4 IMAD.IADD R32, R32, 0x1, -R251.reuse ;  /* 0x000000012020c824 */ /* 0x100fe200078e0afb */
[----:B------:R-:W-:Y:S01]  /*13b70*/  ISETP.GE.AND P5, PT, R27, RZ, PT ;  /* 0x000000ff1b00720c */ /* 0x000fe20003fa6270 */
[----:B------:R-:W-:Y:S01]  /*13b80*/  @!P2 IMAD.IADD R29, R29, 0x1, -R251 ;  /* 0x000000011d1da824 */ /* 0x000fe200078e0afb */
[----:B------:R-:W3:Y:S01]  /*13b90*/  LDL.LU R27, [R1+0x2ac] ;  /* 0x0002ac00011b7983 */ /* 0x000ee20000300800 */
[----:B------:R-:W-:Y:S02]  /*13ba0*/  @!P0 IADD3 R31, R31, -R251, RZ ;  /* 0x800000fb1f1f8210 */ /* 0x000fe40007ffe0ff */
[----:B------:R-:W-:Y:S02]  /*13bb0*/  ISETP.GE.AND P1, PT, R26, RZ, PT ;  /* 0x000000ff1a00720c */ /* 0x000fe40003f26270 */
[----:B------:R-:W4:Y:S01]  /*13bc0*/  LDL.LU R26, [R1+0x2a8] ;  /* 0x0002a800011a7983 */ /* 0x000f220000300800 */
[----:B------:R-:W-:-:S03]  /*13bd0*/  ISETP.GE.AND P4, PT, R25, RZ, PT ;  /* 0x000000ff1900720c */ /* 0x000fc60003f86270 */
[----:B------:R-:W4:Y:S02]  /*13be0*/  LDL.LU R25, [R1+0x2a4] ;  /* 0x0002a40001197983 */ /* 0x000f240000300800 */
[----:B------:R-:W-:Y:S02]  /*13bf0*/  @!P5 IADD3 R13, -R13, RZ, RZ ;  /* 0x000000ff0d0dd210 */ /* 0x000fe40007ffe1ff */
        /* <DEDUP_REMOVED lines=25> */
[C---:B------:R-:W-:Y:S02]  /*13d90*/  ISETP.GT.U32.AND P3, PT, R251.reuse, R12, PT ;  /* 0x0000000cfb00720c */ /* 0x040fe40003f64070 */
[----:B------:R-:W-:-:S07]  /*13da0*/  ISETP.GT.U32.AND P5, PT, R251, R33, PT ;  /* 0x00000021fb00720c */ /* 0x000fce0003fa4070 */
[--C-:B------:R-:W-:Y:S01]  /*13db0*/  @!P6 IMAD.IADD R28, R28, 0x1, -R251.reuse ;  /* 0x000000011c1ce824 */ /* 0x100fe200078e0afb */
[----:B------:R-:W-:Y:S02]  /*13dc0*/  @!P2 IADD3 R13, -R13, RZ, RZ ;  /* 0x000000ff0d0da210 */ /* 0x000fe40007ffe1ff */
        /* <DEDUP_REMOVED lines=14> */
[----:B------:R-:W-:Y:S02]  /*13eb0*/  MOV R12, R33 ;  /* 0x00000021000c7202 */ /* 0x000fe40000000f00 */
[----:B------:R-:W-:-:S13]  /*13ec0*/  ISETP.GT.U32.AND P0, PT, R251, R29, PT ;  /* 0x0000001dfb00720c */ /* 0x000fda0003f04070 */
[----:B------:R-:W-:Y:S01]  /*13ed0*/  @!P0 IMAD.IADD R29, R29, 0x1, -R251 ;  /* 0x000000011d1d8824 */ /* 0x000fe200078e0afb */
[----:B--2---:R-:W-:-:S13]  /*13ee0*/  ISETP.GT.U32.AND P2, PT, R251, R30, PT ;  /* 0x0000001efb00720c */ /* 0x004fda0003f44070 */
[----:B------:R-:W-:Y:S02]  /*13ef0*/  @!P2 IADD3 R30, R30, -R251, RZ ;  /* 0x800000fb1e1ea210 */ /* 0x000fe40007ffe0ff */
[C---:B---3--:R-:W-:Y:S02]  /*13f00*/  ISETP.GT.U32.AND P3, PT, R251.reuse, R27, PT ;  /* 0x0000001bfb00720c */ /* 0x048fe40003f64070 */
[C---:B----4-:R-:W-:Y:S02]  /*13f10*/  ISETP.GT.U32.AND P5, PT, R251.reuse, R26, PT ;  /* 0x0000001afb00720c */ /* 0x050fe40003fa4070 */
[----:B------:R-:W-:-:S09]  /*13f20*/  ISETP.GT.U32.AND P1, PT, R251, R25, PT ;  /* 0x00000019fb00720c */ /* 0x000fd20003f24070 */
[--C-:B------:R-:W-:Y:S02]  /*13f30*/  @!P3 IMAD.IADD R27, R27, 0x1, -R251.reuse ;  /* 0x000000011b1bb824 */ /* 0x100fe400078e0afb */
[--C-:B------:R-:W-:Y:S02]  /*13f40*/  @!P5 IMAD.IADD R26, R26, 0x1, -R251.reuse ;  /* 0x000000011a1ad824 */ /* 0x100fe400078e0afb */
[--C-:B------:R-:W-:Y:S01]  /*13f50*/  @!P1 IMAD.IADD R25, R25, 0x1, -R251.reuse ;  /* 0x0000000119199824 */ /* 0x100fe200078e0afb */
[----:B------:R-:W-:Y:S02]  /*13f60*/  ISETP.GT.U32.AND P4, PT, R251, R24, PT ;  /* 0x00000018fb00720c */ /* 0x000fe40003f84070 */
[----:B------:R-:W-:Y:S02]  /*13f70*/  ISETP.GE.AND P6, PT, R23, RZ, PT ;  /* 0x000000ff1700720c */ /* 0x000fe40003fc6270 */
[----:B------:R-:W-:Y:S02]  /*13f80*/  ISETP.GE.AND P2, PT, R22, RZ, PT ;  /* 0x000000ff1600720c */ /* 0x000fe40003f46270 */
[----:B------:R-:W2:Y:S07]  /*13f90*/  LDL.LU R22, [R1+0x298] ;  /* 0x0002980001167983 */ /* 0x000eae0000300800 */
[----:B------:R-:W-:Y:S01]  /*13fa0*/  @!P4 IMAD.IADD R24, R24, 0x1, -R251 ;  /* 0x000000011818c824 */ /* 0x000fe200078e0afb */
[----:B------:R-:W3:Y:S01]  /*13fb0*/  LDL.LU R23, [R1+0x294] ;  /* 0x0002940001177983 */ /* 0x000ee20000300800 */
[----:B------:R-:W-:Y:S01]  /*13fc0*/  @!P6 IMAD.MOV R11, RZ, RZ, -R11 ;  /* 0x000000ffff0be224 */ /* 0x000fe200078e0a0b */
        /* <DEDUP_REMOVED lines=15> */
[----:B-1----:R-:W-:-:S03]  /*140c0*/  IMAD.MOV.U32 R12, RZ, RZ, R31 ;  /* 0x000000ffff0c7224 */ /* 0x002fc600078e001f */
[----:B------:R1:W-:Y:S02]  /*140d0*/  STL [R1+0x154], R11 ;  /* 0x0001540b01007387 */ /* 0x0003e40000100800 */
[----:B------:R-:W-:Y:S02]  /*140e0*/  @!P5 IADD3 R12, -R12, RZ, RZ ;  /* 0x000000ff0c0cd210 */ /* 0x000fe40007ffe1ff */
        /* <DEDUP_REMOVED lines=8> */
[----:B------:R-:W-:Y:S01]  /*14170*/  ISETP.GT.U32.AND P2, PT, R251, R27, PT ;  /* 0x0000001bfb00720c */ /* 0x000fe20003f44070 */
[----:B------:R-:W-:-:S08]  /*14180*/  @!P4 IMAD.MOV R12, RZ, RZ, -R12 ;  /* 0x000000ffff0cc224 */ /* 0x000fd000078e0a0c */
[----:B------:R-:W-:Y:S01]  /*14190*/  @!P0 IMAD.IADD R18, R18, 0x1, -R251 ;  /* 0x0000000112128824 */ /* 0x000fe200078e0afb */
[----:B------:R-:W-:-:S04]  /*141a0*/  ISETP.GT.U32.AND P0, PT, R251, R30, PT ;  /* 0x0000001efb00720c */ /* 0x000fc80003f04070 */
[C---:B------:R-:W-:Y:S02]  /*141b0*/  ISETP.GT.U32.AND P5, PT, R251.reuse, R18, PT ;  /* 0x00000012fb00720c */ /* 0x040fe40003fa4070 */
[----:B------:R-:W-:Y:S01]  /*141c0*/  ISETP.GT.U32.AND P6, PT, R251, R25, PT ;  /* 0x00000019fb00720c */ /* 0x000fe20003fc4070 */
[----:B------:R-:W-:Y:S02]  /*141d0*/  @!P3 IMAD.IADD R26, R26, 0x1, -R251 ;  /* 0x000000011a1ab824 */ /* 0x000fe400078e0afb */
[----:B------:R-:W-:Y:S02]  /*141e0*/  @!P1 IMAD.MOV R11, RZ, RZ, -R11 ;  /* 0x000000ffff0b9224 */ /* 0x000fe400078e0a0b */
[--C-:B------:R-:W-:Y:S02]  /*141f0*/  @!P2 IMAD.IADD R27, R27, 0x1, -R251.reuse ;  /* 0x000000011b1ba824 */ /* 0x100fe400078e0afb */
[----:B------:R-:W-:-:S04]  /*14200*/  @!P0 IMAD.IADD R30, R30, 0x1, -R251 ;  /* 0x000000011e1e8824 */ /* 0x000fc800078e0afb */
[----:B------:R-:W-:Y:S01]  /*14210*/  @!P5 IMAD.IADD R18, R18, 0x1, -R251 ;  /* 0x000000011212d824 */ /* 0x000fe200078e0afb */
[----:B------:R1:W-:Y:S01]  /*14220*/  STL [R1+0x14c], R11 ;  /* 0x00014c0b01007387 */ /* 0x0003e20000100800 */
[----:B------:R-:W-:Y:S01]  /*14230*/  @!P6 IADD3 R25, R25, -R251, RZ ;  /* 0x800000fb1919e210 */ /* 0x000fe20007ffe0ff */
[----:B------:R-:W-:Y:S01]  /*14240*/  IMAD.MOV.U32 R14, RZ, RZ, R30 ;  /* 0x000000ffff0e7224 */ /* 0x000fe200078e001e */
[----:B-1----:R-:W-:-:S05]  /*14250*/  IADD3 R11, R246, 0x1ee, RZ ;  /* 0x000001eef60b7810 */ /* 0x002fca0007ffe0ff */
[----:B------:R-:W-:Y:S04]  /*14260*/  STL [R1+0x33e8], R11 ;  /* 0x0033e80b01007387 */ /* 0x000fe80000100800 */
[----:B------:R1:W-:Y:S04]  /*14270*/  STL [R1+0x148], R12 ;  /* 0x0001480c01007387 */ /* 0x0003e80000100800 */
[----:B------:R-:W4:Y:S01]  /*14280*/  LDL.LU R13, [R1+0x30c] ;  /* 0x00030c00010d7983 */ /* 0x000f220000300800 */
[----:B------:R-:W-:Y:S01]  /*14290*/  ISETP.GT.U32.AND P1, PT, R251, R24, PT ;  /* 0x00000018fb00720c */ /* 0x000fe20003f24070 */
[----:B-1----:R-:W-:-:S12]  /*142a0*/  IMAD.MOV.U32 R12, RZ, RZ, R27 ;  /* 0x000000ffff0c7224 */ /* 0x002fd800078e001b */
[----:B------:R-:W-:Y:S01]  /*142b0*/  @!P1 IMAD.IADD R24, R24, 0x1, -R251 ;  /* 0x0000000118189824 */ /* 0x000fe200078e0afb */
[C---:B--2---:R-:W-:Y:S02]  /*142c0*/  ISETP.GT.U32.AND P4, PT, R251.reuse, R22, PT ;  /* 0x00000016fb00720c */ /* 0x044fe40003f84070 */
        /* <DEDUP_REMOVED lines=9> */
[----:B------:R-:W2:Y:S01]  /*14360*/  LDL.LU R33, [R1+0x308] ;  /* 0x0003080001217983 */ /* 0x000ea20000300800 */
[----:B------:R-:W-:Y:S01]  /*14370*/  @!P2 IMAD.IADD R20, R20, 0x1, -R251 ;  /* 0x000000011414a824 */ /* 0x000fe200078e0afb */
[----:B------:R-:W-:Y:S01]  /*14380*/  ISETP.GE.AND P0, PT, R32, RZ, PT ;  /* 0x000000ff2000720c */ /* 0x000fe20003f06270 */
[----:B------:R-:W-:Y:S01]  /*14390*/  @!P5 IMAD.MOV R14, RZ, RZ, -R14 ;  /* 0x000000ffff0ed224 */ /* 0x000fe200078e0a0e */
[----:B------:R-:W-:Y:S02]  /*143a0*/  @!P6 IADD3 R19, R19, -R251, RZ ;  /* 0x800000fb1313e210 */ /* 0x000fe40007ffe0ff */
        /* <DEDUP_REMOVED lines=14> */
[----:B------:R-:W-:Y:S01]  /*14490*/  @!P0 IMAD.MOV R14, RZ, RZ, -R14 ;  /* 0x000000ffff0e8224 */ /* 0x000fe200078e0a0e */
[----:B------:R-:W-:Y:S02]  /*144a0*/  MOV R12, R25 ;  /* 0x00000019000c7202 */ /* 0x000fe40000000f00 */
[----:B------:R-:W4:Y:S03]  /*144b0*/  LDL R25, [R1+0x35e4] ;  /* 0x0035e40001197983 */ /* 0x000f260000100800 */
[----:B------:R-:W-:Y:S01]  /*144c0*/  @!P2 IMAD.MOV R12, RZ, RZ, -R12 ;  /* 0x000000ffff0ca224 */ /* 0x000fe200078e0a0c */
        /* <DEDUP_REMOVED lines=16> */
[--C-:B------:R-:W-:Y:S02]  /*145d0*/  @!P2 IMAD.IADD R21, R21, 0x1, -R251.reuse ;  /* 0x000000011515a824 */ /* 0x100fe400078e0afb */
[--C-:B------:R-:W-:Y:S02]  /*145e0*/  @!P0 IMAD.IADD R20, R20, 0x1, -R251.reuse ;  /* 0x0000000114148824 */ /* 0x100fe400078e0afb */
[--C-:B------:R-:W-:Y:S02]  /*145f0*/  @!P3 IMAD.IADD R19, R19, 0x1, -R251.reuse ;  /* 0x000000011313b824 */ /* 0x100fe400078e0afb */
[----:B------:R-:W-:Y:S01]  /*14600*/  @!P1 IADD3 R22, R22, -R251, RZ ;  /* 0x800000fb16169210 */ /* 0x000fe20007ffe0ff */
[----:B------:R-:W-:Y:S01]  /*14610*/  @!P6 IMAD.MOV R12, RZ, RZ, -R12 ;  /* 0x000000ffff0ce224 */ /* 0x000fe200078e0a0c */
[----:B------:R1:W-:Y:S02]  /*14620*/  STL [R1+0x134], R14 ;  /* 0x0001340e01007387 */ /* 0x0003e40000100800 */
[----:B------:R-:W-:-:S02]  /*14630*/  @!P5 IMAD.IADD R15, R15, 0x1, -R251 ;  /* 0x000000010f0fd824 */ /* 0x000fc400078e0afb */
[----:B------:R-:W-:Y:S01]  /*14640*/  STL [R1+0x130], R12 ;  /* 0x0001300c01007387 */ /* 0x000fe20000100800 */
[----:B-1----:R-:W-:Y:S02]  /*14650*/  IMAD.MOV.U32 R14, RZ, RZ, R23 ;  /* 0x000000ffff0e7224 */ /* 0x002fe400078e0017 */
[----:B------:R-:W-:Y:S01]  /*14660*/  IMAD.MOV.U32 R34, RZ, RZ, R19 ;  /* 0x000000ffff227224 */ /* 0x000fe200078e0013 */
[----:B--2---:R-:W-:Y:S02]  /*14670*/  ISETP.GT.U32.AND P4, PT, R251, R33, PT ;  /* 0x00000021fb00720c */ /* 0x004fe40003f84070 */
[----:B---3--:R-:W-:Y:S02]  /*14680*/  ISETP.GE.AND P1, PT, R29, RZ, PT ;  /* 0x000000ff1d00720c */ /* 0x008fe40003f26270 */
[C---:B----4-:R-:W-:Y:S02]  /*14690*/  ISETP.GT.U32.AND P0, PT, R251.reuse, R32, PT ;  /* 0x00000020fb00720c */ /* 0x050fe40003f04070 */
[----:B------:R-:W-:-:S02]  /*146a0*/  ISETP.GT.U32.AND P2, PT, R251, R31, PT ;  /* 0x0000001ffb00720c */ /* 0x000fc40003f44070 */
[----:B------:R-:W-:-:S05]  /*146b0*/  ISETP.GT.U32.AND P3, PT, R251, R30, PT ;  /* 0x0000001efb00720c */ /* 0x000fca0003f64070 */
[----:B------:R-:W-:Y:S02]  /*146c0*/  @!P4 IADD3 R33, R33, -R251, RZ ;  /* 0x800000fb2121c210 */ /* 0x000fe40007ffe0ff */
[----:B------:R-:W-:Y:S02]  /*146d0*/  @!P1 IADD3 R22, -R22, RZ, RZ ;  /* 0x000000ff16169210 */ /* 0x000fe40007ffe1ff */
[--C-:B------:R-:W-:Y:S01]  /*146e0*/  @!P0 IMAD.IADD R32, R32, 0x1, -R251.reuse ;  /* 0x0000000120208824 */ /* 0x100fe200078e0afb */
[----:B------:R-:W-:Y:S02]  /*146f0*/  ISETP.GE.AND P5, PT, R28, RZ, PT ;  /* 0x000000ff1c00720c */ /* 0x000fe40003fa6270 */
[----:B------:R-:W2:Y:S01]  /*14700*/  LDL.LU R28, [R1+0x2f4] ;  /* 0x0002f400011c7983 */ /* 0x000ea20000300800 */
[----:B------:R-:W-:-:S03]  /*14710*/  @!P2 IMAD.IADD R31, R31, 0x1, -R251 ;  /* 0x000000011f1fa824 */ /* 0x000fc600078e0afb */
[----:B------:R-:W3:Y:S01]  /*14720*/  LDL.LU R29, [R1+0x2f0] ;  /* 0x0002f000011d7983 */ /* 0x000ee20000300800 */
[----:B------:R-:W-:Y:S01]  /*14730*/  ISETP.GE.AND P4, PT, R26, RZ, PT ;  /* 0x000000ff1a00720c */ /* 0x000fe20003f86270 */
[----:B------:R-:W-:Y:S02]  /*14740*/  @!P3 IMAD.IADD R30, R30, 0x1, -R251 ;  /* 0x000000011e1eb824 */ /* 0x000fe400078e0afb */
[----:B------:R-:W4:Y:S01]  /*14750*/  LDL.LU R26, [R1+0x2ec] ;  /* 0x0002ec00011a7983 */ /* 0x000f220000300800 */
[----:B------:R-:W-:Y:S02]  /*14760*/  ISETP.GE.AND P0, PT, R25, RZ, PT ;  /* 0x000000ff1900720c */ /* 0x000fe40003f06270 */
[----:B------:R-:W-:Y:S01]  /*14770*/  @!P5 IMAD.MOV R14, RZ, RZ, -R14 ;  /* 0x000000ffff0ed224 */ /* 0x000fe200078e0a0e */
[----:B------:R-:W-:Y:S02]  /*14780*/  ISETP.GE.AND P3, PT, R24, RZ, PT ;  /* 0x000000ff1800720c */ /* 0x000fe40003f66270 */
[----:B------:R-:W-:-:S02]  /*14790*/  ISETP.GE.AND P2, PT, R18, RZ, PT ;  /* 0x000000ff1200720c */ /* 0x000fc40003f46270 */
[----:B------:R-:W4:Y:S04]  /*147a0*/  LDL.LU R18, [R1+0x2e8] ;  /* 0x0002e80001127983 */ /* 0x000f280000300800 */
[----:B------:R-:W4:Y:S04]  /*147b0*/  LDL.LU R25, [R1+0x2e4] ;  /* 0x0002e40001197983 */ /* 0x000f280000300800 */
[----:B------:R-:W4:Y:S04]  /*147c0*/  LDL.LU R24, [R1+0x2e0] ;  /* 0x0002e00001187983 */ /* 0x000f280000300800 */
[----:B------:R1:W-:Y:S04]  /*147d0*/  STL [R1+0x12c], R22 ;  /* 0x00012c1601007387 */ /* 0x0003e80000100800 */
[----:B------:R-:W4:Y:S04]  /*147e0*/  LDL R23, [R1+0x3614] ;  /* 0x0036140001177983 */ /* 0x000f280000100800 */
[----:B-1----:R-:W4:Y:S01]  /*147f0*/  LDL R22, [R1+0x3620] ;  /* 0x0036200001167983 */ /* 0x002f220000100800 */
[----:B------:R-:W-:-:S03]  /*14800*/  @!P4 IMAD.MOV R20, RZ, RZ, -R20 ;  /* 0x000000ffff14c224 */ /* 0x000fc600078e0a14 */
[----:B------:R1:W-:Y:S01]  /*14810*/  STL [R1+0x128], R14 ;  /* 0x0001280e01007387 */ /* 0x0003e20000100800 */
[----:B------:R-:W-:-:S03]  /*14820*/  @!P2 IADD3 R34, -R34, RZ, RZ ;  /* 0x000000ff2222a210 */ /* 0x000fc60007ffe1ff */
        /* <DEDUP_REMOVED lines=19> */
[----:B------:R-:W-:Y:S01]  /*14960*/  ISETP.GT.U32.AND P0, PT, R251, R31, PT ;  /* 0x0000001ffb00720c */ /* 0x000fe20003f04070 */
[--C-:B------:R-:W-:Y:S01]  /*14970*/  @!P1 IMAD.IADD R13, R13, 0x1, -R251.reuse ;  /* 0x000000010d0d9824 */ /* 0x100fe200078e0afb */
[----:B------:R-:W-:Y:S01]  /*14980*/  IABS R11, R11 ;  /* 0x0000000b000b7213 */ /* 0x000fe20000000000 */
[----:B------:R-:W-:-:S04]  /*14990*/  @!P5 IMAD.IADD R33, R33, 0x1, -R251 ;  /* 0x000000012121d824 */ /* 0x000fc800078e0afb */
[----:B------:R-:W-:-:S04]  /*149a0*/  IMAD.HI.U32 R12, R252, R11, RZ ;  /* 0x0000000bfc0c7227 */ /* 0x000fc800078e00ff */
[----:B------:R-:W-:Y:S01]  /*149b0*/  @!P6 IADD3 R27, R27, -R251, RZ ;  /* 0x800000fb1b1be210 */ /* 0x000fe20007ffe0ff */
[--C-:B------:R-:W-:Y:S02]  /*149c0*/  @!P4 IMAD.IADD R32, R32, 0x1, -R251.reuse ;  /* 0x000000012020c824 */ /* 0x100fe400078e0afb */
[----:B------:R-:W-:Y:S02]  /*149d0*/  IMAD.MOV R12, RZ, RZ, -R12 ;  /* 0x000000ffff0c7224 */ /* 0x000fe400078e0a0c */
[----:B------:R-:W-:Y:S01]  /*149e0*/  @!P0 IMAD.IADD R31, R31, 0x1, -R251 ;  /* 0x000000011f1f8824 */ /* 0x000fe200078e0afb */
[----:B------:R-:W-:Y:S01]  /*149f0*/  STL [R1+0x118], R14 ;  /* 0x0001180e01007387 */ /* 0x000fe20000100800 */
[C---:B------:R-:W-:Y:S02]  /*14a00*/  IMAD R11, R251.reuse, R12, R11 ;  /* 0x0000000cfb0b7224 */ /* 0x040fe400078e020b */
[----:B------:R-:W-:Y:S01]  /*14a10*/  IMAD.MOV.U32 R12, RZ, RZ, R13 ;  /* 0x000000ffff0c7224 */ /* 0x000fe200078e000d */
[----:B------:R-:W-:Y:S01]  /*14a20*/  ISETP.GT.U32.AND P2, PT, R251, R30, PT ;  /* 0x0000001efb00720c */ /* 0x000fe20003f44070 */
[----:B------:R-:W-:-:S12]  /*14a30*/  IMAD.MOV.U32 R13, RZ, RZ, R33 ;  /* 0x000000ffff0d7224 */ /* 0x000fd800078e0021 */
[----:B------:R-:W-:Y:S01]  /*14a40*/  @!P2 IMAD.IADD R30, R30, 0x1, -R251 ;  /* 0x000000011e1ea824 */ /* 0x000fe200078e0afb */
[C---:B--2---:R-:W-:Y:S02]  /*14a50*/  ISETP.GT.U32.AND P3, PT, R251.reuse, R28, PT ;  /* 0x0000001cfb00720c */ /* 0x044fe40003f64070 */
[C---:B---3--:R-:W-:Y:S02]  /*14a60*/  ISETP.GT.U32.AND P1, PT, R251.reuse, R29, PT ;  /* 0x0000001dfb00720c */ /* 0x048fe40003f24070 */
[----:B----4-:R-:W-:-:S09]  /*14a70*/  ISETP.GT.U32.AND P5, PT, R251, R26, PT ;  /* 0x0000001afb00720c */ /* 0x010fd20003fa4070 */
[--C-:B------:R-:W-:Y:S02]  /*14a80*/  @!P3 IMAD.IADD R28, R28, 0x1, -R251.reuse ;  /* 0x000000011c1cb824 */ /* 0x100fe400078e0afb */
[--C-:B------:R-:W-:Y:S02]  /*14a90*/  @!P1 IMAD.IADD R29, R29, 0x1, -R251.reuse ;  /* 0x000000011d1d9824 */ /* 0x100fe400078e0afb */
[----:B------:R-:W-:Y:S01]  /*14aa0*/  @!P5 IMAD.IADD R26, R26, 0x1, -R251 ;  /* 0x000000011a1ad824 */ /* 0x000fe200078e0afb */
[C---:B------:R-:W-:Y:S02]  /*14ab0*/  ISETP.GT.U32.AND P4, PT, R251.reuse, R18, PT ;  /* 0x00000012fb00720c */ /* 0x040fe40003f84070 */
[----:B------:R-:W-:Y:S02]  /*14ac0*/  ISETP.GT.U32.AND P0, PT, R251, R25, PT ;  /* 0x00000019fb00720c */ /* 0x000fe40003f04070 */
[----:B------:R-:W-:Y:S02]  /*14ad0*/  ISETP.GE.AND P6, PT, R23, RZ, PT ;  /* 0x000000ff1700720c */ /* 0x000fe40003fc6270 */
[----:B------:R-:W-:-:S02]  /*14ae0*/  ISETP.GE.AND P3, PT, R22, RZ, PT ;  /* 0x000000ff1600720c */ /* 0x000fc40003f66270 */
[----:B------:R-:W2:Y:S05]  /*14af0*/  LDL.LU R22, [R1+0x2dc] ;  /* 0x0002dc0001167983 */ /* 0x000eaa0000300800 */
[----:B------:R-:W-:Y:S01]  /*14b00*/  @!P4 IMAD.IADD R18, R18, 0x1, -R251 ;  /* 0x000000011212c824 */ /* 0x000fe200078e0afb */
[----:B------:R-:W3:Y:S03]  /*14b10*/  LDL.LU R23, [R1+0x2d8] ;  /* 0x0002d80001177983 */ /* 0x000ee60000300800 */
[----:B------:R-:W-:Y:S01]  /*14b20*/  @!P6 IMAD.MOV R12, RZ, RZ, -R12 ;  /* 0x000000ffff0ce224 */ /* 0x000fe200078e0a0c */
[----:B------:R-:W-:-:S02]  /*14b30*/  ISETP.GE.AND P5, PT, R19, RZ, PT ;  /* 0x000000ff1300720c */ /* 0x000fc40003fa6270 */
[----:B------:R-:W-:Y:S01]  /*14b40*/  ISETP.GE.AND P1, PT, R21, RZ, PT ;  /* 0x000000ff1500720c */ /* 0x000fe20003f26270 */
[----:B------:R-:W-:Y:S01]  /*14b50*/  @!P3 IMAD.MOV R13, RZ, RZ, -R13 ;  /* 0x000000ffff0db224 */ /* 0x000fe200078e0a0d */
[----:B------:R-:W4:Y:S01]  /*14b60*/  LDL.LU R21, [R1+0x2d4] ;  /* 0x0002d40001157983 */ /* 0x000f220000300800 */
[----:B------:R-:W-:-:S03]  /*14b70*/  @!P0 IMAD.IADD R25, R25, 0x1, -R251 ;  /* 0x0000000119198824 */ /* 0x000fc600078e0afb */
[----:B------:R-:W4:Y:S01]  /*14b80*/  LDL.LU R19, [R1+0x2d0] ;  /* 0x0002d00001137983 */ /* 0x000f220000300800 */
[----:B------:R-:W-:-:S03]  /*14b90*/  ISETP.GE.AND P4, PT, R20, RZ, PT ;  /* 0x000000ff1400720c */ /* 0x000fc60003f86270 */
[----:B------:R-:W4:Y:S04]  /*14ba0*/  LDL.LU R20, [R1+0x2cc] ;  /* 0x0002cc0001147983 */ /* 0x000f280000300800 */
[----:B------:R1:W-:Y:S02]  /*14bb0*/  STL [R1+0x114], R12 ;  /* 0x0001140c01007387 */ /* 0x0003e40000100800 */
[----:B-1----:R-:W-:Y:S01]  /*14bc0*/  IMAD.MOV.U32 R12, RZ, RZ, R32 ;  /* 0x000000ffff0c7224 */ /* 0x002fe200078e0020 */
[----:B------:R-:W-:Y:S02]  /*14bd0*/  ISETP.GE.AND P0, PT, R34, RZ, PT ;  /* 0x000000ff2200720c */ /* 0x000fe40003f06270 */
[----:B------:R-:W4:Y:S01]  /*14be0*/  LDL R34, [R1+0x3634] ;  /* 0x0036340001227983 */ /* 0x000f220000100800 */
[----:B------:R-:W-:-:S03]  /*14bf0*/  @!P1 IMAD.MOV R12, RZ, RZ, -R12 ;  /* 0x000000ffff0c9224 */ /* 0x000fc600078e0a0c */
[----:B------:R1:W-:Y:S04]  /*14c00*/  STL [R1+0x110], R13 ;  /* 0x0001100d01007387 */ /* 0x0003e80000100800 */
        /* <DEDUP_REMOVED lines=16> */
[-C--:B------:R-:W-:Y:S02]  /*14d10*/  @!P2 IADD3 R24, R24, -R251.reuse, RZ ;  /* 0x800000fb1818a210 */ /* 0x080fe40007ffe0ff */
[C---:B------:R-:W-:Y:S02]  /*14d20*/  ISETP.GT.U32.AND P2, PT, R251.reuse, R28, PT ;  /* 0x0000001cfb00720c */ /* 0x040fe40003f44070 */
[----:B------:R-:W-:Y:S01]  /*14d30*/  ISETP.GT.U32.AND P5, PT, R251, R24, PT ;  /* 0x00000018fb00720c */ /* 0x000fe20003fa4070 */
[----:B------:R-:W-:Y:S01]  /*14d40*/  @!P4 IMAD.MOV R12, RZ, RZ, -R12 ;  /* 0x000000ffff0cc224 */ /* 0x000fe200078e0a0c */
[----:B------:R-:W-:Y:S01]  /*14d50*/  @!P1 IADD3 R26, R26, -R251, RZ ;  /* 0x800000fb1a1a9210 */ /* 0x000fe20007ffe0ff */
[--C-:B------:R-:W-:Y:S02]  /*14d60*/  @!P3 IMAD.IADD R29, R29, 0x1, -R251.reuse ;  /* 0x000000011d1db824 */ /* 0x100fe400078e0afb */
[--C-:B------:R-:W-:Y:S01]  /*14d70*/  @!P6 IMAD.IADD R18, R18, 0x1, -R251.reuse ;  /* 0x000000011212e824 */ /* 0x100fe200078e0afb */
[----:B------:R1:W-:Y:S05]  /*14d80*/  STL [R1+0x104], R12 ;  /* 0x0001040c01007387 */ /* 0x0003ea0000100800 */
[----:B------:R-:W-:-:S02]  /*14d90*/  @!P2 IMAD.IADD R28, R28, 0x1, -R251 ;  /* 0x000000011c1ca824 */ /* 0x000fc400078e0afb */
[----:B------:R-:W-:Y:S01]  /*14da0*/  @!P5 IMAD.IADD R24, R24, 0x1, -R251 ;  /* 0x000000011818d824 */ /* 0x000fe200078e0afb */
[----:B-1----:R-:W-:Y:S01]  /*14db0*/  IADD3 R12, R246, 0x1ef, RZ ;  /* 0x000001eff60c7810 */ /* 0x002fe20007ffe0ff */
[----:B------:R-:W-:-:S04]  /*14dc0*/  IMAD.MOV.U32 R15, RZ, RZ, R28 ;  /* 0x000000ffff0f7224 */ /* 0x000fc800078e001c */
        /* <DEDUP_REMOVED lines=26> */
[----:B------:R-:W4:Y:S01]  /*14f70*/  LDL.LU R28, [R1+0x344] ;  /* 0x00034400011c7983 */ /* 0x000f220000300800 */
[----:B------:R-:W-:-:S03]  /*14f80*/  ISETP.GE.AND P6, PT, R27, RZ, PT ;  /* 0x000000ff1b00720c */ /* 0x000fc60003fc6270 */
[----:B------:R-:W4:Y:S04]  /*14f90*/  LDL.LU R27, [R1+0x340] ;  /* 0x00034000011b7983 */ /* 0x000f280000300800 */
        /* <DEDUP_REMOVED lines=18> */
[C---:B------:R-:W-:Y:S01]  /*150c0*/  ISETP.GT.U32.AND P2, PT, R251.reuse, R21, PT ;  /* 0x00000015fb00720c */ /* 0x040fe20003f44070 */
[----:B------:R-:W-:Y:S01]  /*150d0*/  @!P1 IMAD.MOV R15, RZ, RZ, -R15 ;  /* 0x000000ffff0f9224 */ /* 0x000fe200078e0a0f */
[C---:B------:R-:W-:Y:S02]  /*150e0*/  ISETP.GT.U32.AND P3, PT, R251.reuse, R19, PT ;  /* 0x00000013fb00720c */ /* 0x040fe40003f64070 */
[----:B------:R-:W-:-:S05]  /*150f0*/  ISETP.GT.U32.AND P1, PT, R251, R20, PT ;  /* 0x00000014fb00720c */ /* 0x000fca0003f24070 */
[--C-:B------:R-:W-:Y:S01]  /*15100*/  @!P4 IMAD.IADD R16, R16, 0x1, -R251.reuse ;  /* 0x000000011010c824 */ /* 0x100fe200078e0afb */
[----:B------:R-:W-:Y:S01]  /*15110*/  ISETP.GT.U32.AND P4, PT, R251, R22, PT ;  /* 0x00000016fb00720c */ /* 0x000fe20003f84070 */
[----:B------:R-:W-:-:S03]  /*15120*/  @!P0 IMAD.IADD R23, R23, 0x1, -R251 ;  /* 0x0000000117178824 */ /* 0x000fc600078e0afb */
[----:B------:R-:W-:Y:S01]  /*15130*/  ISETP.GT.U32.AND P5, PT, R251, R16, PT ;  /* 0x00000010fb00720c */ /* 0x000fe20003fa4070 */
[--C-:B------:R-:W-:Y:S01]  /*15140*/  @!P2 IMAD.IADD R21, R21, 0x1, -R251.reuse ;  /* 0x000000011515a824 */ /* 0x100fe200078e0afb */
[----:B------:R-:W-:Y:S01]  /*15150*/  @!P6 IADD3 R13, -R13, RZ, RZ ;  /* 0x000000ff0d0de210 */ /* 0x000fe20007ffe1ff */
[--C-:B------:R-:W-:Y:S02]  /*15160*/  @!P3 IMAD.IADD R19, R19, 0x1, -R251.reuse ;  /* 0x000000011313b824 */ /* 0x100fe400078e0afb */
[----:B------:R-:W-:-:S04]  /*15170*/  @!P1 IMAD.IADD R20, R20, 0x1, -R251 ;  /* 0x0000000114149824 */ /* 0x000fc800078e0afb */
[--C-:B------:R-:W-:Y:S01]  /*15180*/  @!P4 IMAD.IADD R22, R22, 0x1, -R251.reuse ;  /* 0x000000011616c824 */ /* 0x100fe200078e0afb */
[----:B------:R1:W-:Y:S03]  /*15190*/  STL [R1+0xec], R15 ;  /* 0x0000ec0f01007387 */ /* 0x0003e60000100800 */
[----:B------:R-:W-:Y:S01]  /*151a0*/  @!P5 IMAD.IADD R16, R16, 0x1, -R251 ;  /* 0x000000011010d824 */ /* 0x000fe200078e0afb */
[----:B------:R-:W-:Y:S01]  /*151b0*/  STL [R1+0xe8], R13 ;  /* 0x0000e80d01007387 */ /* 0x000fe20000100800 */
[----:B-1----:R-:W-:Y:S01]  /*151c0*/  MOV R15, R23 ;  /* 0x00000017000f7202 */ /* 0x002fe20000000f00 */
[----:B------:R-:W-:Y:S01]  /*151d0*/  IMAD.MOV.U32 R34, RZ, RZ, R20 ;  /* 0x000000ffff227224 */ /* 0x000fe200078e0014 */
[----:B--2---:R-:W-:-:S13]  /*151e0*/  ISETP.GT.U32.AND P0, PT, R251, R33, PT ;  /* 0x00000021fb00720c */ /* 0x004fda0003f04070 */
[----:B------:R-:W-:Y:S01]  /*151f0*/  @!P0 IMAD.IADD R33, R33, 0x1, -R251 ;  /* 0x0000000121218824 */ /* 0x000fe200078e0afb */
[----:B---3--:R-:W-:Y:S02]  /*15200*/  ISETP.GE.AND P4, PT, R30, RZ, PT ;  /* 0x000000ff1e00720c */ /* 0x008fe40003f86270 */
[C---:B----4-:R-:W-:Y:S02]  /*15210*/  ISETP.GT.U32.AND P2, PT, R251.reuse, R32, PT ;  /* 0x00000020fb00720c */ /* 0x050fe40003f44070 */
[C---:B------:R-:W-:Y:S02]  /*15220*/  ISETP.GT.U32.AND P3, PT, R251.reuse, R28, PT ;  /* 0x0000001cfb00720c */ /* 0x040fe40003f64070 */
[----:B------:R-:W-:-:S09]  /*15230*/  ISETP.GT.U32.AND P1, PT, R251, R27, PT ;  /* 0x0000001bfb00720c */ /* 0x000fd20003f24070 */
[--C-:B------:R-:W-:Y:S02]  /*15240*/  @!P2 IMAD.IADD R32, R32, 0x1, -R251.reuse ;  /* 0x000000012020a824 */ /* 0x100fe400078e0afb */
[----:B------:R-:W-:Y:S01]  /*15250*/  @!P4 IMAD.MOV R22, RZ, RZ, -R22 ;  /* 0x000000ffff16c224 */ /* 0x000fe200078e0a16 */
[----:B------:R-:W-:Y:S02]  /*15260*/  ISETP.GE.AND P5, PT, R29, RZ, PT ;  /* 0x000000ff1d00720c */ /* 0x000fe40003fa6270 */
[----:B------:R-:W-:Y:S02]  /*15270*/  ISETP.GE.AND P0, PT, R26, RZ, PT ;  /* 0x000000ff1a00720c */ /* 0x000fe40003f06270 */
[----:B------:R-:W2:Y:S01]  /*15280*/  LDL.LU R26, [R1+0x338] ;  /* 0x00033800011a7983 */ /* 0x000ea20000300800 */
[--C-:B------:R-:W-:Y:S01]  /*15290*/  @!P3 IMAD.IADD R28, R28, 0x1, -R251.reuse ;  /* 0x000000011c1cb824 */ /* 0x100fe200078e0afb */
[----:B------:R-:W-:Y:S02]  /*152a0*/  ISETP.GE.AND P2, PT, R18, RZ, PT ;  /* 0x000000ff1200720c */ /* 0x000fe40003f46270 */
[----:B------:R-:W3:Y:S01]  /*152b0*/  LDL.LU R18, [R1+0x334] ;  /* 0x0003340001127983 */ /* 0x000ee20000300800 */
[----:B------:R-:W-:-:S03]  /*152c0*/  @!P1 IMAD.IADD R27, R27, 0x1, -R251 ;  /* 0x000000011b1b9824 */ /* 0x000fc600078e0afb */
[----:B------:R-:W4:Y:S01]  /*152d0*/  LDL.LU R30, [R1+0x330] ;  /* 0x00033000011e7983 */ /* 0x000f220000300800 */
[----:B------:R-:W-:-:S03]  /*152e0*/  @!P5 IMAD.MOV R15, RZ, RZ, -R15 ;  /* 0x000000ffff0fd224 */ /* 0x000fc600078e0a0f */
[----:B------:R-:W4:Y:S01]  /*152f0*/  LDL.LU R29, [R1+0x32c] ;  /* 0x00032c00011d7983 */ /* 0x000f220000300800 */
[----:B------:R-:W-:-:S03]  /*15300*/  ISETP.GE.AND P3, PT, R25, RZ, PT ;  /* 0x000000ff1900720c */ /* 0x000fc60003f66270 */
[----:B------:R-:W4:Y:S01]  /*15310*/  LDL.LU R25, [R1+0x328] ;  /* 0x0003280001197983 */ /* 0x000f220000300800 */
[----:B------:R-:W-:-:S03]  /*15320*/  ISETP.GE.AND P1, PT, R24, RZ, PT ;  /* 0x000000ff1800720c */ /* 0x000fc60003f26270 */
[----:B------:R-:W4:Y:S04]  /*15330*/  LDL.LU R24, [R1+0x324] ;  /* 0x0003240001187983 */ /* 0x000f280000300800 */
[----:B------:R1:W-:Y:S04]  /*15340*/  STL [R1+0xe4], R22 ;  /* 0x0000e41601007387 */ /* 0x0003e80000100800 */
[----:B------:R-:W4:Y:S04]  /*15350*/  LDL R23, [R1+0x3688] ;  /* 0x0036880001177983 */ /* 0x000f280000100800 */
[----:B-1----:R-:W4:Y:S04]  /*15360*/  LDL R22, [R1+0x36a8] ;  /* 0x0036a80001167983 */ /* 0x002f280000100800 */
[----:B------:R1:W-:Y:S01]  /*15370*/  STL [R1+0xe0], R15 ;  /* 0x0000e00f01007387 */ /* 0x0003e20000100800 */
[----:B------:R-:W-:-:S02]  /*15380*/  @!P0 IMAD.MOV R21, RZ, RZ, -R21 ;  /* 0x000000ffff158224 */ /* 0x000fc400078e0a15 */
[----:B------:R-:W-:Y:S01]  /*15390*/  @!P3 IMAD.MOV R34, RZ, RZ, -R34 ;  /* 0x000000ffff22b224 */ /* 0x000fe200078e0a22 */
        /* <DEDUP_REMOVED lines=10> */
[----:B------:R-:W-:Y:S02]  /*15440*/  @!P6 IADD3 R14, R14, -R251, RZ ;  /* 0x800000fb0e0ee210 */ /* 0x000fe40007ffe0ff */
[C---:B------:R-:W-:Y:S02]  /*15450*/  ISETP.GT.U32.AND P6, PT, R251.reuse, R31, PT ;  /* 0x0000001ffb00720c */ /* 0x040fe40003fc4070 */
[C---:B------:R-:W-:Y:S02]  /*15460*/  ISETP.GT.U32.AND P4, PT, R251.reuse, R14, PT ;  /* 0x0000000efb00720c */ /* 0x040fe40003f84070 */
[----:B------:R-:W-:Y:S02]  /*15470*/  MOV R15, R16 ;  /* 0x00000010000f7202 */ /* 0x000fe40000000f00 */
[----:B------:R-:W-:-:S07]  /*15480*/  ISETP.GT.U32.AND P5, PT, R251, R33, PT ;  /* 0x00000021fb00720c */ /* 0x000fce0003fa4070 */
[----:B------:R-:W-:Y:S01]  /*15490*/  @!P6 IMAD.IADD R31, R31, 0x1, -R251 ;  /* 0x000000011f1fe824 */ /* 0x000fe200078e0afb */
[----:B------:R-:W-:Y:S01]  /*154a0*/  ISETP.GT.U32.AND P0, PT, R251, R32, PT ;  /* 0x00000020fb00720c */ /* 0x000fe20003f04070 */
[----:B------:R-:W-:-:S03]  /*154b0*/  @!P1 IMAD.MOV R15, RZ, RZ, -R15 ;  /* 0x000000ffff0f9224 */ /* 0x000fc600078e0a0f */
[C---:B------:R-:W-:Y:S01]  /*154c0*/  ISETP.GT.U32.AND P6, PT, R251.reuse, R31, PT ;  /* 0x0000001ffb00720c */ /* 0x040fe20003fc4070 */
[--C-:B------:R-:W-:Y:S01]  /*154d0*/  @!P4 IMAD.IADD R14, R14, 0x1, -R251.reuse ;  /* 0x000000010e0ec824 */ /* 0x100fe200078e0afb */
[----:B------:R-:W-:Y:S02]  /*154e0*/  ISETP.GT.U32.AND P2, PT, R251, R28, PT ;  /* 0x0000001cfb00720c */ /* 0x000fe40003f44070 */
[----:B------:R-:W-:Y:S01]  /*154f0*/  IABS R12, R12 ;  /* 0x0000000c000c7213 */ /* 0x000fe20000000000 */
[----:B------:R-:W-:-:S04]  /*15500*/  @!P5 IMAD.IADD R33, R33, 0x1, -R251 ;  /* 0x000000012121d824 */ /* 0x000fc800078e0afb */
        /* <DEDUP_REMOVED lines=11> */
[C---:B--2---:R-:W-:Y:S02]  /*155c0*/  ISETP.GT.U32.AND P1, PT, R251.reuse, R26, PT ;  /* 0x0000001afb00720c */ /* 0x044fe40003f24070 */
[C---:B---3--:R-:W-:Y:S02]  /*155d0*/  ISETP.GT.U32.AND P4, PT, R251.reuse, R18, PT ;  /* 0x00000012fb00720c */ /* 0x048fe40003f84070 */
[----:B----4-:R-:W-:-:S09]  /*155e0*/  ISETP.GT.U32.AND P5, PT, R251, R30, PT ;  /* 0x0000001efb00720c */ /* 0x010fd20003fa4070 */
[--C-:B------:R-:W-:Y:S01]  /*155f0*/  @!P1 IMAD.IADD R26, R26, 0x1, -R251.reuse ;  /* 0x000000011a1a9824 */ /* 0x100fe200078e0afb */
[C---:B------:R-:W-:Y:S01]  /*15600*/  ISETP.GT.U32.AND P0, PT, R251.reuse, R29, PT ;  /* 0x0000001dfb00720c */ /* 0x040fe20003f04070 */
[--C-:B------:R-:W-:Y:S01]  /*15610*/  @!P4 IMAD.IADD R18, R18, 0x1, -R251.reuse ;  /* 0x000000011212c824 */ /* 0x100fe200078e0afb */
[----:B------:R-:W-:Y:S02]  /*15620*/  ISETP.GT.U32.AND P2, PT, R251, R25, PT ;  /* 0x00000019fb00720c */ /* 0x000fe40003f44070 */
[----:B------:R-:W-:Y:S02]  /*15630*/  ISETP.GE.AND P6, PT, R23, RZ, PT ;  /* 0x000000ff1700720c */ /* 0x000fe40003fc6270 */
[----:B------:R-:W-:Y:S01]  /*15640*/  ISETP.GE.AND P1, PT, R22, RZ, PT ;  /* 0x000000ff1600720c */ /* 0x000fe20003f26270 */
[----:B------:R-:W-:-:S06]  /*15650*/  @!P5 IMAD.IADD R30, R30, 0x1, -R251 ;  /* 0x000000011e1ed824 */ /* 0x000fcc00078e0afb */
[----:B------:R-:W-:-:S04]  /*15660*/  @!P0 IMAD.IADD R29, R29, 0x1, -R251 ;  /* 0x000000011d1d8824 */ /* 0x000fc800078e0afb */
[----:B------:R-:W-:Y:S01]  /*15670*/  @!P6 IMAD.MOV R13, RZ, RZ, -R13 ;  /* 0x000000ffff0de224 */ /* 0x000fe200078e0a0d */
[----:B------:R-:W-:Y:S02]  /*15680*/  ISETP.GE.AND P5, PT, R20, RZ, PT ;  /* 0x000000ff1400720c */ /* 0x000fe40003fa6270 */
[----:B------:R-:W-:Y:S02]  /*15690*/  ISETP.GE.AND P4, PT, R19, RZ, PT ;  /* 0x000000ff1300720c */ /* 0x000fe40003f86270 */
[----:B------:R-:W2:Y:S01]  /*156a0*/  LDL.LU R19, [R1+0x320] ;  /* 0x0003200001137983 */ /* 0x000ea20000300800 */
[----:B------:R-:W-:-:S03]  /*156b0*/  @!P1 IMAD.MOV R14, RZ, RZ, -R14 ;  /* 0x000000ffff0e9224 */ /* 0x000fc600078e0a0e */
[----:B------:R-:W3:Y:S01]  /*156c0*/  LDL.LU R22, [R1+0x31c] ;  /* 0x00031c0001167983 */ /* 0x000ee20000300800 */
[----:B------:R-:W-:-:S03]  /*156d0*/  @!P2 IMAD.IADD R25, R25, 0x1, -R251 ;  /* 0x000000011919a824 */ /* 0x000fc600078e0afb */
[----:B------:R-:W4:Y:S04]  /*156e0*/  LDL.LU R23, [R1+0x318] ;  /* 0x0003180001177983 */ /* 0x000f280000300800 */
[----:B------:R-:W4:Y:S01]  /*156f0*/  LDL.LU R20, [R1+0x314] ;  /* 0x0003140001147983 */ /* 0x000f220000300800 */
[----:B------:R-:W-:-:S03]  /*15700*/  ISETP.GE.AND P0, PT, R21, RZ, PT ;  /* 0x000000ff1500720c */ /* 0x000fc60003f06270 */
[----:B------:R-:W4:Y:S04]  /*15710*/  LDL.LU R21, [R1+0x310] ;  /* 0x0003100001157983 */ /* 0x000f280000300800 */
[----:B------:R1:W-:Y:S01]  /*15720*/  STL [R1+0xcc], R13 ;  /* 0x0000cc0d01007387 */ /* 0x0003e20000100800 */
[----:B------:R-:W-:Y:S01]  /*15730*/  ISETP.GE.AND P2, PT, R34, RZ, PT ;  /* 0x000000ff2200720c */ /* 0x000fe20003f46270 */
[----:B-1----:R-:W-:Y:S02]  /*15740*/  IMAD.MOV.U32 R13, RZ, RZ, R32 ;  /* 0x000000ffff0d7224 */ /* 0x002fe400078e0020 */
[----:B------:R-:W4:Y:S04]  /*15750*/  LDL R34, [R1+0x36bc] ;  /* 0x0036bc0001227983 */ /* 0x000f280000100800 */
[----:B------:R1:W-:Y:S01]  /*15760*/  STL [R1+0xc8], R14 ;  /* 0x0000c80e01007387 */ /* 0x0003e20000100800 */
[----:B------:R-:W-:-:S03]  /*15770*/  @!P4 IADD3 R13, -R13, RZ, RZ ;  /* 0x000000ff0d0dc210 */ /* 0x000fc60007ffe1ff */
        /* <DEDUP_REMOVED lines=18> */
[----:B------:R-:W-:Y:S02]  /*158a0*/  ISETP.GT.U32.AND P5, PT, R251, R24, PT ;  /* 0x00000018fb00720c */ /* 0x000fe40003fa4070 */
[----:B------:R-:W-:Y:S01]  /*158b0*/  @!P1 IADD3 R18, R18, -R251, RZ ;  /* 0x800000fb12129210 */ /* 0x000fe20007ffe0ff */
[----:B------:R-:W-:Y:S02]  /*158c0*/  @!P0 IMAD.MOV R13, RZ, RZ, -R13 ;  /* 0x000000ffff0d8224 */ /* 0x000fe400078e0a0d */
[----:B------:R-:W-:-:S04]  /*158d0*/  @!P4 IMAD.IADD R30, R30, 0x1, -R251 ;  /* 0x000000011e1ec824 */ /* 0x000fc800078e0afb */
[--C-:B------:R-:W-:Y:S02]  /*158e0*/  @!P3 IMAD.IADD R26, R26, 0x1, -R251.reuse ;  /* 0x000000011a1ab824 */ /* 0x100fe400078e0afb */
[--C-:B------:R-:W-:Y:S02]  /*158f0*/  @!P6 IMAD.IADD R29, R29, 0x1, -R251.reuse ;  /* 0x000000011d1de824 */ /* 0x100fe400078e0afb */
[----:B------:R-:W-:Y:S01]  /*15900*/  @!P5 IMAD.IADD R24, R24, 0x1, -R251 ;  /* 0x000000011818d824 */ /* 0x000fe200078e0afb */
[----:B------:R1:W-:Y:S01]  /*15910*/  STL [R1+0xbc], R13 ;  /* 0x0000bc0d01007387 */ /* 0x0003e20000100800 */
[----:B------:R-:W-:Y:S01]  /*15920*/  IMAD.MOV.U32 R15, RZ, RZ, R26 ;  /* 0x000000ffff0f7224 */ /* 0x000fe200078e001a */
[----:B-1----:R-:W-:-:S05]  /*15930*/  IADD3 R13, R246, 0x1f0, RZ ;  /* 0x000001f0f60d7810 */ /* 0x002fca0007ffe0ff */
[----:B------:R-:W-:Y:S04]  /*15940*/  STL [R1+0x33cc], R13 ;  /* 0x0033cc0d01007387 */ /* 0x000fe80000100800 */
[----:B------:R1:W-:Y:S01]  /*15950*/  STL [R1+0xb8], R14 ;  /* 0x0000b80e01007387 */ /* 0x0003e20000100800 */
[----:B------:R-:W-:Y:S01]  /*15960*/  ISETP.GT.U32.AND P0, PT, R251, R25, PT ;  /* 0x00000019fb00720c */ /* 0x000fe20003f04070 */
[----:B-1----:R-:W-:-:S12]  /*15970*/  IMAD.MOV.U32 R14, RZ, RZ, R18 ;  /* 0x000000ffff0e7224 */ /* 0x002fd800078e0012 */
[----:B------:R-:W-:Y:S01]  /*15980*/  @!P0 IMAD.IADD R25, R25, 0x1, -R251 ;  /* 0x0000000119198824 */ /* 0x000fe200078e0afb */
[C---:B--2---:R-:W-:Y:S02]  /*15990*/  ISETP.GT.U32.AND P2, PT, R251.reuse, R19, PT ;  /* 0x00000013fb00720c */ /* 0x044fe40003f44070 */
[C---:B---3--:R-:W-:Y:S02]  /*159a0*/  ISETP.GT.U32.AND P3, PT, R251.reuse, R22, PT ;  /* 0x00000016fb00720c */ /* 0x048fe40003f64070 */
[C---:B----4-:R-:W-:Y:S02]  /*159b0*/  ISETP.GT.U32.AND P1, PT, R251.reuse, R23, PT ;  /* 0x00000017fb00720c */ /* 0x050fe40003f24070 */
[----:B------:R-:W-:-:S07]  /*159c0*/  ISETP.GT.U32.AND P4, PT, R251, R20, PT ;  /* 0x00000014fb00720c */ /* 0x000fce0003f84070 */
[--C-:B------:R-:W-:Y:S01]  /*159d0*/  @!P2 IMAD.IADD R19, R19, 0x1, -R251.reuse ;  /* 0x000000011313a824 */ /* 0x100fe200078e0afb */
[----:B------:R-:W-:Y:S01]  /*159e0*/  ISETP.GT.U32.AND P6, PT, R251, R21, PT ;  /* 0x00000015fb00720c */ /* 0x000fe20003fc4070 */
[--C-:B------:R-:W-:Y:S02]  /*159f0*/  @!P3 IMAD.IADD R22, R22, 0x1, -R251.reuse ;  /* 0x000000011616b824 */ /* 0x100fe400078e0afb */
[----:B------:R-:W-:Y:S02]  /*15a00*/  @!P1 IADD3 R23, R23, -R251, RZ ;  /* 0x800000fb17179210 */ /* 0x000fe40007ffe0ff */
[----:B------:R-:W-:Y:S02]  /*15a10*/  ISETP.GE.AND P5, PT, R34, RZ, PT ;  /* 0x000000ff2200720c */ /* 0x000fe40003fa6270 */
[----:B------:R-:W-:Y:S01]  /*15a20*/  ISETP.GE.AND P2, PT, R33, RZ, PT ;  /* 0x000000ff2100720c */ /* 0x000fe20003f46270 */
[----:B------:R-:W-:Y:S01]  /*15a30*/  @!P4 IMAD.IADD R20, R20, 0x1, -R251 ;  /* 0x000000011414c824 */ /* 0x000fe200078e0afb */
[----:B------:R-:W-:-:S02]  /*15a40*/  ISETP.GE.AND P3, PT, R32, RZ, PT ;  /* 0x000000ff2000720c */ /* 0x000fc40003f66270 */
[----:B------:R-:W2:Y:S07]  /*15a50*/  LDL.LU R32, [R1+0x394] ;  /* 0x0003940001207983 */ /* 0x000eae0000300800 */
[----:B------:R-:W-:Y:S02]  /*15a60*/  @!P5 IMAD.MOV R15, RZ, RZ, -R15 ;  /* 0x000000ffff0fd224 */ /* 0x000fe400078e0a0f */
[----:B------:R-:W-:Y:S01]  /*15a70*/  @!P6 IMAD.IADD R21, R21, 0x1, -R251 ;  /* 0x000000011515e824 */ /* 0x000fe200078e0afb */
[----:B------:R-:W-:-:S02]  /*15a80*/  ISETP.GE.AND P1, PT, R28, RZ, PT ;  /* 0x000000ff1c00720c */ /* 0x000fc40003f26270 */
[----:B------:R-:W3:Y:S01]  /*15a90*/  LDL.LU R28, [R1+0x390] ;  /* 0x00039000011c7983 */ /* 0x000ee20000300800 */
[----:B------:R-:W-:-:S03]  /*15aa0*/  @!P2 IMAD.MOV R14, RZ, RZ, -R14 ;  /* 0x000000ffff0ea224 */ /* 0x000fc600078e0a0e */
[----:B------:R-:W4:Y:S01]  /*15ab0*/  LDL R34, [R1+0x36a0] ;  /* 0x0036a00001227983 */ /* 0x000f220000100800 */
[----:B------:R-:W-:-:S03]  /*15ac0*/  ISETP.GE.AND P4, PT, R27, RZ, PT ;  /* 0x000000ff1b00720c */ /* 0x000fc60003f86270 */
[----:B------:R-:W2:Y:S04]  /*15ad0*/  LDL.LU R27, [R1+0x38c] ;  /* 0x00038c00011b7983 */ /* 0x000ea80000300800 */
[----:B------:R-:W4:Y:S01]  /*15ae0*/  LDL.LU R26, [R1+0x388] ;  /* 0x00038800011a7983 */ /* 0x000f220000300800 */
[----:B------:R-:W-:-:S03]  /*15af0*/  ISETP.GE.AND P6, PT, R31, RZ, PT ;  /* 0x000000ff1f00720c */ /* 0x000fc60003fc6270 */
[----:B------:R-:W4:Y:S04]  /*15b00*/  LDL.LU R31, [R1+0x384] ;  /* 0x00038400011f7983 */ /* 0x000f280000300800 */
        /* <DEDUP_REMOVED lines=18> */
[----:B------:R-:W-:Y:S02]  /*15c30*/  ISETP.GT.U32.AND P3, PT, R251, R23, PT ;  /* 0x00000017fb00720c */ /* 0x000fe40003f64070 */
[----:B------:R-:W-:Y:S02]  /*15c40*/  @!P4 IADD3 R15, -R15, RZ, RZ ;  /* 0x000000ff0f0fc210 */ /* 0x000fe40007ffe1ff */
[C---:B------:R-:W-:Y:S02]  /*15c50*/  ISETP.GT.U32.AND P4, PT, R251.reuse, R21, PT ;  /* 0x00000015fb00720c */ /* 0x040fe40003f84070 */
[----:B------:R-:W-:-:S03]  /*15c60*/  ISETP.GT.U32.AND P1, PT, R251, R20, PT ;  /* 0x00000014fb00720c */ /* 0x000fc60003f24070 */
[--C-:B------:R-:W-:Y:S01]  /*15c70*/  @!P0 IMAD.IADD R17, R17, 0x1, -R251.reuse ;  /* 0x0000000111118824 */ /* 0x100fe200078e0afb */
[----:B------:R-:W-:Y:S01]  /*15c80*/  ISETP.GT.U32.AND P0, PT, R251, R19, PT ;  /* 0x00000013fb00720c */ /* 0x000fe20003f04070 */
[----:B------:R-:W-:-:S03]  /*15c90*/  @!P2 IMAD.IADD R22, R22, 0x1, -R251 ;  /* 0x000000011616a824 */ /* 0x000fc600078e0afb */
[----:B------:R-:W-:Y:S01]  /*15ca0*/  ISETP.GT.U32.AND P5, PT, R251, R17, PT ;  /* 0x00000011fb00720c */ /* 0x000fe20003fa4070 */
[--C-:B------:R-:W-:Y:S02]  /*15cb0*/  @!P3 IMAD.IADD R23, R23, 0x1, -R251.reuse ;  /* 0x000000011717b824 */ /* 0x100fe400078e0afb */
[--C-:B------:R-:W-:Y:S02]  /*15cc0*/  @!P4 IMAD.IADD R21, R21, 0x1, -R251.reuse ;  /* 0x000000011515c824 */ /* 0x100fe400078e0afb */
[--C-:B------:R-:W-:Y:S02]  /*15cd0*/  @!P1 IMAD.IADD R20, R20, 0x1, -R251.reuse ;  /* 0x0000000114149824 */ /* 0x100fe400078e0afb */
[----:B------:R-:W-:Y:S02]  /*15ce0*/  @!P6 IMAD.MOV R14, RZ, RZ, -R14 ;  /* 0x000000ffff0ee224 */ /* 0x000fe400078e0a0e */
[----:B------:R-:W-:Y:S01]  /*15cf0*/  @!P0 IMAD.IADD R19, R19, 0x1, -R251 ;  /* 0x0000000113138824 */ /* 0x000fe200078e0afb */
[----:B------:R1:W-:Y:S03]  /*15d00*/  STL [R1+0xa4], R15 ;  /* 0x0000a40f01007387 */ /* 0x0003e60000100800 */
[----:B------:R-:W-:Y:S01]  /*15d10*/  @!P5 IADD3 R17, R17, -R251, RZ ;  /* 0x800000fb1111d210 */ /* 0x000fe20007ffe0ff */
[----:B------:R-:W-:Y:S04]  /*15d20*/  STL [R1+0xa0], R14 ;  /* 0x0000a00e01007387 */ /* 0x000fe80000100800 */
[----:B------:R-:W4:Y:S01]  /*15d30*/  LDL.LU R16, [R1+0x37c] ;  /* 0x00037c0001107983 */ /* 0x000f220000300800 */
[----:B---3--:R-:W-:-:S02]  /*15d40*/  ISETP.GT.U32.AND P2, PT, R251, R28, PT ;  /* 0x0000001cfb00720c */ /* 0x008fc40003f44070 */
[C---:B--2---:R-:W-:Y:S02]  /*15d50*/  ISETP.GT.U32.AND P3, PT, R251.reuse, R27, PT ;  /* 0x0000001bfb00720c */ /* 0x044fe40003f64070 */
[C---:B----4-:R-:W-:Y:S02]  /*15d60*/  ISETP.GT.U32.AND P1, PT, R251.reuse, R26, PT ;  /* 0x0000001afb00720c */ /* 0x050fe40003f24070 */
[----:B------:R-:W-:Y:S02]  /*15d70*/  ISETP.GE.AND P0, PT, R34, RZ, PT ;  /* 0x000000ff2200720c */ /* 0x000fe40003f06270 */
[----:B------:R-:W-:-:S05]  /*15d80*/  ISETP.GT.U32.AND P4, PT, R251, R31, PT ;  /* 0x0000001ffb00720c */ /* 0x000fca0003f84070 */
[--C-:B------:R-:W-:Y:S02]  /*15d90*/  @!P2 IMAD.IADD R28, R28, 0x1, -R251.reuse ;  /* 0x000000011c1ca824 */ /* 0x100fe400078e0afb */
[--C-:B------:R-:W-:Y:S02]  /*15da0*/  @!P3 IMAD.IADD R27, R27, 0x1, -R251.reuse ;  /* 0x000000011b1bb824 */ /* 0x100fe400078e0afb */
[----:B------:R-:W-:Y:S01]  /*15db0*/  @!P1 IMAD.IADD R26, R26, 0x1, -R251 ;  /* 0x000000011a1a9824 */ /* 0x000fe200078e0afb */
[----:B------:R-:W-:-:S03]  /*15dc0*/  ISETP.GE.AND P5, PT, R33, RZ, PT ;  /* 0x000000ff2100720c */ /* 0x000fc60003fa6270 */
[----:B------:R-:W-:Y:S01]  /*15dd0*/  @!P4 IMAD.IADD R31, R31, 0x1, -R251 ;  /* 0x000000011f1fc824 */ /* 0x000fe200078e0afb */
[----:B------:R-:W-:Y:S02]  /*15de0*/  ISETP.GE.AND P2, PT, R30, RZ, PT ;  /* 0x000000ff1e00720c */ /* 0x000fe40003f46270 */
[----:B------:R-:W2:Y:S01]  /*15df0*/  LDL.LU R30, [R1+0x378] ;  /* 0x00037800011e7983 */ /* 0x000ea20000300800 */
[----:B------:R-:W-:-:S03]  /*15e00*/  ISETP.GE.AND P3, PT, R29, RZ, PT ;  /* 0x000000ff1d00720c */ /* 0x000fc60003f66270 */
[----:B------:R-:W3:Y:S01]  /*15e10*/  LDL.LU R29, [R1+0x374] ;  /* 0x00037400011d7983 */ /* 0x000ee20000300800 */
[----:B------:R-:W-:-:S03]  /*15e20*/  IMAD.MOV.U32 R33, RZ, RZ, R23 ;  /* 0x000000ffff217224 */ /* 0x000fc600078e0017 */
[----:B-1----:R-:W4:Y:S01]  /*15e30*/  LDL.LU R15, [R1+0x370] ;  /* 0x00037000010f7983 */ /* 0x002f220000300800 */
[----:B------:R-:W-:Y:S01]  /*15e40*/  @!P5 IMAD.MOV R22, RZ, RZ, -R22 ;  /* 0x000000ffff16d224 */ /* 0x000fe200078e0a16 */
[----:B------:R-:W-:Y:S02]  /*15e50*/  ISETP.GE.AND P1, PT, R25, RZ, PT ;  /* 0x000000ff1900720c */ /* 0x000fe40003f26270 */
[----:B------:R-:W4:Y:S01]  /*15e60*/  LDL.LU R25, [R1+0x36c] ;  /* 0x00036c0001197983 */ /* 0x000f220000300800 */
[----:B------:R-:W-:Y:S01]  /*15e70*/  ISETP.GE.AND P4, PT, R24, RZ, PT ;  /* 0x000000ff1800720c */ /* 0x000fe20003f86270 */
[----:B------:R-:W-:Y:S02]  /*15e80*/  IMAD.MOV.U32 R24, RZ, RZ, R19 ;  /* 0x000000ffff187224 */ /* 0x000fe400078e0013 */
[----:B------:R-:W4:Y:S02]  /*15e90*/  LDL.LU R19, [R1+0x368] ;  /* 0x0003680001137983 */ /* 0x000f240000300800 */
[----:B------:R-:W-:-:S02]  /*15ea0*/  @!P0 IMAD.MOV R24, RZ, RZ, -R24 ;  /* 0x000000ffff188224 */ /* 0x000fc400078e0a18 */
[----:B------:R-:W-:Y:S01]  /*15eb0*/  IMAD.MOV.U32 R34, RZ, RZ, R21 ;  /* 0x000000ffff227224 */ /* 0x000fe200078e0015 */
[----:B------:R-:W-:Y:S01]  /*15ec0*/  @!P3 IADD3 R20, -R20, RZ, RZ ;  /* 0x000000ff1414b210 */ /* 0x000fe20007ffe1ff */
[----:B------:R-:W-:Y:S01]  /*15ed0*/  @!P2 IMAD.MOV R33, RZ, RZ, -R33 ;  /* 0x000000ffff21a224 */ /* 0x000fe200078e0a21 */
[----:B------:R1:W-:Y:S01]  /*15ee0*/  STL [R1+0x9c], R24 ;  /* 0x00009c1801007387 */ /* 0x0003e20000100800 */
[----:B------:R-:W-:-:S03]  /*15ef0*/  @!P1 IMAD.MOV R34, RZ, RZ, -R34 ;  /* 0x000000ffff229224 */ /* 0x000fc600078e0a22 */
[----:B------:R-:W4:Y:S04]  /*15f00*/  LDL R23, [R1+0x369c] ;  /* 0x00369c0001177983 */ /* 0x000f280000100800 */
[----:B-1----:R-:W4:Y:S04]  /*15f10*/  LDL R24, [R1+0x36c0] ;  /* 0x0036c00001187983 */ /* 0x002f280000100800 */
[----:B------:R1:W-:Y:S04]  /*15f20*/  STL [R1+0x98], R22 ;  /* 0x0000981601007387 */ /* 0x0003e80000100800 */
[----:B------:R-:W4:Y:S04]  /*15f30*/  LDL R21, [R1+0x3700] ;  /* 0x0037000001157983 */ /* 0x000f280000100800 */
[----:B-1----:R-:W4:Y:S04]  /*15f40*/  LDL R22, [R1+0x36e8] ;  /* 0x0036e80001167983 */ /* 0x002f280000100800 */
[----:B------:R1:W-:Y:S04]  /*15f50*/  STL [R1+0x94], R33 ;  /* 0x0000942101007387 */ /* 0x0003e80000100800 */
[----:B------:R1:W-:Y:S02]  /*15f60*/  STL [R1+0x90], R20 ;  /* 0x0000901401007387 */ /* 0x0003e40000100800 */
[----:B-1----:R-:W-:-:S02]  /*15f70*/  IMAD.MOV.U32 R33, RZ, RZ, R17 ;  /* 0x000000ffff217224 */ /* 0x002fc400078e0011 */
[----:B------:R-:W4:Y:S04]  /*15f80*/  LDL R20, [R1+0x36cc] ;  /* 0x0036cc0001147983 */ /* 0x000f280000100800 */
[----:B------:R1:W-:Y:S04]  /*15f90*/  STL [R1+0x8c], R34 ;  /* 0x00008c2201007387 */ /* 0x0003e80000100800 */
[----:B-1----:R-:W4:Y:S04]  /*15fa0*/  LDL.LU R34, [R1+0x3fec] ;  /* 0x003fec0001227983 */ /* 0x002f280000300800 */
[----:B------:R-:W4:Y:S01]  /*15fb0*/  LDL R17, [R1+0x36d8] ;  /* 0x0036d80001117983 */ /* 0x000f220000100800 */
[----:B------:R-:W-:-:S13]  /*15fc0*/  ISETP.GT.U32.AND P6, PT, R251, R32, PT ;  /* 0x00000020fb00720c */ /* 0x000fda0003fc4070 */
[----:B------:R-:W-:Y:S01]  /*15fd0*/  @!P6 IMAD.IADD R32, R32, 0x1, -R251 ;  /* 0x000000012020e824 */ /* 0x000fe200078e0afb */
[C---:B------:R-:W-:Y:S02]  /*15fe0*/  ISETP.GT.U32.AND P6, PT, R251.reuse, R18, PT ;  /* 0x00000012fb00720c */ /* 0x040fe40003fc4070 */
[C---:B------:R-:W-:Y:S02]  /*15ff0*/  ISETP.GT.U32.AND P3, PT, R251.reuse, R26, PT ;  /* 0x0000001afb00720c */ /* 0x040fe40003f64070 */
[C---:B------:R-:W-:Y:S02]  /*16000*/  ISETP.GT.U32.AND P0, PT, R251.reuse, R32, PT ;  /* 0x00000020fb00720c */ /* 0x040fe40003f04070 */
[----:B------:R-:W-:Y:S01]  /*16010*/  ISETP.GT.U32.AND P5, PT, R251, R28, PT ;  /* 0x0000001cfb00720c */ /* 0x000fe20003fa4070 */
[----:B------:R-:W-:-:S06]  /*16020*/  @!P4 IMAD.MOV R33, RZ, RZ, -R33 ;  /* 0x000000ffff21c224 */ /* 0x000fcc00078e0a21 */
[--C-:B------:R-:W-:Y:S01]  /*16030*/  @!P6 IMAD.IADD R18, R18, 0x1, -R251.reuse ;  /* 0x000000011212e824 */ /* 0x100fe200078e0afb */
[C---:B------:R-:W-:Y:S02]  /*16040*/  ISETP.GT.U32.AND P2, PT, R251.reuse, R27, PT ;  /* 0x0000001bfb00720c */ /* 0x040fe40003f44070 */
[C---:B------:R-:W-:Y:S02]  /*16050*/  ISETP.GT.U32.AND P4, PT, R251.reuse, R16, PT ;  /* 0x00000010fb00720c */ /* 0x040fe40003f84070 */
[----:B------:R-:W-:Y:S02]  /*16060*/  ISETP.GT.U32.AND P6, PT, R251, R18, PT ;  /* 0x00000012fb00720c */ /* 0x000fe40003fc4070 */
[----:B------:R-:W-:Y:S01]  /*16070*/  IABS R13, R13 ;  /* 0x0000000d000d7213 */ /* 0x000fe20000000000 */
[--C-:B------:R-:W-:Y:S01]  /*16080*/  @!P0 IMAD.IADD R32, R32, 0x1, -R251.reuse ;  /* 0x0000000120208824 */ /* 0x100fe200078e0afb */
[----:B------:R-:W-:Y:S01]  /*16090*/  @!P3 IADD3 R26, R26, -R251, RZ ;  /* 0x800000fb1a1ab210 */ /* 0x000fe20007ffe0ff */
[----:B------:R-:W-:-:S02]  /*160a0*/  @!P5 IMAD.IADD R28, R28, 0x1, -R251 ;  /* 0x000000011c1cd824 */ /* 0x000fc400078e0afb */
[----:B------:R-:W-:Y:S01]  /*160b0*/  IMAD.HI.U32 R14, R252, R13, RZ ;  /* 0x0000000dfc0e7227 */ /* 0x000fe200078e00ff */
[----:B------:R-:W-:-:S03]  /*160c0*/  ISETP.GT.U32.AND P1, PT, R251, R31, PT ;  /* 0x0000001ffb00720c */ /* 0x000fc60003f24070 */
[--C-:B------:R-:W-:Y:S02]  /*160d0*/  @!P2 IMAD.IADD R27, R27, 0x1, -R251.reuse ;  /* 0x000000011b1ba824 */ /* 0x100fe400078e0afb */
[--C-:B------:R-:W-:Y:S02]  /*160e0*/  @!P6 IMAD.IADD R18, R18, 0x1, -R251.reuse ;  /* 0x000000011212e824 */ /* 0x100fe400078e0afb */
[----:B------:R-:W-:Y:S01]  /*160f0*/  @!P4 IMAD.IADD R16, R16, 0x1, -R251 ;  /* 0x000000011010c824 */ /* 0x000fe200078e0afb */
[----:B------:R-:W-:Y:S01]  /*16100*/  IADD3 R14, -R14, RZ, RZ ;  /* 0x000000ff0e0e7210 */ /* 0x000fe20007ffe1ff */
[----:B------:R1:W-:Y:S04]  /*16110*/  STL [R1+0x88], R33 ;  /* 0x0000882101007387 */ /* 0x0003e80000100800 */
[----:B------:R-:W-:-:S02]  /*16120*/  IMAD R13, R251, R14, R13 ;  /* 0x0000000efb0d7224 */ /* 0x000fc400078e020d */
[----:B------:R-:W-:Y:S02]  /*16130*/  IMAD.MOV.U32 R14, RZ, RZ, R32 ;  /* 0x000000ffff0e7224 */ /* 0x000fe400078e0020 */
[----:B------:R-:W-:Y:S01]  /*16140*/  @!P1 IMAD.IADD R31, R31, 0x1, -R251 ;  /* 0x000000011f1f9824 */ /* 0x000fe200078e0afb */
[----:B-1----:R-:W4:Y:S01]  /*16150*/  LDL.LU R33, [R1+0x3fe8] ;  /* 0x003fe80001217983 */ /* 0x002f220000300800 */
[C---:B--2---:R-:W-:Y:S02]  /*16160*/  ISETP.GT.U32.AND P0, PT, R251.reuse, R30, PT ;  /* 0x0000001efb00720c */ /* 0x044fe40003f04070 */
[C---:B---3--:R-:W-:Y:S02]  /*16170*/  ISETP.GT.U32.AND P5, PT, R251.reuse, R29, PT ;  /* 0x0000001dfb00720c */ /* 0x048fe40003fa4070 */
[C---:B----4-:R-:W-:Y:S02]  /*16180*/  ISETP.GT.U32.AND P2, PT, R251.reuse, R15, PT ;  /* 0x0000000ffb00720c */ /* 0x050fe40003f44070 */
[----:B------:R-:W-:-:S07]  /*16190*/  ISETP.GT.U32.AND P3, PT, R251, R25, PT ;  /* 0x00000019fb00720c */ /* 0x000fce0003f64070 */
[--C-:B------:R-:W-:Y:S02]  /*161a0*/  @!P0 IMAD.IADD R30, R30, 0x1, -R251.reuse ;  /* 0x000000011e1e8824 */ /* 0x100fe400078e0afb */
[--C-:B------:R-:W-:Y:S01]  /*161b0*/  @!P5 IMAD.IADD R29, R29, 0x1, -R251.reuse ;  /* 0x000000011d1dd824 */ /* 0x100fe200078e0afb */
[----:B------:R-:W-:Y:S02]  /*161c0*/  ISETP.GE.AND P4, PT, R23, RZ, PT ;  /* 0x000000ff1700720c */ /* 0x000fe40003f86270 */
[----:B------:R-:W-:Y:S02]  /*161d0*/  ISETP.GE.AND P6, PT, R24, RZ, PT ;  /* 0x000000ff1800720c */ /* 0x000fe40003fc6270 */
[----:B------:R-:W-:Y:S01]  /*161e0*/  @!P3 IADD3 R25, R25, -R251, RZ ;  /* 0x800000fb1919b210 */ /* 0x000fe20007ffe0ff */
[----:B------:R-:W2:Y:S01]  /*161f0*/  LDL.LU R24, [R1+0x364] ;  /* 0x0003640001187983 */ /* 0x000ea20000300800 */
[----:B------:R-:W-:Y:S01]  /*16200*/  ISETP.GT.U32.AND P1, PT, R251, R19, PT ;  /* 0x00000013fb00720c */ /* 0x000fe20003f24070 */
[----:B------:R-:W-:-:S02]  /*16210*/  @!P2 IMAD.IADD R15, R15, 0x1, -R251 ;  /* 0x000000010f0fa824 */ /* 0x000fc400078e0afb */
[----:B------:R-:W3:Y:S01]  /*16220*/  LDL.LU R23, [R1+0x360] ;  /* 0x0003600001177983 */ /* 0x000ee20000300800 */
[----:B------:R-:W-:Y:S02]  /*16230*/  ISETP.GE.AND P5, PT, R21, RZ, PT ;  /* 0x000000ff1500720c */ /* 0x000fe40003fa6270 */
[----:B------:R-:W-:-:S03]  /*16240*/  ISETP.GE.AND P0, PT, R22, RZ, PT ;  /* 0x000000ff1600720c */ /* 0x000fc60003f06270 */
[----:B------:R-:W-:Y:S01]  /*16250*/  @!P6 IMAD.MOV R14, RZ, RZ, -R14 ;  /* 0x000000ffff0ee224 */ /* 0x000fe200078e0a0e */
[----:B------:R-:W4:Y:S04]  /*16260*/  LDL.LU R22, [R1+0x35c] ;  /* 0x00035c0001167983 */ /* 0x000f280000300800 */
[----:B------:R-:W2:Y:S01]  /*16270*/  LDL.LU R21, [R1+0x358] ;  /* 0x0003580001157983 */ /* 0x000ea20000300800 */
[----:B------:R-:W-:-:S03]  /*16280*/  ISETP.GE.AND P2, PT, R20, RZ, PT ;  /* 0x000000ff1400720c */ /* 0x000fc60003f46270 */
[----:B------:R-:W2:Y:S04]  /*16290*/  LDL.LU R20, [R1+0x354] ;  /* 0x0003540001147983 */ /* 0x000ea80000300800 */
[----:B------:R-:W2:Y:S04]  /*162a0*/  LDL.LU R32, [R1+0x3fe4] ;  /* 0x003fe40001207983 */ /* 0x000ea80000300800 */
[----:B------:R1:W-:Y:S01]  /*162b0*/  STL [R1+0x84], R14 ;  /* 0x0000840e01007387 */ /* 0x0003e20000100800 */
[----:B------:R-:W-:Y:S01]  /*162c0*/  ISETP.GE.AND P3, PT, R17, RZ, PT ;  /* 0x000000ff1100720c */ /* 0x000fe20003f66270 */
[----:B------:R-:W-:-:S02]  /*162d0*/  IMAD.MOV.U32 R17, RZ, RZ, R28 ;  /* 0x000000ffff117224 */ /* 0x000fc400078e001c */
[----:B-1----:R-:W-:Y:S01]  /*162e0*/  IMAD.MOV.U32 R14, RZ, RZ, R27 ;  /* 0x000000ffff0e7224 */ /* 0x002fe200078e001b */
[----:B------:R-:W2:Y:S01]  /*162f0*/  LDL R28, [R1+0x36fc] ;  /* 0x0036fc00011c7983 */ /* 0x000ea20000100800 */
[----:B------:R-:W-:Y:S02]  /*16300*/  @!P4 IMAD.MOV R17, RZ, RZ, -R17 ;  /* 0x000000ffff11c224 */ /* 0x000fe400078e0a11 */
[----:B------:R-:W-:-:S03]  /*16310*/  @!P0 IMAD.MOV R14, RZ, RZ, -R14 ;  /* 0x000000ffff0e8224 */ /* 0x000fc600078e0a0e */
[----:B------:R1:W-:Y:S01]  /*16320*/  STL [R1+0x80], R17 ;  /* 0x0000801101007387 */ /* 0x0003e20000100800 */
[----:B------:R-:W-:Y:S01]  /*16330*/  @!P1 IMAD.IADD R19, R19, 0x1, -R251 ;  /* 0x0000000113139824 */ /* 0x000fe200078e0afb */
[----:B------:R-:W-:Y:S02]  /*16340*/  ISETP.GT.U32.AND P1, PT, R251, R16, PT ;  /* 0x00000010fb00720c */ /* 0x000fe40003f24070 */
[----:B------:R-:W2:Y:S01]  /*16350*/  LDL R27, [R1+0x3718] ;  /* 0x00371800011b7983 */ /* 0x000ea20000100800 */
[----:B-1----:R-:W-:-:S03]  /*16360*/  MOV R17, R26 ;  /* 0x0000001a00117202 */ /* 0x002fc60000000f00 */
[----:B------:R-:W2:Y:S01]  /*16370*/  LDL R26, [R1+0x36e4] ;  /* 0x0036e400011a7983 */ /* 0x000ea20000100800 */
[C---:B------:R-:W-:Y:S01]  /*16380*/  ISETP.GT.U32.AND P4, PT, R251.reuse, R30, PT ;  /* 0x0000001efb00720c */ /* 0x040fe20003f84070 */
[----:B------:R-:W-:Y:S01]  /*16390*/  @!P5 IMAD.MOV R17, RZ, RZ, -R17 ;  /* 0x000000ffff11d224 */ /* 0x000fe200078e0a11 */
[C---:B------:R-:W-:Y:S01]  /*163a0*/  ISETP.GT.U32.AND P0, PT, R251.reuse, R29, PT ;  /* 0x0000001dfb00720c */ /* 0x040fe20003f04070 */
[----:B------:R1:W-:Y:S01]  /*163b0*/  STL [R1+0x7c], R14 ;  /* 0x00007c0e01007387 */ /* 0x0003e20000100800 */
[----:B------:R-:W-:Y:S01]  /*163c0*/  ISETP.GT.U32.AND P6, PT, R251, R15, PT ;  /* 0x0000000ffb00720c */ /* 0x000fe20003fc4070 */
[----:B------:R-:W-:Y:S02]  /*163d0*/  IMAD.MOV.U32 R251, RZ, RZ, R18 ;  /* 0x000000fffffb7224 */ /* 0x000fe400078e0012 */
[----:B-1----:R-:W-:Y:S02]  /*163e0*/  IMAD.MOV.U32 R14, RZ, RZ, R31 ;  /* 0x000000ffff0e7224 */ /* 0x002fe400078e001f */
[----:B------:R-:W2:Y:S04]  /*163f0*/  LDL.LU R31, [R1+0x3fe0] ;  /* 0x003fe000011f7983 */ /* 0x000ea80000300800 */
[----:B------:R1:W-:Y:S01]  /*16400*/  STL [R1+0x78], R17 ;  /* 0x0000781101007387 */ /* 0x0003e20000100800 */
[----:B------:R-:W-:-:S03]  /*16410*/  @!P2 IMAD.MOV R14, RZ, RZ, -R14 ;  /* 0x000000ffff0ea224 */ /* 0x000fc600078e0a0e */
[----:B-1----:R-:W2:Y:S04]  /*16420*/  LDL R17, [R1+0x36f0] ;  /* 0x0036f00001117983 */ /* 0x002ea80000100800 */
[----:B------:R-:W2:Y:S04]  /*16430*/  LDL.LU R18, [R1+0x3fdc] ;  /* 0x003fdc0001127983 */ /* 0x000ea80000300800 */
[----:B------:R1:W-:Y:S04]  /*16440*/  STL [R1+0x70], R251 ;  /* 0x000070fb01007387 */ /* 0x0003e80000100800 */
[----:B------:R1:W-:Y:S02]  /*16450*/  STL [R1+0x74], R14 ;  /* 0x0000740e01007387 */ /* 0x0003e40000100800 */
[----:B-1----:R-:W-:-:S04]  /*16460*/  IABS R251, c[0x0][0x17c] ;  /* 0x00005f0000fb7a13 */ /* 0x002fc80000000000 */
[C---:B------:R-:W-:Y:S02]  /*16470*/  ISETP.GT.U32.AND P2, PT, R251.reuse, R25, PT ;  /* 0x00000019fb00720c */ /* 0x040fe40003f44070 */
[----:B------:R-:W-:Y:S02]  /*16480*/  ISETP.GT.U32.AND P5, PT, R251, R19, PT ;  /* 0x00000013fb00720c */ /* 0x000fe40003fa4070 */
[----:B------:R-:W2:Y:S01]  /*16490*/  LDL R251, [R1+0x70] ;  /* 0x0000700001fb7983 */ /* 0x000ea20000100800 */
[----:B------:R-:W-:Y:S01]  /*164a0*/  IADD3 R14, R246, 0x1f1, RZ ;  /* 0x000001f1f60e7810 */ /* 0x000fe20007ffe0ff */
[----:B--2---:R-:W-:-:S05]  /*164b0*/  @!P3 IMAD.MOV R251, RZ, RZ, -R251 ;  /* 0x000000fffffbb224 */ /* 0x004fca00078e0afb */
[----:B------:R1:W-:Y:S04]  /*164c0*/  @!P3 STL [R1+0x70], R251 ;  /* 0x000070fb0100b387 */ /* 0x0003e80000100800 */
[----:B------:R-:W-:Y:S01]  /*164d0*/  STL [R1+0x33b4], R14 ;  /* 0x0033b40e01007387 */ /* 0x000fe20000100800 */
[----:B-1----:R-:W-:-:S04]  /*164e0*/  IABS R251, c[0x0][0x17c] ;  /* 0x00005f0000fb7a13 */ /* 0x002fc80000000000 */
[----:B------:R-:W-:Y:S01]  /*164f0*/  @!P1 IADD3 R16, R16, -R251, RZ ;  /* 0x800000fb10109210 */ /* 0x000fe20007ffe0ff */
[--C-:B------:R-:W-:Y:S01]  /*16500*/  @!P4 IMAD.IADD R30, R30, 0x1, -R251.reuse ;  /* 0x000000011e1ec824 */ /* 0x100fe200078e0afb */
[----:B------:R-:W-:Y:S01]  /*16510*/  ISETP.GT.U32.AND P3, PT, R251, R24, PT ;  /* 0x00000018fb00720c */ /* 0x000fe20003f64070 */
[--C-:B------:R-:W-:Y:S01]  /*16520*/  @!P0 IMAD.IADD R29, R29, 0x1, -R251.reuse ;  /* 0x000000011d1d8824 */ /* 0x100fe200078e0afb */
[----:B---3--:R-:W-:Y:S01]  /*16530*/  ISETP.GT.U32.AND P1, PT, R251, R23, PT ;  /* 0x00000017fb00720c */ /* 0x008fe20003f24070 */
[--C-:B------:R-:W-:Y:S01]  /*16540*/  @!P6 IMAD.IADD R15, R15, 0x1, -R251.reuse ;  /* 0x000000010f0fe824 */ /* 0x100fe200078e0afb */
[----:B----4-:R-:W-:Y:S01]  /*16550*/  ISETP.GT.U32.AND P4, PT, R251, R22, PT ;  /* 0x00000016fb00720c */ /* 0x010fe20003f84070 */
[--C-:B------:R-:W-:Y:S01]  /*16560*/  @!P2 IMAD.IADD R25, R25, 0x1, -R251.reuse ;  /* 0x000000011919a824 */ /* 0x100fe200078e0afb */
[----:B------:R-:W-:Y:S01]  /*16570*/  ISETP.GT.U32.AND P0, PT, R251, R21, PT ;  /* 0x00000015fb00720c */ /* 0x000fe20003f04070 */
[----:B------:R-:W-:Y:S01]  /*16580*/  @!P5 IMAD.IADD R19, R19, 0x1, -R251 ;  /* 0x000000011313d824 */ /* 0x000fe200078e0afb */
[----:B------:R-:W-:-:S02]  /*16590*/  ISETP.GT.U32.AND P6, PT, R251, R20, PT ;  /* 0x00000014fb00720c */ /* 0x000fc40003fc4070 */
[----:B------:R-:W-:Y:S02]  /*165a0*/  ISETP.GT.U32.AND P2, PT, R251, R18, PT ;  /* 0x00000012fb00720c */ /* 0x000fe40003f44070 */
[----:B------:R-:W2:Y:S02]  /*165b0*/  LDL R251, [R1+0x36b0] ;  /* 0x0036b00001fb7983 */ /* 0x000ea40000100800 */
[----:B--2---:R-:W-:Y:S02]  /*165c0*/  ISETP.GE.AND P5, PT, R251, RZ, PT ;  /* 0x000000fffb00720c */ /* 0x004fe40003fa6270 */
[----:B------:R-:W-:-:S04]  /*165d0*/  IABS R251, c[0x0][0x17c] ;  /* 0x00005f0000fb7a13 */ /* 0x000fc80000000000 */
[----:B------:R-:W-:Y:S01]  /*165e0*/  @!P1 IADD3 R23, R23, -R251, RZ ;  /* 0x800000fb17179210 */ /* 0x000fe20007ffe0ff */
[--C-:B------:R-:W-:Y:S01]  /*165f0*/  @!P3 IMAD.IADD R24, R24, 0x1, -R251.reuse ;  /* 0x000000011818b824 */ /* 0x100fe200078e0afb */
[----:B------:R-:W-:Y:S01]  /*16600*/  ISETP.GE.AND P3, PT, R28, RZ, PT ;  /* 0x000000ff1c00720c */ /* 0x000fe20003f66270 */
[--C-:B------:R-:W-:Y:S01]  /*16610*/  @!P4 IMAD.IADD R22, R22, 0x1, -R251.reuse ;  /* 0x000000011616c824 */ /* 0x100fe200078e0afb */
[----:B------:R-:W2:Y:S01]  /*16620*/  LDL.LU R28, [R1+0x3a8] ;  /* 0x0003a800011c7983 */ /* 0x000ea20000300800 */
[----:B------:R-:W-:Y:S01]  /*16630*/  ISETP.GE.AND P1, PT, R27, RZ, PT ;  /* 0x000000ff1b00720c */ /* 0x000fe20003f26270 */
[--C-:B------:R-:W-:Y:S01]  /*16640*/  @!P0 IMAD.IADD R21, R21, 0x1, -R251.reuse ;  /* 0x0000000115158824 */ /* 0x100fe200078e0afb */
[----:B------:R-:W-:Y:S01]  /*16650*/  ISETP.GE.AND P4, PT, R26, RZ, PT ;  /* 0x000000ff1a00720c */ /* 0x000fe20003f86270 */
[----:B------:R-:W3:Y:S01]  /*16660*/  LDL.LU R27, [R1+0x3a4] ;  /* 0x0003a400011b7983 */ /* 0x000ee20000300800 */
[----:B------:R-:W-:Y:S01]  /*16670*/  ISETP.GE.AND P0, PT, R17, RZ, PT ;  /* 0x000000ff1100720c */ /* 0x000fe20003f06270 */
[----:B------:R-:W-:-:S02]  /*16680*/  @!P6 IMAD.IADD R20, R20, 0x1, -R251 ;  /* 0x000000011414e824 */ /* 0x000fc400078e0afb */
[----:B------:R-:W4:Y:S04]  /*16690*/  LDL.LU R26, [R1+0x3a0] ;  /* 0x0003a000011a7983 */ /* 0x000f280000300800 */
[----:B------:R-:W2:Y:S04]  /*166a0*/  LDL.LU R17, [R1+0x39c] ;  /* 0x00039c0001117983 */ /* 0x000ea80000300800 */
[----:B------:R-:W2:Y:S04]  /*166b0*/  LDL R251, [R1+0x36c8] ;  /* 0x0036c80001fb7983 */ /* 0x000ea80000100800 */
[----:B------:R1:W-:Y:S04]  /*166c0*/  STL [R1+0x6c], R16 ;  /* 0x00006c1001007387 */ /* 0x0003e80000100800 */
[----:B-1----:R-:W3:Y:S01]  /*166d0*/  LDL.LU R16, [R1+0x398] ;  /* 0x0003980001107983 */ /* 0x002ee20000300800 */
[----:B--2---:R-:W-:-:S02]  /*166e0*/  ISETP.GE.AND P6, PT, R251, RZ, PT ;  /* 0x000000fffb00720c */ /* 0x004fc40003fc6270 */
[----:B------:R-:W-:-:S05]  /*166f0*/  IABS R251, c[0x0][0x17c] ;  /* 0x00005f0000fb7a13 */ /* 0x000fca0000000000 */
[----:B------:R-:W-:Y:S02]  /*16700*/  @!P2 IMAD.IADD R18, R18, 0x1, -R251 ;  /* 0x000000011212a824 */ /* 0x000fe400078e0afb */
[----:B------:R-:W2:Y:S04]  /*16710*/  LDL R251, [R1+0x6c] ;  /* 0x00006c0001fb7983 */ /* 0x000ea80000100800 */
[----:B------:R1:W-:Y:S04]  /*16720*/  STL [R1+0x68], R30 ;  /* 0x0000681e01007387 */ /* 0x0003e80000100800 */
[----:B-1----:R-:W3:Y:S01]  /*16730*/  LDL.LU R30, [R1+0x3fd8] ;  /* 0x003fd800011e7983 */ /* 0x002ee20000300800 */
[----:B--2---:R-:W-:-:S05]  /*16740*/  @!P5 IMAD.MOV R251, RZ, RZ, -R251 ;  /* 0x000000fffffbd224 */ /* 0x004fca00078e0afb */
[----:B------:R1:W-:Y:S02]  /*16750*/  @!P5 STL [R1+0x6c], R251 ;  /* 0x00006cfb0100d387 */ /* 0x0003e40000100800 */
[----:B-1----:R-:W-:-:S04]  /*16760*/  IABS R251, c[0x0][0x17c] ;  /* 0x00005f0000fb7a13 */ /* 0x002fc80000000000 */
[----:B------:R-:W-:Y:S02]  /*16770*/  ISETP.GT.U32.AND P2, PT, R251, R24, PT ;  /* 0x00000018fb00720c */ /* 0x000fe40003f44070 */
        /* <DEDUP_REMOVED lines=9> */
[----:B-1----:R-:W3:Y:S01]  /*16810*/  LDL R15, [R1+0x3708] ;  /* 0x00370800010f7983 */ /* 0x002ee20000100800 */
[----:B--2---:R-:W-:-:S05]  /*16820*/  @!P1 IADD3 R251, -R251, RZ, RZ ;  /* 0x000000fffbfb9210 */ /* 0x004fca0007ffe1ff */
        /* <DEDUP_REMOVED lines=16> */
[C---:B------:R-:W-:Y:S02]  /*16930*/  ISETP.GT.U32.AND P0, PT, R251.reuse, R20, PT ;  /* 0x00000014fb00720c */ /* 0x040fe40003f04070 */
[----:B------:R-:W-:Y:S02]  /*16940*/  ISETP.GT.U32.AND P5, PT, R251, R18, PT ;  /* 0x00000012fb00720c */ /* 0x000fe40003fa4070 */
[----:B------:R-:W2:Y:S02]  /*16950*/  LDL R251, [R1+0x58] ;  /* 0x0000580001fb7983 */ /* 0x000ea40000100800 */
[----:B--2---:R-:W-:-:S05]  /*16960*/  @!P6 IMAD.MOV R251, RZ, RZ, -R251 ;  /* 0x000000fffffbe224 */ /* 0x004fca00078e0afb */
[----:B------:R1:W-:Y:S02]  /*16970*/  @!P6 STL [R1+0x58], R251 ;  /* 0x000058fb0100e387 */ /* 0x0003e40000100800 */
[----:B-1----:R-:W-:-:S04]  /*16980*/  IABS R251, c[0x0][0x17c] ;  /* 0x00005f0000fb7a13 */ /* 0x002fc80000000000 */
[----:B------:R-:W-:Y:S01]  /*16990*/  ISETP.GT.U32.AND P6, PT, R251, R28, PT ;  /* 0x0000001cfb00720c */ /* 0x000fe20003fc4070 */
[----:B------:R-:W-:Y:S02]  /*169a0*/  @!P2 IMAD.IADD R24, R24, 0x1, -R251 ;  /* 0x000000011818a824 */ /* 0x000fe400078e0afb */
[----:B------:R-:W2:Y:S02]  /*169b0*/  LDL R251, [R1+0x3714] ;  /* 0x0037140001fb7983 */ /* 0x000ea40000100800 */
[----:B--2---:R-:W-:Y:S02]  /*169c0*/  ISETP.GE.AND P2, PT, R251, RZ, PT ;  /* 0x000000fffb00720c */ /* 0x004fe40003f46270 */
[----:B------:R-:W-:-:S04]  /*169d0*/  IABS R251, c[0x0][0x17c] ;  /* 0x00005f0000fb7a13 */ /* 0x000fc80000000000 */
[----:B------:R-:W-:Y:S01]  /*169e0*/  @!P4 IADD3 R21, R21, -R251, RZ ;  /* 0x800000fb1515c210 */ /* 0x000fe20007ffe0ff */
[--C-:B------:R-:W-:Y:S01]  /*169f0*/  @!P3 IMAD.IADD R23, R23, 0x1, -R251.reuse ;  /* 0x000000011717b824 */ /* 0x100fe200078e0afb */
[C---:B---3--:R-:W-:Y:S01]  /*16a00*/  ISETP.GT.U32.AND P3, PT, R251.reuse, R27, PT ;  /* 0x0000001bfb00720c */ /* 0x048fe20003f64070 */
[--C-:B------:R-:W-:Y:S01]  /*16a10*/  @!P1 IMAD.IADD R22, R22, 0x1, -R251.reuse ;  /* 0x0000000116169824 */ /* 0x100fe200078e0afb */
[C---:B----4-:R-:W-:Y:S01]  /*16a20*/  ISETP.GT.U32.AND P1, PT, R251.reuse, R26, PT ;  /* 0x0000001afb00720c */ /* 0x050fe20003f24070 */
[--C-:B------:R-:W-:Y:S01]  /*16a30*/  @!P0 IMAD.IADD R20, R20, 0x1, -R251.reuse ;  /* 0x0000000114148824 */ /* 0x100fe200078e0afb */
[C---:B------:R-:W-:Y:S01]  /*16a40*/  ISETP.GT.U32.AND P4, PT, R251.reuse, R17, PT ;  /* 0x00000011fb00720c */ /* 0x040fe20003f84070 */
[----:B------:R-:W-:Y:S01]  /*16a50*/  @!P5 IMAD.IADD R18, R18, 0x1, -R251 ;  /* 0x000000011212d824 */ /* 0x000fe200078e0afb */
[----:B------:R-:W-:Y:S02]  /*16a60*/  ISETP.GT.U32.AND P0, PT, R251, R16, PT ;  /* 0x00000010fb00720c */ /* 0x000fe40003f04070 */
[----:B------:R-:W2:Y:S02]  /*16a70*/  LDL R251, [R1+0x3738] ;  /* 0x0037380001fb7983 */ /* 0x000ea40000100800 */
[----:B--2---:R-:W-:-:S02]  /*16a80*/  ISETP.GE.AND P5, PT, R251, RZ, PT ;  /* 0x000000fffb00720c */ /* 0x004fc40003fa6270 */
[----:B------:R-:W-:-:S05]  /*16a90*/  IABS R251, c[0x0][0x17c] ;  /* 0x00005f0000fb7a13 */ /* 0x000fca0000000000 */
[--C-:B------:R-:W-:Y:S01]  /*16aa0*/  @!P6 IMAD.IADD R28, R28, 0x1, -R251.reuse ;  /* 0x000000011c1ce824 */ /* 0x100fe200078e0afb */
[----:B------:R-:W-:Y:S01]  /*16ab0*/  ISETP.GT.U32.AND P6, PT, R251, R19, PT ;  /* 0x00000013fb00720c */ /* 0x000fe20003fc4070 */
[----:B------:R-:W-:Y:S02]  /*16ac0*/  @!P3 IMAD.IADD R27, R27, 0x1, -R251 ;  /* 0x000000011b1bb824 */ /* 0x000fe400078e0afb */
[----:B------:R-:W2:Y:S02]  /*16ad0*/  LDL R251, [R1+0x36f8] ;  /* 0x0036f80001fb7983 */ /* 0x000ea40000100800 */
[----:B--2---:R-:W-:Y:S02]  /*16ae0*/  ISETP.GE.AND P3, PT, R251, RZ, PT ;  /* 0x000000fffb00720c */ /* 0x004fe40003f66270 */
[----:B------:R-:W-:-:S05]  /*16af0*/  IABS R251, c[0x0][0x17c] ;  /* 0x00005f0000fb7a13 */ /* 0x000fca0000000000 */
[--C-:B------:R-:W-:Y:S02]  /*16b00*/  @!P1 IMAD.IADD R26, R26, 0x1, -R251.reuse ;  /* 0x000000011a1a9824 */ /* 0x100fe400078e0afb */
[----:B------:R-:W-:Y:S02]  /*16b10*/  @!P4 IMAD.IADD R17, R17, 0x1, -R251 ;  /* 0x000000011111c824 */ /* 0x000fe400078e0afb */
[----:B------:R-:W2:Y:S02]  /*16b20*/  LDL R251, [R1+0x36e0] ;  /* 0x0036e00001fb7983 */ /* 0x000ea40000100800 */
[----:B--2---:R-:W-:Y:S02]  /*16b30*/  ISETP.GE.AND P4, PT, R251, RZ, PT ;  /* 0x000000fffb00720c */ /* 0x004fe40003f86270 */
[----:B------:R-:W-:-:S04]  /*16b40*/  IABS R251, c[0x0][0x17c] ;  /* 0x00005f0000fb7a13 */ /* 0x000fc80000000000 */
[----:B------:R-:W-:Y:S02]  /*16b50*/  @!P0 IADD3 R16, R16, -R251, RZ ;  /* 0x800000fb10108210 */ /* 0x000fe40007ffe0ff */
[----:B------:R-:W2:Y:S02]  /*16b60*/  LDL R251, [R1+0x3734] ;  /* 0x0037340001fb7983 */ /* 0x000ea40000100800 */
[----:B--2---:R-:W-:Y:S01]  /*16b70*/  ISETP.GE.AND P0, PT, R251, RZ, PT ;  /* 0x000000fffb00720c */ /* 0x004fe20003f06270 */
[----:B------:R-:W-:Y:S02]  /*16b80*/  IMAD.MOV.U32 R251, RZ, RZ, R24 ;  /* 0x000000fffffb7224 */ /* 0x000fe400078e0018 */
[----:B------:R-:W2:Y:S04]  /*16b90*/  LDL.LU R24, [R1+0x3fc8] ;  /* 0x003fc80001187983 */ /* 0x000ea80000300800 */
[----:B------:R1:W-:Y:S02]  /*16ba0*/  STL [R1+0x54], R251 ;  /* 0x000054fb01007387 */ /* 0x0003e40000100800 */
[----:B-1----:R-:W-:-:S05]  /*16bb0*/  IABS R251, c[0x0][0x17c] ;  /* 0x00005f0000fb7a13 */ /* 0x002fca0000000000 */
[----:B------:R-:W-:Y:S02]  /*16bc0*/  @!P6 IMAD.IADD R19, R19, 0x1, -R251 ;  /* 0x000000011313e824 */ /* 0x000fe400078e0afb */
[----:B------:R-:W3:Y:S04]  /*16bd0*/  LDL R251, [R1+0x54] ;  /* 0x0000540001fb7983 */ /* 0x000ee80000100800 */
[----:B------:R1:W-:Y:S04]  /*16be0*/  STL [R1+0x50], R23 ;  /* 0x0000501701007387 */ /* 0x0003e80000100800 */
[----:B-1----:R-:W4:Y:S01]  /*16bf0*/  LDL.LU R23, [R1+0x3fc4] ;  /* 0x003fc40001177983 */ /* 0x002f220000300800 */
[----:B---3--:R-:W-:-:S05]  /*16c00*/  @!P2 IMAD.MOV R251, RZ, RZ, -R251 ;  /* 0x000000fffffba224 */ /* 0x008fca00078e0afb */
[----:B------:R1:W-:Y:S02]  /*16c10*/  @!P2 STL [R1+0x54], R251 ;  /* 0x000054fb0100a387 */ /* 0x0003e40000100800 */
[----:B-1----:R-:W-:-:S04]  /*16c20*/  IABS R251, c[0x0][0x17c] ;  /* 0x00005f0000fb7a13 */ /* 0x002fc80000000000 */
[----:B------:R-:W-:Y:S02]  /*16c30*/  ISETP.GT.U32.AND P2, PT, R251, R28, PT ;  /* 0x0000001cfb00720c */ /* 0x000fe40003f44070 */
[----:B------:R-:W3:Y:S04]  /*16c40*/  LDL R251, [R1+0x50] ;  /* 0x0000500001fb7983 */ /* 0x000ee80000100800 */
[----:B------:R1:W-:Y:S04]  /*16c50*/  STL [R1+0x4c], R22 ;  /* 0x00004c1601007387 */ /* 0x0003e80000100800 */
[----:B-1----:R-:W2:Y:S01]  /*16c60*/  LDL.LU R22, [R1+0x3fc0] ;  /* 0x003fc00001167983 */ /* 0x002ea20000300800 */
        /* <DEDUP_REMOVED lines=11> */
[----:B------:R-:W3:Y:S01]  /*16d20*/  LDL R251, [R1+0x48] ;  /* 0x0000480001fb7983 */ /* 0x000ee20000100800 */
[----:B------:R-:W-:-:S03]  /*16d30*/  ISETP.GE.AND P1, PT, R15, RZ, PT ;  /* 0x000000ff0f00720c */ /* 0x000fc60003f26270 */
[----:B------:R1:W-:Y:S04]  /*16d40*/  STL [R1+0x44], R20 ;  /* 0x0000441401007387 */ /* 0x0003e80000100800 */
[----:B-1----:R-:W2:Y:S06]  /*16d50*/  LDL.LU R20, [R1+0x3fb8] ;  /* 0x003fb80001147983 */ /* 0x002eac0000300800 */
[----:B---3--:R-:W-:-:S05]  /*16d60*/  @!P1 IADD3 R251, -R251, RZ, RZ ;  /* 0x000000fffbfb9210 */ /* 0x008fca0007ffe1ff */
[----:B------:R1:W-:Y:S02]  /*16d70*/  @!P1 STL [R1+0x48], R251 ;  /* 0x000048fb01009387 */ /* 0x0003e40000100800 */
[----:B-1----:R-:W-:-:S04]  /*16d80*/  IABS R251, c[0x0][0x17c] ;  /* 0x00005f0000fb7a13 */ /* 0x002fc80000000000 */
[----:B------:R-:W-:Y:S02]  /*16d90*/  ISETP.GT.U32.AND P1, PT, R251, R17, PT ;  /* 0x00000011fb00720c */ /* 0x000fe40003f24070 */
[----:B------:R-:W3:Y:S01]  /*16da0*/  LDL R251, [R1+0x44] ;  /* 0x0000440001fb7983 */ /* 0x000ee20000100800 */
[----:B------:R-:W-:-:S03]  /*16db0*/  IABS R14, R14 ;  /* 0x0000000e000e7213 */ /* 0x000fc60000000000 */
[----:B------:R1:W-:Y:S02]  /*16dc0*/  STL [R1+0x40], R18 ;  /* 0x0000401201007387 */ /* 0x0003e40000100800 */
[----:B------:R-:W-:-:S04]  /*16dd0*/  IMAD.HI.U32 R15, R252, R14, RZ ;  /* 0x0000000efc0f7227 */ /* 0x000fc800078e00ff */
[----:B------:R-:W-:Y:S01]  /*16de0*/  IMAD.MOV R15, RZ, RZ, -R15 ;  /* 0x000000ffff0f7224 */ /* 0x000fe200078e0a0f */
[----:B-1----:R-:W2:Y:S01]  /*16df0*/  LDL R18, [R1+0x3774] ;  /* 0x0037740001127983 */ /* 0x002ea20000100800 */
[----:B---3--:R-:W-:-:S05]  /*16e00*/  @!P4 IMAD.MOV R251, RZ, RZ, -R251 ;  /* 0x000000fffffbc224 */ /* 0x008fca00078e0afb */
[----:B------:R1:W-:Y:S02]  /*16e10*/  @!P4 STL [R1+0x44], R251 ;  /* 0x000044fb0100c387 */ /* 0x0003e40000100800 */
[----:B-1----:R-:W-:-:S04]  /*16e20*/  IABS R251, c[0x0][0x17c] ;  /* 0x00005f0000fb7a13 */ /* 0x002fc80000000000 */
[C---:B------:R-:W-:Y:S01]  /*16e30*/  ISETP.GT.U32.AND P4, PT, R251.reuse, R16, PT ;  /* 0x00000010fb00720c */ /* 0x040fe20003f84070 */
[C---:B------:R-:W-:Y:S01]  /*16e40*/  IMAD R14, R251.reuse, R15, R14 ;  /* 0x0000000ffb0e7224 */ /* 0x040fe200078e020e */
[----:B------:R-:W-:Y:S01]  /*16e50*/  ISETP.GT.U32.AND P6, PT, R251, R19, PT ;  /* 0x00000013fb00720c */ /* 0x000fe20003fc4070 */
[----:B------:R-:W3:Y:S04]  /*16e60*/  LDL R15, [R1+0x3754] ;  /* 0x00375400010f7983 */ /* 0x000ee80000100800 */
[----:B------:R-:W2:Y:S02]  /*16e70*/  LDL R251, [R1+0x40] ;  /* 0x0000400001fb7983 */ /* 0x000ea40000100800 */
[----:B--2---:R-:W-:-:S05]  /*16e80*/  @!P0 IMAD.MOV R251, RZ, RZ, -R251 ;  /* 0x000000fffffb8224 */ /* 0x004fca00078e0afb */
[----:B------:R1:W-:Y:S02]  /*16e90*/  @!P0 STL [R1+0x40], R251 ;  /* 0x000040fb01008387 */ /* 0x0003e40000100800 */
[----:B-1----:R-:W-:-:S04]  /*16ea0*/  IABS R251, c[0x0][0x17c] ;  /* 0x00005f0000fb7a13 */ /* 0x002fc80000000000 */
[----:B------:R-:W-:Y:S01]  /*16eb0*/  @!P4 IADD3 R16, R16, -R251, RZ ;  /* 0x800000fb1010c210 */ /* 0x000fe20007ffe0ff */
[--C-:B------:R-:W-:Y:S01]  /*16ec0*/  @!P2 IMAD.IADD R28, R28, 0x1, -R251.reuse ;  /* 0x000000011c1ca824 */ /* 0x100fe200078e0afb */
[----:B------:R-:W-:Y:S01]  /*16ed0*/  ISETP.GT.U32.AND P0, PT, R251, R20, PT ;  /* 0x00000014fb00720c */ /* 0x000fe20003f04070 */
[--C-:B------:R-:W-:Y:S01]  /*16ee0*/  @!P5 IMAD.IADD R27, R27, 0x1, -R251.reuse ;  /* 0x000000011b1bd824 */ /* 0x100fe200078e0afb */
[C---:B------:R-:W-:Y:S01]  /*16ef0*/  ISETP.GT.U32.AND P2, PT, R251.reuse, R21, PT ;  /* 0x00000015fb00720c */ /* 0x040fe20003f44070 */
[--C-:B------:R-:W-:Y:S01]  /*16f00*/  @!P3 IMAD.IADD R26, R26, 0x1, -R251.reuse ;  /* 0x000000011a1ab824 */ /* 0x100fe200078e0afb */
[----:B------:R-:W-:Y:S01]  /*16f10*/  ISETP.GT.U32.AND P5, PT, R251, R22, PT ;  /* 0x00000016fb00720c */ /* 0x000fe20003fa4070 */
[--C-:B------:R-:W-:Y:S01]  /*16f20*/  @!P1 IMAD.IADD R17, R17, 0x1, -R251.reuse ;  /* 0x0000000111119824 */ /* 0x100fe200078e0afb */
[----:B----4-:R-:W-:Y:S01]  /*16f30*/  ISETP.GT.U32.AND P3, PT, R251, R23, PT ;  /* 0x00000017fb00720c */ /* 0x010fe20003f64070 */
[----:B------:R-:W-:Y:S01]  /*16f40*/  @!P6 IMAD.IADD R19, R19, 0x1, -R251 ;  /* 0x000000011313e824 */ /* 0x000fe200078e0afb */
[----:B------:R-:W-:-:S02]  /*16f50*/  ISETP.GT.U32.AND P1, PT, R251, R24, PT ;  /* 0x00000018fb00720c */ /* 0x000fc40003f24070 */
[----:B------:R-:W-:Y:S02]  /*16f60*/  ISETP.GT.U32.AND P4, PT, R251, R25, PT ;  /* 0x00000019fb00720c */ /* 0x000fe40003f84070 */
[----:B------:R-:W2:Y:S02]  /*16f70*/  LDL R251, [R1+0x3758] ;  /* 0x0037580001fb7983 */ /* 0x000ea40000100800 */
[----:B--2---:R-:W-:Y:S02]  /*16f80*/  ISETP.GE.AND P6, PT, R251, RZ, PT ;  /* 0x000000fffb00720c */ /* 0x004fe40003fc6270 */
[----:B------:R-:W-:-:S05]  /*16f90*/  IABS R251, c[0x0][0x17c] ;  /* 0x00005f0000fb7a13 */ /* 0x000fca0000000000 */
[----:B------:R-:W-:Y:S02]  /*16fa0*/  @!P0 IMAD.IADD R20, R20, 0x1, -R251 ;  /* 0x0000000114148824 */ /* 0x000fe400078e0afb */
        /* <DEDUP_REMOVED lines=11> */
[--C-:B------:R-:W-:Y:S01]  /*17060*/  @!P3 IMAD.IADD R23, R23, 0x1, -R251.reuse ;  /* 0x000000011717b824 */ /* 0x100fe200078e0afb */
[----:B---3--:R-:W-:Y:S02]  /*17070*/  ISETP.GE.AND P3, PT, R15, RZ, PT ;  /* 0x000000ff0f00720c */ /* 0x008fe40003f66270 */
[----:B------:R-:W-:Y:S01]  /*17080*/  MOV R15, R28 ;  /* 0x0000001c000f7202 */ /* 0x000fe20000000f00 */
[----:B------:R-:W-:Y:S01]  /*17090*/  @!P1 IMAD.IADD R24, R24, 0x1, -R251 ;  /* 0x0000000118189824 */ /* 0x000fe200078e0afb */
[----:B------:R-:W-:Y:S01]  /*170a0*/  ISETP.GE.AND P1, PT, R18, RZ, PT ;  /* 0x000000ff1200720c */ /* 0x000fe20003f26270 */
[----:B------:R-:W2:Y:S02]  /*170b0*/  LDL.LU R28, [R1+0x3fb4] ;  /* 0x003fb400011c7983 */ /* 0x000ea40000300800 */
[----:B------:R-:W-:Y:S02]  /*170c0*/  @!P6 IMAD.MOV R15, RZ, RZ, -R15 ;  /* 0x000000ffff0fe224 */ /* 0x000fe400078e0a0f */
[----:B------:R-:W-:-:S02]  /*170d0*/  IMAD.MOV.U32 R18, RZ, RZ, R27 ;  /* 0x000000ffff127224 */ /* 0x000fc400078e001b */
[----:B------:R-:W3:Y:S04]  /*170e0*/  LDL.LU R27, [R1+0x3fb0] ;  /* 0x003fb000011b7983 */ /* 0x000ee80000300800 */
[----:B------:R1:W-:Y:S01]  /*170f0*/  STL [R1+0x3c], R15 ;  /* 0x00003c0f01007387 */ /* 0x0003e20000100800 */
[----:B------:R-:W-:Y:S02]  /*17100*/  @!P0 IMAD.MOV R18, RZ, RZ, -R18 ;  /* 0x000000ffff128224 */ /* 0x000fe400078e0a12 */
[----:B-1----:R-:W-:Y:S02]  /*17110*/  IMAD.MOV.U32 R15, RZ, RZ, R26 ;  /* 0x000000ffff0f7224 */ /* 0x002fe400078e001a */
[----:B------:R-:W4:Y:S02]  /*17120*/  LDL.LU R26, [R1+0x3fac] ;  /* 0x003fac00011a7983 */ /* 0x000f240000300800 */
[----:B------:R-:W-:-:S02]  /*17130*/  @!P2 IMAD.MOV R15, RZ, RZ, -R15 ;  /* 0x000000ffff0fa224 */ /* 0x000fc400078e0a0f */
[----:B------:R1:W-:Y:S01]  /*17140*/  STL [R1+0x38], R18 ;  /* 0x0000381201007387 */ /* 0x0003e20000100800 */
[----:B------:R-:W-:Y:S02]  /*17150*/  @!P5 IMAD.MOV R17, RZ, RZ, -R17 ;  /* 0x000000ffff11d224 */ /* 0x000fe400078e0a11 */
[----:B------:R-:W-:Y:S01]  /*17160*/  @!P4 IMAD.IADD R25, R25, 0x1, -R251 ;  /* 0x000000011919c824 */ /* 0x000fe200078e0afb */
[----:B-1----:R-:W2:Y:S04]  /*17170*/  LDL R18, [R1+0x3770] ;  /* 0x0037700001127983 */ /* 0x002ea80000100800 */
[----:B------:R1:W-:Y:S02]  /*17180*/  STL [R1+0x34], R15 ;  /* 0x0000340f01007387 */ /* 0x0003e40000100800 */
[----:B-1----:R-:W-:-:S02]  /*17190*/  MOV R15, R16 ;  /* 0x00000010000f7202 */ /* 0x002fc40000000f00 */
[----:B------:R-:W2:Y:S03]  /*171a0*/  LDL R16, [R1+0x3798] ;  /* 0x0037980001107983 */ /* 0x000ea60000100800 */
[----:B------:R-:W-:Y:S01]  /*171b0*/  @!P3 IMAD.MOV R15, RZ, RZ, -R15 ;  /* 0x000000ffff0fb224 */ /* 0x000fe200078e0a0f */
[----:B------:R1:W-:Y:S01]  /*171c0*/  STL [R1+0x30], R17 ;  /* 0x0000301101007387 */ /* 0x0003e20000100800 */
[C---:B------:R-:W-:Y:S02]  /*171d0*/  ISETP.GT.U32.AND P4, PT, R251.reuse, R20, PT ;  /* 0x00000014fb00720c */ /* 0x040fe40003f84070 */
[C---:B------:R-:W-:Y:S02]  /*171e0*/  ISETP.GT.U32.AND P0, PT, R251.reuse, R21, PT ;  /* 0x00000015fb00720c */ /* 0x040fe40003f04070 */
[C---:B------:R-:W-:Y:S02]  /*171f0*/  ISETP.GT.U32.AND P2, PT, R251.reuse, R22, PT ;  /* 0x00000016fb00720c */ /* 0x040fe40003f44070 */
[C---:B------:R-:W-:Y:S01]  /*17200*/  ISETP.GT.U32.AND P6, PT, R251.reuse, R23, PT ;  /* 0x00000017fb00720c */ /* 0x040fe20003fc4070 */
[----:B-1----:R-:W2:Y:S01]  /*17210*/  LDL R17, [R1+0x3750] ;  /* 0x0037500001117983 */ /* 0x002ea20000100800 */
[----:B------:R-:W-:-:S03]  /*17220*/  ISETP.GT.U32.AND P3, PT, R251, R24, PT ;  /* 0x00000018fb00720c */ /* 0x000fc60003f64070 */
[----:B------:R1:W-:Y:S01]  /*17230*/  STL [R1+0x28], R19 ;  /* 0x0000281301007387 */ /* 0x0003e20000100800 */
[----:B------:R-:W-:-:S03]  /*17240*/  ISETP.GT.U32.AND P5, PT, R251, R25, PT ;  /* 0x00000019fb00720c */ /* 0x000fc60003fa4070 */
[----:B-1----:R-:W2:Y:S04]  /*17250*/  LDL R19, [R1+0x370c] ;  /* 0x00370c0001137983 */ /* 0x002ea80000100800 */
[----:B------:R1:W-:Y:S04]  /*17260*/  STL [R1+0x2c], R15 ;  /* 0x00002c0f01007387 */ /* 0x0003e80000100800 */
[----:B------:R-:W2:Y:S01]  /*17270*/  LDL R251, [R1+0x28] ;  /* 0x0000280001fb7983 */ /* 0x000ea20000100800 */
[----:B-1----:R-:W-:Y:S01]  /*17280*/  IADD3 R15, R246, 0x1f2, RZ ;  /* 0x000001f2f60f7810 */ /* 0x002fe20007ffe0ff */
[----:B--2---:R-:W-:-:S05]  /*17290*/  @!P1 IMAD.MOV R251, RZ, RZ, -R251 ;  /* 0x000000fffffb9224 */ /* 0x004fca00078e0afb */
[----:B------:R1:W-:Y:S04]  /*172a0*/  @!P1 STL [R1+0x28], R251 ;  /* 0x000028fb01009387 */ /* 0x0003e80000100800 */
[----:B------:R-:W-:Y:S01]  /*172b0*/  STL [R1+0x33ac], R15 ;  /* 0x0033ac0f01007387 */ /* 0x000fe20000100800 */
[----:B-1----:R-:W-:-:S04]  /*172c0*/  IABS R251, c[0x0][0x17c] ;  /* 0x00005f0000fb7a13 */ /* 0x002fc80000000000 */
[----:B------:R-:W-:Y:S01]  /*172d0*/  @!P6 IADD3 R23, R23, -R251, RZ ;  /* 0x800000fb1717e210 */ /* 0x000fe20007ffe0ff */
[--C-:B------:R-:W-:Y:S01]  /*172e0*/  @!P4 IMAD.IADD R20, R20, 0x1, -R251.reuse ;  /* 0x000000011414c824 */ /* 0x100fe200078e0afb */
[----:B----4-:R-:W-:Y:S01]  /*172f0*/  ISETP.GT.U32.AND P1, PT, R251, R26, PT ;  /* 0x0000001afb00720c */ /* 0x010fe20003f24070 */
[--C-:B------:R-:W-:Y:S01]  /*17300*/  @!P0 IMAD.IADD R21, R21, 0x1, -R251.reuse ;  /* 0x0000000115158824 */ /* 0x100fe200078e0afb */
[C---:B---3--:R-:W-:Y:S01]  /*17310*/  ISETP.GT.U32.AND P4, PT, R251.reuse, R27, PT ;  /* 0x0000001bfb00720c */ /* 0x048fe20003f84070 */
[--C-:B------:R-:W-:Y:S01]  /*17320*/  @!P2 IMAD.IADD R22, R22, 0x1, -R251.reuse ;  /* 0x000000011616a824 */ /* 0x100fe200078e0afb */
[C---:B------:R-:W-:Y:S01]  /*17330*/  ISETP.GT.U32.AND P0, PT, R251.reuse, R28, PT ;  /* 0x0000001cfb00720c */ /* 0x040fe20003f04070 */
[--C-:B------:R-:W-:Y:S01]  /*17340*/  @!P3 IMAD.IADD R24, R24, 0x1, -R251.reuse ;  /* 0x000000011818b824 */ /* 0x100fe200078e0afb */
[----:B------:R-:W-:Y:S01]  /*17350*/  ISETP.GT.U32.AND P2, PT, R251, R29, PT ;  /* 0x0000001dfb00720c */ /* 0x000fe20003f44070 */
        /* <DEDUP_REMOVED lines=9> */
[----:B------:R-:W-:-:S04]  /*173f0*/  IABS R251, c[0x0][0x17c] ;  /* 0x00005f0000fb7a13 */ /* 0x000fc80000000000 */
[----:B------:R-:W-:Y:S01]  /*17400*/  @!P6 IADD3 R30, R30, -R251, RZ ;  /* 0x800000fb1e1ee210 */ /* 0x000fe20007ffe0ff */
[--C-:B------:R-:W-:Y:S01]  /*17410*/  @!P2 IMAD.IADD R29, R29, 0x1, -R251.reuse ;  /* 0x000000011d1da824 */ /* 0x100fe200078e0afb */
[----:B------:R-:W-:Y:S01]  /*17420*/  ISETP.GE.AND P2, PT, R16, RZ, PT ;  /* 0x000000ff1000720c */ /* 0x000fe20003f46270 */
[----:B------:R-:W-:Y:S01]  /*17430*/  @!P4 IMAD.IADD R27, R27, 0x1, -R251 ;  /* 0x000000011b1bc824 */ /* 0x000fe200078e0afb */
[----:B------:R-:W-:Y:S01]  /*17440*/  ISETP.GE.AND P6, PT, R17, RZ, PT ;  /* 0x000000ff1100720c */ /* 0x000fe20003fc6270 */
[----:B------:R-:W-:Y:S01]  /*17450*/  IMAD.MOV.U32 R16, RZ, RZ, R20 ;  /* 0x000000ffff107224 */ /* 0x000fe200078e0014 */
[----:B------:R-:W-:Y:S01]  /*17460*/  ISETP.GE.AND P4, PT, R19, RZ, PT ;  /* 0x000000ff1300720c */ /* 0x000fe20003f86270 */
[----:B------:R-:W-:Y:S01]  /*17470*/  IMAD.MOV.U32 R17, RZ, RZ, R21 ;  /* 0x000000ffff117224 */ /* 0x000fe200078e0015 */
[----:B------:R-:W2:Y:S01]  /*17480*/  LDL R20, [R1+0x3270] ;  /* 0x0032700001147983 */ /* 0x000ea20000100800 */
[----:B------:R-:W-:Y:S01]  /*17490*/  @!P0 IMAD.IADD R28, R28, 0x1, -R251 ;  /* 0x000000011c1c8824 */ /* 0x000fe200078e0afb */
[----:B------:R-:W-:Y:S01]  /*174a0*/  ISETP.GE.AND P0, PT, R18, RZ, PT ;  /* 0x000000ff1200720c */ /* 0x000fe20003f06270 */
[----:B------:R-:W-:Y:S01]  /*174b0*/  @!P5 IMAD.MOV R16, RZ, RZ, -R16 ;  /* 0x000000ffff10d224 */ /* 0x000fe200078e0a10 */
[----:B------:R-:W3:Y:S01]  /*174c0*/  LDL R21, [R1+0x372c] ;  /* 0x00372c0001157983 */ /* 0x000ee20000100800 */
[----:B------:R-:W-:-:S03]  /*174d0*/  @!P1 IMAD.MOV R17, RZ, RZ, -R17 ;  /* 0x000000ffff119224 */ /* 0x000fc600078e0a11 */
[----:B------:R1:W-:Y:S04]  /*174e0*/  STL [R1+0x24], R16 ;  /* 0x0000241001007387 */ /* 0x0003e80000100800 */
[----:B------:R4:W-:Y:S04]  /*174f0*/  STL [R1+0x20], R17 ;  /* 0x0000201101007387 */ /* 0x0009e80000100800 */
[----:B------:R-:W3:Y:S01]  /*17500*/  LDL R19, [R1+0x375c] ;  /* 0x00375c0001137983 */ /* 0x000ee20000100800 */
[----:B-1----:R-:W-:Y:S01]  /*17510*/  IMAD.MOV.U32 R16, RZ, RZ, R22 ;  /* 0x000000ffff107224 */ /* 0x002fe200078e0016 */
[----:B----4-:R-:W-:-:S03]  /*17520*/  MOV R17, R23 ;  /* 0x0000001700117202 */ /* 0x010fc60000000f00 */
[----:B------:R-:W-:Y:S02]  /*17530*/  @!P4 IMAD.MOV R16, RZ, RZ, -R16 ;  /* 0x000000ffff10c224 */ /* 0x000fe400078e0a10 */
[----:B------:R-:W-:-:S03]  /*17540*/  @!P0 IMAD.MOV R17, RZ, RZ, -R17 ;  /* 0x000000ffff118224 */ /* 0x000fc600078e0a11 */
[----:B------:R1:W-:Y:S04]  /*17550*/  STL [R1+0x1c], R16 ;  /* 0x00001c1001007387 */ /* 0x0003e80000100800 */
[----:B------:R-:W4:Y:S04]  /*17560*/  LDL R18, [R1+0x3728] ;  /* 0x0037280001127983 */ /* 0x000f280000100800 */
[----:B-1----:R-:W4:Y:S04]  /*17570*/  LDL R16, [R1+0x3794] ;  /* 0x0037940001107983 */ /* 0x002f280000100800 */
[----:B------:R1:W-:Y:S04]  /*17580*/  STL [R1+0x18], R17 ;  /* 0x0000181101007387 */ /* 0x0003e80000100800 */
[----:B-1----:R-:W4:Y:S01]  /*17590*/  LDL R17, [R1+0x3a68] ;  /* 0x003a680001117983 */ /* 0x002f220000100800 */
[----:B------:R-:W-:Y:S01]  /*175a0*/  IMAD.MOV.U32 R23, RZ, RZ, R24 ;  /* 0x000000ffff177224 */ /* 0x000fe200078e0018 */
[----:B------:R-:W-:-:S03]  /*175b0*/  ISETP.GT.U32.AND P0, PT, R251, R29, PT ;  /* 0x0000001dfb00720c */ /* 0x000fc60003f04070 */
[----:B------:R-:W-:Y:S01]  /*175c0*/  @!P2 IMAD.MOV R23, RZ, RZ, -R23 ;  /* 0x000000ffff17a224 */ /* 0x000fe200078e0a17 */
[C---:B------:R-:W-:Y:S01]  /*175d0*/  ISETP.GT.U32.AND P2, PT, R251.reuse, R30, PT ;  /* 0x0000001efb00720c */ /* 0x040fe20003f44070 */
[----:B------:R-:W-:Y:S01]  /*175e0*/  @!P3 IMAD.IADD R32, R32, 0x1, -R251 ;  /* 0x000000012020b824 */ /* 0x000fe200078e0afb */
[----:B------:R-:W-:-:S04]  /*175f0*/  ISETP.GT.U32.AND P3, PT, R251, R26, PT ;  /* 0x0000001afb00720c */ /* 0x000fc80003f64070 */
[C---:B------:R-:W-:Y:S02]  /*17600*/  ISETP.GT.U32.AND P5, PT, R251.reuse, R32, PT ;  /* 0x00000020fb00720c */ /* 0x040fe40003fa4070 */
[----:B------:R-:W-:Y:S01]  /*17610*/  ISETP.GT.U32.AND P1, PT, R251, R27, PT ;  /* 0x0000001bfb00720c */ /* 0x000fe20003f24070 */
[--C-:B------:R-:W-:Y:S01]  /*17620*/  @!P0 IMAD.IADD R29, R29, 0x1, -R251.reuse ;  /* 0x000000011d1d8824 */ /* 0x100fe200078e0afb */
[C---:B------:R-:W-:Y:S02]  /*17630*/  ISETP.GT.U32.AND P4, PT, R251.reuse, R28, PT ;  /* 0x0000001cfb00720c */ /* 0x040fe40003f84070 */
[C---:B------:R-:W-:Y:S01]  /*17640*/  ISETP.GT.U32.AND P0, PT, R251.reuse, R35, PT ;  /* 0x00000023fb00720c */ /* 0x040fe20003f04070 */
[----:B------:R-:W-:Y:S01]  /*17650*/  @!P2 IMAD.IADD R30, R30, 0x1, -R251 ;  /* 0x000000011e1ea824 */ /* 0x000fe200078e0afb */
[----:B------:R-:W-:Y:S02]  /*17660*/  ISETP.GT.U32.AND P2, PT, R251, R36, PT ;  /* 0x00000024fb00720c */ /* 0x000fe40003f44070 */
[----:B------:R-:W-:-:S03]  /*17670*/  @!P3 IADD3 R26, R26, -R251, RZ ;  /* 0x800000fb1a1ab210 */ /* 0x000fc60007ffe0ff */
[--C-:B------:R-:W-:Y:S02]  /*17680*/  @!P5 IMAD.IADD R32, R32, 0x1, -R251.reuse ;  /* 0x000000012020d824 */ /* 0x100fe400078e0afb */
[--C-:B------:R-:W-:Y:S01]  /*17690*/  @!P1 IMAD.IADD R27, R27, 0x1, -R251.reuse ;  /* 0x000000011b1b9824 */ /* 0x100fe200078e0afb */
[C---:B------:R-:W-:Y:S01]  /*176a0*/  ISETP.GT.U32.AND P1, PT, R251.reuse, R33, PT ;  /* 0x00000021fb00720c */ /* 0x040fe20003f24070 */
[--C-:B------:R-:W-:Y:S01]  /*176b0*/  @!P4 IMAD.IADD R28, R28, 0x1, -R251.reuse ;  /* 0x000000011c1cc824 */ /* 0x100fe200078e0afb */
[----:B------:R-:W-:Y:S01]  /*176c0*/  ISETP.GT.U32.AND P4, PT, R251, R34, PT ;  /* 0x00000022fb00720c */ /* 0x000fe20003f84070 */
[----:B------:R-:W-:Y:S02]  /*176d0*/  @!P0 IMAD.IADD R35, R35, 0x1, -R251 ;  /* 0x0000000123238824 */ /* 0x000fe400078e0afb */
[----:B------:R-:W-:Y:S02]  /*176e0*/  IMAD.MOV.U32 R22, RZ, RZ, R25 ;  /* 0x000000ffff167224 */ /* 0x000fe400078e0019 */
[----:B------:R-:W-:-:S02]  /*176f0*/  @!P2 IMAD.IADD R36, R36, 0x1, -R251 ;  /* 0x000000012424a824 */ /* 0x000fc400078e0afb */
[----:B------:R-:W-:Y:S01]  /*17700*/  @!P6 IMAD.MOV R22, RZ, RZ, -R22 ;  /* 0x000000ffff16e224 */ /* 0x000fe200078e0a16 */
[----:B------:R-:W-:Y:S04]  /*17710*/  STL [R1+0x14], R23 ;  /* 0x0000141701007387 */ /* 0x000fe80000100800 */
[----:B------:R1:W-:Y:S01]  /*17720*/  STL [R1+0x10], R22 ;  /* 0x0000101601007387 */ /* 0x0003e20000100800 */
[----:B------:R-:W-:Y:S01]  /*17730*/  @!P1 IADD3 R33, R33, -R251, RZ ;  /* 0x800000fb21219210 */ /* 0x000fe20007ffe0ff */
[----:B------:R-:W-:Y:S01]  /*17740*/  @!P4 IMAD.IADD R34, R34, 0x1, -R251 ;  /* 0x000000012222c824 */ /* 0x000fe200078e0afb */
[----:B--2---:R-:W-:Y:S02]  /*17750*/  ISETP.GE.AND P5, PT, R20, RZ, PT ;  /* 0x000000ff1400720c */ /* 0x004fe40003fa6270 */
[----:B---3--:R-:W-:-:S02]  /*17760*/  ISETP.GE.AND P3, PT, R21, RZ, PT ;  /* 0x000000ff1500720c */ /* 0x008fc40003f66270 */
[----:B------:R-:W-:Y:S02]  /*17770*/  ISETP.GE.AND P1, PT, R19, RZ, PT ;  /* 0x000000ff1300720c */ /* 0x000fe40003f26270 */
[----:B----4-:R-:W-:Y:S01]  /*17780*/  ISETP.GE.AND P0, PT, R18, RZ, PT ;  /* 0x000000ff1200720c */ /* 0x010fe20003f06270 */
[----:B------:R-:W-:-:S08]  /*17790*/  IMAD.MOV.U32 R18, RZ, RZ, R26 ;  /* 0x000000ffff127224 */ /* 0x000fd000078e001a */
[----:B------:R-:W-:Y:S01]  /*177a0*/  @!P3 IMAD.MOV R18, RZ, RZ, -R18 ;  /* 0x000000ffff12b224 */ /* 0x000fe200078e0a12 */
[----:B------:R-:W-:-:S04]  /*177b0*/  ISETP.GE.AND P4, PT, R16, RZ, PT ;  /* 0x000000ff1000720c */ /* 0x000fc80003f86270 */
[----:B------:R2:W-:Y:S04]  /*177c0*/  STL [R1+0xc], R18 ;  /* 0x00000c1201007387 */ /* 0x0005e80000100800 */
[----:B-1----:R-:W3:Y:S01]  /*177d0*/  LDL R22, [R1+0x374c] ;  /* 0x00374c0001167983 */ /* 0x002ee20000100800 */
[----:B------:R-:W-:Y:S02]  /*177e0*/  ISETP.GE.AND P2, PT, R17, RZ, PT ;  /* 0x000000ff1100720c */ /* 0x000fe40003f46270 */
[----:B------:R-:W-:-:S05]  /*177f0*/  MOV R17, R27 ;  /* 0x0000001b00117202 */ /* 0x000fca0000000f00 */
[----:B------:R-:W-:-:S05]  /*17800*/  @!P5 IMAD.MOV R17, RZ, RZ, -R17 ;  /* 0x000000ffff11d224 */ /* 0x000fca00078e0a11 */
[----:B------:R1:W-:Y:S04]  /*17810*/  STL [R1+0x8], R17 ;  /* 0x0000081101007387 */ /* 0x0003e80000100800 */
[----:B------:R-:W4:Y:S01]  /*17820*/  LDL R21, [R1+0x376c] ;  /* 0x00376c0001157983 */ /* 0x000f220000100800 */
[----:B--2---:R-:W-:-:S03]  /*17830*/  IMAD.MOV.U32 R18, RZ, RZ, R28 ;  /* 0x000000ffff127224 */ /* 0x004fc600078e001c */
[----:B------:R-:W2:Y:S01]  /*17840*/  LDL R20, [R1+0x377c] ;  /* 0x00377c0001147983 */ /* 0x000ea20000100800 */
[----:B-1----:R-:W-:Y:S02]  /*17850*/  IMAD.MOV.U32 R17, RZ, RZ, R29 ;  /* 0x000000ffff117224 */ /* 0x002fe400078e001d */
[----:B------:R-:W-:Y:S01]  /*17860*/  @!P1 IMAD.MOV R18, RZ, RZ, -R18 ;  /* 0x000000ffff129224 */ /* 0x000fe200078e0a12 */
[----:B------:R-:W2:Y:S01]  /*17870*/  LDL R19, [R1+0x3724] ;  /* 0x0037240001137983 */ /* 0x000ea20000100800 */
[----:B------:R-:W-:-:S03]  /*17880*/  @!P4 IMAD.MOV R17, RZ, RZ, -R17 ;  /* 0x000000ffff11c224 */ /* 0x000fc600078e0a11 */
[----:B------:R1:W-:Y:S04]  /*17890*/  STL [R1+0x4], R18 ;  /* 0x0000041201007387 */ /* 0x0003e80000100800 */
[----:B-1----:R-:W2:Y:S04]  /*178a0*/  LDL R18, [R1+0x3748] ;  /* 0x0037480001127983 */ /* 0x002ea80000100800 */
[----:B------:R1:W-:Y:S04]  /*178b0*/  STL [R1], R17 ;  /* 0x0000001101007387 */ /* 0x0003e80000100800 */
[----:B-1----:R-:W2:Y:S01]  /*178c0*/  LDL R17, [R1+0x3768] ;  /* 0x0037680001117983 */ /* 0x002ea20000100800 */
[----:B------:R-:W-:-:S13]  /*178d0*/  ISETP.GT.U32.AND P6, PT, R251, R31, PT ;  /* 0x0000001ffb00720c */ /* 0x000fda0003fc4070 */
[----:B------:R-:W-:Y:S01]  /*178e0*/  @!P6 IMAD.IADD R31, R31, 0x1, -R251 ;  /* 0x000000011f1fe824 */ /* 0x000fe200078e0afb */
[C---:B------:R-:W-:Y:S02]  /*178f0*/  ISETP.GT.U32.AND P6, PT, R251.reuse, R37, PT ;  /* 0x00000025fb00720c */ /* 0x040fe40003fc4070 */
[C---:B------:R-:W-:Y:S02]  /*17900*/  ISETP.GT.U32.AND P5, PT, R251.reuse, R33, PT ;  /* 0x00000021fb00720c */ /* 0x040fe40003fa4070 */
[----:B------:R-:W-:Y:S01]  /*17910*/  ISETP.GT.U32.AND P3, PT, R251, R31, PT ;  /* 0x0000001ffb00720c */ /* 0x000fe20003f64070 */
[----:B------:R-:W-:-:S08]  /*17920*/  @!P2 IMAD.MOV R32, RZ, RZ, -R32 ;  /* 0x000000ffff20a224 */ /* 0x000fd000078e0a20 */
[----:B------:R-:W-:Y:S01]  /*17930*/  @!P6 IMAD.IADD R37, R37, 0x1, -R251 ;  /* 0x000000012525e824 */ /* 0x000fe200078e0afb */
[----:B------:R-:W-:-:S04]  /*17940*/  ISETP.GT.U32.AND P2, PT, R251, R38, PT ;  /* 0x00000026fb00720c */ /* 0x000fc80003f44070 */
[C---:B------:R-:W-:Y:S02]  /*17950*/  ISETP.GT.U32.AND P6, PT, R251.reuse, R37, PT ;  /* 0x00000025fb00720c */ /* 0x040fe40003fc4070 */
[C---:B------:R-:W-:Y:S02]  /*17960*/  ISETP.GT.U32.AND P4, PT, R251.reuse, R35, PT ;  /* 0x00000023fb00720c */ /* 0x040fe40003f84070 */
[----:B------:R-:W-:Y:S02]  /*17970*/  @!P0 IADD3 R30, -R30, RZ, RZ ;  /* 0x000000ff1e1e8210 */ /* 0x000fe40007ffe1ff */
[----:B------:R-:W-:Y:S01]  /*17980*/  ISETP.GT.U32.AND P1, PT, R251, R34, PT ;  /* 0x00000022fb00720c */ /* 0x000fe20003f24070 */
[--C-:B------:R-:W-:Y:S01]  /*17990*/  @!P3 IMAD.IADD R31, R31, 0x1, -R251.reuse ;  /* 0x000000011f1fb824 */ /* 0x100fe200078e0afb */
[----:B------:R-:W-:Y:S01]  /*179a0*/  ISETP.GT.U32.AND P3, PT, R251, R39, PT ;  /* 0x00000027fb00720c */ /* 0x000fe20003f64070 */
[----:B------:R-:W-:Y:S01]  /*179b0*/  STL [R1+0x3f38], R30 ;  /* 0x003f381e01007387 */ /* 0x000fe20000100800 */
[----:B------:R-:W-:Y:S01]  /*179c0*/  @!P5 IMAD.IADD R33, R33, 0x1, -R251 ;  /* 0x000000012121d824 */ /* 0x000fe200078e0afb */
[----:B------:R-:W-:-:S02]  /*179d0*/  ISETP.GT.U32.AND P5, PT, R251, R40, PT ;  /* 0x00000028fb00720c */ /* 0x000fc40003fa4070 */
[----:B------:R-:W-:Y:S01]  /*179e0*/  @!P6 IADD3 R37, R37, -R251, RZ ;  /* 0x800000fb2525e210 */ /* 0x000fe20007ffe0ff */
[----:B------:R-:W-:Y:S01]  /*179f0*/  STL [R1+0x3f3c], R32 ;  /* 0x003f3c2001007387 */ /* 0x000fe20000100800 */
[--C-:B------:R-:W-:Y:S02]  /*17a00*/  @!P2 IMAD.IADD R38, R38, 0x1, -R251.reuse ;  /* 0x000000012626a824 */ /* 0x100fe400078e0afb */
[--C-:B------:R-:W-:Y:S01]  /*17a10*/  @!P4 IMAD.IADD R35, R35, 0x1, -R251.reuse ;  /* 0x000000012323c824 */ /* 0x100fe200078e0afb */
[C---:B------:R-:W-:Y:S01]  /*17a20*/  ISETP.GT.U32.AND P4, PT, R251.reuse, R42, PT ;  /* 0x0000002afb00720c */ /* 0x040fe20003f84070 */
[--C-:B------:R-:W-:Y:S01]  /*17a30*/  @!P1 IMAD.IADD R34, R34, 0x1, -R251.reuse ;  /* 0x0000000122229824 */ /* 0x100fe200078e0afb */
[----:B------:R-:W-:Y:S01]  /*17a40*/  ISETP.GT.U32.AND P1, PT, R251, R41, PT ;  /* 0x00000029fb00720c */ /* 0x000fe20003f24070 */
[----:B------:R-:W-:-:S03]  /*17a50*/  @!P3 IMAD.IADD R39, R39, 0x1, -R251 ;  /* 0x000000012727b824 */ /* 0x000fc600078e0afb */
[----:B------:R-:W-:-:S07]  /*17a60*/  @!P5 IMAD.IADD R40, R40, 0x1, -R251 ;  /* 0x000000012828d824 */ /* 0x000fce00078e0afb */
[--C-:B------:R-:W-:Y:S02]  /*17a70*/  @!P4 IMAD.IADD R42, R42, 0x1, -R251.reuse ;  /* 0x000000012a2ac824 */ /* 0x100fe400078e0afb */
[----:B------:R-:W-:Y:S01]  /*17a80*/  @!P1 IMAD.IADD R41, R41, 0x1, -R251 ;  /* 0x0000000129299824 */ /* 0x000fe200078e0afb */
[----:B---3--:R-:W-:Y:S02]  /*17a90*/  ISETP.GE.AND P6, PT, R22, RZ, PT ;  /* 0x000000ff1600720c */ /* 0x008fe40003fc6270 */
[----:B------:R-:W3:Y:S01]  /*17aa0*/  LDL R22, [R1+0x3790] ;  /* 0x0037900001167983 */ /* 0x000ee20000100800 */
[----:B----4-:R-:W-:-:S03]  /*17ab0*/  ISETP.GE.AND P2, PT, R21, RZ, PT ;  /* 0x000000ff1500720c */ /* 0x010fc60003f46270 */
[----:B------:R-:W4:Y:S01]  /*17ac0*/  LDL R21, [R1+0x379c] ;  /* 0x00379c0001157983 */ /* 0x000f220000100800 */
[----:B--2---:R-:W-:-:S03]  /*17ad0*/  ISETP.GE.AND P3, PT, R20, RZ, PT ;  /* 0x000000ff1400720c */ /* 0x004fc60003f66270 */
[----:B------:R-:W2:Y:S01]  /*17ae0*/  LDL R20, [R1+0x3744] ;  /* 0x0037440001147983 */ /* 0x000ea20000100800 */
[----:B------:R-:W-:-:S03]  /*17af0*/  ISETP.GE.AND P5, PT, R19, RZ, PT ;  /* 0x000000ff1300720c */ /* 0x000fc60003fa6270 */
[----:B------:R-:W2:Y:S01]  /*17b00*/  LDL R19, [R1+0x3764] ;  /* 0x0037640001137983 */ /* 0x000ea20000100800 */
[----:B------:R-:W-:-:S03]  /*17b10*/  ISETP.GE.AND P1, PT, R18, RZ, PT ;  /* 0x000000ff1200720c */ /* 0x000fc60003f26270 */
[----:B------:R-:W2:Y:S01]  /*17b20*/  LDL R18, [R1+0x378c] ;  /* 0x00378c0001127983 */ /* 0x000ea20000100800 */
[----:B------:R-:W-:-:S03]  /*17b30*/  ISETP.GE.AND P4, PT, R17, RZ, PT ;  /* 0x000000ff1100720c */ /* 0x000fc60003f86270 */
[----:B------:R-:W2:Y:S01]  /*17b40*/  LDL R17, [R1+0x37b0] ;  /* 0x0037b00001117983 */ /* 0x000ea20000100800 */
[----:B------:R-:W-:-:S13]  /*17b50*/  ISETP.GT.U32.AND P0, PT, R251, R36, PT ;  /* 0x00000024fb00720c */ /* 0x000fda0003f04070 */
[----:B------:R-:W-:Y:S01]  /*17b60*/  @!P0 IMAD.IADD R36, R36, 0x1, -R251 ;  /* 0x0000000124248824 */ /* 0x000fe200078e0afb */
[C---:B------:R-:W-:Y:S02]  /*17b70*/  ISETP.GT.U32.AND P0, PT, R251.reuse, R43, PT ;  /* 0x0000002bfb00720c */ /* 0x040fe40003f04070 */
[----:B------:R-:W-:Y:S01]  /*17b80*/  IABS R15, R15 ;  /* 0x0000000f000f7213 */ /* 0x000fe20000000000 */
[----:B------:R-:W-:Y:S01]  /*17b90*/  @!P2 IMAD.MOV R33, RZ, RZ, -R33 ;  /* 0x000000ffff21a224 */ /* 0x000fe200078e0a21 */
[----:B------:R-:W-:Y:S01]  /*17ba0*/  ISETP.GT.U32.AND P2, PT, R251, R39, PT ;  /* 0x00000027fb00720c */ /* 0x000fe20003f44070 */
[----:B------:R-:W-:Y:S02]  /*17bb0*/  @!P5 IMAD.MOV R35, RZ, RZ, -R35 ;  /* 0x000000ffff23d224 */ /* 0x000fe400078e0a23 */
[----:B------:R-:W-:-:S06]  /*17bc0*/  IMAD.HI.U32 R16, R252, R15, RZ ;  /* 0x0000000ffc107227 */ /* 0x000fcc00078e00ff */
[----:B------:R-:W-:Y:S01]  /*17bd0*/  @!P0 IMAD.IADD R43, R43, 0x1, -R251 ;  /* 0x000000012b2b8824 */ /* 0x000fe200078e0afb */
[----:B------:R-:W-:Y:S01]  /*17be0*/  ISETP.GT.U32.AND P0, PT, R251, R38, PT ;  /* 0x00000026fb00720c */ /* 0x000fe20003f04070 */
[----:B------:R-:W-:-:S03]  /*17bf0*/  @!P4 IMAD.MOV R37, RZ, RZ, -R37 ;  /* 0x000000ffff25c224 */ /* 0x000fc600078e0a25 */
[----:B------:R-:W-:Y:S01]  /*17c00*/  ISETP.GT.U32.AND P5, PT, R251, R43, PT ;  /* 0x0000002bfb00720c */ /* 0x000fe20003fa4070 */
[----:B------:R-:W-:Y:S01]  /*17c10*/  IMAD.MOV R16, RZ, RZ, -R16 ;  /* 0x000000ffff107224 */ /* 0x000fe200078e0a10 */
[----:B------:R-:W-:Y:S02]  /*17c20*/  @!P6 IADD3 R31, -R31, RZ, RZ ;  /* 0x000000ff1f1fe210 */ /* 0x000fe40007ffe1ff */
[C---:B------:R-:W-:Y:S01]  /*17c30*/  ISETP.GT.U32.AND P4, PT, R251.reuse, R44, PT ;  /* 0x0000002cfb00720c */ /* 0x040fe20003f84070 */
[----:B------:R-:W-:Y:S01]  /*17c40*/  @!P3 IMAD.MOV R34, RZ, RZ, -R34 ;  /* 0x000000ffff22b224 */ /* 0x000fe200078e0a22 */
[C---:B------:R-:W-:Y:S01]  /*17c50*/  ISETP.GT.U32.AND P6, PT, R251.reuse, R41, PT ;  /* 0x00000029fb00720c */ /* 0x040fe20003fc4070 */
[----:B------:R-:W-:Y:S01]  /*17c60*/  IMAD R15, R251, R16, R15 ;  /* 0x00000010fb0f7224 */ /* 0x000fe200078e020f */
[----:B------:R-:W-:Y:S01]  /*17c70*/  STL [R1+0x3f40], R31 ;  /* 0x003f401f01007387 */ /* 0x000fe20000100800 */
[----:B------:R-:W-:Y:S01]  /*17c80*/  @!P1 IMAD.MOV R36, RZ, RZ, -R36 ;  /* 0x000000ffff249224 */ /* 0x000fe200078e0a24 */
[----:B------:R-:W-:-:S02]  /*17c90*/  IADD3 R16, R246, 0x1f3, RZ ;  /* 0x000001f3f6107810 */ /* 0x000fc40007ffe0ff */
[----:B------:R-:W-:Y:S01]  /*17ca0*/  STL [R1+0x3f44], R33 ;  /* 0x003f442101007387 */ /* 0x000fe20000100800 */
[----:B------:R-:W-:-:S03]  /*17cb0*/  ISETP.GT.U32.AND P3, PT, R251, R40, PT ;  /* 0x00000028fb00720c */ /* 0x000fc60003f64070 */
[----:B------:R-:W-:Y:S01]  /*17cc0*/  STL [R1+0x3f48], R34 ;  /* 0x003f482201007387 */ /* 0x000fe20000100800 */
[--C-:B------:R-:W-:Y:S01]  /*17cd0*/  @!P0 IMAD.IADD R38, R38, 0x1, -R251.reuse ;  /* 0x0000000126268824 */ /* 0x100fe200078e0afb */
[----:B------:R-:W-:Y:S02]  /*17ce0*/  @!P2 IADD3 R39, R39, -R251, RZ ;  /* 0x800000fb2727a210 */ /* 0x000fe40007ffe0ff */
[----:B------:R-:W-:Y:S01]  /*17cf0*/  STL [R1+0x3f4c], R35 ;  /* 0x003f4c2301007387 */ /* 0x000fe20000100800 */
[----:B------:R-:W-:Y:S01]  /*17d00*/  @!P5 IMAD.IADD R43, R43, 0x1, -R251 ;  /* 0x000000012b2bd824 */ /* 0x000fe200078e0afb */
[C---:B------:R-:W-:Y:S02]  /*17d10*/  ISETP.GT.U32.AND P0, PT, R251.reuse, R45, PT ;  /* 0x0000002dfb00720c */ /* 0x040fe40003f04070 */
[----:B------:R-:W-:Y:S01]  /*17d20*/  STL [R1+0x3f50], R36 ;  /* 0x003f502401007387 */ /* 0x000fe20000100800 */
[----:B------:R-:W-:-:S03]  /*17d30*/  ISETP.GT.U32.AND P2, PT, R251, R46, PT ;  /* 0x0000002efb00720c */ /* 0x000fc60003f44070 */
[----:B------:R-:W-:Y:S01]  /*17d40*/  STL [R1+0x3398], R16 ;  /* 0x0033981001007387 */ /* 0x000fe20000100800 */
[----:B------:R-:W-:-:S03]  /*17d50*/  @!P4 IMAD.IADD R44, R44, 0x1, -R251 ;  /* 0x000000012c2cc824 */ /* 0x000fc600078e0afb */
[----:B------:R-:W-:Y:S01]  /*17d60*/  STL [R1+0x3f54], R37 ;  /* 0x003f542501007387 */ /* 0x000fe20000100800 */
[--C-:B------:R-:W-:Y:S01]  /*17d70*/  @!P6 IMAD.IADD R41, R41, 0x1, -R251.reuse ;  /* 0x000000012929e824 */ /* 0x100fe200078e0afb */
[C---:B------:R-:W-:Y:S01]  /*17d80*/  ISETP.GT.U32.AND P6, PT, R251.reuse, R48, PT ;  /* 0x00000030fb00720c */ /* 0x040fe20003fc4070 */
[--C-:B------:R-:W-:Y:S01]  /*17d90*/  @!P3 IMAD.IADD R40, R40, 0x1, -R251.reuse ;  /* 0x000000012828b824 */ /* 0x100fe200078e0afb */
[----:B------:R-:W-:Y:S01]  /*17da0*/  ISETP.GT.U32.AND P3, PT, R251, R47, PT ;  /* 0x0000002ffb00720c */ /* 0x000fe20003f64070 */
[----:B------:R-:W-:Y:S01]  /*17db0*/  @!P0 IMAD.IADD R45, R45, 0x1, -R251 ;  /* 0x000000012d2d8824 */ /* 0x000fe200078e0afb */
[----:B------:R-:W-:Y:S02]  /*17dc0*/  @!P2 IADD3 R46, R46, -R251, RZ ;  /* 0x800000fb2e2ea210 */ /* 0x000fe40007ffe0ff */
[----:B------:R-:W-:-:S07]  /*17dd0*/  ISETP.GT.U32.AND P1, PT, R251, R42, PT ;  /* 0x0000002afb00720c */ /* 0x000fce0003f24070 */
[--C-:B------:R-:W-:Y:S02]  /*17de0*/  @!P6 IMAD.IADD R48, R48, 0x1, -R251.reuse ;  /* 0x000000013030e824 */ /* 0x100fe400078e0afb */
[----:B------:R-:W-:-:S04]  /*17df0*/  @!P3 IMAD.IADD R47, R47, 0x1, -R251 ;  /* 0x000000012f2fb824 */ /* 0x000fc800078e0afb */
        /* <DEDUP_REMOVED lines=9> */
[----:B------:R-:W-:Y:S02]  /*17e90*/  @!P5 IMAD.MOV R38, RZ, RZ, -R38 ;  /* 0x000000ffff26d224 */ /* 0x000fe400078e0a26 */
[----:B------:R-:W-:Y:S01]  /*17ea0*/  @!P4 IMAD.MOV R39, RZ, RZ, -R39 ;  /* 0x000000ffff27c224 */ /* 0x000fe200078e0a27 */
[----:B------:R-:W-:Y:S02]  /*17eb0*/  ISETP.GE.AND P3, PT, R18, RZ, PT ;  /* 0x000000ff1200720c */ /* 0x000fe40003f66270 */
[----:B------:R-:W2:Y:S01]  /*17ec0*/  LDL R18, [R1+0x37c8] ;  /* 0x0037c80001127983 */ /* 0x000ea20000100800 */
[----:B------:R-:W-:Y:S01]  /*17ed0*/  @!P0 IMAD.MOV R40, RZ, RZ, -R40 ;  /* 0x000000ffff288224 */ /* 0x000fe200078e0a28 */
[----:B------:R-:W-:Y:S02]  /*17ee0*/  ISETP.GE.AND P6, PT, R17, RZ, PT ;  /* 0x000000ff1100720c */ /* 0x000fe40003fc6270 */
[----:B------:R-:W2:Y:S01]  /*17ef0*/  LDL R17, [R1+0x37ac] ;  /* 0x0037ac0001117983 */ /* 0x000ea20000100800 */
[----:B------:R-:W-:-:S06]  /*17f00*/  @!P2 IADD3 R41, -R41, RZ, RZ ;  /* 0x000000ff2929a210 */ /* 0x000fcc0007ffe1ff */
[----:B------:R-:W-:Y:S01]  /*17f10*/  @!P3 IMAD.MOV R42, RZ, RZ, -R42 ;  /* 0x000000ffff2ab224 */ /* 0x000fe200078e0a2a */
[----:B------:R-:W-:Y:S04]  /*17f20*/  STL [R1+0x3f58], R38 ;  /* 0x003f582601007387 */ /* 0x000fe80000100800 */
[----:B------:R-:W-:Y:S01]  /*17f30*/  STL [R1+0x3f5c], R39 ;  /* 0x003f5c2701007387 */ /* 0x000fe20000100800 */
[----:B------:R-:W-:-:S03]  /*17f40*/  @!P6 IMAD.MOV R43, RZ, RZ, -R43 ;  /* 0x000000ffff2be224 */ /* 0x000fc600078e0a2b */
[----:B------:R1:W-:Y:S04]  /*17f50*/  STL [R1+0x3f60], R40 ;  /* 0x003f602801007387 */ /* 0x0003e80000100800 */
[----:B-1----:R-:W2:Y:S04]  /*17f60*/  LDL R40, [R1+0x3398] ;  /* 0x0033980001287983 */ /* 0x002ea80000100800 */
[----:B------:R1:W-:Y:S04]  /*17f70*/  STL [R1+0x3f64], R41 ;  /* 0x003f642901007387 */ /* 0x0003e80000100800 */
[----:B------:R1:W-:Y:S04]  /*17f80*/  STL [R1+0x3f68], R42 ;  /* 0x003f682a01007387 */ /* 0x0003e80000100800 */
[----:B------:R1:W-:Y:S04]  /*17f90*/  STL [R1+0x3f6c], R43 ;  /* 0x003f6c2b01007387 */ /* 0x0003e80000100800 */
[----:B------:R-:W2:Y:S01]  /*17fa0*/  LDL R23, [R1+0x3784] ;  /* 0x0037840001177983 */ /* 0x000ea20000100800 */
[----:B------:R-:W-:-:S02]  /*17fb0*/  ISETP.GT.U32.AND P1, PT, R251, R49, PT ;  /* 0x00000031fb00720c */ /* 0x000fc40003f24070 */
[C---:B------:R-:W-:Y:S02]  /*17fc0*/  ISETP.GT.U32.AND P4, PT, R251.reuse, R45, PT ;  /* 0x0000002dfb00720c */ /* 0x040fe40003f84070 */
[----:B------:R-:W-:-:S09]  /*17fd0*/  ISETP.GT.U32.AND P2, PT, R251, R47, PT ;  /* 0x0000002ffb00720c */ /* 0x000fd20003f44070 */
[----:B------:R-:W-:Y:S01]  /*17fe0*/  @!P1 IMAD.IADD R49, R49, 0x1, -R251 ;  /* 0x0000000131319824 */ /* 0x000fe200078e0afb */
[----:B------:R-:W-:-:S04]  /*17ff0*/  ISETP.GT.U32.AND P1, PT, R251, R44, PT ;  /* 0x0000002cfb00720c */ /* 0x000fc80003f24070 */
[C---:B------:R-:W-:Y:S02]  /*18000*/  ISETP.GT.U32.AND P5, PT, R251.reuse, R49, PT ;  /* 0x00000031fb00720c */ /* 0x040fe40003fa4070 */
[C---:B------:R-:W-:Y:S02]  /*18010*/  ISETP.GT.U32.AND P0, PT, R251.reuse, R46, PT ;  /* 0x0000002efb00720c */ /* 0x040fe40003f04070 */
[C---:B------:R-:W-:Y:S02]  /*18020*/  ISETP.GT.U32.AND P3, PT, R251.reuse, R48, PT ;  /* 0x00000030fb00720c */ /* 0x040fe40003f64070 */
[----:B------:R-:W-:Y:S01]  /*18030*/  ISETP.GT.U32.AND P6, PT, R251, R50, PT ;  /* 0x00000032fb00720c */ /* 0x000fe20003fc4070 */
[--C-:B------:R-:W-:Y:S01]  /*18040*/  @!P4 IMAD.IADD R45, R45, 0x1, -R251.reuse ;  /* 0x000000012d2dc824 */ /* 0x100fe200078e0afb */
[----:B------:R-:W-:Y:S01]  /*18050*/  ISETP.GT.U32.AND P4, PT, R251, R51, PT ;  /* 0x00000033fb00720c */ /* 0x000fe20003f84070 */
[--C-:B------:R-:W-:Y:S02]  /*18060*/  @!P1 IMAD.IADD R44, R44, 0x1, -R251.reuse ;  /* 0x000000012c2c9824 */ /* 0x100fe400078e0afb */
[--C-:B------:R-:W-:Y:S01]  /*18070*/  @!P2 IMAD.IADD R47, R47, 0x1, -R251.reuse ;  /* 0x000000012f2fa824 */ /* 0x100fe200078e0afb */
[----:B------:R-:W-:Y:S01]  /*18080*/  ISETP.GT.U32.AND P2, PT, R251, R53, PT ;  /* 0x00000035fb00720c */ /* 0x000fe20003f44070 */
[----:B------:R-:W-:-:S02]  /*18090*/  @!P5 IMAD.IADD R49, R49, 0x1, -R251 ;  /* 0x000000013131d824 */ /* 0x000fc400078e0afb */
[--C-:B------:R-:W-:Y:S01]  /*180a0*/  @!P0 IMAD.IADD R46, R46, 0x1, -R251.reuse ;  /* 0x000000012e2e8824 */ /* 0x100fe200078e0afb */
[C---:B------:R-:W-:Y:S02]  /*180b0*/  ISETP.GT.U32.AND P0, PT, R251.reuse, R52, PT ;  /* 0x00000034fb00720c */ /* 0x040fe40003f04070 */
[----:B------:R-:W-:Y:S01]  /*180c0*/  @!P3 IADD3 R48, R48, -R251, RZ ;  /* 0x800000fb3030b210 */ /* 0x000fe20007ffe0ff */
[--C-:B------:R-:W-:Y:S01]  /*180d0*/  @!P6 IMAD.IADD R50, R50, 0x1, -R251.reuse ;  /* 0x000000013232e824 */ /* 0x100fe200078e0afb */
[C---:B------:R-:W-:Y:S02]  /*180e0*/  ISETP.GT.U32.AND P3, PT, R251.reuse, R54, PT ;  /* 0x00000036fb00720c */ /* 0x040fe40003f64070 */
[----:B------:R-:W-:Y:S01]  /*180f0*/  ISETP.GT.U32.AND P6, PT, R251, R55, PT ;  /* 0x00000037fb00720c */ /* 0x000fe20003fc4070 */
[--C-:B------:R-:W-:Y:S02]  /*18100*/  @!P4 IMAD.IADD R51, R51, 0x1, -R251.reuse ;  /* 0x000000013333c824 */ /* 0x100fe400078e0afb */
[----:B------:R-:W-:-:S04]  /*18110*/  @!P2 IMAD.IADD R53, R53, 0x1, -R251 ;  /* 0x000000013535a824 */ /* 0x000fc800078e0afb */
[----:B------:R-:W-:-:S04]  /*18120*/  @!P0 IMAD.IADD R52, R52, 0x1, -R251 ;  /* 0x0000000134348824 */ /* 0x000fc800078e0afb */
[--C-:B------:R-:W-:Y:S02]  /*18130*/  @!P3 IMAD.IADD R54, R54, 0x1, -R251.reuse ;  /* 0x000000013636b824 */ /* 0x100fe400078e0afb */
[----:B------:R-:W-:-:S05]  /*18140*/  @!P6 IMAD.IADD R55, R55, 0x1, -R251 ;  /* 0x000000013737e824 */ /* 0x000fca00078e0afb */
[----:B------:R-:W-:-:S13]  /*18150*/  ISETP.GT.U32.AND P6, PT, R251, R55, PT ;  /* 0x00000037fb00720c */ /* 0x000fda0003fc4070 */
        /* <DEDUP_REMOVED lines=9> */
[----:B------:R-:W-:Y:S01]  /*181f0*/  @!P1 IMAD.MOV R44, RZ, RZ, -R44 ;  /* 0x000000ffff2c9224 */ /* 0x000fe200078e0a2c */
[----:B------:R-:W-:Y:S02]  /*18200*/  ISETP.GE.AND P3, PT, R18, RZ, PT ;  /* 0x000000ff1200720c */ /* 0x000fe40003f66270 */
[----:B------:R-:W2:Y:S01]  /*18210*/  LDL R18, [R1+0x37a4] ;  /* 0x0037a40001127983 */ /* 0x000ea20000100800 */
[----:B------:R-:W-:Y:S01]  /*18220*/  @!P5 IMAD.MOV R45, RZ, RZ, -R45 ;  /* 0x000000ffff2dd224 */ /* 0x000fe200078e0a2d */
[----:B------:R-:W-:Y:S01]  /*18230*/  ISETP.GE.AND P0, PT, R17, RZ, PT ;  /* 0x000000ff1100720c */ /* 0x000fe20003f06270 */
[----:B------:R-:W-:Y:S01]  /*18240*/  @!P4 IMAD.MOV R46, RZ, RZ, -R46 ;  /* 0x000000ffff2ec224 */ /* 0x000fe200078e0a2e */
[----:B------:R1:W-:Y:S02]  /*18250*/  STL [R1+0x3f70], R44 ;  /* 0x003f702c01007387 */ /* 0x0003e40000100800 */
[----:B------:R-:W-:-:S05]  /*18260*/  @!P2 IMAD.MOV R48, RZ, RZ, -R48 ;  /* 0x000000ffff30a224 */ /* 0x000fca00078e0a30 */
[----:B------:R-:W-:Y:S01]  /*18270*/  @!P3 IADD3 R49, -R49, RZ, RZ ;  /* 0x000000ff3131b210 */ /* 0x000fe20007ffe1ff */
[----:B------:R-:W-:Y:S03]  /*18280*/  STL [R1+0x3f74], R45 ;  /* 0x003f742d01007387 */ /* 0x000fe60000100800 */
[----:B------:R-:W-:Y:S01]  /*18290*/  @!P0 IMAD.MOV R47, RZ, RZ, -R47 ;  /* 0x000000ffff2f8224 */ /* 0x000fe200078e0a2f */
[----:B------:R-:W-:Y:S04]  /*182a0*/  STL [R1+0x3f78], R46 ;  /* 0x003f782e01007387 */ /* 0x000fe80000100800 */
[----:B------:R1:W-:Y:S04]  /*182b0*/  STL [R1+0x3f7c], R47 ;  /* 0x003f7c2f01007387 */ /* 0x0003e80000100800 */
[----:B------:R-:W-:Y:S04]  /*182c0*/  STL [R1+0x3f80], R48 ;  /* 0x003f803001007387 */ /* 0x000fe80000100800 */
[----:B------:R-:W-:Y:S01]  /*182d0*/  STL [R1+0x3f84], R49 ;  /* 0x003f843101007387 */ /* 0x000fe20000100800 */
[----:B------:R-:W-:-:S03]  /*182e0*/  ISETP.GE.AND P6, PT, R23, RZ, PT ;  /* 0x000000ff1700720c */ /* 0x000fc60003fc6270 */
[----:B------:R-:W2:Y:S01]  /*182f0*/  LDL R23, [R1+0x37bc] ;  /* 0x0037bc0001177983 */ /* 0x000ea20000100800 */
[C---:B------:R-:W-:Y:S02]  /*18300*/  ISETP.GT.U32.AND P1, PT, R251.reuse, R50, PT ;  /* 0x00000032fb00720c */ /* 0x040fe40003f24070 */
[C---:B------:R-:W-:Y:S02]  /*18310*/  ISETP.GT.U32.AND P5, PT, R251.reuse, R51, PT ;  /* 0x00000033fb00720c */ /* 0x040fe40003fa4070 */
[C---:B------:R-:W-:Y:S02]  /*18320*/  ISETP.GT.U32.AND P4, PT, R251.reuse, R52, PT ;  /* 0x00000034fb00720c */ /* 0x040fe40003f84070 */
[----:B------:R-:W-:-:S07]  /*18330*/  ISETP.GT.U32.AND P3, PT, R251, R56, PT ;  /* 0x00000038fb00720c */ /* 0x000fce0003f64070 */
[--C-:B------:R-:W-:Y:S01]  /*18340*/  @!P1 IMAD.IADD R50, R50, 0x1, -R251.reuse ;  /* 0x0000000132329824 */ /* 0x100fe200078e0afb */
[C---:B------:R-:W-:Y:S02]  /*18350*/  ISETP.GT.U32.AND P1, PT, R251.reuse, R57, PT ;  /* 0x00000039fb00720c */ /* 0x040fe40003f24070 */
[C---:B------:R-:W-:Y:S02]  /*18360*/  ISETP.GT.U32.AND P0, PT, R251.reuse, R53, PT ;  /* 0x00000035fb00720c */ /* 0x040fe40003f04070 */
[----:B------:R-:W-:Y:S01]  /*18370*/  ISETP.GT.U32.AND P2, PT, R251, R54, PT ;  /* 0x00000036fb00720c */ /* 0x000fe20003f44070 */
[--C-:B------:R-:W-:Y:S01]  /*18380*/  @!P5 IMAD.IADD R51, R51, 0x1, -R251.reuse ;  /* 0x000000013333d824 */ /* 0x100fe200078e0afb */
[----:B------:R-:W-:Y:S01]  /*18390*/  @!P3 IADD3 R56, R56, -R251, RZ ;  /* 0x800000fb3838b210 */ /* 0x000fe20007ffe0ff */
[----:B------:R-:W-:Y:S01]  /*183a0*/  @!P4 IMAD.IADD R52, R52, 0x1, -R251 ;  /* 0x000000013434c824 */ /* 0x000fe200078e0afb */
[C---:B------:R-:W-:Y:S02]  /*183b0*/  ISETP.GT.U32.AND P5, PT, R251.reuse, R58, PT ;  /* 0x0000003afb00720c */ /* 0x040fe40003fa4070 */
[----:B------:R-:W-:-:S03]  /*183c0*/  ISETP.GT.U32.AND P4, PT, R251, R59, PT ;  /* 0x0000003bfb00720c */ /* 0x000fc60003f84070 */
[--C-:B------:R-:W-:Y:S02]  /*183d0*/  @!P1 IMAD.IADD R57, R57, 0x1, -R251.reuse ;  /* 0x0000000139399824 */ /* 0x100fe400078e0afb */
[--C-:B------:R-:W-:Y:S01]  /*183e0*/  @!P0 IMAD.IADD R53, R53, 0x1, -R251.reuse ;  /* 0x0000000135358824 */ /* 0x100fe200078e0afb */
[C---:B------:R-:W-:Y:S01]  /*183f0*/  ISETP.GT.U32.AND P0, PT, R251.reuse, R60, PT ;  /* 0x0000003cfb00720c */ /* 0x040fe20003f04070 */
[----:B------:R-:W-:Y:S01]  /*18400*/  @!P2 IMAD.IADD R54, R54, 0x1, -R251 ;  /* 0x000000013636a824 */ /* 0x000fe200078e0afb */
[----:B------:R-:W-:-:S03]  /*18410*/  ISETP.GT.U32.AND P2, PT, R251, R61, PT ;  /* 0x0000003dfb00720c */ /* 0x000fc60003f44070 */
[--C-:B------:R-:W-:Y:S02]  /*18420*/  @!P5 IMAD.IADD R58, R58, 0x1, -R251.reuse ;  /* 0x000000013a3ad824 */ /* 0x100fe400078e0afb */
[----:B------:R-:W-:-:S06]  /*18430*/  @!P4 IMAD.IADD R59, R59, 0x1, -R251 ;  /* 0x000000013b3bc824 */ /* 0x000fcc00078e0afb */
[--C-:B------:R-:W-:Y:S02]  /*18440*/  @!P0 IMAD.IADD R60, R60, 0x1, -R251.reuse ;  /* 0x000000013c3c8824 */ /* 0x100fe400078e0afb */
[----:B------:R-:W-:Y:S02]  /*18450*/  @!P2 IMAD.IADD R61, R61, 0x1, -R251 ;  /* 0x000000013d3da824 */ /* 0x000fe400078e0afb */
[----:B------:R-:W-:Y:S01]  /*18460*/  @!P6 IMAD.MOV R50, RZ, RZ, -R50 ;  /* 0x000000ffff32e224 */ /* 0x000fe200078e0a32 */
[----:B------:R-:W-:Y:S02]  /*18470*/  IADD3 R39, R246, 0x1f4, RZ ;  /* 0x000001f4f6277810 */ /* 0x000fe40007ffe0ff */
[----:B---3--:R-:W-:Y:S02]  /*18480*/  ISETP.GE.AND P3, PT, R22, RZ, PT ;  /* 0x000000ff1600720c */ /* 0x008fe40003f66270 */
[----:B------:R-:W3:Y:S01]  /*18490*/  LDL R22, [R1+0x37d4] ;  /* 0x0037d40001167983 */ /* 0x000ee20000100800 */
[----:B----4-:R-:W-:-:S03]  /*184a0*/  ISETP.GE.AND P1, PT, R21, RZ, PT ;  /* 0x000000ff1500720c */ /* 0x010fc60003f26270 */
[----:B------:R-:W4:Y:S01]  /*184b0*/  LDL R21, [R1+0x37f0] ;  /* 0x0037f00001157983 */ /* 0x000f220000100800 */
[----:B--2---:R-:W-:Y:S02]  /*184c0*/  ISETP.GE.AND P5, PT, R20, RZ, PT ;  /* 0x000000ff1400720c */ /* 0x004fe40003fa6270 */
[----:B------:R-:W-:Y:S01]  /*184d0*/  ISETP.GE.AND P4, PT, R19, RZ, PT ;  /* 0x000000ff1300720c */ /* 0x000fe20003f86270 */
[----:B------:R-:W2:Y:S04]  /*184e0*/  LDL R20, [R1+0x37f8] ;  /* 0x0037f80001147983 */ /* 0x000ea80000100800 */
[----:B------:R-:W2:Y:S06]  /*184f0*/  LDL R19, [R1+0x37b8] ;  /* 0x0037b80001137983 */ /* 0x000eac0000100800 */
[----:B------:R-:W-:Y:S01]  /*18500*/  @!P5 IMAD.MOV R53, RZ, RZ, -R53 ;  /* 0x000000ffff35d224 */ /* 0x000fe200078e0a35 */
[----:B------:R-:W-:-:S02]  /*18510*/  ISETP.GT.U32.AND P5, PT, R251, R61, PT ;  /* 0x0000003dfb00720c */ /* 0x000fc40003fa4070 */
[----:B------:R-:W-:Y:S01]  /*18520*/  ISETP.GE.AND P0, PT, R18, RZ, PT ;  /* 0x000000ff1200720c */ /* 0x000fe20003f06270 */
[----:B------:R-:W-:Y:S01]  /*18530*/  @!P1 IMAD.MOV R52, RZ, RZ, -R52 ;  /* 0x000000ffff349224 */ /* 0x000fe200078e0a34 */
[----:B------:R-:W-:Y:S01]  /*18540*/  @!P3 IADD3 R51, -R51, RZ, RZ ;  /* 0x000000ff3333b210 */ /* 0x000fe20007ffe1ff */
[----:B------:R-:W2:Y:S01]  /*18550*/  LDL R18, [R1+0x37d0] ;  /* 0x0037d00001127983 */ /* 0x000ea20000100800 */
[----:B------:R-:W-:-:S03]  /*18560*/  @!P4 IMAD.MOV R54, RZ, RZ, -R54 ;  /* 0x000000ffff36c224 */ /* 0x000fc600078e0a36 */
[----:B------:R-:W-:Y:S04]  /*18570*/  STL [R1+0x3f88], R50 ;  /* 0x003f883201007387 */ /* 0x000fe80000100800 */
[----:B------:R-:W-:Y:S02]  /*18580*/  STL [R1+0x3f8c], R51 ;  /* 0x003f8c3301007387 */ /* 0x000fe40000100800 */
[----:B------:R-:W-:Y:S02]  /*18590*/  @!P0 IMAD.MOV R55, RZ, RZ, -R55 ;  /* 0x000000ffff378224 */ /* 0x000fe400078e0a37 */
[----:B------:R-:W-:Y:S01]  /*185a0*/  STL [R1+0x3f90], R52 ;  /* 0x003f903401007387 */ /* 0x000fe20000100800 */
[----:B------:R-:W-:-:S03]  /*185b0*/  @!P5 IMAD.IADD R61, R61, 0x1, -R251 ;  /* 0x000000013d3dd824 */ /* 0x000fc600078e0afb */
[----:B------:R-:W-:Y:S04]  /*185c0*/  STL [R1+0x3f94], R53 ;  /* 0x003f943501007387 */ /* 0x000fe80000100800 */
[----:B------:R-:W-:Y:S04]  /*185d0*/  STL [R1+0x3f98], R54 ;  /* 0x003f983601007387 */ /* 0x000fe80000100800 */
[----:B------:R-:W-:Y:S04]  /*185e0*/  STL [R1+0x3f9c], R55 ;  /* 0x003f9c3701007387 */ /* 0x000fe80000100800 */
[----:B------:R1:W-:Y:S01]  /*185f0*/  STL [R1+0x3384], R39 ;  /* 0x0033842701007387 */ /* 0x0003e20000100800 */
[----:B------:R-:W-:-:S03]  /*18600*/  ISETP.GE.AND P5, PT, R23, RZ, PT ;  /* 0x000000ff1700720c */ /* 0x000fc60003fa6270 */
[----:B------:R-:W2:Y:S01]  /*18610*/  LDL R23, [R1+0x37ec] ;  /* 0x0037ec0001177983 */ /* 0x000ea20000100800 */
[C---:B------:R-:W-:Y:S02]  /*18620*/  ISETP.GT.U32.AND P2, PT, R251.reuse, R56, PT ;  /* 0x00000038fb00720c */ /* 0x040fe40003f44070 */
[C---:B------:R-:W-:Y:S02]  /*18630*/  ISETP.GT.U32.AND P1, PT, R251.reuse, R58, PT ;  /* 0x0000003afb00720c */ /* 0x040fe40003f24070 */
[----:B------:R-:W-:-:S09]  /*18640*/  ISETP.GT.U32.AND P0, PT, R251, R62, PT ;  /* 0x0000003efb00720c */ /* 0x000fd20003f04070 */
[--C-:B------:R-:W-:Y:S01]  /*18650*/  @!P2 IMAD.IADD R56, R56, 0x1, -R251.reuse ;  /* 0x000000013838a824 */ /* 0x100fe200078e0afb */
[C---:B------:R-:W-:Y:S02]  /*18660*/  ISETP.GT.U32.AND P2, PT, R251.reuse, R63, PT ;  /* 0x0000003ffb00720c */ /* 0x040fe40003f44070 */
[----:B------:R-:W-:Y:S01]  /*18670*/  @!P1 IADD3 R58, R58, -R251, RZ ;  /* 0x800000fb3a3a9210 */ /* 0x000fe20007ffe0ff */
[----:B------:R-:W-:Y:S01]  /*18680*/  @!P0 IMAD.IADD R62, R62, 0x1, -R251 ;  /* 0x000000013e3e8824 */ /* 0x000fe200078e0afb */
[C---:B------:R-:W-:Y:S02]  /*18690*/  ISETP.GT.U32.AND P4, PT, R251.reuse, R60, PT ;  /* 0x0000003cfb00720c */ /* 0x040fe40003f84070 */
[----:B------:R-:W-:-:S07]  /*186a0*/  ISETP.GT.U32.AND P1, PT, R251, R65, PT ;  /* 0x00000041fb00720c */ /* 0x000fce0003f24070 */
[--C-:B------:R-:W-:Y:S01]  /*186b0*/  @!P2 IMAD.IADD R63, R63, 0x1, -R251.reuse ;  /* 0x000000013f3fa824 */ /* 0x100fe200078e0afb */
[C---:B------:R-:W-:Y:S02]  /*186c0*/  ISETP.GT.U32.AND P3, PT, R251.reuse, R57, PT ;  /* 0x00000039fb00720c */ /* 0x040fe40003f64070 */
[C---:B------:R-:W-:Y:S01]  /*186d0*/  ISETP.GT.U32.AND P6, PT, R251.reuse, R59, PT ;  /* 0x0000003bfb00720c */ /* 0x040fe20003fc4070 */
[----:B------:R-:W-:Y:S01]  /*186e0*/  @!P4 IMAD.IADD R60, R60, 0x1, -R251 ;  /* 0x000000013c3cc824 */ /* 0x000fe200078e0afb */
[----:B------:R-:W-:Y:S02]  /*186f0*/  ISETP.GT.U32.AND P4, PT, R251, R67, PT ;  /* 0x00000043fb00720c */ /* 0x000fe40003f84070 */
[----:B------:R-:W-:-:S07]  /*18700*/  @!P1 IADD3 R65, R65, -R251, RZ ;  /* 0x800000fb41419210 */ /* 0x000fce0007ffe0ff */
[--C-:B------:R-:W-:Y:S01]  /*18710*/  @!P3 IMAD.IADD R57, R57, 0x1, -R251.reuse ;  /* 0x000000013939b824 */ /* 0x100fe200078e0afb */
[----:B------:R-:W-:Y:S01]  /*18720*/  ISETP.GT.U32.AND P3, PT, R251, R64, PT ;  /* 0x00000040fb00720c */ /* 0x000fe20003f64070 */
[--C-:B------:R-:W-:Y:S01]  /*18730*/  @!P6 IMAD.IADD R59, R59, 0x1, -R251.reuse ;  /* 0x000000013b3be824 */ /* 0x100fe200078e0afb */
[----:B------:R-:W-:Y:S01]  /*18740*/  ISETP.GT.U32.AND P6, PT, R251, R66, PT ;  /* 0x00000042fb00720c */ /* 0x000fe20003fc4070 */
[----:B------:R-:W-:Y:S01]  /*18750*/  @!P4 IMAD.IADD R67, R67, 0x1, -R251 ;  /* 0x000000014343c824 */ /* 0x000fe200078e0afb */
[----:B------:R-:W-:Y:S01]  /*18760*/  ISETP.GT.U32.AND P4, PT, R251, R62, PT ;  /* 0x0000003efb00720c */ /* 0x000fe20003f84070 */
[----:B------:R-:W-:-:S08]  /*18770*/  @!P5 IMAD.MOV R56, RZ, RZ, -R56 ;  /* 0x000000ffff38d224 */ /* 0x000fd000078e0a38 */
[--C-:B------:R-:W-:Y:S02]  /*18780*/  @!P3 IMAD.IADD R64, R64, 0x1, -R251.reuse ;  /* 0x000000014040b824 */ /* 0x100fe400078e0afb */
[--C-:B------:R-:W-:Y:S02]  /*18790*/  @!P6 IMAD.IADD R66, R66, 0x1, -R251.reuse ;  /* 0x000000014242e824 */ /* 0x100fe400078e0afb */
[----:B------:R-:W-:Y:S01]  /*187a0*/  @!P4 IMAD.IADD R62, R62, 0x1, -R251 ;  /* 0x000000013e3ec824 */ /* 0x000fe200078e0afb */
[----:B---3--:R-:W-:Y:S02]  /*187b0*/  ISETP.GE.AND P0, PT, R22, RZ, PT ;  /* 0x000000ff1600720c */ /* 0x008fe40003f06270 */
[----:B------:R-:W3:Y:S01]  /*187c0*/  LDL R22, [R1+0x3808] ;  /* 0x0038080001167983 */ /* 0x000ee20000100800 */
[----:B----4-:R-:W-:-:S03]  /*187d0*/  ISETP.GE.AND P2, PT, R21, RZ, PT ;  /* 0x000000ff1500720c */ /* 0x010fc60003f46270 */
[----:B------:R-:W4:Y:S01]  /*187e0*/  LDL R21, [R1+0x380c] ;  /* 0x00380c0001157983 */ /* 0x000f220000100800 */
[----:B--2---:R-:W-:-:S03]  /*187f0*/  ISETP.GE.AND P1, PT, R19, RZ, PT ;  /* 0x000000ff1300720c */ /* 0x004fc60003f26270 */
[----:B------:R-:W2:Y:S03]  /*18800*/  LDL R19, [R1+0x3804] ;  /* 0x0038040001137983 */ /* 0x000ea60000100800 */
[----:B------:R-:W-:Y:S01]  /*18810*/  @!P0 IMAD.MOV R57, RZ, RZ, -R57 ;  /* 0x000000ffff398224 */ /* 0x000fe200078e0a39 */
[----:B------:R-:W-:Y:S02]  /*18820*/  ISETP.GE.AND P3, PT, R20, RZ, PT ;  /* 0x000000ff1400720c */ /* 0x000fe40003f66270 */
[----:B------:R-:W2:Y:S01]  /*18830*/  LDL R20, [R1+0x37e8] ;  /* 0x0037e80001147983 */ /* 0x000ea20000100800 */
[----:B------:R-:W-:-:S03]  /*18840*/  ISETP.GE.AND P6, PT, R18, RZ, PT ;  /* 0x000000ff1200720c */ /* 0x000fc60003fc6270 */
[----:B------:R-:W2:Y:S04]  /*18850*/  LDL R18, [R1+0x37cc] ;  /* 0x0037cc0001127983 */ /* 0x000ea80000100800 */
[----:B------:R-:W-:Y:S04]  /*18860*/  STL [R1+0x3fa0], R56 ;  /* 0x003fa03801007387 */ /* 0x000fe80000100800 */
[----:B------:R-:W-:Y:S04]  /*18870*/  STL [R1+0x3fa4], R57 ;  /* 0x003fa43901007387 */ /* 0x000fe80000100800 */
[----:B------:R-:W2:Y:S01]  /*18880*/  LDL R24, [R1+0x3820] ;  /* 0x0038200001187983 */ /* 0x000ea20000100800 */
[----:B------:R-:W-:-:S03]  /*18890*/  ISETP.GE.AND P4, PT, R23, RZ, PT ;  /* 0x000000ff1700720c */ /* 0x000fc60003f86270 */
[----:B------:R-:W2:Y:S01]  /*188a0*/  LDL R23, [R1+0x3824] ;  /* 0x0038240001177983 */ /* 0x000ea20000100800 */
[C---:B------:R-:W-:Y:S02]  /*188b0*/  ISETP.GT.U32.AND P0, PT, R251.reuse, R63, PT ;  /* 0x0000003ffb00720c */ /* 0x040fe40003f04070 */
[----:B------:R-:W-:Y:S02]  /*188c0*/  @!P1 IADD3 R60, -R60, RZ, RZ ;  /* 0x000000ff3c3c9210 */ /* 0x000fe40007ffe1ff */
[C---:B------:R-:W-:Y:S02]  /*188d0*/  ISETP.GT.U32.AND P1, PT, R251.reuse, R66, PT ;  /* 0x00000042fb00720c */ /* 0x040fe40003f24070 */
[----:B------:R-:W-:-:S07]  /*188e0*/  ISETP.GT.U32.AND P5, PT, R251, R67, PT ;  /* 0x00000043fb00720c */ /* 0x000fce0003fa4070 */
[----:B------:R-:W-:Y:S01]  /*188f0*/  @!P0 IMAD.IADD R63, R63, 0x1, -R251 ;  /* 0x000000013f3f8824 */ /* 0x000fe200078e0afb */
[----:B------:R-:W-:-:S03]  /*18900*/  ISETP.GT.U32.AND P0, PT, R251, R69, PT ;  /* 0x00000045fb00720c */ /* 0x000fc60003f04070 */
[----:B------:R-:W-:Y:S01]  /*18910*/  @!P1 IMAD.IADD R66, R66, 0x1, -R251 ;  /* 0x0000000142429824 */ /* 0x000fe200078e0afb */
[----:B------:R-:W-:Y:S02]  /*18920*/  ISETP.GT.U32.AND P1, PT, R251, R72, PT ;  /* 0x00000048fb00720c */ /* 0x000fe40003f24070 */
[----:B------:R-:W-:-:S07]  /*18930*/  @!P5 IADD3 R67, R67, -R251, RZ ;  /* 0x800000fb4343d210 */ /* 0x000fce0007ffe0ff */
[----:B------:R-:W-:Y:S02]  /*18940*/  @!P0 IMAD.IADD R69, R69, 0x1, -R251 ;  /* 0x0000000145458824 */ /* 0x000fe400078e0afb */
[----:B------:R-:W-:Y:S01]  /*18950*/  @!P3 IMAD.MOV R59, RZ, RZ, -R59 ;  /* 0x000000ffff3bb224 */ /* 0x000fe200078e0a3b */
[C---:B------:R-:W-:Y:S01]  /*18960*/  ISETP.GT.U32.AND P3, PT, R251.reuse, R65, PT ;  /* 0x00000041fb00720c */ /* 0x040fe20003f64070 */
[----:B------:R-:W-:Y:S02]  /*18970*/  @!P1 IMAD.IADD R72, R72, 0x1, -R251 ;  /* 0x0000000148489824 */ /* 0x000fe400078e0afb */
[----:B------:R-:W-:Y:S01]  /*18980*/  @!P6 IMAD.MOV R61, RZ, RZ, -R61 ;  /* 0x000000ffff3de224 */ /* 0x000fe200078e0a3d */
[----:B------:R-:W-:-:S09]  /*18990*/  ISETP.GT.U32.AND P6, PT, R251, R68, PT ;  /* 0x00000044fb00720c */ /* 0x000fd20003fc4070 */
[----:B------:R-:W-:Y:S01]  /*189a0*/  @!P3 IMAD.IADD R65, R65, 0x1, -R251 ;  /* 0x000000014141b824 */ /* 0x000fe200078e0afb */
[----:B------:R-:W-:-:S03]  /*189b0*/  ISETP.GT.U32.AND P3, PT, R251, R71, PT ;  /* 0x00000047fb00720c */ /* 0x000fc60003f64070 */
[----:B------:R-:W-:Y:S01]  /*189c0*/  @!P6 IMAD.IADD R68, R68, 0x1, -R251 ;  /* 0x000000014444e824 */ /* 0x000fe200078e0afb */
[----:B------:R-:W-:-:S09]  /*189d0*/  ISETP.GT.U32.AND P6, PT, R251, R73, PT ;  /* 0x00000049fb00720c */ /* 0x000fd20003fc4070 */
[----:B------:R-:W-:-:S04]  /*189e0*/  @!P3 IMAD.IADD R71, R71, 0x1, -R251 ;  /* 0x000000014747b824 */ /* 0x000fc800078e0afb */
[----:B------:R-:W-:-:S04]  /*189f0*/  @!P6 IADD3 R73, R73, -R251, RZ ;  /* 0x800000fb4949e210 */ /* 0x000fc80007ffe0ff */
[----:B------:R-:W-:-:S13]  /*18a00*/  ISETP.GT.U32.AND P6, PT, R251, R73, PT ;  /* 0x00000049fb00720c */ /* 0x000fda0003fc4070 */
[----:B------:R-:W-:Y:S01]  /*18a10*/  @!P6 IMAD.IADD R73, R73, 0x1, -R251 ;  /* 0x000000014949e824 */ /* 0x000fe200078e0afb */
[----:B---3--:R-:W-:Y:S02]  /*18a20*/  ISETP.GE.AND P5, PT, R22, RZ, PT ;  /* 0x000000ff1600720c */ /* 0x008fe40003fa6270 */
[----:B------:R-:W3:Y:S01]  /*18a30*/  LDL R22, [R1+0x37e4] ;  /* 0x0037e40001167983 */ /* 0x000ee20000100800 */
[----:B----4-:R-:W-:-:S03]  /*18a40*/  ISETP.GE.AND P0, PT, R21, RZ, PT ;  /* 0x000000ff1500720c */ /* 0x010fc60003f06270 */
[----:B------:R-:W4:Y:S01]  /*18a50*/  LDL R21, [R1+0x3800] ;  /* 0x0038000001157983 */ /* 0x000f220000100800 */
[----:B--2---:R-:W-:-:S03]  /*18a60*/  ISETP.GE.AND P1, PT, R19, RZ, PT ;  /* 0x000000ff1300720c */ /* 0x004fc60003f26270 */
[----:B------:R-:W2:Y:S10]  /*18a70*/  LDL R19, [R1+0x3834] ;  /* 0x0038340001137983 */ /* 0x000eb40000100800 */
[----:B------:R-:W-:Y:S01]  /*18a80*/  @!P1 IMAD.MOV R67, RZ, RZ, -R67 ;  /* 0x000000ffff439224 */ /* 0x000fe200078e0a43 */
[----:B------:R-:W-:-:S02]  /*18a90*/  ISETP.GT.U32.AND P1, PT, R251, R74, PT ;  /* 0x0000004afb00720c */ /* 0x000fc40003f24070 */
[----:B------:R-:W-:Y:S02]  /*18aa0*/  ISETP.GE.AND P3, PT, R20, RZ, PT ;  /* 0x000000ff1400720c */ /* 0x000fe40003f66270 */
[----:B------:R-:W2:Y:S09]  /*18ab0*/  LDL R20, [R1+0x381c] ;  /* 0x00381c0001147983 */ /* 0x000eb20000100800 */
[----:B------:R-:W-:Y:S01]  /*18ac0*/  @!P1 IMAD.IADD R74, R74, 0x1, -R251 ;  /* 0x000000014a4a9824 */ /* 0x000fe200078e0afb */
[----:B------:R-:W-:-:S02]  /*18ad0*/  ISETP.GE.AND P6, PT, R24, RZ, PT ;  /* 0x000000ff1800720c */ /* 0x000fc40003fc6270 */
[----:B------:R-:W2:Y:S01]  /*18ae0*/  LDL R24, [R1+0x3838] ;  /* 0x0038380001187983 */ /* 0x000ea20000100800 */
[----:B------:R-:W-:-:S03]  /*18af0*/  ISETP.GE.AND P1, PT, R23, RZ, PT ;  /* 0x000000ff1700720c */ /* 0x000fc60003f26270 */
[----:B------:R-:W2:Y:S01]  /*18b00*/  LDL R23, [R1+0x37fc] ;  /* 0x0037fc0001177983 */ /* 0x000ea20000100800 */
[----:B------:R-:W-:Y:S01]  /*18b10*/  @!P2 IMAD.MOV R58, RZ, RZ, -R58 ;  /* 0x000000ffff3aa224 */ /* 0x000fe200078e0a3a */
[----:B------:R-:W-:-:S13]  /*18b20*/  ISETP.GT.U32.AND P2, PT, R251, R64, PT ;  /* 0x00000040fb00720c */ /* 0x000fda0003f44070 */
[----:B------:R-:W-:Y:S01]  /*18b30*/  @!P2 IMAD.IADD R64, R64, 0x1, -R251 ;  /* 0x000000014040a824 */ /* 0x000fe200078e0afb */
[C---:B------:R-:W-:Y:S01]  /*18b40*/  ISETP.GT.U32.AND P2, PT, R251.reuse, R70, PT ;  /* 0x00000046fb00720c */ /* 0x040fe20003f44070 */
[----:B------:R-:W-:Y:S01]  /*18b50*/  @!P4 IMAD.MOV R62, RZ, RZ, -R62 ;  /* 0x000000ffff3ec224 */ /* 0x000fe200078e0a3e */
[C---:B------:R-:W-:Y:S01]  /*18b60*/  ISETP.GT.U32.AND P4, PT, R251.reuse, R68, PT ;  /* 0x00000044fb00720c */ /* 0x040fe20003f84070 */
[----:B------:R-:W-:Y:S01]  /*18b70*/  @!P5 IMAD.MOV R63, RZ, RZ, -R63 ;  /* 0x000000ffff3fd224 */ /* 0x000fe200078e0a3f */
[----:B------:R-:W-:-:S09]  /*18b80*/  ISETP.GT.U32.AND P5, PT, R251, R69, PT ;  /* 0x00000045fb00720c */ /* 0x000fd20003fa4070 */
[--C-:B------:R-:W-:Y:S01]  /*18b90*/  @!P2 IMAD.IADD R70, R70, 0x1, -R251.reuse ;  /* 0x000000014646a824 */ /* 0x100fe200078e0afb */
[----:B------:R-:W-:Y:S02]  /*18ba0*/  ISETP.GE.AND P2, PT, R18, RZ, PT ;  /* 0x000000ff1200720c */ /* 0x000fe40003f46270 */
[----:B------:R-:W-:Y:S02]  /*18bb0*/  @!P4 IADD3 R68, R68, -R251, RZ ;  /* 0x800000fb4444c210 */ /* 0x000fe40007ffe0ff */
[----:B------:R-:W-:Y:S01]  /*18bc0*/  ISETP.GT.U32.AND P4, PT, R251, R75, PT ;  /* 0x0000004bfb00720c */ /* 0x000fe20003f84070 */
[----:B------:R-:W-:Y:S01]  /*18bd0*/  @!P5 IMAD.IADD R69, R69, 0x1, -R251 ;  /* 0x000000014545d824 */ /* 0x000fe200078e0afb */
[----:B------:R-:W-:-:S07]  /*18be0*/  ISETP.GT.U32.AND P5, PT, R251, R76, PT ;  /* 0x0000004cfb00720c */ /* 0x000fce0003fa4070 */
[----:B------:R-:W-:Y:S01]  /*18bf0*/  @!P2 IMAD.MOV R65, RZ, RZ, -R65 ;  /* 0x000000ffff41a224 */ /* 0x000fe200078e0a41 */
[----:B------:R-:W-:-:S03]  /*18c00*/  ISETP.GT.U32.AND P2, PT, R251, R71, PT ;  /* 0x00000047fb00720c */ /* 0x000fc60003f44070 */
[----:B------:R-:W-:Y:S02]  /*18c10*/  @!P4 IADD3 R75, R75, -R251, RZ ;  /* 0x800000fb4b4bc210 */ /* 0x000fe40007ffe0ff */
[----:B------:R-:W-:-:S08]  /*18c20*/  @!P5 IMAD.IADD R76, R76, 0x1, -R251 ;  /* 0x000000014c4cd824 */ /* 0x000fd000078e0afb */
[----:B------:R-:W-:Y:S01]  /*18c30*/  @!P2 IMAD.IADD R71, R71, 0x1, -R251 ;  /* 0x000000014747a824 */ /* 0x000fe200078e0afb */
[C---:B------:R-:W-:Y:S01]  /*18c40*/  ISETP.GT.U32.AND P2, PT, R251.reuse, R78, PT ;  /* 0x0000004efb00720c */ /* 0x040fe20003f44070 */
[----:B------:R-:W-:Y:S01]  /*18c50*/  @!P0 IMAD.MOV R64, RZ, RZ, -R64 ;  /* 0x000000ffff408224 */ /* 0x000fe200078e0a40 */
[C---:B------:R-:W-:Y:S01]  /*18c60*/  ISETP.GT.U32.AND P0, PT, R251.reuse, R70, PT ;  /* 0x00000046fb00720c */ /* 0x040fe20003f04070 */
[----:B------:R-:W-:Y:S01]  /*18c70*/  @!P3 IMAD.MOV R66, RZ, RZ, -R66 ;  /* 0x000000ffff42b224 */ /* 0x000fe200078e0a42 */
[----:B------:R-:W-:-:S09]  /*18c80*/  ISETP.GT.U32.AND P3, PT, R251, R72, PT ;  /* 0x00000048fb00720c */ /* 0x000fd20003f64070 */
[--C-:B------:R-:W-:Y:S02]  /*18c90*/  @!P2 IMAD.IADD R78, R78, 0x1, -R251.reuse ;  /* 0x000000014e4ea824 */ /* 0x100fe400078e0afb */
[--C-:B------:R-:W-:Y:S01]  /*18ca0*/  @!P0 IMAD.IADD R70, R70, 0x1, -R251.reuse ;  /* 0x0000000146468824 */ /* 0x100fe200078e0afb */
[C---:B------:R-:W-:Y:S01]  /*18cb0*/  ISETP.GT.U32.AND P0, PT, R251.reuse, R77, PT ;  /* 0x0000004dfb00720c */ /* 0x040fe20003f04070 */
[----:B------:R-:W-:Y:S01]  /*18cc0*/  @!P3 IMAD.IADD R72, R72, 0x1, -R251 ;  /* 0x000000014848b824 */ /* 0x000fe200078e0afb */
[----:B------:R-:W-:Y:S02]  /*18cd0*/  ISETP.GT.U32.AND P3, PT, R251, R79, PT ;  /* 0x0000004ffb00720c */ /* 0x000fe40003f64070 */
[----:B------:R-:W-:-:S09]  /*18ce0*/  IADD3 R38, R246, 0x1f5, RZ ;  /* 0x000001f5f6267810 */ /* 0x000fd20007ffe0ff */
[--C-:B------:R-:W-:Y:S02]  /*18cf0*/  @!P0 IMAD.IADD R77, R77, 0x1, -R251.reuse ;  /* 0x000000014d4d8824 */ /* 0x100fe400078e0afb */
        /* <DEDUP_REMOVED lines=10> */
[----:B------:R-:W2:Y:S04]  /*18da0*/  LDL R20, [R1+0x384c] ;  /* 0x00384c0001147983 */ /* 0x000ea80000100800 */
[----:B------:R1:W-:Y:S01]  /*18db0*/  STL [R1+0x337c], R38 ;  /* 0x00337c2601007387 */ /* 0x0003e20000100800 */
[----:B------:R-:W-:-:S04]  /*18dc0*/  @!P5 IMAD.MOV R71, RZ, RZ, -R71 ;  /* 0x000000ffff47d224 */ /* 0x000fc800078e0a47 */
[----:B------:R-:W-:Y:S01]  /*18dd0*/  @!P2 IMAD.IADD R80, R80, 0x1, -R251 ;  /* 0x000000015050a824 */ /* 0x000fe200078e0afb */
[C---:B------:R-:W-:Y:S02]  /*18de0*/  ISETP.GT.U32.AND P5, PT, R251.reuse, R79, PT ;  /* 0x0000004ffb00720c */ /* 0x040fe40003fa4070 */
[----:B------:R-:W-:Y:S01]  /*18df0*/  ISETP.GT.U32.AND P3, PT, R251, R74, PT ;  /* 0x0000004afb00720c */ /* 0x000fe20003f64070 */
[----:B------:R-:W-:Y:S01]  /*18e00*/  @!P1 IMAD.MOV R69, RZ, RZ, -R69 ;  /* 0x000000ffff459224 */ /* 0x000fe200078e0a45 */
[----:B------:R-:W-:Y:S01]  /*18e10*/  @!P4 IADD3 R70, -R70, RZ, RZ ;  /* 0x000000ff4646c210 */ /* 0x000fe20007ffe1ff */
[----:B------:R-:W-:Y:S01]  /*18e20*/  @!P0 IMAD.MOV R72, RZ, RZ, -R72 ;  /* 0x000000ffff488224 */ /* 0x000fe200078e0a48 */
[----:B------:R-:W2:Y:S01]  /*18e30*/  LDL R25, [R1+0x3844] ;  /* 0x0038440001197983 */ /* 0x000ea20000100800 */
[----:B------:R-:W-:-:S03]  /*18e40*/  ISETP.GE.AND P2, PT, R23, RZ, PT ;  /* 0x000000ff1700720c */ /* 0x000fc60003f46270 */
[----:B------:R-:W2:Y:S03]  /*18e50*/  LDL R23, [R1+0x382c] ;  /* 0x00382c0001177983 */ /* 0x000ea60000100800 */
[--C-:B------:R-:W-:Y:S01]  /*18e60*/  @!P5 IMAD.IADD R79, R79, 0x1, -R251.reuse ;  /* 0x000000014f4fd824 */ /* 0x100fe200078e0afb */
[----:B------:R-:W-:Y:S02]  /*18e70*/  ISETP.GE.AND P5, PT, R24, RZ, PT ;  /* 0x000000ff1800720c */ /* 0x000fe40003fa6270 */
[----:B------:R-:W2:Y:S01]  /*18e80*/  LDL R24, [R1+0x3814] ;  /* 0x0038140001187983 */ /* 0x000ea20000100800 */
[C---:B------:R-:W-:Y:S01]  /*18e90*/  ISETP.GT.U32.AND P1, PT, R251.reuse, R75, PT ;  /* 0x0000004bfb00720c */ /* 0x040fe20003f24070 */
[----:B------:R-:W-:Y:S01]  /*18ea0*/  @!P3 IMAD.IADD R74, R74, 0x1, -R251 ;  /* 0x000000014a4ab824 */ /* 0x000fe200078e0afb */
[C---:B------:R-:W-:Y:S02]  /*18eb0*/  ISETP.GT.U32.AND P3, PT, R251.reuse, R81, PT ;  /* 0x00000051fb00720c */ /* 0x040fe40003f64070 */
[----:B------:R-:W-:-:S09]  /*18ec0*/  ISETP.GT.U32.AND P0, PT, R251, R78, PT ;  /* 0x0000004efb00720c */ /* 0x000fd20003f04070 */
[--C-:B------:R-:W-:Y:S01]  /*18ed0*/  @!P1 IMAD.IADD R75, R75, 0x1, -R251.reuse ;  /* 0x000000014b4b9824 */ /* 0x100fe200078e0afb */
[----:B------:R-:W-:Y:S01]  /*18ee0*/  ISETP.GT.U32.AND P1, PT, R251, R82, PT ;  /* 0x00000052fb00720c */ /* 0x000fe20003f24070 */
[--C-:B------:R-:W-:Y:S02]  /*18ef0*/  @!P3 IMAD.IADD R81, R81, 0x1, -R251.reuse ;  /* 0x000000015151b824 */ /* 0x100fe400078e0afb */
[----:B------:R-:W-:Y:S01]  /*18f00*/  @!P0 IMAD.IADD R78, R78, 0x1, -R251 ;  /* 0x000000014e4e8824 */ /* 0x000fe200078e0afb */
[----:B------:R-:W-:-:S09]  /*18f10*/  ISETP.GT.U32.AND P0, PT, R251, R85, PT ;  /* 0x00000055fb00720c */ /* 0x000fd20003f04070 */
[----:B------:R-:W-:Y:S01]  /*18f20*/  @!P1 IMAD.IADD R82, R82, 0x1, -R251 ;  /* 0x0000000152529824 */ /* 0x000fe200078e0afb */
[----:B------:R-:W-:-:S03]  /*18f30*/  ISETP.GT.U32.AND P4, PT, R251, R76, PT ;  /* 0x0000004cfb00720c */ /* 0x000fc60003f84070 */
[----:B------:R-:W-:Y:S02]  /*18f40*/  @!P0 IMAD.IADD R85, R85, 0x1, -R251 ;  /* 0x0000000155558824 */ /* 0x000fe400078e0afb */
[----:B------:R-:W-:-:S03]  /*18f50*/  @!P5 IMAD.MOV R74, RZ, RZ, -R74 ;  /* 0x000000ffff4ad224 */ /* 0x000fc600078e0a4a */
[----:B------:R-:W-:-:S05]  /*18f60*/  ISETP.GT.U32.AND P5, PT, R251, R85, PT ;  /* 0x00000055fb00720c */ /* 0x000fca0003fa4070 */
[----:B------:R-:W-:Y:S01]  /*18f70*/  @!P4 IMAD.IADD R76, R76, 0x1, -R251 ;  /* 0x000000014c4cc824 */ /* 0x000fe200078e0afb */
[----:B------:R-:W-:-:S07]  /*18f80*/  ISETP.GT.U32.AND P4, PT, R251, R83, PT ;  /* 0x00000053fb00720c */ /* 0x000fce0003f84070 */
[----:B------:R-:W-:-:S06]  /*18f90*/  @!P5 IMAD.IADD R85, R85, 0x1, -R251 ;  /* 0x000000015555d824 */ /* 0x000fcc00078e0afb */
[----:B------:R-:W-:Y:S01]  /*18fa0*/  @!P4 IMAD.IADD R83, R83, 0x1, -R251 ;  /* 0x000000015353c824 */ /* 0x000fe200078e0afb */
        /* <DEDUP_REMOVED lines=12> */
[----:B------:R-:W-:Y:S01]  /*19070*/  @!P6 IMAD.MOV R68, RZ, RZ, -R68 ;  /* 0x000000ffff44e224 */ /* 0x000fe200078e0a44 */
[C---:B------:R-:W-:Y:S01]  /*19080*/  ISETP.GT.U32.AND P6, PT, R251.reuse, R77, PT ;  /* 0x0000004dfb00720c */ /* 0x040fe20003fc4070 */
[----:B------:R-:W-:Y:S01]  /*19090*/  @!P2 IMAD.MOV R75, RZ, RZ, -R75 ;  /* 0x000000ffff4ba224 */ /* 0x000fe200078e0a4b */
[----:B------:R-:W-:-:S11]  /*190a0*/  ISETP.GT.U32.AND P2, PT, R251, R81, PT ;  /* 0x00000051fb00720c */ /* 0x000fd60003f44070 */
[----:B------:R-:W-:Y:S02]  /*190b0*/  @!P6 IADD3 R77, R77, -R251, RZ ;  /* 0x800000fb4d4de210 */ /* 0x000fe40007ffe0ff */
[----:B------:R-:W-:-:S03]  /*190c0*/  ISETP.GT.U32.AND P6, PT, R251, R84, PT ;  /* 0x00000054fb00720c */ /* 0x000fc60003fc4070 */
[----:B------:R-:W-:Y:S01]  /*190d0*/  @!P1 IMAD.MOV R77, RZ, RZ, -R77 ;  /* 0x000000ffff4d9224 */ /* 0x000fe200078e0a4d */
[----:B------:R-:W-:Y:S01]  /*190e0*/  ISETP.GT.U32.AND P1, PT, R251, R83, PT ;  /* 0x00000053fb00720c */ /* 0x000fe20003f24070 */
[----:B------:R-:W-:Y:S01]  /*190f0*/  @!P2 IMAD.IADD R81, R81, 0x1, -R251 ;  /* 0x000000015151a824 */ /* 0x000fe200078e0afb */
[----:B------:R-:W-:-:S07]  /*19100*/  ISETP.GT.U32.AND P2, PT, R251, R87, PT ;  /* 0x00000057fb00720c */ /* 0x000fce0003f44070 */
[----:B------:R-:W-:Y:S02]  /*19110*/  @!P6 IADD3 R84, R84, -R251, RZ ;  /* 0x800000fb5454e210 */ /* 0x000fe40007ffe0ff */
[----:B------:R-:W-:Y:S02]  /*19120*/  ISETP.GE.AND P6, PT, R19, RZ, PT ;  /* 0x000000ff1300720c */ /* 0x000fe40003fc6270 */
[--C-:B------:R-:W-:Y:S01]  /*19130*/  @!P1 IMAD.IADD R83, R83, 0x1, -R251.reuse ;  /* 0x0000000153539824 */ /* 0x100fe200078e0afb */
[----:B------:R-:W-:Y:S01]  /*19140*/  ISETP.GT.U32.AND P1, PT, R251, R89, PT ;  /* 0x00000059fb00720c */ /* 0x000fe20003f24070 */
[----:B------:R-:W2:Y:S01]  /*19150*/  LDL R19, [R1+0x3868] ;  /* 0x0038680001137983 */ /* 0x000ea20000100800 */
[----:B------:R-:W-:-:S08]  /*19160*/  @!P2 IMAD.IADD R87, R87, 0x1, -R251 ;  /* 0x000000015757a824 */ /* 0x000fd000078e0afb */
[----:B------:R-:W-:Y:S02]  /*19170*/  @!P6 IADD3 R79, -R79, RZ, RZ ;  /* 0x000000ff4f4fe210 */ /* 0x000fe40007ffe1ff */
[----:B------:R-:W-:Y:S01]  /*19180*/  ISETP.GT.U32.AND P6, PT, R251, R86, PT ;  /* 0x00000056fb00720c */ /* 0x000fe20003fc4070 */
[----:B------:R-:W-:Y:S02]  /*19190*/  @!P1 IMAD.IADD R89, R89, 0x1, -R251 ;  /* 0x0000000159599824 */ /* 0x000fe400078e0afb */
[----:B------:R-:W-:Y:S01]  /*191a0*/  @!P4 IMAD.MOV R78, RZ, RZ, -R78 ;  /* 0x000000ffff4ec224 */ /* 0x000fe200078e0a4e */
[----:B------:R-:W-:Y:S02]  /*191b0*/  ISETP.GT.U32.AND P4, PT, R251, R84, PT ;  /* 0x00000054fb00720c */ /* 0x000fe40003f84070 */
[----:B------:R-:W-:-:S07]  /*191c0*/  @!P0 IADD3 R80, -R80, RZ, RZ ;  /* 0x000000ff50508210 */ /* 0x000fce0007ffe1ff */
[----:B------:R-:W-:Y:S02]  /*191d0*/  @!P6 IADD3 R86, R86, -R251, RZ ;  /* 0x800000fb5656e210 */ /* 0x000fe40007ffe0ff */
[C---:B------:R-:W-:Y:S02]  /*191e0*/  ISETP.GT.U32.AND P6, PT, R251.reuse, R91, PT ;  /* 0x0000005bfb00720c */ /* 0x040fe40003fc4070 */
[C---:B------:R-:W-:Y:S01]  /*191f0*/  ISETP.GT.U32.AND P0, PT, R251.reuse, R86, PT ;  /* 0x00000056fb00720c */ /* 0x040fe20003f04070 */
[----:B------:R-:W-:Y:S01]  /*19200*/  @!P4 IMAD.IADD R84, R84, 0x1, -R251 ;  /* 0x000000015454c824 */ /* 0x000fe200078e0afb */
[----:B------:R-:W-:-:S09]  /*19210*/  ISETP.GT.U32.AND P4, PT, R251, R90, PT ;  /* 0x0000005afb00720c */ /* 0x000fd20003f84070 */
[--C-:B------:R-:W-:Y:S02]  /*19220*/  @!P6 IMAD.IADD R91, R91, 0x1, -R251.reuse ;  /* 0x000000015b5be824 */ /* 0x100fe400078e0afb */
[--C-:B------:R-:W-:Y:S01]  /*19230*/  @!P0 IMAD.IADD R86, R86, 0x1, -R251.reuse ;  /* 0x0000000156568824 */ /* 0x100fe200078e0afb */
[C---:B------:R-:W-:Y:S02]  /*19240*/  ISETP.GT.U32.AND P0, PT, R251.reuse, R93, PT ;  /* 0x0000005dfb00720c */ /* 0x040fe40003f04070 */
[----:B------:R-:W-:Y:S01]  /*19250*/  ISETP.GT.U32.AND P6, PT, R251, R91, PT ;  /* 0x0000005bfb00720c */ /* 0x000fe20003fc4070 */
[----:B------:R-:W-:-:S10]  /*19260*/  @!P4 IMAD.IADD R90, R90, 0x1, -R251 ;  /* 0x000000015a5ac824 */ /* 0x000fd400078e0afb */
[--C-:B------:R-:W-:Y:S02]  /*19270*/  @!P0 IMAD.IADD R93, R93, 0x1, -R251.reuse ;  /* 0x000000015d5d8824 */ /* 0x100fe400078e0afb */
[----:B------:R-:W-:Y:S01]  /*19280*/  @!P6 IMAD.IADD R91, R91, 0x1, -R251 ;  /* 0x000000015b5be824 */ /* 0x000fe200078e0afb */
[----:B------:R-:W-:Y:S02]  /*19290*/  ISETP.GE.AND P6, PT, R25, RZ, PT ;  /* 0x000000ff1900720c */ /* 0x000fe40003fc6270 */
[----:B------:R-:W2:Y:S01]  /*192a0*/  LDL R25, [R1+0x3878] ;  /* 0x0038780001197983 */ /* 0x000ea20000100800 */
[----:B---3--:R-:W-:-:S03]  /*192b0*/  ISETP.GE.AND P2, PT, R22, RZ, PT ;  /* 0x000000ff1600720c */ /* 0x008fc60003f46270 */
        /* <DEDUP_REMOVED lines=12> */
[----:B------:R-:W-:Y:S01]  /*19380*/  @!P3 IMAD.MOV R76, RZ, RZ, -R76 ;  /* 0x000000ffff4cb224 */ /* 0x000fe200078e0a4c */
[----:B------:R-:W-:-:S13]  /*19390*/  ISETP.GT.U32.AND P3, PT, R251, R82, PT ;  /* 0x00000052fb00720c */ /* 0x000fda0003f64070 */
[----:B------:R-:W-:Y:S01]  /*193a0*/  @!P3 IMAD.IADD R82, R82, 0x1, -R251 ;  /* 0x000000015252b824 */ /* 0x000fe200078e0afb */
[C---:B------:R-:W-:Y:S01]  /*193b0*/  ISETP.GT.U32.AND P3, PT, R251.reuse, R88, PT ;  /* 0x00000058fb00720c */ /* 0x040fe20003f64070 */
[----:B------:R-:W-:Y:S01]  /*193c0*/  @!P5 IMAD.MOV R81, RZ, RZ, -R81 ;  /* 0x000000ffff51d224 */ /* 0x000fe200078e0a51 */
[----:B------:R-:W-:Y:S01]  /*193d0*/  ISETP.GT.U32.AND P5, PT, R251, R87, PT ;  /* 0x00000057fb00720c */ /* 0x000fe20003fa4070 */
[----:B------:R-:W-:-:S10]  /*193e0*/  @!P2 IMAD.MOV R82, RZ, RZ, -R82 ;  /* 0x000000ffff52a224 */ /* 0x000fd400078e0a52 */
[----:B------:R-:W-:-:S05]  /*193f0*/  @!P3 IMAD.IADD R88, R88, 0x1, -R251 ;  /* 0x000000015858b824 */ /* 0x000fca00078e0afb */
[----:B------:R-:W-:Y:S01]  /*19400*/  ISETP.GT.U32.AND P2, PT, R251, R88, PT ;  /* 0x00000058fb00720c */ /* 0x000fe20003f44070 */
[----:B------:R-:W-:Y:S01]  /*19410*/  @!P1 IMAD.MOV R84, RZ, RZ, -R84 ;  /* 0x000000ffff549224 */ /* 0x000fe200078e0a54 */
[----:B------:R-:W-:Y:S02]  /*19420*/  @!P5 IADD3 R87, R87, -R251, RZ ;  /* 0x800000fb5757d210 */ /* 0x000fe40007ffe0ff */
[C---:B------:R-:W-:Y:S02]  /*19430*/  ISETP.GT.U32.AND P1, PT, R251.reuse, R90, PT ;  /* 0x0000005afb00720c */ /* 0x040fe40003f24070 */
[----:B------:R-:W-:-:S07]  /*19440*/  ISETP.GT.U32.AND P5, PT, R251, R94, PT ;  /* 0x0000005efb00720c */ /* 0x000fce0003fa4070 */
[--C-:B------:R-:W-:Y:S01]  /*19450*/  @!P2 IMAD.IADD R88, R88, 0x1, -R251.reuse ;  /* 0x000000015858a824 */ /* 0x100fe200078e0afb */
[----:B------:R-:W-:Y:S02]  /*19460*/  ISETP.GT.U32.AND P2, PT, R251, R95, PT ;  /* 0x0000005ffb00720c */ /* 0x000fe40003f44070 */
[----:B------:R-:W-:Y:S01]  /*19470*/  ISETP.GE.AND P3, PT, R19, RZ, PT ;  /* 0x000000ff1300720c */ /* 0x000fe20003f66270 */
[----:B------:R-:W-:Y:S01]  /*19480*/  @!P1 IMAD.IADD R90, R90, 0x1, -R251 ;  /* 0x000000015a5a9824 */ /* 0x000fe200078e0afb */
[----:B------:R-:W-:Y:S02]  /*19490*/  ISETP.GT.U32.AND P1, PT, R251, R97, PT ;  /* 0x00000061fb00720c */ /* 0x000fe40003f24070 */
[----:B------:R-:W-:-:S07]  /*194a0*/  @!P5 IADD3 R94, R94, -R251, RZ ;  /* 0x800000fb5e5ed210 */ /* 0x000fce0007ffe0ff */
[----:B------:R-:W-:Y:S02]  /*194b0*/  @!P2 IMAD.IADD R95, R95, 0x1, -R251 ;  /* 0x000000015f5fa824 */ /* 0x000fe400078e0afb */
[----:B------:R-:W-:Y:S01]  /*194c0*/  @!P3 IMAD.MOV R83, RZ, RZ, -R83 ;  /* 0x000000ffff53b224 */ /* 0x000fe200078e0a53 */
[----:B------:R-:W-:Y:S01]  /*194d0*/  ISETP.GT.U32.AND P3, PT, R251, R89, PT ;  /* 0x00000059fb00720c */ /* 0x000fe20003f64070 */
[----:B------:R-:W-:Y:S01]  /*194e0*/  @!P1 IMAD.IADD R97, R97, 0x1, -R251 ;  /* 0x0000000161619824 */ /* 0x000fe200078e0afb */
[----:B------:R-:W-:-:S11]  /*194f0*/  ISETP.GT.U32.AND P1, PT, R251, R92, PT ;  /* 0x0000005cfb00720c */ /* 0x000fd60003f24070 */
        /* <DEDUP_REMOVED lines=10> */
[----:B------:R-:W4:Y:S07]  /*195a0*/  LDL R21, [R1+0x3874] ;  /* 0x0038740001157983 */ /* 0x000f2e0000100800 */
[----:B------:R-:W-:Y:S02]  /*195b0*/  @!P5 IADD3 R89, -R89, RZ, RZ ;  /* 0x000000ff5959d210 */ /* 0x000fe40007ffe1ff */
[----:B------:R-:W-:-:S13]  /*195c0*/  ISETP.GT.U32.AND P5, PT, R251, R97, PT ;  /* 0x00000061fb00720c */ /* 0x000fda0003fa4070 */
[----:B------:R-:W-:Y:S01]  /*195d0*/  @!P5 IMAD.IADD R97, R97, 0x1, -R251 ;  /* 0x000000016161d824 */ /* 0x000fe200078e0afb */
[----:B------:R-:W-:Y:S02]  /*195e0*/  ISETP.GE.AND P5, PT, R25, RZ, PT ;  /* 0x000000ff1900720c */ /* 0x000fe40003fa6270 */
[----:B--2---:R-:W-:Y:S02]  /*195f0*/  ISETP.GE.AND P3, PT, R20, RZ, PT ;  /* 0x000000ff1400720c */ /* 0x004fe40003f66270 */
[----:B------:R-:W2:Y:S04]  /*19600*/  LDL R20, [R1+0x3890] ;  /* 0x0038900001147983 */ /* 0x000ea80000100800 */
[----:B------:R1:W-:Y:S04]  /*19610*/  STL [R1+0x3368], R37 ;  /* 0x0033682501007387 */ /* 0x0003e80000100800 */
[----:B------:R-:W2:Y:S03]  /*19620*/  LDL R25, [R1+0x38a8] ;  /* 0x0038a80001197983 */ /* 0x000ea60000100800 */
[----:B------:R-:W-:Y:S01]  /*19630*/  @!P3 IMAD.MOV R91, RZ, RZ, -R91 ;  /* 0x000000ffff5bb224 */ /* 0x000fe200078e0a5b */
[----:B------:R-:W-:-:S02]  /*19640*/  ISETP.GT.U32.AND P3, PT, R251, R98, PT ;  /* 0x00000062fb00720c */ /* 0x000fc40003f64070 */
[----:B------:R-:W-:Y:S01]  /*19650*/  ISETP.GE.AND P1, PT, R23, RZ, PT ;  /* 0x000000ff1700720c */ /* 0x000fe20003f26270 */
[----:B------:R-:W-:Y:S01]  /*19660*/  @!P4 IMAD.MOV R87, RZ, RZ, -R87 ;  /* 0x000000ffff57c224 */ /* 0x000fe200078e0a57 */
[----:B------:R-:W2:Y:S09]  /*19670*/  LDL R23, [R1+0x3870] ;  /* 0x0038700001177983 */ /* 0x000eb20000100800 */
[----:B------:R-:W-:Y:S01]  /*19680*/  @!P3 IMAD.IADD R98, R98, 0x1, -R251 ;  /* 0x000000016262b824 */ /* 0x000fe200078e0afb */
[----:B------:R-:W-:-:S02]  /*19690*/  ISETP.GE.AND P3, PT, R24, RZ, PT ;  /* 0x000000ff1800720c */ /* 0x000fc40003f66270 */
[----:B------:R-:W2:Y:S01]  /*196a0*/  LDL R24, [R1+0x38ac] ;  /* 0x0038ac0001187983 */ /* 0x000ea20000100800 */
[C---:B------:R-:W-:Y:S01]  /*196b0*/  ISETP.GT.U32.AND P4, PT, R251.reuse, R93, PT ;  /* 0x0000005dfb00720c */ /* 0x040fe20003f84070 */
[----:B------:R-:W-:Y:S01]  /*196c0*/  @!P0 IMAD.MOV R88, RZ, RZ, -R88 ;  /* 0x000000ffff588224 */ /* 0x000fe200078e0a58 */
[----:B------:R-:W-:Y:S01]  /*196d0*/  ISETP.GT.U32.AND P0, PT, R251, R94, PT ;  /* 0x0000005efb00720c */ /* 0x000fe20003f04070 */
[----:B------:R-:W-:Y:S01]  /*196e0*/  @!P2 IMAD.MOV R90, RZ, RZ, -R90 ;  /* 0x000000ffff5aa224 */ /* 0x000fe200078e0a5a */
[----:B------:R-:W2:Y:S09]  /*196f0*/  LDL R26, [R1+0x38c4] ;  /* 0x0038c400011a7983 */ /* 0x000eb20000100800 */
[--C-:B------:R-:W-:Y:S01]  /*19700*/  @!P4 IMAD.IADD R93, R93, 0x1, -R251.reuse ;  /* 0x000000015d5dc824 */ /* 0x100fe200078e0afb */
[C---:B------:R-:W-:Y:S01]  /*19710*/  ISETP.GT.U32.AND P4, PT, R251.reuse, R100, PT ;  /* 0x00000064fb00720c */ /* 0x040fe20003f84070 */
[----:B------:R-:W-:Y:S01]  /*19720*/  @!P0 IMAD.IADD R94, R94, 0x1, -R251 ;  /* 0x000000015e5e8824 */ /* 0x000fe200078e0afb */
[----:B------:R-:W-:-:S02]  /*19730*/  ISETP.GT.U32.AND P0, PT, R251, R101, PT ;  /* 0x00000065fb00720c */ /* 0x000fc40003f04070 */
[----:B------:R-:W-:-:S09]  /*19740*/  ISETP.GT.U32.AND P2, PT, R251, R96, PT ;  /* 0x00000060fb00720c */ /* 0x000fd20003f44070 */
[--C-:B------:R-:W-:Y:S02]  /*19750*/  @!P4 IMAD.IADD R100, R100, 0x1, -R251.reuse ;  /* 0x000000016464c824 */ /* 0x100fe400078e0afb */
[----:B------:R-:W-:Y:S02]  /*19760*/  @!P0 IMAD.IADD R101, R101, 0x1, -R251 ;  /* 0x0000000165658824 */ /* 0x000fe400078e0afb */
[----:B------:R-:W-:Y:S01]  /*19770*/  @!P2 IADD3 R96, R96, -R251, RZ ;  /* 0x800000fb6060a210 */ /* 0x000fe20007ffe0ff */
[----:B------:R-:W-:Y:S01]  /*19780*/  @!P3 IMAD.MOV R93, RZ, RZ, -R93 ;  /* 0x000000ffff5db224 */ /* 0x000fe200078e0a5d */
[C---:B------:R-:W-:Y:S02]  /*19790*/  ISETP.GT.U32.AND P2, PT, R251.reuse, R103, PT ;  /* 0x00000067fb00720c */ /* 0x040fe40003f44070 */
[----:B------:R-:W-:-:S11]  /*197a0*/  ISETP.GT.U32.AND P3, PT, R251, R99, PT ;  /* 0x00000063fb00720c */ /* 0x000fd60003f64070 */
[--C-:B------:R-:W-:Y:S01]  /*197b0*/  @!P2 IMAD.IADD R103, R103, 0x1, -R251.reuse ;  /* 0x000000016767a824 */ /* 0x100fe200078e0afb */
[----:B------:R-:W-:Y:S01]  /*197c0*/  ISETP.GT.U32.AND P2, PT, R251, R98, PT ;  /* 0x00000062fb00720c */ /* 0x000fe20003f44070 */
[----:B------:R-:W-:Y:S01]  /*197d0*/  @!P3 IMAD.IADD R99, R99, 0x1, -R251 ;  /* 0x000000016363b824 */ /* 0x000fe200078e0afb */
[----:B------:R-:W-:-:S11]  /*197e0*/  ISETP.GT.U32.AND P3, PT, R251, R105, PT ;  /* 0x00000069fb00720c */ /* 0x000fd60003f64070 */
[--C-:B------:R-:W-:Y:S02]  /*197f0*/  @!P2 IMAD.IADD R98, R98, 0x1, -R251.reuse ;  /* 0x000000016262a824 */ /* 0x100fe400078e0afb */
[----:B------:R-:W-:Y:S01]  /*19800*/  @!P3 IMAD.IADD R105, R105, 0x1, -R251 ;  /* 0x000000016969b824 */ /* 0x000fe200078e0afb */
[----:B---3--:R-:W-:Y:S02]  /*19810*/  ISETP.GE.AND P4, PT, R22, RZ, PT ;  /* 0x000000ff1600720c */ /* 0x008fe40003f86270 */
[----:B------:R-:W3:Y:S01]  /*19820*/  LDL R22, [R1+0x38a4] ;  /* 0x0038a40001167983 */ /* 0x000ee20000100800 */
[----:B----4-:R-:W-:-:S03]  /*19830*/  ISETP.GE.AND P0, PT, R21, RZ, PT ;  /* 0x000000ff1500720c */ /* 0x010fc60003f06270 */
[----:B------:R-:W4:Y:S10]  /*19840*/  LDL R21, [R1+0x38c0] ;  /* 0x0038c00001157983 */ /* 0x000f340000100800 */
[----:B------:R-:W-:-:S02]  /*19850*/  @!P0 IADD3 R96, -R96, RZ, RZ ;  /* 0x000000ff60608210 */ /* 0x000fc40007ffe1ff */
[----:B------:R-:W-:Y:S02]  /*19860*/  ISETP.GT.U32.AND P0, PT, R251, R103, PT ;  /* 0x00000067fb00720c */ /* 0x000fe40003f04070 */
[----:B--2---:R-:W-:Y:S02]  /*19870*/  ISETP.GE.AND P2, PT, R25, RZ, PT ;  /* 0x000000ff1900720c */ /* 0x004fe40003f46270 */
        /* <DEDUP_REMOVED lines=9> */
[----:B------:R-:W-:Y:S01]  /*19910*/  ISETP.GT.U32.AND P6, PT, R251, R102, PT ;  /* 0x00000066fb00720c */ /* 0x000fe20003fc4070 */
[----:B------:R-:W-:-:S12]  /*19920*/  @!P5 IMAD.MOV R92, RZ, RZ, -R92 ;  /* 0x000000ffff5cd224 */ /* 0x000fd800078e0a5c */
[----:B------:R-:W-:Y:S02]  /*19930*/  @!P6 IADD3 R102, R102, -R251, RZ ;  /* 0x800000fb6666e210 */ /* 0x000fe40007ffe0ff */
[----:B------:R-:W-:Y:S02]  /*19940*/  ISETP.GE.AND P6, PT, R20, RZ, PT ;  /* 0x000000ff1400720c */ /* 0x000fe40003fc6270 */
[----:B------:R-:W2:Y:S01]  /*19950*/  LDL R20, [R1+0x388c] ;  /* 0x00388c0001147983 */ /* 0x000ea20000100800 */
[C---:B------:R-:W-:Y:S01]  /*19960*/  ISETP.GT.U32.AND P5, PT, R251.reuse, R101, PT ;  /* 0x00000065fb00720c */ /* 0x040fe20003fa4070 */
[----:B------:R-:W-:Y:S01]  /*19970*/  @!P4 IMAD.MOV R95, RZ, RZ, -R95 ;  /* 0x000000ffff5fc224 */ /* 0x000fe200078e0a5f */
[----:B------:R-:W-:-:S11]  /*19980*/  ISETP.GT.U32.AND P4, PT, R251, R102, PT ;  /* 0x00000066fb00720c */ /* 0x000fd60003f84070 */
[----:B------:R-:W-:Y:S01]  /*19990*/  @!P5 IMAD.IADD R101, R101, 0x1, -R251 ;  /* 0x000000016565d824 */ /* 0x000fe200078e0afb */
[C---:B------:R-:W-:Y:S02]  /*199a0*/  ISETP.GT.U32.AND P5, PT, R251.reuse, R107, PT ;  /* 0x0000006bfb00720c */ /* 0x040fe40003fa4070 */
[----:B------:R-:W-:Y:S02]  /*199b0*/  @!P4 IADD3 R102, R102, -R251, RZ ;  /* 0x800000fb6666c210 */ /* 0x000fe40007ffe0ff */
[C---:B------:R-:W-:Y:S01]  /*199c0*/  ISETP.GT.U32.AND P4, PT, R251.reuse, R108, PT ;  /* 0x0000006cfb00720c */ /* 0x040fe20003f84070 */
[----:B------:R-:W-:Y:S01]  /*199d0*/  @!P6 IMAD.MOV R97, RZ, RZ, -R97 ;  /* 0x000000ffff61e224 */ /* 0x000fe200078e0a61 */
[----:B------:R-:W-:-:S07]  /*199e0*/  ISETP.GT.U32.AND P6, PT, R251, R104, PT ;  /* 0x00000068fb00720c */ /* 0x000fce0003fc4070 */
[----:B------:R-:W-:-:S04]  /*199f0*/  @!P5 IMAD.IADD R107, R107, 0x1, -R251 ;  /* 0x000000016b6bd824 */ /* 0x000fc800078e0afb */
[----:B------:R-:W-:Y:S02]  /*19a00*/  @!P4 IADD3 R108, R108, -R251, RZ ;  /* 0x800000fb6c6cc210 */ /* 0x000fe40007ffe0ff */
[----:B------:R-:W-:Y:S01]  /*19a10*/  @!P6 IMAD.IADD R104, R104, 0x1, -R251 ;  /* 0x000000016868e824 */ /* 0x000fe200078e0afb */
[C---:B------:R-:W-:Y:S01]  /*19a20*/  ISETP.GT.U32.AND P6, PT, R251.reuse, R109, PT ;  /* 0x0000006dfb00720c */ /* 0x040fe20003fc4070 */
[----:B------:R-:W-:Y:S01]  /*19a30*/  @!P0 IMAD.MOV R99, RZ, RZ, -R99 ;  /* 0x000000ffff638224 */ /* 0x000fe200078e0a63 */
[----:B------:R-:W-:-:S11]  /*19a40*/  ISETP.GT.U32.AND P0, PT, R251, R105, PT ;  /* 0x00000069fb00720c */ /* 0x000fd60003f04070 */
[--C-:B------:R-:W-:Y:S02]  /*19a50*/  @!P6 IMAD.IADD R109, R109, 0x1, -R251.reuse ;  /* 0x000000016d6de824 */ /* 0x100fe400078e0afb */
[----:B------:R-:W-:Y:S01]  /*19a60*/  @!P0 IMAD.IADD R105, R105, 0x1, -R251 ;  /* 0x0000000169698824 */ /* 0x000fe200078e0afb */
[C---:B------:R-:W-:Y:S01]  /*19a70*/  ISETP.GT.U32.AND P0, PT, R251.reuse, R112, PT ;  /* 0x00000070fb00720c */ /* 0x040fe20003f04070 */
[----:B------:R-:W-:Y:S01]  /*19a80*/  @!P2 IMAD.MOV R98, RZ, RZ, -R98 ;  /* 0x000000ffff62a224 */ /* 0x000fe200078e0a62 */
[----:B------:R-:W-:-:S11]  /*19a90*/  ISETP.GT.U32.AND P2, PT, R251, R104, PT ;  /* 0x00000068fb00720c */ /* 0x000fd60003f44070 */
[--C-:B------:R-:W-:Y:S02]  /*19aa0*/  @!P0 IMAD.IADD R112, R112, 0x1, -R251.reuse ;  /* 0x0000000170708824 */ /* 0x100fe400078e0afb */
[----:B------:R-:W-:Y:S01]  /*19ab0*/  @!P2 IMAD.IADD R104, R104, 0x1, -R251 ;  /* 0x000000016868a824 */ /* 0x000fe200078e0afb */
[----:B------:R-:W-:-:S13]  /*19ac0*/  ISETP.GT.U32.AND P2, PT, R251, R111, PT ;  /* 0x0000006ffb00720c */ /* 0x000fda0003f44070 */
[----:B------:R-:W-:Y:S01]  /*19ad0*/  @!P2 IMAD.IADD R111, R111, 0x1, -R251 ;  /* 0x000000016f6fa824 */ /* 0x000fe200078e0afb */
[----:B---3--:R-:W-:Y:S02]  /*19ae0*/  ISETP.GE.AND P5, PT, R22, RZ, PT ;  /* 0x000000ff1600720c */ /* 0x008fe40003fa6270 */
[----:B------:R-:W3:Y:S01]  /*19af0*/  LDL R22, [R1+0x38d4] ;  /* 0x0038d40001167983 */ /* 0x000ee20000100800 */
[----:B----4-:R-:W-:-:S03]  /*19b00*/  ISETP.GE.AND P4, PT, R21, RZ, PT ;  /* 0x000000ff1500720c */ /* 0x010fc60003f86270 */
[----:B------:R-:W4:Y:S07]  /*19b10*/  LDL R21, [R1+0x38d8] ;  /* 0x0038d80001157983 */ /* 0x000f2e0000100800 */
[----:B------:R-:W-:Y:S01]  /*19b20*/  @!P5 IMAD.MOV R102, RZ, RZ, -R102 ;  /* 0x000000ffff66d224 */ /* 0x000fe200078e0a66 */
[C---:B------:R-:W-:Y:S02]  /*19b30*/  ISETP.GT.U32.AND P5, PT, R251.reuse, R109, PT ;  /* 0x0000006dfb00720c */ /* 0x040fe40003fa4070 */
[----:B------:R-:W-:Y:S01]  /*19b40*/  @!P4 IMAD.MOV R103, RZ, RZ, -R103 ;  /* 0x000000ffff67c224 */ /* 0x000fe200078e0a67 */
[----:B------:R-:W-:-:S10]  /*19b50*/  ISETP.GT.U32.AND P4, PT, R251, R110, PT ;  /* 0x0000006efb00720c */ /* 0x000fd40003f84070 */
[--C-:B------:R-:W-:Y:S01]  /*19b60*/  @!P5 IMAD.IADD R109, R109, 0x1, -R251.reuse ;  /* 0x000000016d6dd824 */ /* 0x100fe200078e0afb */
[----:B------:R-:W-:Y:S02]  /*19b70*/  ISETP.GE.AND P5, PT, R26, RZ, PT ;  /* 0x000000ff1a00720c */ /* 0x000fe40003fa6270 */
[----:B------:R-:W4:Y:S01]  /*19b80*/  LDL R26, [R1+0x389c] ;  /* 0x00389c00011a7983 */ /* 0x000f220000100800 */
[----:B------:R-:W-:Y:S01]  /*19b90*/  @!P4 IMAD.IADD R110, R110, 0x1, -R251 ;  /* 0x000000016e6ec824 */ /* 0x000fe200078e0afb */
[----:B--2---:R-:W-:Y:S02]  /*19ba0*/  ISETP.GE.AND P4, PT, R25, RZ, PT ;  /* 0x000000ff1900720c */ /* 0x004fe40003f86270 */
[----:B------:R-:W2:Y:S01]  /*19bb0*/  LDL R25, [R1+0x38b8] ;  /* 0x0038b80001197983 */ /* 0x000ea20000100800 */
[----:B------:R-:W-:-:S03]  /*19bc0*/  ISETP.GE.AND P0, PT, R23, RZ, PT ;  /* 0x000000ff1700720c */ /* 0x000fc60003f06270 */
[----:B------:R-:W2:Y:S01]  /*19bd0*/  LDL R23, [R1+0x38ec] ;  /* 0x0038ec0001177983 */ /* 0x000ea20000100800 */
[----:B------:R-:W-:-:S03]  /*19be0*/  ISETP.GE.AND P2, PT, R24, RZ, PT ;  /* 0x000000ff1800720c */ /* 0x000fc60003f46270 */
[----:B------:R-:W2:Y:S01]  /*19bf0*/  LDL R24, [R1+0x38d0] ;  /* 0x0038d00001187983 */ /* 0x000ea20000100800 */
[----:B------:R-:W-:Y:S01]  /*19c00*/  @!P1 IMAD.MOV R94, RZ, RZ, -R94 ;  /* 0x000000ffff5e9224 */ /* 0x000fe200078e0a5e */
[----:B------:R-:W-:-:S13]  /*19c10*/  ISETP.GT.U32.AND P1, PT, R251, R100, PT ;  /* 0x00000064fb00720c */ /* 0x000fda0003f24070 */
[----:B------:R-:W-:Y:S01]  /*19c20*/  @!P1 IMAD.IADD R100, R100, 0x1, -R251 ;  /* 0x0000000164649824 */ /* 0x000fe200078e0afb */
[----:B------:R-:W-:-:S13]  /*19c30*/  ISETP.GT.U32.AND P1, PT, R251, R106, PT ;  /* 0x0000006afb00720c */ /* 0x000fda0003f24070 */
[----:B------:R-:W-:Y:S01]  /*19c40*/  @!P1 IMAD.IADD R106, R106, 0x1, -R251 ;  /* 0x000000016a6a9824 */ /* 0x000fe200078e0afb */
[----:B------:R-:W-:Y:S01]  /*19c50*/  ISETP.GE.AND P1, PT, R20, RZ, PT ;  /* 0x000000ff1400720c */ /* 0x000fe20003f26270 */
[----:B------:R-:W-:-:S03]  /*19c60*/  @!P3 IMAD.MOV R100, RZ, RZ, -R100 ;  /* 0x000000ffff64b224 */ /* 0x000fc600078e0a64 */
[----:B------:R-:W-:-:S09]  /*19c70*/  ISETP.GT.U32.AND P3, PT, R251, R106, PT ;  /* 0x0000006afb00720c */ /* 0x000fd20003f64070 */
[----:B------:R-:W-:Y:S02]  /*19c80*/  @!P1 IADD3 R101, -R101, RZ, RZ ;  /* 0x000000ff65659210 */ /* 0x000fe40007ffe1ff */
[C---:B------:R-:W-:Y:S02]  /*19c90*/  ISETP.GT.U32.AND P1, PT, R251.reuse, R107, PT ;  /* 0x0000006bfb00720c */ /* 0x040fe40003f24070 */
[----:B------:R-:W-:Y:S01]  /*19ca0*/  @!P3 IMAD.IADD R106, R106, 0x1, -R251 ;  /* 0x000000016a6ab824 */ /* 0x000fe200078e0afb */
[C---:B------:R-:W-:Y:S02]  /*19cb0*/  ISETP.GT.U32.AND P3, PT, R251.reuse, R113, PT ;  /* 0x00000071fb00720c */ /* 0x040fe40003f64070 */
[----:B------:R-:W-:-:S08]  /*19cc0*/  ISETP.GT.U32.AND P6, PT, R251, R108, PT ;  /* 0x0000006cfb00720c */ /* 0x000fd00003fc4070 */
[-C--:B------:R-:W-:Y:S02]  /*19cd0*/  @!P1 IADD3 R107, R107, -R251.reuse, RZ ;  /* 0x800000fb6b6b9210 */ /* 0x080fe40007ffe0ff */
[----:B------:R-:W-:Y:S02]  /*19ce0*/  ISETP.GT.U32.AND P1, PT, R251, R114, PT ;  /* 0x00000072fb00720c */ /* 0x000fe40003f24070 */
[----:B------:R-:W-:Y:S01]  /*19cf0*/  @!P3 IADD3 R113, R113, -R251, RZ ;  /* 0x800000fb7171b210 */ /* 0x000fe20007ffe0ff */
[----:B------:R-:W-:Y:S01]  /*19d00*/  @!P6 IMAD.IADD R108, R108, 0x1, -R251 ;  /* 0x000000016c6ce824 */ /* 0x000fe200078e0afb */
[----:B------:R-:W-:-:S09]  /*19d10*/  ISETP.GT.U32.AND P6, PT, R251, R115, PT ;  /* 0x00000073fb00720c */ /* 0x000fd20003fc4070 */
[----:B------:R-:W-:Y:S02]  /*19d20*/  @!P1 IMAD.IADD R114, R114, 0x1, -R251 ;  /* 0x0000000172729824 */ /* 0x000fe400078e0afb */
[----:B------:R-:W-:Y:S01]  /*19d30*/  @!P4 IMAD.MOV R105, RZ, RZ, -R105 ;  /* 0x000000ffff69c224 */ /* 0x000fe200078e0a69 */
[----:B------:R-:W-:Y:S01]  /*19d40*/  ISETP.GT.U32.AND P4, PT, R251, R111, PT ;  /* 0x0000006ffb00720c */ /* 0x000fe20003f84070 */
[----:B------:R-:W-:Y:S01]  /*19d50*/  @!P6 IMAD.IADD R115, R115, 0x1, -R251 ;  /* 0x000000017373e824 */ /* 0x000fe200078e0afb */
[----:B------:R-:W-:-:S11]  /*19d60*/  IADD3 R36, R246, 0x1f7, RZ ;  /* 0x000001f7f6247810 */ /* 0x000fd60007ffe0ff */
        /* <DEDUP_REMOVED lines=15> */
[----:B------:R-:W-:Y:S01]  /*19e60*/  ISETP.GT.U32.AND P1, PT, R251, R116, PT ;  /* 0x00000074fb00720c */ /* 0x000fe20003f24070 */
[----:B------:R1:W-:Y:S09]  /*19e70*/  STL [R1+0x3360], R36 ;  /* 0x0033602401007387 */ /* 0x0003f20000100800 */
[--C-:B------:R-:W-:Y:S01]  /*19e80*/  @!P3 IMAD.IADD R115, R115, 0x1, -R251.reuse ;  /* 0x000000017373b824 */ /* 0x100fe200078e0afb */
[----:B------:R-:W-:Y:S01]  /*19e90*/  ISETP.GE.AND P3, PT, R26, RZ, PT ;  /* 0x000000ff1a00720c */ /* 0x000fe20003f66270 */
[----:B------:R-:W-:Y:S01]  /*19ea0*/  @!P2 IMAD.MOV R106, RZ, RZ, -R106 ;  /* 0x000000ffff6aa224 */ /* 0x000fe200078e0a6a */
[----:B------:R-:W4:Y:S01]  /*19eb0*/  LDL R26, [R1+0x38cc] ;  /* 0x0038cc00011a7983 */ /* 0x000f220000100800 */
[----:B------:R-:W-:Y:S01]  /*19ec0*/  @!P1 IMAD.IADD R116, R116, 0x1, -R251 ;  /* 0x0000000174749824 */ /* 0x000fe200078e0afb */
[----:B------:R-:W-:-:S02]  /*19ed0*/  @!P0 IADD3 R107, -R107, RZ, RZ ;  /* 0x000000ff6b6b8210 */ /* 0x000fc40007ffe1ff */
[----:B------:R-:W4:Y:S01]  /*19ee0*/  LDL R27, [R1+0x3900] ;  /* 0x00390000011b7983 */ /* 0x000f220000100800 */
[----:B--2---:R-:W-:-:S03]  /*19ef0*/  ISETP.GE.AND P1, PT, R25, RZ, PT ;  /* 0x000000ff1900720c */ /* 0x004fc60003f26270 */
[----:B------:R-:W2:Y:S01]  /*19f00*/  LDL R25, [R1+0x38e8] ;  /* 0x0038e80001197983 */ /* 0x000ea20000100800 */
[----:B------:R-:W-:-:S03]  /*19f10*/  ISETP.GE.AND P4, PT, R23, RZ, PT ;  /* 0x000000ff1700720c */ /* 0x000fc60003f86270 */
[----:B------:R-:W2:Y:S01]  /*19f20*/  LDL R23, [R1+0x38c8] ;  /* 0x0038c80001177983 */ /* 0x000ea20000100800 */
[----:B------:R-:W-:-:S03]  /*19f30*/  ISETP.GE.AND P5, PT, R24, RZ, PT ;  /* 0x000000ff1800720c */ /* 0x000fc60003fa6270 */
[----:B------:R-:W2:Y:S01]  /*19f40*/  LDL R24, [R1+0x3904] ;  /* 0x0039040001187983 */ /* 0x000ea20000100800 */
[C---:B------:R-:W-:Y:S02]  /*19f50*/  ISETP.GT.U32.AND P2, PT, R251.reuse, R112, PT ;  /* 0x00000070fb00720c */ /* 0x040fe40003f44070 */
[----:B------:R-:W-:-:S11]  /*19f60*/  ISETP.GT.U32.AND P0, PT, R251, R113, PT ;  /* 0x00000071fb00720c */ /* 0x000fd60003f04070 */
[----:B------:R-:W-:Y:S01]  /*19f70*/  @!P2 IMAD.IADD R112, R112, 0x1, -R251 ;  /* 0x000000017070a824 */ /* 0x000fe200078e0afb */
[----:B------:R-:W-:Y:S02]  /*19f80*/  ISETP.GT.U32.AND P2, PT, R251, R119, PT ;  /* 0x00000077fb00720c */ /* 0x000fe40003f44070 */
[----:B------:R-:W-:Y:S02]  /*19f90*/  @!P0 IADD3 R113, R113, -R251, RZ ;  /* 0x800000fb71718210 */ /* 0x000fe40007ffe0ff */
[C---:B------:R-:W-:Y:S02]  /*19fa0*/  ISETP.GT.U32.AND P0, PT, R251.reuse, R120, PT ;  /* 0x00000078fb00720c */ /* 0x040fe40003f04070 */
[----:B------:R-:W-:-:S07]  /*19fb0*/  ISETP.GT.U32.AND P6, PT, R251, R114, PT ;  /* 0x00000072fb00720c */ /* 0x000fce0003fc4070 */
[----:B------:R-:W-:-:S04]  /*19fc0*/  @!P2 IADD3 R119, R119, -R251, RZ ;  /* 0x800000fb7777a210 */ /* 0x000fc80007ffe0ff */
[--C-:B------:R-:W-:Y:S02]  /*19fd0*/  @!P0 IMAD.IADD R120, R120, 0x1, -R251.reuse ;  /* 0x0000000178788824 */ /* 0x100fe400078e0afb */
[----:B------:R-:W-:Y:S01]  /*19fe0*/  @!P6 IMAD.IADD R114, R114, 0x1, -R251 ;  /* 0x000000017272e824 */ /* 0x000fe200078e0afb */
[----:B------:R-:W-:Y:S02]  /*19ff0*/  ISETP.GT.U32.AND P6, PT, R251, R121, PT ;  /* 0x00000079fb00720c */ /* 0x000fe40003fc4070 */
[----:B------:R-:W-:Y:S02]  /*1a000*/  @!P4 IADD3 R113, -R113, RZ, RZ ;  /* 0x000000ff7171c210 */ /* 0x000fe40007ffe1ff */
[C---:B------:R-:W-:Y:S01]  /*1a010*/  ISETP.GT.U32.AND P4, PT, R251.reuse, R119, PT ;  /* 0x00000077fb00720c */ /* 0x040fe20003f84070 */
[----:B------:R-:W-:Y:S01]  /*1a020*/  @!P3 IMAD.MOV R110, RZ, RZ, -R110 ;  /* 0x000000ffff6eb224 */ /* 0x000fe200078e0a6e */
[----:B------:R-:W-:-:S07]  /*1a030*/  ISETP.GT.U32.AND P3, PT, R251, R116, PT ;  /* 0x00000074fb00720c */ /* 0x000fce0003f64070 */
[----:B------:R-:W-:-:S04]  /*1a040*/  @!P6 IMAD.IADD R121, R121, 0x1, -R251 ;  /* 0x000000017979e824 */ /* 0x000fc800078e0afb */
[----:B------:R-:W-:Y:S02]  /*1a050*/  @!P4 IADD3 R119, R119, -R251, RZ ;  /* 0x800000fb7777c210 */ /* 0x000fe40007ffe0ff */
[C---:B------:R-:W-:Y:S01]  /*1a060*/  ISETP.GT.U32.AND P4, PT, R251.reuse, R125, PT ;  /* 0x0000007dfb00720c */ /* 0x040fe20003f84070 */
[----:B------:R-:W-:Y:S01]  /*1a070*/  @!P1 IMAD.MOV R111, RZ, RZ, -R111 ;  /* 0x000000ffff6f9224 */ /* 0x000fe200078e0a6f */
[----:B------:R-:W-:Y:S01]  /*1a080*/  ISETP.GT.U32.AND P1, PT, R251, R117, PT ;  /* 0x00000075fb00720c */ /* 0x000fe20003f24070 */
[----:B------:R-:W-:-:S10]  /*1a090*/  @!P3 IMAD.IADD R116, R116, 0x1, -R251 ;  /* 0x000000017474b824 */ /* 0x000fd400078e0afb */
[----:B------:R-:W-:Y:S02]  /*1a0a0*/  @!P4 IADD3 R125, R125, -R251, RZ ;  /* 0x800000fb7d7dc210 */ /* 0x000fe40007ffe0ff */
        /* <DEDUP_REMOVED lines=8> */
[----:B------:R-:W-:-:S13]  /*1a130*/  ISETP.GT.U32.AND P2, PT, R251, R121, PT ;  /* 0x00000079fb00720c */ /* 0x000fda0003f44070 */
[----:B------:R-:W-:Y:S01]  /*1a140*/  @!P2 IMAD.IADD R121, R121, 0x1, -R251 ;  /* 0x000000017979a824 */ /* 0x000fe200078e0afb */
[----:B------:R-:W-:Y:S02]  /*1a150*/  ISETP.GE.AND P3, PT, R26, RZ, PT ;  /* 0x000000ff1a00720c */ /* 0x000fe40003f66270 */
[----:B------:R-:W4:Y:S01]  /*1a160*/  LDL R26, [R1+0x391c] ;  /* 0x00391c00011a7983 */ /* 0x000f220000100800 */
[----:B--2---:R-:W-:-:S03]  /*1a170*/  ISETP.GE.AND P2, PT, R25, RZ, PT ;  /* 0x000000ff1900720c */ /* 0x004fc60003f46270 */
[----:B------:R-:W2:Y:S01]  /*1a180*/  LDL R25, [R1+0x3924] ;  /* 0x0039240001197983 */ /* 0x000ea20000100800 */
[----:B------:R-:W-:-:S03]  /*1a190*/  ISETP.GE.AND P4, PT, R23, RZ, PT ;  /* 0x000000ff1700720c */ /* 0x000fc60003f86270 */
[----:B------:R-:W2:Y:S01]  /*1a1a0*/  LDL R23, [R1+0x38fc] ;  /* 0x0038fc0001177983 */ /* 0x000ea20000100800 */
[----:B------:R-:W-:-:S03]  /*1a1b0*/  ISETP.GE.AND P1, PT, R24, RZ, PT ;  /* 0x000000ff1800720c */ /* 0x000fc60003f26270 */
[----:B------:R-:W2:Y:S01]  /*1a1c0*/  LDL R24, [R1+0x38e0] ;  /* 0x0038e00001187983 */ /* 0x000ea20000100800 */
[C---:B------:R-:W-:Y:S01]  /*1a1d0*/  ISETP.GT.U32.AND P6, PT, R251.reuse, R120, PT ;  /* 0x00000078fb00720c */ /* 0x040fe20003fc4070 */
[----:B------:R-:W-:Y:S01]  /*1a1e0*/  @!P5 IMAD.MOV R112, RZ, RZ, -R112 ;  /* 0x000000ffff70d224 */ /* 0x000fe200078e0a70 */
[C---:B------:R-:W-:Y:S01]  /*1a1f0*/  ISETP.GT.U32.AND P5, PT, R251.reuse, R118, PT ;  /* 0x00000076fb00720c */ /* 0x040fe20003fa4070 */
[----:B------:R-:W-:Y:S01]  /*1a200*/  @!P0 IMAD.MOV R115, RZ, RZ, -R115 ;  /* 0x000000ffff738224 */ /* 0x000fe200078e0a73 */
[----:B------:R-:W-:-:S09]  /*1a210*/  ISETP.GT.U32.AND P0, PT, R251, R122, PT ;  /* 0x0000007afb00720c */ /* 0x000fd20003f04070 */
[--C-:B------:R-:W-:Y:S01]  /*1a220*/  @!P6 IMAD.IADD R120, R120, 0x1, -R251.reuse ;  /* 0x000000017878e824 */ /* 0x100fe200078e0afb */
[C---:B------:R-:W-:Y:S01]  /*1a230*/  ISETP.GT.U32.AND P6, PT, R251.reuse, R126, PT ;  /* 0x0000007efb00720c */ /* 0x040fe20003fc4070 */
[--C-:B------:R-:W-:Y:S01]  /*1a240*/  @!P5 IMAD.IADD R118, R118, 0x1, -R251.reuse ;  /* 0x000000017676d824 */ /* 0x100fe200078e0afb */
[C---:B------:R-:W-:Y:S01]  /*1a250*/  ISETP.GT.U32.AND P5, PT, R251.reuse, R124, PT ;  /* 0x0000007cfb00720c */ /* 0x040fe20003fa4070 */
[----:B------:R-:W-:Y:S01]  /*1a260*/  @!P0 IMAD.IADD R122, R122, 0x1, -R251 ;  /* 0x000000017a7a8824 */ /* 0x000fe200078e0afb */
[----:B------:R-:W-:-:S09]  /*1a270*/  ISETP.GT.U32.AND P0, PT, R251, R127, PT ;  /* 0x0000007ffb00720c */ /* 0x000fd20003f04070 */
[--C-:B------:R-:W-:Y:S02]  /*1a280*/  @!P6 IMAD.IADD R126, R126, 0x1, -R251.reuse ;  /* 0x000000017e7ee824 */ /* 0x100fe400078e0afb */
[--C-:B------:R-:W-:Y:S01]  /*1a290*/  @!P5 IMAD.IADD R124, R124, 0x1, -R251.reuse ;  /* 0x000000017c7cd824 */ /* 0x100fe200078e0afb */
[----:B------:R-:W-:Y:S01]  /*1a2a0*/  @!P1 IADD3 R118, -R118, RZ, RZ ;  /* 0x000000ff76769210 */ /* 0x000fe20007ffe1ff */
[----:B------:R-:W-:Y:S01]  /*1a2b0*/  @!P0 IMAD.IADD R127, R127, 0x1, -R251 ;  /* 0x000000017f7f8824 */ /* 0x000fe200078e0afb */
[C---:B------:R-:W-:Y:S02]  /*1a2c0*/  ISETP.GT.U32.AND P0, PT, R251.reuse, R122, PT ;  /* 0x0000007afb00720c */ /* 0x040fe40003f04070 */
        /* <DEDUP_REMOVED lines=8> */
[--C-:B------:R-:W-:Y:S02]  /*1a350*/  @!P1 IMAD.IADD R131, R131, 0x1, -R251.reuse ;  /* 0x0000000183839824 */ /* 0x100fe400078e0afb */
[----:B------:R-:W-:Y:S01]  /*1a360*/  @!P2 IMAD.IADD R123, R123, 0x1, -R251 ;  /* 0x000000017b7ba824 */ /* 0x000fe200078e0afb */
[----:B------:R-:W-:-:S13]  /*1a370*/  ISETP.GT.U32.AND P2, PT, R251, R130, PT ;  /* 0x00000082fb00720c */ /* 0x000fda0003f44070 */
[----:B------:R-:W-:Y:S02]  /*1a380*/  @!P2 IADD3 R130, R130, -R251, RZ ;  /* 0x800000fb8282a210 */ /* 0x000fe40007ffe0ff */
[----:B---3--:R-:W-:Y:S02]  /*1a390*/  ISETP.GE.AND P6, PT, R22, RZ, PT ;  /* 0x000000ff1600720c */ /* 0x008fe40003fc6270 */
[----:B------:R-:W3:Y:S01]  /*1a3a0*/  LDL R22, [R1+0x3918] ;  /* 0x0039180001167983 */ /* 0x000ee20000100800 */
[----:B----4-:R-:W-:-:S10]  /*1a3b0*/  ISETP.GE.AND P5, PT, R21, RZ, PT ;  /* 0x000000ff1500720c */ /* 0x010fd40003fa6270 */
[----:B------:R-:W-:-:S03]  /*1a3c0*/  @!P6 IMAD.MOV R121, RZ, RZ, -R121 ;  /* 0x000000ffff79e224 */ /* 0x000fc600078e0a79 */
[----:B------:R-:W-:Y:S01]  /*1a3d0*/  @!P5 IMAD.MOV R119, RZ, RZ, -R119 ;  /* 0x000000ffff77d224 */ /* 0x000fe200078e0a77 */
[C---:B------:R-:W-:Y:S02]  /*1a3e0*/  ISETP.GT.U32.AND P5, PT, R251.reuse, R127, PT ;  /* 0x0000007ffb00720c */ /* 0x040fe40003fa4070 */
[----:B------:R-:W-:-:S11]  /*1a3f0*/  ISETP.GT.U32.AND P6, PT, R251, R128, PT ;  /* 0x00000080fb00720c */ /* 0x000fd60003fc4070 */
[--C-:B------:R-:W-:Y:S01]  /*1a400*/  @!P5 IMAD.IADD R127, R127, 0x1, -R251.reuse ;  /* 0x000000017f7fd824 */ /* 0x100fe200078e0afb */
[----:B------:R-:W-:Y:S02]  /*1a410*/  ISETP.GE.AND P5, PT, R27, RZ, PT ;  /* 0x000000ff1b00720c */ /* 0x000fe40003fa6270 */
[----:B------:R-:W4:Y:S01]  /*1a420*/  LDL R27, [R1+0x3934] ;  /* 0x00393400011b7983 */ /* 0x000f220000100800 */
        /* <DEDUP_REMOVED lines=13> */
[--C-:B------:R-:W-:Y:S01]  /*1a500*/  @!P3 IMAD.IADD R125, R125, 0x1, -R251.reuse ;  /* 0x000000017d7db824 */ /* 0x100fe200078e0afb */
[C---:B------:R-:W-:Y:S01]  /*1a510*/  ISETP.GT.U32.AND P3, PT, R251.reuse, R132, PT ;  /* 0x00000084fb00720c */ /* 0x040fe20003f64070 */
[----:B------:R-:W-:Y:S01]  /*1a520*/  @!P4 IMAD.IADD R126, R126, 0x1, -R251 ;  /* 0x000000017e7ec824 */ /* 0x000fe200078e0afb */
[----:B------:R-:W-:-:S11]  /*1a530*/  ISETP.GT.U32.AND P4, PT, R251, R133, PT ;  /* 0x00000085fb00720c */ /* 0x000fd60003f84070 */
[--C-:B------:R-:W-:Y:S01]  /*1a540*/  @!P3 IMAD.IADD R132, R132, 0x1, -R251.reuse ;  /* 0x000000018484b824 */ /* 0x100fe200078e0afb */
[----:B------:R-:W-:Y:S01]  /*1a550*/  @!P0 IADD3 R124, -R124, RZ, RZ ;  /* 0x000000ff7c7c8210 */ /* 0x000fe20007ffe1ff */
[----:B------:R-:W-:Y:S01]  /*1a560*/  @!P4 IMAD.IADD R133, R133, 0x1, -R251 ;  /* 0x000000018585c824 */ /* 0x000fe200078e0afb */
[C---:B------:R-:W-:Y:S02]  /*1a570*/  ISETP.GT.U32.AND P4, PT, R251.reuse, R128, PT ;  /* 0x00000080fb00720c */ /* 0x040fe40003f84070 */
[C---:B------:R-:W-:Y:S01]  /*1a580*/  ISETP.GT.U32.AND P0, PT, R251.reuse, R130, PT ;  /* 0x00000082fb00720c */ /* 0x040fe20003f04070 */
[----:B------:R-:W-:Y:S01]  /*1a590*/  @!P1 IMAD.MOV R126, RZ, RZ, -R126 ;  /* 0x000000ffff7e9224 */ /* 0x000fe200078e0a7e */
[----:B------:R-:W-:Y:S02]  /*1a5a0*/  ISETP.GT.U32.AND P1, PT, R251, R133, PT ;  /* 0x00000085fb00720c */ /* 0x000fe40003f24070 */
[----:B------:R-:W-:-:S07]  /*1a5b0*/  IADD3 R35, R246, 0x1f8, RZ ;  /* 0x000001f8f6237810 */ /* 0x000fce0007ffe0ff */
[--C-:B------:R-:W-:Y:S01]  /*1a5c0*/  @!P4 IMAD.IADD R128, R128, 0x1, -R251.reuse ;  /* 0x000000018080c824 */ /* 0x100fe200078e0afb */
[C---:B------:R-:W-:Y:S02]  /*1a5d0*/  ISETP.GT.U32.AND P4, PT, R251.reuse, R135, PT ;  /* 0x00000087fb00720c */ /* 0x040fe40003f84070 */
[----:B------:R-:W-:Y:S02]  /*1a5e0*/  @!P0 IADD3 R130, R130, -R251, RZ ;  /* 0x800000fb82828210 */ /* 0x000fe40007ffe0ff */
[----:B------:R-:W-:Y:S01]  /*1a5f0*/  ISETP.GT.U32.AND P0, PT, R251, R137, PT ;  /* 0x00000089fb00720c */ /* 0x000fe20003f04070 */
[----:B------:R-:W-:Y:S02]  /*1a600*/  @!P1 IMAD.IADD R133, R133, 0x1, -R251 ;  /* 0x0000000185859824 */ /* 0x000fe400078e0afb */
[----:B------:R-:W-:Y:S01]  /*1a610*/  @!P5 IMAD.MOV R122, RZ, RZ, -R122 ;  /* 0x000000ffff7ad224 */ /* 0x000fe200078e0a7a */
[----:B------:R-:W-:-:S05]  /*1a620*/  ISETP.GT.U32.AND P5, PT, R251, R129, PT ;  /* 0x00000081fb00720c */ /* 0x000fca0003fa4070 */
[----:B------:R-:W-:-:S04]  /*1a630*/  @!P4 IMAD.IADD R135, R135, 0x1, -R251 ;  /* 0x000000018787c824 */ /* 0x000fc800078e0afb */
[----:B------:R-:W-:-:S04]  /*1a640*/  @!P0 IMAD.IADD R137, R137, 0x1, -R251 ;  /* 0x0000000189898824 */ /* 0x000fc800078e0afb */
[----:B------:R-:W-:Y:S01]  /*1a650*/  @!P5 IMAD.IADD R129, R129, 0x1, -R251 ;  /* 0x000000018181d824 */ /* 0x000fe200078e0afb */
[----:B------:R-:W-:-:S13]  /*1a660*/  ISETP.GT.U32.AND P5, PT, R251, R136, PT ;  /* 0x00000088fb00720c */ /* 0x000fda0003fa4070 */
[----:B------:R-:W-:Y:S02]  /*1a670*/  @!P5 IADD3 R136, R136, -R251, RZ ;  /* 0x800000fb8888d210 */ /* 0x000fe40007ffe0ff */
[----:B---3--:R-:W-:Y:S02]  /*1a680*/  ISETP.GE.AND P3, PT, R22, RZ, PT ;  /* 0x000000ff1600720c */ /* 0x008fe40003f66270 */
[----:B------:R-:W3:Y:S04]  /*1a690*/  LDL R22, [R1+0x394c] ;  /* 0x00394c0001167983 */ /* 0x000ee80000100800 */
[----:B------:R1:W-:Y:S01]  /*1a6a0*/  STL [R1+0x3348], R35 ;  /* 0x0033482301007387 */ /* 0x0003e20000100800 */
[----:B------:R-:W-:-:S06]  /*1a6b0*/  @!P2 IMAD.MOV R125, RZ, RZ, -R125 ;  /* 0x000000ffff7da224 */ /* 0x000fcc00078e0a7d */
[----:B------:R-:W-:Y:S01]  /*1a6c0*/  @!P3 IMAD.MOV R127, RZ, RZ, -R127 ;  /* 0x000000ffff7fb224 */ /* 0x000fe200078e0a7f */
[----:B------:R-:W-:Y:S01]  /*1a6d0*/  ISETP.GT.U32.AND P3, PT, R251, R134, PT ;  /* 0x00000086fb00720c */ /* 0x000fe20003f64070 */
[----:B------:R-:W-:Y:S01]  /*1a6e0*/  @!P6 IMAD.MOV R123, RZ, RZ, -R123 ;  /* 0x000000ffff7be224 */ /* 0x000fe200078e0a7b */
[----:B------:R-:W3:Y:S11]  /*1a6f0*/  LDL R28, [R1+0x3928] ;  /* 0x00392800011c7983 */ /* 0x000ef60000100800 */
[----:B------:R-:W-:Y:S01]  /*1a700*/  @!P3 IMAD.IADD R134, R134, 0x1, -R251 ;  /* 0x000000018686b824 */ /* 0x000fe200078e0afb */
[----:B----4-:R-:W-:-:S02]  /*1a710*/  ISETP.GE.AND P1, PT, R27, RZ, PT ;  /* 0x000000ff1b00720c */ /* 0x010fc40003f26270 */
[----:B------:R-:W4:Y:S01]  /*1a720*/  LDL R27, [R1+0x3950] ;  /* 0x00395000011b7983 */ /* 0x000f220000100800 */
[----:B------:R-:W-:-:S03]  /*1a730*/  ISETP.GE.AND P3, PT, R26, RZ, PT ;  /* 0x000000ff1a00720c */ /* 0x000fc60003f66270 */
        /* <DEDUP_REMOVED lines=9> */
[--C-:B------:R-:W-:Y:S01]  /*1a7d0*/  @!P2 IMAD.IADD R131, R131, 0x1, -R251.reuse ;  /* 0x000000018383a824 */ /* 0x100fe200078e0afb */
[C---:B------:R-:W-:Y:S01]  /*1a7e0*/  ISETP.GT.U32.AND P2, PT, R251.reuse, R138, PT ;  /* 0x0000008afb00720c */ /* 0x040fe20003f44070 */
[----:B------:R-:W-:Y:S01]  /*1a7f0*/  @!P6 IMAD.IADD R132, R132, 0x1, -R251 ;  /* 0x000000018484e824 */ /* 0x000fe200078e0afb */
[----:B------:R-:W-:-:S11]  /*1a800*/  ISETP.GT.U32.AND P6, PT, R251, R139, PT ;  /* 0x0000008bfb00720c */ /* 0x000fd60003fc4070 */
[----:B------:R-:W-:Y:S02]  /*1a810*/  @!P2 IMAD.IADD R138, R138, 0x1, -R251 ;  /* 0x000000018a8aa824 */ /* 0x000fe400078e0afb */
[----:B------:R-:W-:Y:S01]  /*1a820*/  @!P3 IMAD.MOV R129, RZ, RZ, -R129 ;  /* 0x000000ffff81b224 */ /* 0x000fe200078e0a81 */
[C---:B------:R-:W-:Y:S01]  /*1a830*/  ISETP.GT.U32.AND P3, PT, R251.reuse, R135, PT ;  /* 0x00000087fb00720c */ /* 0x040fe20003f64070 */
[----:B------:R-:W-:Y:S01]  /*1a840*/  @!P0 IMAD.MOV R132, RZ, RZ, -R132 ;  /* 0x000000ffff848224 */ /* 0x000fe200078e0a84 */
[C---:B------:R-:W-:Y:S01]  /*1a850*/  ISETP.GT.U32.AND P0, PT, R251.reuse, R138, PT ;  /* 0x0000008afb00720c */ /* 0x040fe20003f04070 */
[----:B------:R-:W-:Y:S01]  /*1a860*/  @!P1 IMAD.MOV R128, RZ, RZ, -R128 ;  /* 0x000000ffff809224 */ /* 0x000fe200078e0a80 */
[----:B------:R-:W-:Y:S01]  /*1a870*/  ISETP.GT.U32.AND P1, PT, R251, R134, PT ;  /* 0x00000086fb00720c */ /* 0x000fe20003f24070 */
[----:B------:R-:W-:-:S05]  /*1a880*/  @!P6 IMAD.IADD R139, R139, 0x1, -R251 ;  /* 0x000000018b8be824 */ /* 0x000fca00078e0afb */
[----:B------:R-:W-:-:S03]  /*1a890*/  ISETP.GT.U32.AND P6, PT, R251, R139, PT ;  /* 0x0000008bfb00720c */ /* 0x000fc60003fc4070 */
[--C-:B------:R-:W-:Y:S01]  /*1a8a0*/  @!P3 IMAD.IADD R135, R135, 0x1, -R251.reuse ;  /* 0x000000018787b824 */ /* 0x100fe200078e0afb */
[C---:B------:R-:W-:Y:S01]  /*1a8b0*/  ISETP.GT.U32.AND P3, PT, R251.reuse, R141, PT ;  /* 0x0000008dfb00720c */ /* 0x040fe20003f64070 */
[--C-:B------:R-:W-:Y:S01]  /*1a8c0*/  @!P0 IMAD.IADD R138, R138, 0x1, -R251.reuse ;  /* 0x000000018a8a8824 */ /* 0x100fe200078e0afb */
[C---:B------:R-:W-:Y:S01]  /*1a8d0*/  ISETP.GT.U32.AND P0, PT, R251.reuse, R144, PT ;  /* 0x00000090fb00720c */ /* 0x040fe20003f04070 */
[----:B------:R-:W-:Y:S02]  /*1a8e0*/  @!P1 IMAD.IADD R134, R134, 0x1, -R251 ;  /* 0x0000000186869824 */ /* 0x000fe400078e0afb */
[----:B------:R-:W-:Y:S01]  /*1a8f0*/  @!P5 IMAD.MOV R131, RZ, RZ, -R131 ;  /* 0x000000ffff83d224 */ /* 0x000fe200078e0a83 */
[----:B------:R-:W-:-:S03]  /*1a900*/  ISETP.GT.U32.AND P5, PT, R251, R137, PT ;  /* 0x00000089fb00720c */ /* 0x000fc60003fa4070 */
[----:B------:R-:W-:-:S04]  /*1a910*/  @!P6 IMAD.IADD R139, R139, 0x1, -R251 ;  /* 0x000000018b8be824 */ /* 0x000fc800078e0afb */
[--C-:B------:R-:W-:Y:S02]  /*1a920*/  @!P3 IMAD.IADD R141, R141, 0x1, -R251.reuse ;  /* 0x000000018d8db824 */ /* 0x100fe400078e0afb */
[----:B------:R-:W-:-:S04]  /*1a930*/  @!P0 IMAD.IADD R144, R144, 0x1, -R251 ;  /* 0x0000000190908824 */ /* 0x000fc800078e0afb */
[----:B------:R-:W-:Y:S01]  /*1a940*/  @!P5 IMAD.IADD R137, R137, 0x1, -R251 ;  /* 0x000000018989d824 */ /* 0x000fe200078e0afb */
[----:B------:R-:W-:-:S13]  /*1a950*/  ISETP.GT.U32.AND P5, PT, R251, R143, PT ;  /* 0x0000008ffb00720c */ /* 0x000fda0003fa4070 */
[----:B------:R-:W-:Y:S01]  /*1a960*/  @!P5 IMAD.IADD R143, R143, 0x1, -R251 ;  /* 0x000000018f8fd824 */ /* 0x000fe200078e0afb */
[----:B---3--:R-:W-:Y:S02]  /*1a970*/  ISETP.GE.AND P2, PT, R22, RZ, PT ;  /* 0x000000ff1600720c */ /* 0x008fe40003f46270 */
[----:B------:R-:W3:Y:S01]  /*1a980*/  LDL R22, [R1+0x3948] ;  /* 0x0039480001167983 */ /* 0x000ee20000100800 */
[----:B----4-:R-:W-:-:S03]  /*1a990*/  ISETP.GE.AND P1, PT, R27, RZ, PT ;  /* 0x000000ff1b00720c */ /* 0x010fc60003f26270 */
        /* <DEDUP_REMOVED lines=10> */
[C---:B------:R-:W-:Y:S02]  /*1aa40*/  ISETP.GT.U32.AND P2, PT, R251.reuse, R140, PT ;  /* 0x0000008cfb00720c */ /* 0x040fe40003f44070 */
[----:B------:R-:W-:Y:S02]  /*1aa50*/  @!P4 IADD3 R130, -R130, RZ, RZ ;  /* 0x000000ff8282c210 */ /* 0x000fe40007ffe1ff */
[----:B------:R-:W-:-:S09]  /*1aa60*/  ISETP.GT.U32.AND P4, PT, R251, R136, PT ;  /* 0x00000088fb00720c */ /* 0x000fd20003f84070 */
[----:B------:R-:W-:Y:S01]  /*1aa70*/  @!P2 IMAD.IADD R140, R140, 0x1, -R251 ;  /* 0x000000018c8ca824 */ /* 0x000fe200078e0afb */
[----:B------:R-:W-:-:S03]  /*1aa80*/  ISETP.GT.U32.AND P2, PT, R251, R145, PT ;  /* 0x00000091fb00720c */ /* 0x000fc60003f44070 */
[----:B------:R-:W-:Y:S02]  /*1aa90*/  @!P4 IADD3 R136, R136, -R251, RZ ;  /* 0x800000fb8888c210 */ /* 0x000fe40007ffe0ff */
[----:B------:R-:W-:Y:S01]  /*1aaa0*/  ISETP.GT.U32.AND P4, PT, R251, R142, PT ;  /* 0x0000008efb00720c */ /* 0x000fe20003f84070 */
[----:B------:R-:W-:-:S07]  /*1aab0*/  @!P5 IMAD.MOV R138, RZ, RZ, -R138 ;  /* 0x000000ffff8ad224 */ /* 0x000fce00078e0a8a */
[----:B------:R-:W-:-:S05]  /*1aac0*/  @!P2 IMAD.IADD R145, R145, 0x1, -R251 ;  /* 0x000000019191a824 */ /* 0x000fca00078e0afb */
[----:B------:R-:W-:Y:S02]  /*1aad0*/  @!P4 IADD3 R142, R142, -R251, RZ ;  /* 0x800000fb8e8ec210 */ /* 0x000fe40007ffe0ff */
[C---:B------:R-:W-:Y:S01]  /*1aae0*/  ISETP.GT.U32.AND P5, PT, R251.reuse, R145, PT ;  /* 0x00000091fb00720c */ /* 0x040fe20003fa4070 */
[----:B------:R-:W-:Y:S01]  /*1aaf0*/  @!P1 IMAD.MOV R134, RZ, RZ, -R134 ;  /* 0x000000ffff869224 */ /* 0x000fe200078e0a86 */
[C---:B------:R-:W-:Y:S02]  /*1ab00*/  ISETP.GT.U32.AND P1, PT, R251.reuse, R140, PT ;  /* 0x0000008cfb00720c */ /* 0x040fe40003f24070 */
[C---:B------:R-:W-:Y:S01]  /*1ab10*/  ISETP.GT.U32.AND P2, PT, R251.reuse, R141, PT ;  /* 0x0000008dfb00720c */ /* 0x040fe20003f44070 */
[----:B------:R-:W-:Y:S01]  /*1ab20*/  @!P0 IMAD.MOV R139, RZ, RZ, -R139 ;  /* 0x000000ffff8b8224 */ /* 0x000fe200078e0a8b */
[----:B------:R-:W-:-:S07]  /*1ab30*/  ISETP.GT.U32.AND P0, PT, R251, R146, PT ;  /* 0x00000092fb00720c */ /* 0x000fce0003f04070 */
[--C-:B------:R-:W-:Y:S01]  /*1ab40*/  @!P5 IMAD.IADD R145, R145, 0x1, -R251.reuse ;  /* 0x000000019191d824 */ /* 0x100fe200078e0afb */
[----:B------:R-:W-:Y:S02]  /*1ab50*/  ISETP.GE.AND P5, PT, R28, RZ, PT ;  /* 0x000000ff1c00720c */ /* 0x000fe40003fa6270 */
[----:B------:R-:W2:Y:S01]  /*1ab60*/  LDL R28, [R1+0x3958] ;  /* 0x00395800011c7983 */ /* 0x000ea20000100800 */
[--C-:B------:R-:W-:Y:S01]  /*1ab70*/  @!P1 IMAD.IADD R140, R140, 0x1, -R251.reuse ;  /* 0x000000018c8c9824 */ /* 0x100fe200078e0afb */
[----:B------:R-:W-:Y:S02]  /*1ab80*/  @!P2 IADD3 R141, R141, -R251, RZ ;  /* 0x800000fb8d8da210 */ /* 0x000fe40007ffe0ff */
[C---:B------:R-:W-:Y:S02]  /*1ab90*/  ISETP.GT.U32.AND P1, PT, R251.reuse, R147, PT ;  /* 0x00000093fb00720c */ /* 0x040fe40003f24070 */
[----:B------:R-:W-:Y:S01]  /*1aba0*/  ISETP.GT.U32.AND P2, PT, R251, R148, PT ;  /* 0x00000094fb00720c */ /* 0x000fe20003f44070 */
[----:B------:R-:W-:-:S02]  /*1abb0*/  @!P0 IMAD.IADD R146, R146, 0x1, -R251 ;  /* 0x0000000192928824 */ /* 0x000fc400078e0afb */
[----:B------:R-:W-:Y:S01]  /*1abc0*/  @!P3 IMAD.MOV R136, RZ, RZ, -R136 ;  /* 0x000000ffff88b224 */ /* 0x000fe200078e0a88 */
[----:B------:R-:W-:-:S07]  /*1abd0*/  ISETP.GT.U32.AND P3, PT, R251, R142, PT ;  /* 0x0000008efb00720c */ /* 0x000fce0003f64070 */
[----:B------:R-:W-:Y:S02]  /*1abe0*/  @!P1 IADD3 R147, R147, -R251, RZ ;  /* 0x800000fb93939210 */ /* 0x000fe40007ffe0ff */
[----:B------:R-:W-:-:S04]  /*1abf0*/  @!P2 IMAD.IADD R148, R148, 0x1, -R251 ;  /* 0x000000019494a824 */ /* 0x000fc800078e0afb */
[----:B------:R-:W-:Y:S01]  /*1ac00*/  @!P3 IMAD.IADD R142, R142, 0x1, -R251 ;  /* 0x000000018e8eb824 */ /* 0x000fe200078e0afb */
[----:B------:R-:W-:-:S13]  /*1ac10*/  ISETP.GT.U32.AND P3, PT, R251, R149, PT ;  /* 0x00000095fb00720c */ /* 0x000fda0003f64070 */
[----:B------:R-:W-:Y:S01]  /*1ac20*/  @!P3 IMAD.IADD R149, R149, 0x1, -R251 ;  /* 0x000000019595b824 */ /* 0x000fe200078e0afb */
[----:B---3--:R-:W-:-:S13]  /*1ac30*/  ISETP.GE.AND P4, PT, R22, RZ, PT ;  /* 0x000000ff1600720c */ /* 0x008fda0003f86270 */
[----:B------:R-:W-:Y:S01]  /*1ac40*/  @!P4 IMAD.MOV R137, RZ, RZ, -R137 ;  /* 0x000000ffff89c224 */ /* 0x000fe200078e0a89 */
[----:B------:R-:W-:-:S13]  /*1ac50*/  ISETP.GT.U32.AND P4, PT, R251, R143, PT ;  /* 0x0000008ffb00720c */ /* 0x000fda0003f84070 */
[--C-:B------:R-:W-:Y:S01]  /*1ac60*/  @!P4 IMAD.IADD R143, R143, 0x1, -R251.reuse ;  /* 0x000000018f8fc824 */ /* 0x100fe200078e0afb */
[----:B------:R-:W-:Y:S02]  /*1ac70*/  ISETP.GT.U32.AND P4, PT, R251, R150, PT ;  /* 0x00000096fb00720c */ /* 0x000fe40003f84070 */
[----:B----4-:R-:W-:Y:S02]  /*1ac80*/  ISETP.GE.AND P0, PT, R27, RZ, PT ;  /* 0x000000ff1b00720c */ /* 0x010fe40003f06270 */
[----:B------:R-:W3:Y:S09]  /*1ac90*/  LDL R27, [R1+0x3970] ;  /* 0x00397000011b7983 */ /* 0x000ef20000100800 */
[----:B------:R-:W-:Y:S01]  /*1aca0*/  @!P4 IMAD.IADD R150, R150, 0x1, -R251 ;  /* 0x000000019696c824 */ /* 0x000fe200078e0afb */
[----:B------:R-:W-:-:S02]  /*1acb0*/  ISETP.GE.AND P1, PT, R26, RZ, PT ;  /* 0x000000ff1a00720c */ /* 0x000fc40003f26270 */
[----:B------:R-:W4:Y:S01]  /*1acc0*/  LDL R26, [R1+0x3988] ;  /* 0x00398800011a7983 */ /* 0x000f220000100800 */
[----:B--2---:R-:W-:-:S03]  /*1acd0*/  ISETP.GE.AND P2, PT, R25, RZ, PT ;  /* 0x000000ff1900720c */ /* 0x004fc60003f46270 */
[----:B------:R-:W2:Y:S01]  /*1ace0*/  LDL R25, [R1+0x398c] ;  /* 0x00398c0001197983 */ /* 0x000ea20000100800 */
[----:B------:R-:W-:-:S03]  /*1acf0*/  ISETP.GE.AND P4, PT, R23, RZ, PT ;  /* 0x000000ff1700720c */ /* 0x000fc60003f86270 */
[----:B------:R-:W2:Y:S01]  /*1ad00*/  LDL R23, [R1+0x396c] ;  /* 0x00396c0001177983 */ /* 0x000ea20000100800 */
[----:B------:R-:W-:-:S03]  /*1ad10*/  ISETP.GE.AND P3, PT, R24, RZ, PT ;  /* 0x000000ff1800720c */ /* 0x000fc60003f66270 */
[----:B------:R-:W2:Y:S01]  /*1ad20*/  LDL R24, [R1+0x3954] ;  /* 0x0039540001187983 */ /* 0x000ea20000100800 */
[----:B------:R-:W-:Y:S02]  /*1ad30*/  @!P6 IADD3 R135, -R135, RZ, RZ ;  /* 0x000000ff8787e210 */ /* 0x000fe40007ffe1ff */
[----:B------:R-:W-:-:S13]  /*1ad40*/  ISETP.GT.U32.AND P6, PT, R251, R144, PT ;  /* 0x00000090fb00720c */ /* 0x000fda0003fc4070 */
[----:B------:R-:W-:Y:S01]  /*1ad50*/  @!P6 IMAD.IADD R144, R144, 0x1, -R251 ;  /* 0x000000019090e824 */ /* 0x000fe200078e0afb */
[----:B------:R-:W-:-:S03]  /*1ad60*/  ISETP.GT.U32.AND P6, PT, R251, R151, PT ;  /* 0x00000097fb00720c */ /* 0x000fc60003fc4070 */
[----:B------:R-:W-:-:S10]  /*1ad70*/  @!P3 IMAD.MOV R144, RZ, RZ, -R144 ;  /* 0x000000ffff90b224 */ /* 0x000fd400078e0a90 */
[----:B------:R-:W-:-:S05]  /*1ad80*/  @!P6 IMAD.IADD R151, R151, 0x1, -R251 ;  /* 0x000000019797e824 */ /* 0x000fca00078e0afb */
[----:B------:R-:W-:Y:S02]  /*1ad90*/  ISETP.GT.U32.AND P3, PT, R251, R151, PT ;  /* 0x00000097fb00720c */ /* 0x000fe40003f64070 */
[----:B------:R-:W-:Y:S01]  /*1ada0*/  IADD3 R34, R246, 0x1f9, RZ ;  /* 0x000001f9f6227810 */ /* 0x000fe20007ffe0ff */
[----:B------:R-:W-:Y:S01]  /*1adb0*/  @!P5 IMAD.MOV R140, RZ, RZ, -R140 ;  /* 0x000000ffff8cd224 */ /* 0x000fe200078e0a8c */
[----:B------:R-:W-:Y:S01]  /*1adc0*/  @!P0 IADD3 R141, -R141, RZ, RZ ;  /* 0x000000ff8d8d8210 */ /* 0x000fe20007ffe1ff */
[----:B------:R-:W-:Y:S01]  /*1add0*/  @!P2 IMAD.MOV R143, RZ, RZ, -R143 ;  /* 0x000000ffff8fa224 */ /* 0x000fe200078e0a8f */
[C---:B------:R-:W-:Y:S01]  /*1ade0*/  ISETP.GT.U32.AND P5, PT, R251.reuse, R146, PT ;  /* 0x00000092fb00720c */ /* 0x040fe20003fa4070 */
[----:B------:R1:W-:Y:S01]  /*1adf0*/  STL [R1+0x333c], R34 ;  /* 0x00333c2201007387 */ /* 0x0003e20000100800 */
[C---:B------:R-:W-:Y:S02]  /*1ae00*/  ISETP.GT.U32.AND P0, PT, R251.reuse, R147, PT ;  /* 0x00000093fb00720c */ /* 0x040fe40003f04070 */
[----:B------:R-:W-:Y:S01]  /*1ae10*/  ISETP.GT.U32.AND P2, PT, R251, R149, PT ;  /* 0x00000095fb00720c */ /* 0x000fe20003f44070 */
[----:B------:R-:W-:-:S02]  /*1ae20*/  @!P4 IMAD.MOV R145, RZ, RZ, -R145 ;  /* 0x000000ffff91c224 */ /* 0x000fc400078e0a91 */
[----:B------:R-:W-:Y:S01]  /*1ae30*/  @!P3 IMAD.IADD R151, R151, 0x1, -R251 ;  /* 0x000000019797b824 */ /* 0x000fe200078e0afb */
[----:B------:R-:W2:Y:S01]  /*1ae40*/  LDL R29, [R1+0x39c8] ;  /* 0x0039c800011d7983 */ /* 0x000ea20000100800 */
[----:B------:R-:W-:-:S03]  /*1ae50*/  ISETP.GE.AND P3, PT, R28, RZ, PT ;  /* 0x000000ff1c00720c */ /* 0x000fc60003f66270 */
[----:B------:R-:W2:Y:S01]  /*1ae60*/  LDL R28, [R1+0x3984] ;  /* 0x00398400011c7983 */ /* 0x000ea20000100800 */
[----:B------:R-:W-:Y:S01]  /*1ae70*/  ISETP.GT.U32.AND P4, PT, R251, R152, PT ;  /* 0x00000098fb00720c */ /* 0x000fe20003f84070 */
[--C-:B------:R-:W-:Y:S01]  /*1ae80*/  @!P5 IMAD.IADD R146, R146, 0x1, -R251.reuse ;  /* 0x000000019292d824 */ /* 0x100fe200078e0afb */
[----:B------:R-:W-:Y:S02]  /*1ae90*/  @!P0 IADD3 R147, R147, -R251, RZ ;  /* 0x800000fb93938210 */ /* 0x000fe40007ffe0ff */
[----:B------:R-:W-:Y:S01]  /*1aea0*/  @!P2 IMAD.IADD R149, R149, 0x1, -R251 ;  /* 0x000000019595a824 */ /* 0x000fe200078e0afb */
[C---:B------:R-:W-:Y:S02]  /*1aeb0*/  ISETP.GT.U32.AND P5, PT, R251.reuse, R153, PT ;  /* 0x00000099fb00720c */ /* 0x040fe40003fa4070 */
[C---:B------:R-:W-:Y:S02]  /*1aec0*/  ISETP.GT.U32.AND P0, PT, R251.reuse, R154, PT ;  /* 0x0000009afb00720c */ /* 0x040fe40003f04070 */
[----:B------:R-:W-:-:S04]  /*1aed0*/  ISETP.GT.U32.AND P2, PT, R251, R156, PT ;  /* 0x0000009cfb00720c */ /* 0x000fc80003f44070 */
[--C-:B------:R-:W-:Y:S02]  /*1aee0*/  @!P4 IMAD.IADD R152, R152, 0x1, -R251.reuse ;  /* 0x000000019898c824 */ /* 0x100fe400078e0afb */
[----:B------:R-:W-:Y:S01]  /*1aef0*/  @!P1 IMAD.MOV R142, RZ, RZ, -R142 ;  /* 0x000000ffff8e9224 */ /* 0x000fe200078e0a8e */
[----:B------:R-:W-:Y:S02]  /*1af00*/  ISETP.GT.U32.AND P1, PT, R251, R148, PT ;  /* 0x00000094fb00720c */ /* 0x000fe40003f24070 */
[----:B------:R-:W-:Y:S02]  /*1af10*/  @!P5 IADD3 R153, R153, -R251, RZ ;  /* 0x800000fb9999d210 */ /* 0x000fe40007ffe0ff */
[--C-:B------:R-:W-:Y:S02]  /*1af20*/  @!P0 IMAD.IADD R154, R154, 0x1, -R251.reuse ;  /* 0x000000019a9a8824 */ /* 0x100fe400078e0afb */
[----:B------:R-:W-:-:S07]  /*1af30*/  @!P2 IMAD.IADD R156, R156, 0x1, -R251 ;  /* 0x000000019c9ca824 */ /* 0x000fce00078e0afb */
        /* <DEDUP_REMOVED lines=15> */
[----:B------:R-:W-:-:S11]  /*1b030*/  ISETP.GT.U32.AND P3, PT, R251, R152, PT ;  /* 0x00000098fb00720c */ /* 0x000fd60003f64070 */
[--C-:B------:R-:W-:Y:S01]  /*1b040*/  @!P6 IMAD.IADD R150, R150, 0x1, -R251.reuse ;  /* 0x000000019696e824 */ /* 0x100fe200078e0afb */
[----:B------:R-:W-:Y:S01]  /*1b050*/  ISETP.GT.U32.AND P6, PT, R251, R157, PT ;  /* 0x0000009dfb00720c */ /* 0x000fe20003fc4070 */
[----:B------:R-:W-:Y:S01]  /*1b060*/  @!P3 IMAD.IADD R152, R152, 0x1, -R251 ;  /* 0x000000019898b824 */ /* 0x000fe200078e0afb */
[----:B------:R-:W-:Y:S01]  /*1b070*/  @!P4 IADD3 R147, -R147, RZ, RZ ;  /* 0x000000ff9393c210 */ /* 0x000fe20007ffe1ff */
[----:B------:R-:W-:Y:S01]  /*1b080*/  @!P5 IMAD.MOV R148, RZ, RZ, -R148 ;  /* 0x000000ffff94d224 */ /* 0x000fe200078e0a94 */
[C---:B------:R-:W-:Y:S01]  /*1b090*/  ISETP.GT.U32.AND P4, PT, R251.reuse, R153, PT ;  /* 0x00000099fb00720c */ /* 0x040fe20003f84070 */
[----:B------:R-:W-:Y:S01]  /*1b0a0*/  @!P0 IMAD.MOV R149, RZ, RZ, -R149 ;  /* 0x000000ffff958224 */ /* 0x000fe200078e0a95 */
[C---:B------:R-:W-:Y:S02]  /*1b0b0*/  ISETP.GT.U32.AND P5, PT, R251.reuse, R154, PT ;  /* 0x0000009afb00720c */ /* 0x040fe40003fa4070 */
[----:B------:R-:W-:Y:S01]  /*1b0c0*/  ISETP.GT.U32.AND P0, PT, R251, R155, PT ;  /* 0x0000009bfb00720c */ /* 0x000fe20003f04070 */
[----:B------:R-:W-:-:S04]  /*1b0d0*/  @!P1 IMAD.MOV R150, RZ, RZ, -R150 ;  /* 0x000000ffff969224 */ /* 0x000fc800078e0a96 */
[----:B------:R-:W-:-:S05]  /*1b0e0*/  @!P6 IMAD.IADD R157, R157, 0x1, -R251 ;  /* 0x000000019d9de824 */ /* 0x000fca00078e0afb */
[C---:B------:R-:W-:Y:S01]  /*1b0f0*/  ISETP.GT.U32.AND P1, PT, R251.reuse, R157, PT ;  /* 0x0000009dfb00720c */ /* 0x040fe20003f24070 */
[----:B------:R-:W-:Y:S01]  /*1b100*/  @!P2 IMAD.MOV R151, RZ, RZ, -R151 ;  /* 0x000000ffff97a224 */ /* 0x000fe200078e0a97 */
[----:B------:R-:W-:Y:S01]  /*1b110*/  ISETP.GT.U32.AND P2, PT, R251, R158, PT ;  /* 0x0000009efb00720c */ /* 0x000fe20003f44070 */
[--C-:B------:R-:W-:Y:S01]  /*1b120*/  @!P5 IMAD.IADD R154, R154, 0x1, -R251.reuse ;  /* 0x000000019a9ad824 */ /* 0x100fe200078e0afb */
[----:B------:R-:W-:Y:S02]  /*1b130*/  @!P4 IADD3 R153, R153, -R251, RZ ;  /* 0x800000fb9999c210 */ /* 0x000fe40007ffe0ff */
[----:B------:R-:W-:Y:S02]  /*1b140*/  ISETP.GE.AND P3, PT, R28, RZ, PT ;  /* 0x000000ff1c00720c */ /* 0x000fe40003f66270 */
[----:B------:R-:W2:Y:S01]  /*1b150*/  LDL R28, [R1+0x39d4] ;  /* 0x0039d400011c7983 */ /* 0x000ea20000100800 */
[----:B------:R-:W-:Y:S01]  /*1b160*/  @!P0 IMAD.IADD R155, R155, 0x1, -R251 ;  /* 0x000000019b9b8824 */ /* 0x000fe200078e0afb */
[----:B------:R-:W-:-:S02]  /*1b170*/  ISETP.GT.U32.AND P4, PT, R251, R159, PT ;  /* 0x0000009ffb00720c */ /* 0x000fc40003f84070 */
[C---:B------:R-:W-:Y:S02]  /*1b180*/  ISETP.GT.U32.AND P5, PT, R251.reuse, R160, PT ;  /* 0x000000a0fb00720c */ /* 0x040fe40003fa4070 */
[----:B------:R-:W-:Y:S01]  /*1b190*/  ISETP.GT.U32.AND P0, PT, R251, R161, PT ;  /* 0x000000a1fb00720c */ /* 0x000fe20003f04070 */
[--C-:B------:R-:W-:Y:S02]  /*1b1a0*/  @!P1 IMAD.IADD R157, R157, 0x1, -R251.reuse ;  /* 0x000000019d9d9824 */ /* 0x100fe400078e0afb */
[----:B------:R-:W-:Y:S01]  /*1b1b0*/  @!P2 IMAD.IADD R158, R158, 0x1, -R251 ;  /* 0x000000019e9ea824 */ /* 0x000fe200078e0afb */
[C---:B------:R-:W-:Y:S02]  /*1b1c0*/  ISETP.GT.U32.AND P2, PT, R251.reuse, R163, PT ;  /* 0x000000a3fb00720c */ /* 0x040fe40003f44070 */
[----:B------:R-:W-:-:S03]  /*1b1d0*/  ISETP.GT.U32.AND P6, PT, R251, R156, PT ;  /* 0x0000009cfb00720c */ /* 0x000fc60003fc4070 */
[----:B------:R-:W-:Y:S02]  /*1b1e0*/  @!P4 IADD3 R159, R159, -R251, RZ ;  /* 0x800000fb9f9fc210 */ /* 0x000fe40007ffe0ff */
[--C-:B------:R-:W-:Y:S02]  /*1b1f0*/  @!P5 IMAD.IADD R160, R160, 0x1, -R251.reuse ;  /* 0x00000001a0a0d824 */ /* 0x100fe400078e0afb */
[----:B------:R-:W-:-:S04]  /*1b200*/  @!P0 IMAD.IADD R161, R161, 0x1, -R251 ;  /* 0x00000001a1a18824 */ /* 0x000fc800078e0afb */
[--C-:B------:R-:W-:Y:S02]  /*1b210*/  @!P2 IMAD.IADD R163, R163, 0x1, -R251.reuse ;  /* 0x00000001a3a3a824 */ /* 0x100fe400078e0afb */
        /* <DEDUP_REMOVED lines=9> */
[----:B------:R-:W-:-:S13]  /*1b2b0*/  ISETP.GE.AND P5, PT, R23, RZ, PT ;  /* 0x000000ff1700720c */ /* 0x000fda0003fa6270 */
[----:B------:R-:W-:Y:S01]  /*1b2c0*/  @!P5 IMAD.MOV R155, RZ, RZ, -R155 ;  /* 0x000000ffff9bd224 */ /* 0x000fe200078e0a9b */
[----:B------:R-:W-:Y:S02]  /*1b2d0*/  ISETP.GT.U32.AND P5, PT, R251, R163, PT ;  /* 0x000000a3fb00720c */ /* 0x000fe40003fa4070 */
[----:B------:R-:W-:Y:S02]  /*1b2e0*/  ISETP.GE.AND P6, PT, R24, RZ, PT ;  /* 0x000000ff1800720c */ /* 0x000fe40003fc6270 */
[----:B------:R-:W2:Y:S09]  /*1b2f0*/  LDL R24, [R1+0x39e0] ;  /* 0x0039e00001187983 */ /* 0x000eb20000100800 */
[----:B------:R-:W-:Y:S01]  /*1b300*/  @!P5 IMAD.IADD R163, R163, 0x1, -R251 ;  /* 0x00000001a3a3d824 */ /* 0x000fe200078e0afb */
[----:B------:R-:W-:-:S02]  /*1b310*/  ISETP.GE.AND P5, PT, R29, RZ, PT ;  /* 0x000000ff1d00720c */ /* 0x000fc40003fa6270 */
[----:B------:R-:W2:Y:S01]  /*1b320*/  LDL R29, [R1+0x39ec] ;  /* 0x0039ec00011d7983 */ /* 0x000ea20000100800 */
[----:B------:R-:W-:Y:S01]  /*1b330*/  @!P6 IMAD.MOV R157, RZ, RZ, -R157 ;  /* 0x000000ffff9de224 */ /* 0x000fe200078e0a9d */
[C---:B------:R-:W-:Y:S02]  /*1b340*/  ISETP.GT.U32.AND P6, PT, R251.reuse, R164, PT ;  /* 0x000000a4fb00720c */ /* 0x040fe40003fc4070 */
[C---:B------:R-:W-:Y:S01]  /*1b350*/  ISETP.GT.U32.AND P2, PT, R251.reuse, R158, PT ;  /* 0x0000009efb00720c */ /* 0x040fe20003f44070 */
[----:B------:R-:W-:Y:S01]  /*1b360*/  @!P1 IMAD.MOV R153, RZ, RZ, -R153 ;  /* 0x000000ffff999224 */ /* 0x000fe200078e0a99 */
[----:B------:R-:W-:Y:S02]  /*1b370*/  @!P3 IADD3 R152, -R152, RZ, RZ ;  /* 0x000000ff9898b210 */ /* 0x000fe40007ffe1ff */
[C---:B------:R-:W-:Y:S02]  /*1b380*/  ISETP.GT.U32.AND P1, PT, R251.reuse, R159, PT ;  /* 0x0000009ffb00720c */ /* 0x040fe40003f24070 */
[----:B------:R-:W-:-:S05]  /*1b390*/  ISETP.GT.U32.AND P3, PT, R251, R160, PT ;  /* 0x000000a0fb00720c */ /* 0x000fca0003f64070 */
[-C--:B------:R-:W-:Y:S02]  /*1b3a0*/  @!P6 IADD3 R164, R164, -R251.reuse, RZ ;  /* 0x800000fba4a4e210 */ /* 0x080fe40007ffe0ff */
[----:B------:R-:W-:Y:S02]  /*1b3b0*/  @!P2 IADD3 R158, R158, -R251, RZ ;  /* 0x800000fb9e9ea210 */ /* 0x000fe40007ffe0ff */
[C---:B------:R-:W-:Y:S02]  /*1b3c0*/  ISETP.GT.U32.AND P2, PT, R251.reuse, R165, PT ;  /* 0x000000a5fb00720c */ /* 0x040fe40003f44070 */
[----:B------:R-:W-:Y:S02]  /*1b3d0*/  ISETP.GE.AND P6, PT, R28, RZ, PT ;  /* 0x000000ff1c00720c */ /* 0x000fe40003fc6270 */
[----:B------:R-:W2:Y:S01]  /*1b3e0*/  LDL R28, [R1+0x3990] ;  /* 0x00399000011c7983 */ /* 0x000ea20000100800 */
[----:B------:R-:W-:Y:S01]  /*1b3f0*/  @!P0 IMAD.MOV R156, RZ, RZ, -R156 ;  /* 0x000000ffff9c8224 */ /* 0x000fe200078e0a9c */
[----:B------:R-:W-:Y:S01]  /*1b400*/  ISETP.GT.U32.AND P0, PT, R251, R162, PT ;  /* 0x000000a2fb00720c */ /* 0x000fe20003f04070 */
[--C-:B------:R-:W-:Y:S01]  /*1b410*/  @!P1 IMAD.IADD R159, R159, 0x1, -R251.reuse ;  /* 0x000000019f9f9824 */ /* 0x100fe200078e0afb */
[C---:B------:R-:W-:Y:S01]  /*1b420*/  ISETP.GT.U32.AND P1, PT, R251.reuse, R166, PT ;  /* 0x000000a6fb00720c */ /* 0x040fe20003f24070 */
[----:B------:R-:W-:Y:S01]  /*1b430*/  @!P3 IMAD.IADD R160, R160, 0x1, -R251 ;  /* 0x00000001a0a0b824 */ /* 0x000fe200078e0afb */
[----:B------:R-:W-:-:S03]  /*1b440*/  ISETP.GT.U32.AND P3, PT, R251, R167, PT ;  /* 0x000000a7fb00720c */ /* 0x000fc60003f64070 */
[----:B------:R-:W-:Y:S02]  /*1b450*/  @!P2 IMAD.IADD R165, R165, 0x1, -R251 ;  /* 0x00000001a5a5a824 */ /* 0x000fe400078e0afb */
[----:B------:R-:W-:Y:S01]  /*1b460*/  @!P4 IMAD.MOV R154, RZ, RZ, -R154 ;  /* 0x000000ffff9ac224 */ /* 0x000fe200078e0a9a */
[----:B------:R-:W-:-:S03]  /*1b470*/  ISETP.GT.U32.AND P4, PT, R251, R161, PT ;  /* 0x000000a1fb00720c */ /* 0x000fc60003f84070 */
[--C-:B------:R-:W-:Y:S01]  /*1b480*/  @!P0 IMAD.IADD R162, R162, 0x1, -R251.reuse ;  /* 0x00000001a2a28824 */ /* 0x100fe200078e0afb */
[----:B------:R-:W-:Y:S01]  /*1b490*/  ISETP.GT.U32.AND P0, PT, R251, R169, PT ;  /* 0x000000a9fb00720c */ /* 0x000fe20003f04070 */
[--C-:B------:R-:W-:Y:S02]  /*1b4a0*/  @!P1 IMAD.IADD R166, R166, 0x1, -R251.reuse ;  /* 0x00000001a6a69824 */ /* 0x100fe400078e0afb */
[----:B------:R-:W-:Y:S02]  /*1b4b0*/  @!P3 IMAD.IADD R167, R167, 0x1, -R251 ;  /* 0x00000001a7a7b824 */ /* 0x000fe400078e0afb */
[----:B------:R-:W-:-:S04]  /*1b4c0*/  @!P6 IMAD.MOV R159, RZ, RZ, -R159 ;  /* 0x000000ffff9fe224 */ /* 0x000fc800078e0a9f */
[----:B------:R-:W-:Y:S01]  /*1b4d0*/  @!P4 IMAD.IADD R161, R161, 0x1, -R251 ;  /* 0x00000001a1a1c824 */ /* 0x000fe200078e0afb */
[----:B------:R-:W-:-:S03]  /*1b4e0*/  ISETP.GT.U32.AND P4, PT, R251, R168, PT ;  /* 0x000000a8fb00720c */ /* 0x000fc60003f84070 */
[----:B------:R-:W-:-:S05]  /*1b4f0*/  @!P0 IMAD.IADD R169, R169, 0x1, -R251 ;  /* 0x00000001a9a98824 */ /* 0x000fca00078e0afb */
[----:B------:R-:W-:Y:S02]  /*1b500*/  ISETP.GT.U32.AND P6, PT, R251, R169, PT ;  /* 0x000000a9fb00720c */ /* 0x000fe40003fc4070 */
[----:B------:R-:W-:-:S03]  /*1b510*/  IADD3 R33, R246, 0x1fa, RZ ;  /* 0x000001faf6217810 */ /* 0x000fc60007ffe0ff */
[----:B------:R-:W-:-:S08]  /*1b520*/  @!P4 IMAD.IADD R168, R168, 0x1, -R251 ;  /* 0x00000001a8a8c824 */ /* 0x000fd000078e0afb */
        /* <DEDUP_REMOVED lines=8> */
[----:B------:R-:W2:Y:S04]  /*1b5b0*/  LDL R24, [R1+0x3a14] ;  /* 0x003a140001187983 */ /* 0x000ea80000100800 */
[----:B------:R1:W-:Y:S01]  /*1b5c0*/  STL [R1+0x332c], R33 ;  /* 0x00332c2101007387 */ /* 0x0003e20000100800 */
[----:B------:R-:W-:-:S05]  /*1b5d0*/  ISETP.GE.AND P6, PT, R29, RZ, PT ;  /* 0x000000ff1d00720c */ /* 0x000fca0003fc6270 */
[----:B------:R-:W-:Y:S01]  /*1b5e0*/  @!P4 IMAD.MOV R163, RZ, RZ, -R163 ;  /* 0x000000ffffa3c224 */ /* 0x000fe200078e0aa3 */
[----:B------:R-:W2:Y:S01]  /*1b5f0*/  LDL R29, [R1+0x39bc] ;  /* 0x0039bc00011d7983 */ /* 0x000ea20000100800 */
[C---:B------:R-:W-:Y:S02]  /*1b600*/  ISETP.GT.U32.AND P4, PT, R251.reuse, R170, PT ;  /* 0x000000aafb00720c */ /* 0x040fe40003f84070 */
[C---:B------:R-:W-:Y:S01]  /*1b610*/  ISETP.GT.U32.AND P0, PT, R251.reuse, R164, PT ;  /* 0x000000a4fb00720c */ /* 0x040fe20003f04070 */
[----:B------:R-:W-:Y:S01]  /*1b620*/  @!P2 IMAD.MOV R160, RZ, RZ, -R160 ;  /* 0x000000ffffa0a224 */ /* 0x000fe200078e0aa0 */
[----:B------:R-:W-:Y:S01]  /*1b630*/  @!P5 IADD3 R158, -R158, RZ, RZ ;  /* 0x000000ff9e9ed210 */ /* 0x000fe20007ffe1ff */
[----:B------:R-:W-:Y:S01]  /*1b640*/  @!P3 IMAD.MOV R162, RZ, RZ, -R162 ;  /* 0x000000ffffa2b224 */ /* 0x000fe200078e0aa2 */
[C---:B------:R-:W-:Y:S01]  /*1b650*/  ISETP.GT.U32.AND P5, PT, R251.reuse, R165, PT ;  /* 0x000000a5fb00720c */ /* 0x040fe20003fa4070 */
[----:B------:R-:W-:Y:S01]  /*1b660*/  @!P1 IMAD.MOV R161, RZ, RZ, -R161 ;  /* 0x000000ffffa19224 */ /* 0x000fe200078e0aa1 */
[----:B------:R-:W-:Y:S01]  /*1b670*/  ISETP.GT.U32.AND P2, PT, R251, R166, PT ;  /* 0x000000a6fb00720c */ /* 0x000fe20003f44070 */
[----:B------:R-:W2:Y:S04]  /*1b680*/  LDL R30, [R1+0x3a08] ;  /* 0x003a0800011e7983 */ /* 0x000ea80000100800 */
[----:B------:R-:W-:-:S02]  /*1b690*/  @!P4 IADD3 R170, R170, -R251, RZ ;  /* 0x800000fbaaaac210 */ /* 0x000fc40007ffe0ff */
[----:B------:R-:W-:Y:S02]  /*1b6a0*/  @!P0 IADD3 R164, R164, -R251, RZ ;  /* 0x800000fba4a48210 */ /* 0x000fe40007ffe0ff */
[----:B------:R-:W-:Y:S02]  /*1b6b0*/  ISETP.GT.U32.AND P0, PT, R251, R171, PT ;  /* 0x000000abfb00720c */ /* 0x000fe40003f04070 */
[----:B------:R-:W-:Y:S02]  /*1b6c0*/  ISETP.GE.AND P4, PT, R28, RZ, PT ;  /* 0x000000ff1c00720c */ /* 0x000fe40003f86270 */
[----:B------:R-:W2:Y:S01]  /*1b6d0*/  LDL R28, [R1+0x39d8] ;  /* 0x0039d800011c7983 */ /* 0x000ea20000100800 */
[--C-:B------:R-:W-:Y:S01]  /*1b6e0*/  @!P5 IMAD.IADD R165, R165, 0x1, -R251.reuse ;  /* 0x00000001a5a5d824 */ /* 0x100fe200078e0afb */
[C---:B------:R-:W-:Y:S01]  /*1b6f0*/  ISETP.GT.U32.AND P3, PT, R251.reuse, R168, PT ;  /* 0x000000a8fb00720c */ /* 0x040fe20003f64070 */
[----:B------:R-:W-:Y:S01]  /*1b700*/  @!P2 IMAD.IADD R166, R166, 0x1, -R251 ;  /* 0x00000001a6a6a824 */ /* 0x000fe200078e0afb */
[----:B------:R-:W-:-:S02]  /*1b710*/  ISETP.GT.U32.AND P5, PT, R251, R172, PT ;  /* 0x000000acfb00720c */ /* 0x000fc40003fa4070 */
[----:B------:R-:W-:-:S03]  /*1b720*/  ISETP.GT.U32.AND P2, PT, R251, R173, PT ;  /* 0x000000adfb00720c */ /* 0x000fc60003f44070 */
[----:B------:R-:W-:-:S06]  /*1b730*/  @!P0 IMAD.IADD R171, R171, 0x1, -R251 ;  /* 0x00000001abab8824 */ /* 0x000fcc00078e0afb */
[--C-:B------:R-:W-:Y:S01]  /*1b740*/  @!P3 IMAD.IADD R168, R168, 0x1, -R251.reuse ;  /* 0x00000001a8a8b824 */ /* 0x100fe200078e0afb */
[----:B------:R-:W-:Y:S01]  /*1b750*/  ISETP.GT.U32.AND P3, PT, R251, R175, PT ;  /* 0x000000affb00720c */ /* 0x000fe20003f64070 */
[--C-:B------:R-:W-:Y:S02]  /*1b760*/  @!P5 IMAD.IADD R172, R172, 0x1, -R251.reuse ;  /* 0x00000001acacd824 */ /* 0x100fe400078e0afb */
[----:B------:R-:W-:-:S10]  /*1b770*/  @!P2 IMAD.IADD R173, R173, 0x1, -R251 ;  /* 0x00000001adada824 */ /* 0x000fd400078e0afb */
[----:B------:R-:W-:Y:S01]  /*1b780*/  @!P3 IMAD.IADD R175, R175, 0x1, -R251 ;  /* 0x00000001afafb824 */ /* 0x000fe200078e0afb */
[----:B------:R-:W-:-:S13]  /*1b790*/  ISETP.GT.U32.AND P3, PT, R251, R170, PT ;  /* 0x000000aafb00720c */ /* 0x000fda0003f64070 */
[----:B------:R-:W-:Y:S02]  /*1b7a0*/  @!P3 IADD3 R170, R170, -R251, RZ ;  /* 0x800000fbaaaab210 */ /* 0x000fe40007ffe0ff */
        /* <DEDUP_REMOVED lines=8> */
[----:B------:R-:W-:-:S13]  /*1b830*/  ISETP.GT.U32.AND P1, PT, R251, R167, PT ;  /* 0x000000a7fb00720c */ /* 0x000fda0003f24070 */
[----:B------:R-:W-:Y:S01]  /*1b840*/  @!P1 IMAD.IADD R167, R167, 0x1, -R251 ;  /* 0x00000001a7a79824 */ /* 0x000fe200078e0afb */
[C---:B------:R-:W-:Y:S02]  /*1b850*/  ISETP.GT.U32.AND P1, PT, R251.reuse, R174, PT ;  /* 0x000000aefb00720c */ /* 0x040fe40003f24070 */
[----:B------:R-:W-:Y:S02]  /*1b860*/  @!P6 IADD3 R164, -R164, RZ, RZ ;  /* 0x000000ffa4a4e210 */ /* 0x000fe40007ffe1ff */
[C---:B------:R-:W-:Y:S01]  /*1b870*/  ISETP.GT.U32.AND P6, PT, R251.reuse, R175, PT ;  /* 0x000000affb00720c */ /* 0x040fe20003fc4070 */
[----:B------:R-:W-:Y:S01]  /*1b880*/  @!P4 IMAD.MOV R165, RZ, RZ, -R165 ;  /* 0x000000ffffa5c224 */ /* 0x000fe200078e0aa5 */
[----:B------:R-:W-:-:S07]  /*1b890*/  ISETP.GT.U32.AND P4, PT, R251, R171, PT ;  /* 0x000000abfb00720c */ /* 0x000fce0003f84070 */
[--C-:B------:R-:W-:Y:S01]  /*1b8a0*/  @!P1 IMAD.IADD R174, R174, 0x1, -R251.reuse ;  /* 0x00000001aeae9824 */ /* 0x100fe200078e0afb */
[----:B------:R-:W-:Y:S02]  /*1b8b0*/  ISETP.GE.AND P1, PT, R24, RZ, PT ;  /* 0x000000ff1800720c */ /* 0x000fe40003f26270 */
[----:B------:R-:W2:Y:S01]  /*1b8c0*/  LDL R24, [R1+0x3a30] ;  /* 0x003a300001187983 */ /* 0x000ea20000100800 */
[----:B------:R-:W-:Y:S01]  /*1b8d0*/  @!P6 IMAD.IADD R175, R175, 0x1, -R251 ;  /* 0x00000001afafe824 */ /* 0x000fe200078e0afb */
[----:B------:R-:W-:Y:S01]  /*1b8e0*/  ISETP.GE.AND P6, PT, R28, RZ, PT ;  /* 0x000000ff1c00720c */ /* 0x000fe20003fc6270 */
[----:B------:R-:W-:Y:S01]  /*1b8f0*/  @!P5 IMAD.MOV R167, RZ, RZ, -R167 ;  /* 0x000000ffffa7d224 */ /* 0x000fe200078e0aa7 */
[C---:B------:R-:W-:Y:S01]  /*1b900*/  ISETP.GT.U32.AND P5, PT, R251.reuse, R173, PT ;  /* 0x000000adfb00720c */ /* 0x040fe20003fa4070 */
[----:B------:R-:W-:Y:S01]  /*1b910*/  @!P2 IMAD.MOV R168, RZ, RZ, -R168 ;  /* 0x000000ffffa8a224 */ /* 0x000fe200078e0aa8 */
[----:B------:R-:W-:Y:S01]  /*1b920*/  ISETP.GT.U32.AND P2, PT, R251, R174, PT ;  /* 0x000000aefb00720c */ /* 0x000fe20003f44070 */
[----:B------:R-:W2:Y:S01]  /*1b930*/  LDL R28, [R1+0x3a38] ;  /* 0x003a3800011c7983 */ /* 0x000ea20000100800 */
[----:B------:R-:W-:Y:S01]  /*1b940*/  @!P4 IMAD.IADD R171, R171, 0x1, -R251 ;  /* 0x00000001ababc824 */ /* 0x000fe200078e0afb */
[----:B------:R-:W-:-:S08]  /*1b950*/  ISETP.GT.U32.AND P4, PT, R251, R177, PT ;  /* 0x000000b1fb00720c */ /* 0x000fd00003f84070 */
[--C-:B------:R-:W-:Y:S01]  /*1b960*/  @!P5 IMAD.IADD R173, R173, 0x1, -R251.reuse ;  /* 0x00000001adadd824 */ /* 0x100fe200078e0afb */
[C---:B------:R-:W-:Y:S01]  /*1b970*/  ISETP.GT.U32.AND P5, PT, R251.reuse, R179, PT ;  /* 0x000000b3fb00720c */ /* 0x040fe20003fa4070 */
[--C-:B------:R-:W-:Y:S01]  /*1b980*/  @!P2 IMAD.IADD R174, R174, 0x1, -R251.reuse ;  /* 0x00000001aeaea824 */ /* 0x100fe200078e0afb */
[----:B------:R-:W-:Y:S02]  /*1b990*/  ISETP.GT.U32.AND P2, PT, R251, R180, PT ;  /* 0x000000b4fb00720c */ /* 0x000fe40003f44070 */
[----:B------:R-:W-:-:S09]  /*1b9a0*/  @!P4 IMAD.IADD R177, R177, 0x1, -R251 ;  /* 0x00000001b1b1c824 */ /* 0x000fd200078e0afb */
        /* <DEDUP_REMOVED lines=8> */
[----:B------:R-:W-:-:S02]  /*1ba30*/  @!P2 IADD3 R175, -R175, RZ, RZ ;  /* 0x000000ffafafa210 */ /* 0x000fc40007ffe1ff */
[----:B------:R-:W-:-:S13]  /*1ba40*/  ISETP.GT.U32.AND P2, PT, R251, R182, PT ;  /* 0x000000b6fb00720c */ /* 0x000fda0003f44070 */
[----:B------:R-:W-:Y:S01]  /*1ba50*/  @!P2 IMAD.IADD R182, R182, 0x1, -R251 ;  /* 0x00000001b6b6a824 */ /* 0x000fe200078e0afb */
[----:B------:R-:W-:Y:S02]  /*1ba60*/  ISETP.GE.AND P2, PT, R29, RZ, PT ;  /* 0x000000ff1d00720c */ /* 0x000fe40003f46270 */
[----:B------:R-:W2:Y:S01]  /*1ba70*/  LDL R29, [R1+0x3a4c] ;  /* 0x003a4c00011d7983 */ /* 0x000ea20000100800 */
[----:B------:R-:W-:Y:S01]  /*1ba80*/  @!P1 IMAD.MOV R169, RZ, RZ, -R169 ;  /* 0x000000ffffa99224 */ /* 0x000fe200078e0aa9 */
[C---:B------:R-:W-:Y:S01]  /*1ba90*/  ISETP.GT.U32.AND P1, PT, R251.reuse, R176, PT ;  /* 0x000000b0fb00720c */ /* 0x040fe20003f24070 */
[----:B------:R-:W-:Y:S01]  /*1baa0*/  @!P0 IMAD.MOV R166, RZ, RZ, -R166 ;  /* 0x000000ffffa68224 */ /* 0x000fe200078e0aa6 */
[----:B------:R-:W-:-:S11]  /*1bab0*/  ISETP.GT.U32.AND P0, PT, R251, R172, PT ;  /* 0x000000acfb00720c */ /* 0x000fd60003f04070 */
[----:B------:R-:W-:Y:S02]  /*1bac0*/  @!P1 IADD3 R176, R176, -R251, RZ ;  /* 0x800000fbb0b09210 */ /* 0x000fe40007ffe0ff */
[C---:B------:R-:W-:Y:S01]  /*1bad0*/  ISETP.GT.U32.AND P1, PT, R251.reuse, R181, PT ;  /* 0x000000b5fb00720c */ /* 0x040fe20003f24070 */
[----:B------:R-:W-:Y:S01]  /*1bae0*/  @!P0 IMAD.IADD R172, R172, 0x1, -R251 ;  /* 0x00000001acac8824 */ /* 0x000fe200078e0afb */
[----:B------:R-:W-:-:S11]  /*1baf0*/  ISETP.GT.U32.AND P0, PT, R251, R178, PT ;  /* 0x000000b2fb00720c */ /* 0x000fd60003f04070 */
[----:B------:R-:W-:Y:S02]  /*1bb00*/  @!P1 IADD3 R181, R181, -R251, RZ ;  /* 0x800000fbb5b59210 */ /* 0x000fe40007ffe0ff */
[C---:B------:R-:W-:Y:S01]  /*1bb10*/  ISETP.GT.U32.AND P1, PT, R251.reuse, R176, PT ;  /* 0x000000b0fb00720c */ /* 0x040fe20003f24070 */
[----:B------:R-:W-:Y:S01]  /*1bb20*/  @!P0 IMAD.IADD R178, R178, 0x1, -R251 ;  /* 0x00000001b2b28824 */ /* 0x000fe200078e0afb */
[----:B------:R-:W-:Y:S01]  /*1bb30*/  ISETP.GE.AND P0, PT, R24, RZ, PT ;  /* 0x000000ff1800720c */ /* 0x000fe20003f06270 */
[----:B------:R-:W-:Y:S01]  /*1bb40*/  @!P3 IMAD.MOV R170, RZ, RZ, -R170 ;  /* 0x000000ffffaab224 */ /* 0x000fe200078e0aaa */
[----:B------:R-:W-:-:S09]  /*1bb50*/  ISETP.GT.U32.AND P3, PT, R251, R177, PT ;  /* 0x000000b1fb00720c */ /* 0x000fd20003f64070 */
[----:B------:R-:W-:Y:S01]  /*1bb60*/  @!P1 IMAD.IADD R176, R176, 0x1, -R251 ;  /* 0x00000001b0b09824 */ /* 0x000fe200078e0afb */
[C---:B------:R-:W-:Y:S01]  /*1bb70*/  ISETP.GT.U32.AND P1, PT, R251.reuse, R183, PT ;  /* 0x000000b7fb00720c */ /* 0x040fe20003f24070 */
[----:B------:R-:W-:Y:S01]  /*1bb80*/  @!P4 IMAD.MOV R172, RZ, RZ, -R172 ;  /* 0x000000ffffacc224 */ /* 0x000fe200078e0aac */
[C---:B------:R-:W-:Y:S01]  /*1bb90*/  ISETP.GT.U32.AND P4, PT, R251.reuse, R178, PT ;  /* 0x000000b2fb00720c */ /* 0x040fe20003f84070 */
[----:B------:R-:W-:Y:S01]  /*1bba0*/  @!P0 IMAD.MOV R173, RZ, RZ, -R173 ;  /* 0x000000ffffad8224 */ /* 0x000fe200078e0aad */
[C---:B------:R-:W-:Y:S01]  /*1bbb0*/  ISETP.GT.U32.AND P0, PT, R251.reuse, R179, PT ;  /* 0x000000b3fb00720c */ /* 0x040fe20003f04070 */
[----:B------:R-:W-:Y:S01]  /*1bbc0*/  @!P5 IMAD.MOV R174, RZ, RZ, -R174 ;  /* 0x000000ffffaed224 */ /* 0x000fe200078e0aae */
[----:B------:R-:W-:Y:S01]  /*1bbd0*/  ISETP.GT.U32.AND P5, PT, R251, R181, PT ;  /* 0x000000b5fb00720c */ /* 0x000fe20003fa4070 */
[----:B------:R-:W-:Y:S01]  /*1bbe0*/  @!P3 IMAD.IADD R177, R177, 0x1, -R251 ;  /* 0x00000001b1b1b824 */ /* 0x000fe200078e0afb */
[----:B------:R-:W-:-:S05]  /*1bbf0*/  ISETP.GT.U32.AND P3, PT, R251, R184, PT ;  /* 0x000000b8fb00720c */ /* 0x000fca0003f64070 */
[--C-:B------:R-:W-:Y:S01]  /*1bc00*/  @!P1 IMAD.IADD R183, R183, 0x1, -R251.reuse ;  /* 0x00000001b7b79824 */ /* 0x100fe200078e0afb */
[----:B------:R-:W-:Y:S02]  /*1bc10*/  ISETP.GE.AND P1, PT, R28, RZ, PT ;  /* 0x000000ff1c00720c */ /* 0x000fe40003f26270 */
[----:B------:R-:W2:Y:S01]  /*1bc20*/  LDL R28, [R1+0x3a64] ;  /* 0x003a6400011c7983 */ /* 0x000ea20000100800 */
[--C-:B------:R-:W-:Y:S01]  /*1bc30*/  @!P4 IMAD.IADD R178, R178, 0x1, -R251.reuse ;  /* 0x00000001b2b2c824 */ /* 0x100fe200078e0afb */
[----:B------:R-:W-:Y:S01]  /*1bc40*/  ISETP.GT.U32.AND P4, PT, R251, R185, PT ;  /* 0x000000b9fb00720c */ /* 0x000fe20003f84070 */
[--C-:B------:R-:W-:Y:S01]  /*1bc50*/  @!P0 IMAD.IADD R179, R179, 0x1, -R251.reuse ;  /* 0x00000001b3b38824 */ /* 0x100fe200078e0afb */
[----:B------:R-:W-:Y:S02]  /*1bc60*/  @!P5 IADD3 R181, R181, -R251, RZ ;  /* 0x800000fbb5b5d210 */ /* 0x000fe40007ffe0ff */
[----:B------:R-:W-:Y:S02]  /*1bc70*/  ISETP.GT.U32.AND P0, PT, R251, R186, PT ;  /* 0x000000bafb00720c */ /* 0x000fe40003f04070 */
[----:B------:R-:W-:Y:S01]  /*1bc80*/  ISETP.GE.AND P5, PT, R30, RZ, PT ;  /* 0x000000ff1e00720c */ /* 0x000fe20003fa6270 */
[--C-:B------:R-:W-:Y:S01]  /*1bc90*/  @!P3 IMAD.IADD R184, R184, 0x1, -R251.reuse ;  /* 0x00000001b8b8b824 */ /* 0x100fe200078e0afb */
[----:B------:R-:W2:Y:S05]  /*1bca0*/  LDL R30, [R1+0x3a28] ;  /* 0x003a2800011e7983 */ /* 0x000eaa0000100800 */
[----:B------:R-:W-:-:S04]  /*1bcb0*/  @!P4 IMAD.IADD R185, R185, 0x1, -R251 ;  /* 0x00000001b9b9c824 */ /* 0x000fc800078e0afb */
[----:B------:R-:W-:Y:S01]  /*1bcc0*/  @!P0 IMAD.IADD R186, R186, 0x1, -R251 ;  /* 0x00000001baba8824 */ /* 0x000fe200078e0afb */
[----:B------:R-:W-:Y:S02]  /*1bcd0*/  IADD3 R32, R246, 0x1fb, RZ ;  /* 0x000001fbf6207810 */ /* 0x000fe40007ffe0ff */
[----:B---3--:R-:W-:Y:S02]  /*1bce0*/  ISETP.GE.AND P3, PT, R27, RZ, PT ;  /* 0x000000ff1b00720c */ /* 0x008fe40003f66270 */
[----:B------:R-:W3:Y:S01]  /*1bcf0*/  LDL R27, [R1+0x39b8] ;  /* 0x0039b800011b7983 */ /* 0x000ee20000100800 */
[----:B----4-:R-:W-:-:S03]  /*1bd00*/  ISETP.GE.AND P4, PT, R26, RZ, PT ;  /* 0x000000ff1a00720c */ /* 0x010fc60003f86270 */
[----:B------:R-:W4:Y:S01]  /*1bd10*/  LDL R26, [R1+0x3a00] ;  /* 0x003a0000011a7983 */ /* 0x000f220000100800 */
[----:B--2---:R-:W-:-:S03]  /*1bd20*/  ISETP.GE.AND P0, PT, R25, RZ, PT ;  /* 0x000000ff1900720c */ /* 0x004fc60003f06270 */
[----:B------:R-:W2:Y:S10]  /*1bd30*/  LDL R25, [R1+0x3a24] ;  /* 0x003a240001197983 */ /* 0x000eb40000100800 */
[----:B------:R-:W-:-:S02]  /*1bd40*/  @!P0 IADD3 R181, -R181, RZ, RZ ;  /* 0x000000ffb5b58210 */ /* 0x000fc40007ffe1ff */
[----:B------:R-:W-:Y:S01]  /*1bd50*/  ISETP.GT.U32.AND P0, PT, R251, R188, PT ;  /* 0x000000bcfb00720c */ /* 0x000fe20003f04070 */
[----:B------:R-:W-:Y:S01]  /*1bd60*/  STL [R1+0x3318], R32 ;  /* 0x0033182001007387 */ /* 0x000fe20000100800 */
[----:B------:R-:W-:-:S11]  /*1bd70*/  @!P6 IMAD.MOV R171, RZ, RZ, -R171 ;  /* 0x000000ffffabe224 */ /* 0x000fd600078e0aab */
[----:B------:R-:W-:Y:S01]  /*1bd80*/  @!P0 IMAD.IADD R188, R188, 0x1, -R251 ;  /* 0x00000001bcbc8824 */ /* 0x000fe200078e0afb */
[----:B------:R-:W2:Y:S01]  /*1bd90*/  LDL R31, [R1+0x3a5c] ;  /* 0x003a5c00011f7983 */ /* 0x000ea20000100800 */
[----:B------:R-:W-:Y:S02]  /*1bda0*/  @!P5 IMAD.MOV R176, RZ, RZ, -R176 ;  /* 0x000000ffffb0d224 */ /* 0x000fe400078e0ab0 */
[----:B------:R-:W-:Y:S01]  /*1bdb0*/  @!P2 IMAD.MOV R177, RZ, RZ, -R177 ;  /* 0x000000ffffb1a224 */ /* 0x000fe200078e0ab1 */
[----:B-1----:R-:W2:Y:S01]  /*1bdc0*/  LDL R41, [R1+0x39ac] ;  /* 0x0039ac0001297983 */ /* 0x002ea20000100800 */
[----:B------:R-:W-:-:S03]  /*1bdd0*/  ISETP.GE.AND P0, PT, R29, RZ, PT ;  /* 0x000000ff1d00720c */ /* 0x000fc60003f06270 */
[----:B------:R-:W2:Y:S01]  /*1bde0*/  LDL R29, [R1+0x3a60] ;  /* 0x003a6000011d7983 */ /* 0x000ea20000100800 */
[C---:B------:R-:W-:Y:S02]  /*1bdf0*/  ISETP.GT.U32.AND P6, PT, R251.reuse, R180, PT ;  /* 0x000000b4fb00720c */ /* 0x040fe40003fc4070 */
[C---:B------:R-:W-:Y:S02]  /*1be00*/  ISETP.GT.U32.AND P5, PT, R251.reuse, R182, PT ;  /* 0x000000b6fb00720c */ /* 0x040fe40003fa4070 */
[----:B------:R-:W-:-:S09]  /*1be10*/  ISETP.GT.U32.AND P2, PT, R251, R183, PT ;  /* 0x000000b7fb00720c */ /* 0x000fd20003f44070 */
[--C-:B------:R-:W-:Y:S01]  /*1be20*/  @!P6 IMAD.IADD R180, R180, 0x1, -R251.reuse ;  /* 0x00000001b4b4e824 */ /* 0x100fe200078e0afb */
[C---:B------:R-:W-:Y:S01]  /*1be30*/  ISETP.GT.U32.AND P6, PT, R251.reuse, R187, PT ;  /* 0x000000bbfb00720c */ /* 0x040fe20003fc4070 */
[--C-:B------:R-:W-:Y:S01]  /*1be40*/  @!P5 IMAD.IADD R182, R182, 0x1, -R251.reuse ;  /* 0x00000001b6b6d824 */ /* 0x100fe200078e0afb */
[C---:B------:R-:W-:Y:S01]  /*1be50*/  ISETP.GT.U32.AND P5, PT, R251.reuse, R189, PT ;  /* 0x000000bdfb00720c */ /* 0x040fe20003fa4070 */
[----:B------:R-:W-:Y:S01]  /*1be60*/  @!P1 IMAD.MOV R178, RZ, RZ, -R178 ;  /* 0x000000ffffb29224 */ /* 0x000fe200078e0ab2 */
[----:B------:R-:W-:Y:S01]  /*1be70*/  ISETP.GT.U32.AND P1, PT, R251, R184, PT ;  /* 0x000000b8fb00720c */ /* 0x000fe20003f24070 */
[----:B------:R-:W-:Y:S02]  /*1be80*/  @!P4 IMAD.MOV R180, RZ, RZ, -R180 ;  /* 0x000000ffffb4c224 */ /* 0x000fe400078e0ab4 */
[----:B------:R-:W-:-:S06]  /*1be90*/  @!P2 IMAD.IADD R183, R183, 0x1, -R251 ;  /* 0x00000001b7b7a824 */ /* 0x000fcc00078e0afb */
[----:B------:R-:W-:Y:S02]  /*1bea0*/  @!P6 IADD3 R187, R187, -R251, RZ ;  /* 0x800000fbbbbbe210 */ /* 0x000fe40007ffe0ff */
[--C-:B------:R-:W-:Y:S02]  /*1beb0*/  @!P5 IMAD.IADD R189, R189, 0x1, -R251.reuse ;  /* 0x00000001bdbdd824 */ /* 0x100fe400078e0afb */
[C---:B------:R-:W-:Y:S02]  /*1bec0*/  ISETP.GT.U32.AND P4, PT, R251.reuse, R187, PT ;  /* 0x000000bbfb00720c */ /* 0x040fe40003f84070 */
[C---:B------:R-:W-:Y:S02]  /*1bed0*/  ISETP.GT.U32.AND P2, PT, R251.reuse, R190, PT ;  /* 0x000000befb00720c */ /* 0x040fe40003f44070 */
[C---:B------:R-:W-:Y:S01]  /*1bee0*/  ISETP.GT.U32.AND P6, PT, R251.reuse, R186, PT ;  /* 0x000000bafb00720c */ /* 0x040fe20003fc4070 */
[----:B------:R-:W-:Y:S01]  /*1bef0*/  @!P1 IMAD.IADD R184, R184, 0x1, -R251 ;  /* 0x00000001b8b89824 */ /* 0x000fe200078e0afb */
[----:B------:R-:W-:-:S07]  /*1bf00*/  ISETP.GT.U32.AND P1, PT, R251, R191, PT ;  /* 0x000000bffb00720c */ /* 0x000fce0003f24070 */
[----:B------:R-:W-:Y:S02]  /*1bf10*/  @!P4 IADD3 R187, R187, -R251, RZ ;  /* 0x800000fbbbbbc210 */ /* 0x000fe40007ffe0ff */
[----:B------:R-:W-:Y:S02]  /*1bf20*/  ISETP.GE.AND P5, PT, R28, RZ, PT ;  /* 0x000000ff1c00720c */ /* 0x000fe40003fa6270 */
[----:B------:R-:W2:Y:S01]  /*1bf30*/  LDL R28, [R1+0x39b4] ;  /* 0x0039b400011c7983 */ /* 0x000ea20000100800 */
[--C-:B------:R-:W-:Y:S01]  /*1bf40*/  @!P2 IMAD.IADD R190, R190, 0x1, -R251.reuse ;  /* 0x00000001bebea824 */ /* 0x100fe200078e0afb */
[----:B------:R-:W-:Y:S02]  /*1bf50*/  ISETP.GE.AND P4, PT, R30, RZ, PT ;  /* 0x000000ff1e00720c */ /* 0x000fe40003f86270 */
[----:B------:R-:W2:Y:S01]  /*1bf60*/  LDL R30, [R1+0x3a48] ;  /* 0x003a4800011e7983 */ /* 0x000ea20000100800 */
[--C-:B------:R-:W-:Y:S01]  /*1bf70*/  @!P6 IMAD.IADD R186, R186, 0x1, -R251.reuse ;  /* 0x00000001babae824 */ /* 0x100fe200078e0afb */
[----:B------:R-:W-:Y:S01]  /*1bf80*/  ISETP.GT.U32.AND P6, PT, R251, R193, PT ;  /* 0x000000c1fb00720c */ /* 0x000fe20003fc4070 */
[----:B------:R-:W-:-:S12]  /*1bf90*/  @!P1 IMAD.IADD R191, R191, 0x1, -R251 ;  /* 0x00000001bfbf9824 */ /* 0x000fd800078e0afb */
[----:B------:R-:W-:Y:S02]  /*1bfa0*/  @!P6 IADD3 R193, R193, -R251, RZ ;  /* 0x800000fbc1c1e210 */ /* 0x000fe40007ffe0ff */
[----:B---3--:R-:W-:Y:S02]  /*1bfb0*/  ISETP.GE.AND P2, PT, R27, RZ, PT ;  /* 0x000000ff1b00720c */ /* 0x008fe40003f46270 */
[----:B------:R-:W3:Y:S01]  /*1bfc0*/  LDL R27, [R1+0x3a20] ;  /* 0x003a2000011b7983 */ /* 0x000ee20000100800 */
[----:B----4-:R-:W-:-:S03]  /*1bfd0*/  ISETP.GE.AND P1, PT, R26, RZ, PT ;  /* 0x000000ff1a00720c */ /* 0x010fc60003f26270 */
[----:B------:R-:W4:Y:S10]  /*1bfe0*/  LDL R26, [R1+0x3a44] ;  /* 0x003a4400011a7983 */ /* 0x000f340000100800 */
[----:B------:R-:W-:Y:S01]  /*1bff0*/  @!P1 IMAD.MOV R186, RZ, RZ, -R186 ;  /* 0x000000ffffba9224 */ /* 0x000fe200078e0aba */
[----:B------:R-:W-:-:S13]  /*1c000*/  ISETP.GT.U32.AND P1, PT, R251, R193, PT ;  /* 0x000000c1fb00720c */ /* 0x000fda0003f24070 */
[----:B------:R-:W-:Y:S02]  /*1c010*/  @!P1 IADD3 R193, R193, -R251, RZ ;  /* 0x800000fbc1c19210 */ /* 0x000fe40007ffe0ff */
[----:B--2---:R-:W-:Y:S02]  /*1c020*/  ISETP.GE.AND P1, PT, R29, RZ, PT ;  /* 0x000000ff1d00720c */ /* 0x004fe40003f26270 */
[----:B------:R-:W2:Y:S01]  /*1c030*/  LDL R29, [R1+0x39f8] ;  /* 0x0039f800011d7983 */ /* 0x000ea20000100800 */
[----:B------:R-:W-:Y:S01]  /*1c040*/  @!P3 IMAD.MOV R179, RZ, RZ, -R179 ;  /* 0x000000ffffb3b224 */ /* 0x000fe200078e0ab3 */
[C---:B------:R-:W-:Y:S01]  /*1c050*/  ISETP.GT.U32.AND P3, PT, R251.reuse, R185, PT ;  /* 0x000000b9fb00720c */ /* 0x040fe20003f64070 */
[----:B------:R-:W-:Y:S01]  /*1c060*/  @!P0 IMAD.MOV R183, RZ, RZ, -R183 ;  /* 0x000000ffffb78224 */ /* 0x000fe200078e0ab7 */
[----:B------:R-:W-:-:S11]  /*1c070*/  ISETP.GT.U32.AND P0, PT, R251, R189, PT ;  /* 0x000000bdfb00720c */ /* 0x000fd60003f04070 */
[--C-:B------:R-:W-:Y:S01]  /*1c080*/  @!P3 IMAD.IADD R185, R185, 0x1, -R251.reuse ;  /* 0x00000001b9b9b824 */ /* 0x100fe200078e0afb */
[----:B------:R-:W-:Y:S01]  /*1c090*/  ISETP.GT.U32.AND P3, PT, R251, R192, PT ;  /* 0x000000c0fb00720c */ /* 0x000fe20003f64070 */
[----:B------:R-:W-:Y:S01]  /*1c0a0*/  @!P0 IMAD.IADD R189, R189, 0x1, -R251 ;  /* 0x00000001bdbd8824 */ /* 0x000fe200078e0afb */
[C---:B------:R-:W-:Y:S01]  /*1c0b0*/  ISETP.GT.U32.AND P0, PT, R251.reuse, R195, PT ;  /* 0x000000c3fb00720c */ /* 0x040fe20003f04070 */
[----:B------:R-:W-:Y:S01]  /*1c0c0*/  @!P2 IMAD.MOV R185, RZ, RZ, -R185 ;  /* 0x000000ffffb9a224 */ /* 0x000fe200078e0ab9 */
[----:B------:R-:W-:-:S09]  /*1c0d0*/  ISETP.GT.U32.AND P2, PT, R251, R191, PT ;  /* 0x000000bffb00720c */ /* 0x000fd20003f44070 */
[--C-:B------:R-:W-:Y:S01]  /*1c0e0*/  @!P3 IMAD.IADD R192, R192, 0x1, -R251.reuse ;  /* 0x00000001c0c0b824 */ /* 0x100fe200078e0afb */
[----:B------:R-:W-:Y:S01]  /*1c0f0*/  ISETP.GE.AND P3, PT, R25, RZ, PT ;  /* 0x000000ff1900720c */ /* 0x000fe20003f66270 */
[--C-:B------:R-:W-:Y:S01]  /*1c100*/  @!P0 IMAD.IADD R195, R195, 0x1, -R251.reuse ;  /* 0x00000001c3c38824 */ /* 0x100fe200078e0afb */
[----:B------:R-:W2:Y:S01]  /*1c110*/  LDL R25, [R1+0x39fc] ;  /* 0x0039fc0001197983 */ /* 0x000ea20000100800 */
[----:B------:R-:W-:Y:S01]  /*1c120*/  @!P4 IMAD.MOV R182, RZ, RZ, -R182 ;  /* 0x000000ffffb6c224 */ /* 0x000fe200078e0ab6 */
[----:B------:R-:W-:Y:S01]  /*1c130*/  ISETP.GT.U32.AND P4, PT, R251, R188, PT ;  /* 0x000000bcfb00720c */ /* 0x000fe20003f84070 */
[----:B------:R-:W-:Y:S01]  /*1c140*/  @!P2 IMAD.IADD R191, R191, 0x1, -R251 ;  /* 0x00000001bfbfa824 */ /* 0x000fe200078e0afb */
[----:B------:R-:W-:-:S07]  /*1c150*/  ISETP.GT.U32.AND P2, PT, R251, R197, PT ;  /* 0x000000c5fb00720c */ /* 0x000fce0003f44070 */
[----:B------:R-:W-:Y:S02]  /*1c160*/  @!P3 IADD3 R187, -R187, RZ, RZ ;  /* 0x000000ffbbbbb210 */ /* 0x000fe40007ffe1ff */
[----:B------:R-:W-:Y:S02]  /*1c170*/  ISETP.GT.U32.AND P3, PT, R251, R194, PT ;  /* 0x000000c2fb00720c */ /* 0x000fe40003f64070 */
[----:B------:R-:W-:Y:S02]  /*1c180*/  ISETP.GE.AND P0, PT, R28, RZ, PT ;  /* 0x000000ff1c00720c */ /* 0x000fe40003f06270 */
[----:B------:R-:W2:Y:S01]  /*1c190*/  LDL R28, [R1+0x3a1c] ;  /* 0x003a1c00011c7983 */ /* 0x000ea20000100800 */
[----:B------:R-:W-:-:S08]  /*1c1a0*/  @!P4 IMAD.IADD R188, R188, 0x1, -R251 ;  /* 0x00000001bcbcc824 */ /* 0x000fd000078e0afb */
[--C-:B------:R-:W-:Y:S01]  /*1c1b0*/  @!P3 IMAD.IADD R194, R194, 0x1, -R251.reuse ;  /* 0x00000001c2c2b824 */ /* 0x100fe200078e0afb */
[----:B------:R-:W-:Y:S01]  /*1c1c0*/  ISETP.GT.U32.AND P3, PT, R251, R199, PT ;  /* 0x000000c7fb00720c */ /* 0x000fe20003f64070 */
[----:B------:R-:W-:Y:S01]  /*1c1d0*/  @!P2 IMAD.IADD R197, R197, 0x1, -R251 ;  /* 0x00000001c5c5a824 */ /* 0x000fe200078e0afb */
[----:B------:R-:W-:Y:S02]  /*1c1e0*/  ISETP.GE.AND P4, PT, R30, RZ, PT ;  /* 0x000000ff1e00720c */ /* 0x000fe40003f86270 */
[----:B------:R-:W2:Y:S01]  /*1c1f0*/  LDL R30, [R1+0x39b0] ;  /* 0x0039b000011e7983 */ /* 0x000ea20000100800 */
[----:B------:R-:W-:-:S08]  /*1c200*/  ISETP.GT.U32.AND P6, PT, R251, R192, PT ;  /* 0x000000c0fb00720c */ /* 0x000fd00003fc4070 */
[----:B------:R-:W-:Y:S01]  /*1c210*/  @!P3 IMAD.IADD R199, R199, 0x1, -R251 ;  /* 0x00000001c7c7b824 */ /* 0x000fe200078e0afb */
[----:B------:R-:W-:-:S04]  /*1c220*/  ISETP.GT.U32.AND P3, PT, R251, R194, PT ;  /* 0x000000c2fb00720c */ /* 0x000fc80003f64070 */
[----:B------:R-:W-:Y:S01]  /*1c230*/  @!P6 IMAD.IADD R192, R192, 0x1, -R251 ;  /* 0x00000001c0c0e824 */ /* 0x000fe200078e0afb */
[----:B------:R-:W-:-:S08]  /*1c240*/  ISETP.GT.U32.AND P6, PT, R251, R198, PT ;  /* 0x000000c6fb00720c */ /* 0x000fd00003fc4070 */
[----:B------:R-:W-:Y:S01]  /*1c250*/  @!P3 IMAD.IADD R194, R194, 0x1, -R251 ;  /* 0x00000001c2c2b824 */ /* 0x000fe200078e0afb */
[----:B------:R-:W-:-:S04]  /*1c260*/  ISETP.GT.U32.AND P3, PT, R251, R201, PT ;  /* 0x000000c9fb00720c */ /* 0x000fc80003f64070 */
[----:B------:R-:W-:-:S09]  /*1c270*/  @!P6 IMAD.IADD R198, R198, 0x1, -R251 ;  /* 0x00000001c6c6e824 */ /* 0x000fd200078e0afb */
[----:B------:R-:W-:Y:S01]  /*1c280*/  @!P3 IMAD.IADD R201, R201, 0x1, -R251 ;  /* 0x00000001c9c9b824 */ /* 0x000fe200078e0afb */
[----:B---3--:R-:W-:Y:S02]  /*1c290*/  ISETP.GE.AND P2, PT, R27, RZ, PT ;  /* 0x000000ff1b00720c */ /* 0x008fe40003f46270 */
[----:B------:R-:W3:Y:S01]  /*1c2a0*/  LDL R27, [R1+0x3a40] ;  /* 0x003a4000011b7983 */ /* 0x000ee20000100800 */
[----:B----4-:R-:W-:-:S03]  /*1c2b0*/  ISETP.GE.AND P6, PT, R26, RZ, PT ;  /* 0x000000ff1a00720c */ /* 0x010fc60003fc6270 */
[----:B------:R-:W4:Y:S01]  /*1c2c0*/  LDL R26, [R1+0x3a58] ;  /* 0x003a5800011a7983 */ /* 0x000f220000100800 */
[----:B--2---:R-:W-:-:S03]  /*1c2d0*/  ISETP.GE.AND P3, PT, R29, RZ, PT ;  /* 0x000000ff1d00720c */ /* 0x004fc60003f66270 */
        /* <DEDUP_REMOVED lines=8> */
[----:B------:R-:W-:Y:S01]  /*1c360*/  ISETP.GT.U32.AND P1, PT, R251, R202, PT ;  /* 0x000000cafb00720c */ /* 0x000fe20003f24070 */
[----:B------:R-:W-:-:S10]  /*1c370*/  @!P0 IMAD.MOV R190, RZ, RZ, -R190 ;  /* 0x000000ffffbe8224 */ /* 0x000fd400078e0abe */
[----:B------:R-:W-:-:S05]  /*1c380*/  @!P5 IMAD.IADD R196, R196, 0x1, -R251 ;  /* 0x00000001c4c4d824 */ /* 0x000fca00078e0afb */
[C---:B------:R-:W-:Y:S01]  /*1c390*/  ISETP.GT.U32.AND P0, PT, R251.reuse, R196, PT ;  /* 0x000000c4fb00720c */ /* 0x040fe20003f04070 */
[----:B------:R-:W-:Y:S01]  /*1c3a0*/  @!P1 IMAD.IADD R202, R202, 0x1, -R251 ;  /* 0x00000001caca9824 */ /* 0x000fe200078e0afb */
[----:B------:R-:W-:Y:S01]  /*1c3b0*/  @!P2 IADD3 R192, -R192, RZ, RZ ;  /* 0x000000ffc0c0a210 */ /* 0x000fe20007ffe1ff */
[----:B------:R-:W-:Y:S01]  /*1c3c0*/  @!P6 IMAD.MOV R193, RZ, RZ, -R193 ;  /* 0x000000ffffc1e224 */ /* 0x000fe200078e0ac1 */
[C---:B------:R-:W-:Y:S02]  /*1c3d0*/  ISETP.GT.U32.AND P2, PT, R251.reuse, R198, PT ;  /* 0x000000c6fb00720c */ /* 0x040fe40003f44070 */
[----:B------:R-:W-:-:S07]  /*1c3e0*/  ISETP.GT.U32.AND P6, PT, R251, R200, PT ;  /* 0x000000c8fb00720c */ /* 0x000fce0003fc4070 */
[--C-:B------:R-:W-:Y:S01]  /*1c3f0*/  @!P0 IMAD.IADD R196, R196, 0x1, -R251.reuse ;  /* 0x00000001c4c48824 */ /* 0x100fe200078e0afb */
[C---:B------:R-:W-:Y:S02]  /*1c400*/  ISETP.GT.U32.AND P0, PT, R251.reuse, R203, PT ;  /* 0x000000cbfb00720c */ /* 0x040fe40003f04070 */
[----:B------:R-:W-:Y:S02]  /*1c410*/  ISETP.GE.AND P1, PT, R28, RZ, PT ;  /* 0x000000ff1c00720c */ /* 0x000fe40003f26270 */
[----:B------:R-:W2:Y:S01]  /*1c420*/  LDL R28, [R1+0x3a3c] ;  /* 0x003a3c00011c7983 */ /* 0x000ea20000100800 */
[----:B------:R-:W-:Y:S01]  /*1c430*/  @!P2 IADD3 R198, R198, -R251, RZ ;  /* 0x800000fbc6c6a210 */ /* 0x000fe20007ffe0ff */
[----:B------:R-:W-:Y:S01]  /*1c440*/  @!P6 IMAD.IADD R200, R200, 0x1, -R251 ;  /* 0x00000001c8c8e824 */ /* 0x000fe200078e0afb */
[----:B------:R-:W-:-:S06]  /*1c450*/  ISETP.GT.U32.AND P2, PT, R251, R205, PT ;  /* 0x000000cdfb00720c */ /* 0x000fcc0003f44070 */
[--C-:B------:R-:W-:Y:S01]  /*1c460*/  @!P0 IMAD.IADD R203, R203, 0x1, -R251.reuse ;  /* 0x00000001cbcb8824 */ /* 0x100fe200078e0afb */
[----:B------:R-:W-:Y:S02]  /*1c470*/  ISETP.GE.AND P5, PT, R25, RZ, PT ;  /* 0x000000ff1900720c */ /* 0x000fe40003fa6270 */
[----:B------:R-:W-:Y:S02]  /*1c480*/  ISETP.GE.AND P6, PT, R30, RZ, PT ;  /* 0x000000ff1e00720c */ /* 0x000fe40003fc6270 */
[----:B------:R-:W2:Y:S01]  /*1c490*/  LDL R30, [R1+0x39f4] ;  /* 0x0039f400011e7983 */ /* 0x000ea20000100800 */
[----:B------:R-:W-:Y:S01]  /*1c4a0*/  @!P4 IMAD.MOV R188, RZ, RZ, -R188 ;  /* 0x000000ffffbcc224 */ /* 0x000fe200078e0abc */
[----:B------:R-:W-:Y:S01]  /*1c4b0*/  ISETP.GT.U32.AND P4, PT, R251, R197, PT ;  /* 0x000000c5fb00720c */ /* 0x000fe20003f84070 */
[----:B------:R-:W-:Y:S01]  /*1c4c0*/  @!P2 IMAD.IADD R205, R205, 0x1, -R251 ;  /* 0x00000001cdcda824 */ /* 0x000fe200078e0afb */
[----:B------:R-:W-:-:S05]  /*1c4d0*/  ISETP.GT.U32.AND P2, PT, R251, R200, PT ;  /* 0x000000c8fb00720c */ /* 0x000fca0003f44070 */
[----:B------:R-:W-:Y:S01]  /*1c4e0*/  @!P5 IMAD.MOV R191, RZ, RZ, -R191 ;  /* 0x000000ffffbfd224 */ /* 0x000fe200078e0abf */
[----:B------:R-:W-:-:S05]  /*1c4f0*/  ISETP.GT.U32.AND P5, PT, R251, R199, PT ;  /* 0x000000c7fb00720c */ /* 0x000fca0003fa4070 */
[--C-:B------:R-:W-:Y:S01]  /*1c500*/  @!P4 IMAD.IADD R197, R197, 0x1, -R251.reuse ;  /* 0x00000001c5c5c824 */ /* 0x100fe200078e0afb */
[C---:B------:R-:W-:Y:S01]  /*1c510*/  ISETP.GT.U32.AND P4, PT, R251.reuse, R204, PT ;  /* 0x000000ccfb00720c */ /* 0x040fe20003f84070 */
[----:B------:R-:W-:Y:S01]  /*1c520*/  @!P2 IMAD.IADD R200, R200, 0x1, -R251 ;  /* 0x00000001c8c8a824 */ /* 0x000fe200078e0afb */
[----:B------:R-:W-:-:S05]  /*1c530*/  ISETP.GT.U32.AND P2, PT, R251, R207, PT ;  /* 0x000000cffb00720c */ /* 0x000fca0003f44070 */
[----:B------:R-:W-:Y:S01]  /*1c540*/  @!P5 IMAD.IADD R199, R199, 0x1, -R251 ;  /* 0x00000001c7c7d824 */ /* 0x000fe200078e0afb */
[----:B------:R-:W-:Y:S02]  /*1c550*/  ISETP.GE.AND P5, PT, R31, RZ, PT ;  /* 0x000000ff1f00720c */ /* 0x000fe40003fa6270 */
[----:B------:R-:W-:-:S03]  /*1c560*/  IADD3 R31, R246, 0x1fc, RZ ;  /* 0x000001fcf61f7810 */ /* 0x000fc60007ffe0ff */
[----:B------:R-:W-:Y:S02]  /*1c570*/  @!P4 IADD3 R204, R204, -R251, RZ ;  /* 0x800000fbccccc210 */ /* 0x000fe40007ffe0ff */
[----:B------:R-:W-:Y:S01]  /*1c580*/  @!P2 IMAD.IADD R207, R207, 0x1, -R251 ;  /* 0x00000001cfcfa824 */ /* 0x000fe200078e0afb */
[----:B---3--:R-:W-:Y:S02]  /*1c590*/  ISETP.GE.AND P0, PT, R27, RZ, PT ;  /* 0x000000ff1b00720c */ /* 0x008fe40003f06270 */
[----:B------:R-:W3:Y:S11]  /*1c5a0*/  LDL R27, [R1+0x3a54] ;  /* 0x003a5400011b7983 */ /* 0x000ef60000100800 */
[----:B------:R-:W-:-:S02]  /*1c5b0*/  @!P0 IADD3 R198, -R198, RZ, RZ ;  /* 0x000000ffc6c68210 */ /* 0x000fc40007ffe1ff */
[----:B------:R-:W-:Y:S02]  /*1c5c0*/  ISETP.GT.U32.AND P0, PT, R251, R205, PT ;  /* 0x000000cdfb00720c */ /* 0x000fe40003f04070 */
[----:B----4-:R-:W-:Y:S02]  /*1c5d0*/  ISETP.GE.AND P4, PT, R26, RZ, PT ;  /* 0x000000ff1a00720c */ /* 0x010fe40003f86270 */
[----:B------:R-:W4:Y:S04]  /*1c5e0*/  LDL R26, [R1+0x39a8] ;  /* 0x0039a800011a7983 */ /* 0x000f280000100800 */
[----:B------:R1:W-:Y:S01]  /*1c5f0*/  STL [R1+0x3310], R31 ;  /* 0x0033101f01007387 */ /* 0x0003e20000100800 */
[----:B------:R-:W-:-:S04]  /*1c600*/  @!P5 IMAD.MOV R194, RZ, RZ, -R194 ;  /* 0x000000ffffc2d224 */ /* 0x000fc800078e0ac2 */
[----:B------:R-:W-:Y:S01]  /*1c610*/  @!P0 IMAD.IADD R205, R205, 0x1, -R251 ;  /* 0x00000001cdcd8824 */ /* 0x000fe200078e0afb */
[----:B------:R-:W-:Y:S02]  /*1c620*/  ISETP.GE.AND P0, PT, R41, RZ, PT ;  /* 0x000000ff2900720c */ /* 0x000fe40003f06270 */
[----:B--2---:R-:W-:Y:S01]  /*1c630*/  ISETP.GE.AND P2, PT, R29, RZ, PT ;  /* 0x000000ff1d00720c */ /* 0x004fe20003f46270 */
[----:B------:R-:W2:Y:S04]  /*1c640*/  LDL R41, [R1+0x39f0] ;  /* 0x0039f00001297983 */ /* 0x000ea80000100800 */
[----:B------:R-:W4:Y:S01]  /*1c650*/  LDL R29, [R1+0x39e4] ;  /* 0x0039e400011d7983 */ /* 0x000f220000100800 */
[C---:B------:R-:W-:Y:S01]  /*1c660*/  ISETP.GT.U32.AND P5, PT, R251.reuse, R201, PT ;  /* 0x000000c9fb00720c */ /* 0x040fe20003fa4070 */
[----:B------:R-:W-:Y:S01]  /*1c670*/  @!P3 IMAD.MOV R196, RZ, RZ, -R196 ;  /* 0x000000ffffc4b224 */ /* 0x000fe200078e0ac4 */
[----:B------:R-:W-:Y:S01]  /*1c680*/  ISETP.GT.U32.AND P3, PT, R251, R202, PT ;  /* 0x000000cafb00720c */ /* 0x000fe20003f64070 */
[----:B------:R-:W-:Y:S01]  /*1c690*/  @!P4 IMAD.MOV R199, RZ, RZ, -R199 ;  /* 0x000000ffffc7c224 */ /* 0x000fe200078e0ac7 */
[----:B------:R-:W4:Y:S01]  /*1c6a0*/  LDL R42, [R1+0x390c] ;  /* 0x00390c00012a7983 */ /* 0x000f220000100800 */
[----:B------:R-:W-:-:S02]  /*1c6b0*/  @!P1 IMAD.MOV R197, RZ, RZ, -R197 ;  /* 0x000000ffffc59224 */ /* 0x000fc400078e0ac5 */
[----:B------:R-:W-:Y:S01]  /*1c6c0*/  @!P6 IMAD.MOV R195, RZ, RZ, -R195 ;  /* 0x000000ffffc3e224 */ /* 0x000fe200078e0ac3 */
[----:B------:R-:W4:Y:S05]  /*1c6d0*/  LDL R43, [R1+0x3884] ;  /* 0x00388400012b7983 */ /* 0x000f2a0000100800 */
[--C-:B------:R-:W-:Y:S01]  /*1c6e0*/  @!P5 IMAD.IADD R201, R201, 0x1, -R251.reuse ;  /* 0x00000001c9c9d824 */ /* 0x100fe200078e0afb */
[C---:B------:R-:W-:Y:S02]  /*1c6f0*/  ISETP.GT.U32.AND P5, PT, R251.reuse, R208, PT ;  /* 0x000000d0fb00720c */ /* 0x040fe40003fa4070 */
[C---:B------:R-:W-:Y:S01]  /*1c700*/  ISETP.GT.U32.AND P4, PT, R251.reuse, R206, PT ;  /* 0x000000cefb00720c */ /* 0x040fe20003f84070 */
[----:B------:R-:W-:Y:S01]  /*1c710*/  @!P3 IMAD.IADD R202, R202, 0x1, -R251 ;  /* 0x00000001cacab824 */ /* 0x000fe200078e0afb */
[----:B------:R-:W-:-:S09]  /*1c720*/  ISETP.GT.U32.AND P3, PT, R251, R209, PT ;  /* 0x000000d1fb00720c */ /* 0x000fd20003f64070 */
[--C-:B------:R-:W-:Y:S02]  /*1c730*/  @!P5 IMAD.IADD R208, R208, 0x1, -R251.reuse ;  /* 0x00000001d0d0d824 */ /* 0x100fe400078e0afb */
[--C-:B------:R-:W-:Y:S02]  /*1c740*/  @!P4 IMAD.IADD R206, R206, 0x1, -R251.reuse ;  /* 0x00000001cecec824 */ /* 0x100fe400078e0afb */
[----:B------:R-:W-:Y:S01]  /*1c750*/  @!P3 IMAD.IADD R209, R209, 0x1, -R251 ;  /* 0x00000001d1d1b824 */ /* 0x000fe200078e0afb */
[----:B------:R-:W-:Y:S02]  /*1c760*/  ISETP.GE.AND P5, PT, R28, RZ, PT ;  /* 0x000000ff1c00720c */ /* 0x000fe40003fa6270 */
[----:B------:R-:W4:Y:S01]  /*1c770*/  LDL R28, [R1+0x393c] ;  /* 0x00393c00011c7983 */ /* 0x000f220000100800 */
[----:B------:R-:W-:Y:S01]  /*1c780*/  ISETP.GE.AND P4, PT, R30, RZ, PT ;  /* 0x000000ff1e00720c */ /* 0x000fe20003f86270 */
[----:B------:R-:W-:Y:S01]  /*1c790*/  @!P0 IMAD.MOV R200, RZ, RZ, -R200 ;  /* 0x000000ffffc88224 */ /* 0x000fe200078e0ac8 */
[C---:B------:R-:W-:Y:S01]  /*1c7a0*/  ISETP.GT.U32.AND P0, PT, R251.reuse, R206, PT ;  /* 0x000000cefb00720c */ /* 0x040fe20003f04070 */
[----:B------:R-:W4:Y:S10]  /*1c7b0*/  LDL R30, [R1+0x39e8] ;  /* 0x0039e800011e7983 */ /* 0x000f340000100800 */
[----:B------:R-:W-:Y:S01]  /*1c7c0*/  @!P4 IMAD.MOV R201, RZ, RZ, -R201 ;  /* 0x000000ffffc9c224 */ /* 0x000fe200078e0ac9 */
[----:B------:R-:W-:Y:S01]  /*1c7d0*/  ISETP.GT.U32.AND P4, PT, R251, R207, PT ;  /* 0x000000cffb00720c */ /* 0x000fe20003f84070 */
[----:B------:R-:W-:-:S12]  /*1c7e0*/  @!P0 IMAD.IADD R206, R206, 0x1, -R251 ;  /* 0x00000001cece8824 */ /* 0x000fd800078e0afb */
[----:B------:R-:W-:Y:S01]  /*1c7f0*/  @!P4 IMAD.IADD R207, R207, 0x1, -R251 ;  /* 0x00000001cfcfc824 */ /* 0x000fe200078e0afb */
[----:B------:R-:W-:-:S13]  /*1c800*/  ISETP.GT.U32.AND P4, PT, R251, R213, PT ;  /* 0x000000d5fb00720c */ /* 0x000fda0003f84070 */
[----:B------:R-:W-:Y:S01]  /*1c810*/  @!P4 IMAD.IADD R213, R213, 0x1, -R251 ;  /* 0x00000001d5d5c824 */ /* 0x000fe200078e0afb */
[----:B---3--:R-:W-:Y:S02]  /*1c820*/  ISETP.GE.AND P3, PT, R27, RZ, PT ;  /* 0x000000ff1b00720c */ /* 0x008fe40003f66270 */
[----:B------:R-:W3:Y:S01]  /*1c830*/  LDL R27, [R1+0x3920] ;  /* 0x00392000011b7983 */ /* 0x000ee20000100800 */
[----:B--2---:R-:W-:-:S03]  /*1c840*/  ISETP.GE.AND P0, PT, R41, RZ, PT ;  /* 0x000000ff2900720c */ /* 0x004fc60003f06270 */
[----:B------:R-:W2:Y:S01]  /*1c850*/  LDL R41, [R1+0x38f0] ;  /* 0x0038f00001297983 */ /* 0x000ea20000100800 */
[----:B----4-:R-:W-:-:S03]  /*1c860*/  ISETP.GE.AND P4, PT, R29, RZ, PT ;  /* 0x000000ff1d00720c */ /* 0x010fc60003f86270 */
[----:B------:R-:W4:Y:S01]  /*1c870*/  LDL R29, [R1+0x3854] ;  /* 0x00385400011d7983 */ /* 0x000f220000100800 */
[C---:B------:R-:W-:Y:S02]  /*1c880*/  ISETP.GT.U32.AND P1, PT, R251.reuse, R203, PT ;  /* 0x000000cbfb00720c */ /* 0x040fe40003f24070 */
[----:B------:R-:W-:-:S11]  /*1c890*/  ISETP.GT.U32.AND P6, PT, R251, R204, PT ;  /* 0x000000ccfb00720c */ /* 0x000fd60003fc4070 */
[----:B------:R-:W-:Y:S01]  /*1c8a0*/  @!P1 IMAD.IADD R203, R203, 0x1, -R251 ;  /* 0x00000001cbcb9824 */ /* 0x000fe200078e0afb */
[----:B------:R-:W-:-:S03]  /*1c8b0*/  ISETP.GT.U32.AND P1, PT, R251, R210, PT ;  /* 0x000000d2fb00720c */ /* 0x000fc60003f24070 */
[----:B------:R-:W-:Y:S01]  /*1c8c0*/  @!P5 IMAD.MOV R203, RZ, RZ, -R203 ;  /* 0x000000ffffcbd224 */ /* 0x000fe200078e0acb */
[----:B------:R-:W-:-:S09]  /*1c8d0*/  ISETP.GT.U32.AND P5, PT, R251, R209, PT ;  /* 0x000000d1fb00720c */ /* 0x000fd20003fa4070 */
[-C--:B------:R-:W-:Y:S02]  /*1c8e0*/  @!P1 IADD3 R210, R210, -R251.reuse, RZ ;  /* 0x800000fbd2d29210 */ /* 0x080fe40007ffe0ff */
[----:B------:R-:W-:Y:S02]  /*1c8f0*/  ISETP.GE.AND P1, PT, R26, RZ, PT ;  /* 0x000000ff1a00720c */ /* 0x000fe40003f26270 */
[----:B------:R-:W4:Y:S01]  /*1c900*/  LDL R26, [R1+0x39a4] ;  /* 0x0039a400011a7983 */ /* 0x000f220000100800 */
[----:B------:R-:W-:Y:S01]  /*1c910*/  @!P6 IADD3 R204, R204, -R251, RZ ;  /* 0x800000fbcccce210 */ /* 0x000fe20007ffe0ff */
[----:B------:R-:W-:Y:S01]  /*1c920*/  @!P5 IMAD.IADD R209, R209, 0x1, -R251 ;  /* 0x00000001d1d1d824 */ /* 0x000fe200078e0afb */
[C---:B------:R-:W-:Y:S02]  /*1c930*/  ISETP.GT.U32.AND P5, PT, R251.reuse, R215, PT ;  /* 0x000000d7fb00720c */ /* 0x040fe40003fa4070 */
[----:B------:R-:W-:Y:S02]  /*1c940*/  @!P3 IADD3 R204, -R204, RZ, RZ ;  /* 0x000000ffccccb210 */ /* 0x000fe40007ffe1ff */
[----:B------:R-:W-:-:S02]  /*1c950*/  ISETP.GT.U32.AND P3, PT, R251, R210, PT ;  /* 0x000000d2fb00720c */ /* 0x000fc40003f64070 */
[C---:B------:R-:W-:Y:S02]  /*1c960*/  ISETP.GT.U32.AND P6, PT, R251.reuse, R211, PT ;  /* 0x000000d3fb00720c */ /* 0x040fe40003fc4070 */
[----:B------:R-:W-:Y:S01]  /*1c970*/  @!P1 IMAD.MOV R205, RZ, RZ, -R205 ;  /* 0x000000ffffcd9224 */ /* 0x000fe200078e0acd */
[----:B------:R-:W-:-:S04]  /*1c980*/  ISETP.GT.U32.AND P1, PT, R251, R212, PT ;  /* 0x000000d4fb00720c */ /* 0x000fc80003f24070 */
[----:B------:R-:W-:-:S04]  /*1c990*/  @!P5 IMAD.IADD R215, R215, 0x1, -R251 ;  /* 0x00000001d7d7d824 */ /* 0x000fc800078e0afb */
[----:B------:R-:W-:Y:S02]  /*1c9a0*/  @!P3 IADD3 R210, R210, -R251, RZ ;  /* 0x800000fbd2d2b210 */ /* 0x000fe40007ffe0ff */
[----:B------:R-:W-:Y:S02]  /*1c9b0*/  ISETP.GE.AND P5, PT, R28, RZ, PT ;  /* 0x000000ff1c00720c */ /* 0x000fe40003fa6270 */
[----:B------:R-:W4:Y:S01]  /*1c9c0*/  LDL R28, [R1+0x3850] ;  /* 0x00385000011c7983 */ /* 0x000f220000100800 */
[----:B------:R-:W-:Y:S01]  /*1c9d0*/  ISETP.GT.U32.AND P3, PT, R251, R216, PT ;  /* 0x000000d8fb00720c */ /* 0x000fe20003f64070 */
[--C-:B------:R-:W-:Y:S02]  /*1c9e0*/  @!P6 IMAD.IADD R211, R211, 0x1, -R251.reuse ;  /* 0x00000001d3d3e824 */ /* 0x100fe400078e0afb */
[----:B------:R-:W-:Y:S01]  /*1c9f0*/  @!P1 IMAD.IADD R212, R212, 0x1, -R251 ;  /* 0x00000001d4d49824 */ /* 0x000fe200078e0afb */
[C---:B------:R-:W-:Y:S02]  /*1ca00*/  ISETP.GT.U32.AND P1, PT, R251.reuse, R217, PT ;  /* 0x000000d9fb00720c */ /* 0x040fe40003f24070 */
[----:B------:R-:W-:-:S07]  /*1ca10*/  ISETP.GT.U32.AND P6, PT, R251, R211, PT ;  /* 0x000000d3fb00720c */ /* 0x000fce0003fc4070 */
[----:B------:R-:W-:-:S04]  /*1ca20*/  @!P3 IADD3 R216, R216, -R251, RZ ;  /* 0x800000fbd8d8b210 */ /* 0x000fc80007ffe0ff */
[--C-:B------:R-:W-:Y:S01]  /*1ca30*/  @!P1 IMAD.IADD R217, R217, 0x1, -R251.reuse ;  /* 0x00000001d9d99824 */ /* 0x100fe200078e0afb */
[----:B------:R-:W-:Y:S01]  /*1ca40*/  ISETP.GT.U32.AND P1, PT, R251, R213, PT ;  /* 0x000000d5fb00720c */ /* 0x000fe20003f24070 */
[--C-:B------:R-:W-:Y:S01]  /*1ca50*/  @!P6 IMAD.IADD R211, R211, 0x1, -R251.reuse ;  /* 0x00000001d3d3e824 */ /* 0x100fe200078e0afb */
[----:B------:R-:W-:Y:S02]  /*1ca60*/  ISETP.GE.AND P6, PT, R30, RZ, PT ;  /* 0x000000ff1e00720c */ /* 0x000fe40003fc6270 */
[----:B------:R-:W4:Y:S09]  /*1ca70*/  LDL R30, [R1+0x38dc] ;  /* 0x0038dc00011e7983 */ /* 0x000f320000100800 */
[----:B------:R-:W-:Y:S01]  /*1ca80*/  @!P1 IMAD.IADD R213, R213, 0x1, -R251 ;  /* 0x00000001d5d59824 */ /* 0x000fe200078e0afb */
[C---:B------:R-:W-:Y:S01]  /*1ca90*/  ISETP.GT.U32.AND P1, PT, R251.reuse, R220, PT ;  /* 0x000000dcfb00720c */ /* 0x040fe20003f24070 */
[----:B------:R-:W-:Y:S01]  /*1caa0*/  @!P5 IMAD.MOV R210, RZ, RZ, -R210 ;  /* 0x000000ffffd2d224 */ /* 0x000fe200078e0ad2 */
[----:B------:R-:W-:-:S11]  /*1cab0*/  ISETP.GT.U32.AND P5, PT, R251, R217, PT ;  /* 0x000000d9fb00720c */ /* 0x000fd60003fa4070 */
[--C-:B------:R-:W-:Y:S02]  /*1cac0*/  @!P1 IMAD.IADD R220, R220, 0x1, -R251.reuse ;  /* 0x00000001dcdc9824 */ /* 0x100fe400078e0afb */
[----:B------:R-:W-:Y:S01]  /*1cad0*/  @!P5 IMAD.IADD R217, R217, 0x1, -R251 ;  /* 0x00000001d9d9d824 */ /* 0x000fe200078e0afb */
[----:B------:R-:W-:Y:S02]  /*1cae0*/  ISETP.GE.AND P5, PT, R42, RZ, PT ;  /* 0x000000ff2a00720c */ /* 0x000fe40003fa6270 */
[----:B------:R-:W4:Y:S01]  /*1caf0*/  LDL R42, [R1+0x38b0] ;  /* 0x0038b000012a7983 */ /* 0x000f220000100800 */
[----:B---3--:R-:W-:-:S03]  /*1cb00*/  ISETP.GE.AND P3, PT, R27, RZ, PT ;  /* 0x000000ff1b00720c */ /* 0x008fc60003f66270 */
[----:B------:R-:W3:Y:S10]  /*1cb10*/  LDL R27, [R1+0x383c] ;  /* 0x00383c00011b7983 */ /* 0x000ef40000100800 */
[----:B------:R-:W-:Y:S01]  /*1cb20*/  @!P3 IMAD.MOV R211, RZ, RZ, -R211 ;  /* 0x000000ffffd3b224 */ /* 0x000fe200078e0ad3 */
[----:B------:R-:W-:-:S13]  /*1cb30*/  ISETP.GT.U32.AND P3, PT, R251, R218, PT ;  /* 0x000000dafb00720c */ /* 0x000fda0003f64070 */
[----:B------:R-:W-:Y:S01]  /*1cb40*/  @!P3 IMAD.IADD R218, R218, 0x1, -R251 ;  /* 0x00000001dadab824 */ /* 0x000fe200078e0afb */
[----:B--2---:R-:W-:Y:S02]  /*1cb50*/  ISETP.GE.AND P3, PT, R41, RZ, PT ;  /* 0x000000ff2900720c */ /* 0x004fe40003f66270 */
[----:B------:R-:W2:Y:S01]  /*1cb60*/  LDL R41, [R1+0x37a0] ;  /* 0x0037a00001297983 */ /* 0x000ea20000100800 */
[----:B----4-:R-:W-:-:S03]  /*1cb70*/  ISETP.GE.AND P1, PT, R29, RZ, PT ;  /* 0x000000ff1d00720c */ /* 0x010fc60003f26270 */
[----:B------:R-:W4:Y:S01]  /*1cb80*/  LDL R29, [R1+0x3780] ;  /* 0x00378000011d7983 */ /* 0x000f220000100800 */
[----:B------:R-:W-:Y:S01]  /*1cb90*/  @!P2 IMAD.MOV R202, RZ, RZ, -R202 ;  /* 0x000000ffffcaa224 */ /* 0x000fe200078e0aca */
[----:B------:R-:W-:-:S13]  /*1cba0*/  ISETP.GT.U32.AND P2, PT, R251, R208, PT ;  /* 0x000000d0fb00720c */ /* 0x000fda0003f44070 */
[----:B------:R-:W-:Y:S01]  /*1cbb0*/  @!P2 IMAD.IADD R208, R208, 0x1, -R251 ;  /* 0x00000001d0d0a824 */ /* 0x000fe200078e0afb */
[----:B------:R-:W-:-:S03]  /*1cbc0*/  ISETP.GT.U32.AND P2, PT, R251, R214, PT ;  /* 0x000000d6fb00720c */ /* 0x000fc60003f44070 */
[----:B------:R-:W-:-:S10]  /*1cbd0*/  @!P4 IMAD.MOV R208, RZ, RZ, -R208 ;  /* 0x000000ffffd0c224 */ /* 0x000fd400078e0ad0 */
[----:B------:R-:W-:Y:S01]  /*1cbe0*/  @!P2 IMAD.IADD R214, R214, 0x1, -R251 ;  /* 0x00000001d6d6a824 */ /* 0x000fe200078e0afb */
[----:B------:R-:W-:-:S04]  /*1cbf0*/  ISETP.GE.AND P2, PT, R26, RZ, PT ;  /* 0x000000ff1a00720c */ /* 0x000fc80003f46270 */
[----:B------:R-:W-:Y:S01]  /*1cc00*/  ISETP.GT.U32.AND P4, PT, R251, R214, PT ;  /* 0x000000d6fb00720c */ /* 0x000fe20003f84070 */
[----:B------:R-:W-:-:S08]  /*1cc10*/  @!P0 IMAD.MOV R206, RZ, RZ, -R206 ;  /* 0x000000ffffce8224 */ /* 0x000fd000078e0ace */
[----:B------:R-:W-:-:S04]  /*1cc20*/  @!P2 IADD3 R209, -R209, RZ, RZ ;  /* 0x000000ffd1d1a210 */ /* 0x000fc80007ffe1ff */
[----:B------:R-:W-:Y:S01]  /*1cc30*/  @!P4 IMAD.IADD R214, R214, 0x1, -R251 ;  /* 0x00000001d6d6c824 */ /* 0x000fe200078e0afb */
[C---:B------:R-:W-:Y:S02]  /*1cc40*/  ISETP.GT.U32.AND P4, PT, R251.reuse, R221, PT ;  /* 0x000000ddfb00720c */ /* 0x040fe40003f84070 */
[C---:B------:R-:W-:Y:S02]  /*1cc50*/  ISETP.GT.U32.AND P2, PT, R251.reuse, R215, PT ;  /* 0x000000d7fb00720c */ /* 0x040fe40003f44070 */
[----:B------:R-:W-:-:S09]  /*1cc60*/  ISETP.GT.U32.AND P0, PT, R251, R212, PT ;  /* 0x000000d4fb00720c */ /* 0x000fd20003f04070 */
[-C--:B------:R-:W-:Y:S02]  /*1cc70*/  @!P4 IADD3 R221, R221, -R251.reuse, RZ ;  /* 0x800000fbddddc210 */ /* 0x080fe40007ffe0ff */
[----:B------:R-:W-:Y:S02]  /*1cc80*/  ISETP.GE.AND P4, PT, R28, RZ, PT ;  /* 0x000000ff1c00720c */ /* 0x000fe40003f86270 */
[----:B------:R-:W4:Y:S01]  /*1cc90*/  LDL R28, [R1+0x37dc] ;  /* 0x0037dc00011c7983 */ /* 0x000f220000100800 */
[----:B------:R-:W-:Y:S02]  /*1cca0*/  @!P2 IADD3 R215, R215, -R251, RZ ;  /* 0x800000fbd7d7a210 */ /* 0x000fe40007ffe0ff */
[C---:B------:R-:W-:Y:S01]  /*1ccb0*/  ISETP.GT.U32.AND P2, PT, R251.reuse, R222, PT ;  /* 0x000000defb00720c */ /* 0x040fe20003f44070 */
[----:B------:R-:W-:Y:S01]  /*1ccc0*/  @!P0 IMAD.IADD R212, R212, 0x1, -R251 ;  /* 0x00000001d4d48824 */ /* 0x000fe200078e0afb */
[C---:B------:R-:W-:Y:S01]  /*1ccd0*/  ISETP.GT.U32.AND P0, PT, R251.reuse, R219, PT ;  /* 0x000000dbfb00720c */ /* 0x040fe20003f04070 */
[----:B------:R-:W-:Y:S01]  /*1cce0*/  @!P6 IMAD.MOV R207, RZ, RZ, -R207 ;  /* 0x000000ffffcfe224 */ /* 0x000fe200078e0acf */
[C---:B------:R-:W-:Y:S01]  /*1ccf0*/  ISETP.GT.U32.AND P6, PT, R251.reuse, R216, PT ;  /* 0x000000d8fb00720c */ /* 0x040fe20003fc4070 */
[----:B------:R-:W-:Y:S01]  /*1cd00*/  @!P5 IMAD.MOV R212, RZ, RZ, -R212 ;  /* 0x000000ffffd4d224 */ /* 0x000fe200078e0ad4 */
[----:B------:R-:W-:-:S07]  /*1cd10*/  ISETP.GT.U32.AND P5, PT, R251, R218, PT ;  /* 0x000000dafb00720c */ /* 0x000fce0003fa4070 */
[--C-:B------:R-:W-:Y:S02]  /*1cd20*/  @!P2 IMAD.IADD R222, R222, 0x1, -R251.reuse ;  /* 0x00000001dedea824 */ /* 0x100fe400078e0afb */
[--C-:B------:R-:W-:Y:S02]  /*1cd30*/  @!P0 IMAD.IADD R219, R219, 0x1, -R251.reuse ;  /* 0x00000001dbdb8824 */ /* 0x100fe400078e0afb */
[----:B------:R-:W-:Y:S01]  /*1cd40*/  @!P6 IMAD.IADD R216, R216, 0x1, -R251 ;  /* 0x00000001d8d8e824 */ /* 0x000fe200078e0afb */
[C---:B------:R-:W-:Y:S01]  /*1cd50*/  ISETP.GT.U32.AND P6, PT, R251.reuse, R223, PT ;  /* 0x000000dffb00720c */ /* 0x040fe20003fc4070 */
[----:B------:R-:W-:Y:S01]  /*1cd60*/  @!P3 IMAD.MOV R213, RZ, RZ, -R213 ;  /* 0x000000ffffd5b224 */ /* 0x000fe200078e0ad5 */
[C---:B------:R-:W-:Y:S01]  /*1cd70*/  ISETP.GT.U32.AND P3, PT, R251.reuse, R219, PT ;  /* 0x000000dbfb00720c */ /* 0x040fe20003f64070 */
[----:B------:R-:W-:Y:S01]  /*1cd80*/  @!P5 IMAD.IADD R218, R218, 0x1, -R251 ;  /* 0x00000001dadad824 */ /* 0x000fe200078e0afb */
[----:B------:R-:W-:Y:S01]  /*1cd90*/  ISETP.GT.U32.AND P5, PT, R251, R225, PT ;  /* 0x000000e1fb00720c */ /* 0x000fe20003fa4070 */
[----:B------:R-:W-:Y:S01]  /*1cda0*/  @!P4 IMAD.MOV R216, RZ, RZ, -R216 ;  /* 0x000000ffffd8c224 */ /* 0x000fe200078e0ad8 */
[----:B------:R-:W-:-:S07]  /*1cdb0*/  ISETP.GE.AND P0, PT, R30, RZ, PT ;  /* 0x000000ff1e00720c */ /* 0x000fce0003f06270 */
[--C-:B------:R-:W-:Y:S02]  /*1cdc0*/  @!P6 IMAD.IADD R223, R223, 0x1, -R251.reuse ;  /* 0x00000001dfdfe824 */ /* 0x100fe400078e0afb */
[--C-:B------:R-:W-:Y:S01]  /*1cdd0*/  @!P3 IMAD.IADD R219, R219, 0x1, -R251.reuse ;  /* 0x00000001dbdbb824 */ /* 0x100fe200078e0afb */
[C---:B------:R-:W-:Y:S02]  /*1cde0*/  ISETP.GT.U32.AND P3, PT, R251.reuse, R226, PT ;  /* 0x000000e2fb00720c */ /* 0x040fe40003f64070 */
[----:B------:R-:W-:Y:S02]  /*1cdf0*/  ISETP.GT.U32.AND P4, PT, R251, R223, PT ;  /* 0x000000dffb00720c */ /* 0x000fe40003f84070 */
[----:B------:R-:W-:Y:S01]  /*1ce00*/  IADD3 R30, R246, 0x1fd, RZ ;  /* 0x000001fdf61e7810 */ /* 0x000fe20007ffe0ff */
[----:B------:R-:W-:-:S08]  /*1ce10*/  @!P5 IMAD.IADD R225, R225, 0x1, -R251 ;  /* 0x00000001e1e1d824 */ /* 0x000fd000078e0afb */
[--C-:B------:R-:W-:Y:S02]  /*1ce20*/  @!P3 IMAD.IADD R226, R226, 0x1, -R251.reuse ;  /* 0x00000001e2e2b824 */ /* 0x100fe400078e0afb */
[----:B------:R-:W-:Y:S01]  /*1ce30*/  @!P4 IMAD.IADD R223, R223, 0x1, -R251 ;  /* 0x00000001dfdfc824 */ /* 0x000fe200078e0afb */
[----:B------:R-:W-:Y:S02]  /*1ce40*/  ISETP.GE.AND P4, PT, R43, RZ, PT ;  /* 0x000000ff2b00720c */ /* 0x000fe40003f86270 */
[----:B---3--:R-:W-:Y:S02]  /*1ce50*/  ISETP.GE.AND P2, PT, R27, RZ, PT ;  /* 0x000000ff1b00720c */ /* 0x008fe40003f46270 */
[----:B------:R-:W3:Y:S04]  /*1ce60*/  LDL R27, [R1+0x3810] ;  /* 0x00381000011b7983 */ /* 0x000ee80000100800 */
[----:B------:R1:W-:Y:S04]  /*1ce70*/  STL [R1+0x32f8], R30 ;  /* 0x0032f81e01007387 */ /* 0x0003e80000100800 */
[----:B------:R-:W3:Y:S03]  /*1ce80*/  LDL R43, [R1+0x37f4] ;  /* 0x0037f400012b7983 */ /* 0x000ee60000100800 */
[----:B------:R-:W-:Y:S01]  /*1ce90*/  @!P2 IMAD.MOV R217, RZ, RZ, -R217 ;  /* 0x000000ffffd9a224 */ /* 0x000fe200078e0ad9 */
[----:B------:R-:W-:-:S02]  /*1cea0*/  ISETP.GT.U32.AND P2, PT, R251, R224, PT ;  /* 0x000000e0fb00720c */ /* 0x000fc40003f44070 */
[----:B--2---:R-:W-:Y:S02]  /*1ceb0*/  ISETP.GE.AND P5, PT, R41, RZ, PT ;  /* 0x000000ff2900720c */ /* 0x004fe40003fa6270 */
[----:B----4-:R-:W-:Y:S01]  /*1cec0*/  ISETP.GE.AND P3, PT, R29, RZ, PT ;  /* 0x000000ff1d00720c */ /* 0x010fe20003f66270 */
[----:B------:R-:W2:Y:S04]  /*1ced0*/  LDL R41, [R1+0x3704] ;  /* 0x0037040001297983 */ /* 0x000ea80000100800 */
[----:B------:R-:W4:Y:S04]  /*1cee0*/  LDL R29, [R1+0x3740] ;  /* 0x00374000011d7983 */ /* 0x000f280000100800 */
[----:B------:R-:W-:Y:S01]  /*1cef0*/  @!P2 IMAD.IADD R224, R224, 0x1, -R251 ;  /* 0x00000001e0e0a824 */ /* 0x000fe200078e0afb */
[----:B------:R-:W-:-:S02]  /*1cf00*/  ISETP.GE.AND P2, PT, R42, RZ, PT ;  /* 0x000000ff2a00720c */ /* 0x000fc40003f46270 */
[----:B------:R-:W4:Y:S01]  /*1cf10*/  LDL R42, [R1+0x36dc] ;  /* 0x0036dc00012a7983 */ /* 0x000f220000100800 */
[----:B------:R-:W-:Y:S01]  /*1cf20*/  @!P0 IMAD.MOV R214, RZ, RZ, -R214 ;  /* 0x000000ffffd68224 */ /* 0x000fe200078e0ad6 */
[----:B------:R-:W-:Y:S02]  /*1cf30*/  ISETP.GT.U32.AND P0, PT, R251, R220, PT ;  /* 0x000000dcfb00720c */ /* 0x000fe40003f04070 */
[----:B------:R-:W-:Y:S02]  /*1cf40*/  @!P1 IADD3 R215, -R215, RZ, RZ ;  /* 0x000000ffd7d79210 */ /* 0x000fe40007ffe1ff */
[C---:B------:R-:W-:Y:S01]  /*1cf50*/  ISETP.GT.U32.AND P6, PT, R251.reuse, R222, PT ;  /* 0x000000defb00720c */ /* 0x040fe20003fc4070 */
[----:B------:R-:W-:Y:S01]  /*1cf60*/  @!P4 IMAD.MOV R218, RZ, RZ, -R218 ;  /* 0x000000ffffdac224 */ /* 0x000fe200078e0ada */
[C---:B------:R-:W-:Y:S01]  /*1cf70*/  ISETP.GT.U32.AND P1, PT, R251.reuse, R221, PT ;  /* 0x000000ddfb00720c */ /* 0x040fe20003f24070 */
[----:B------:R-:W4:Y:S06]  /*1cf80*/  LDL R44, [R1+0x363c] ;  /* 0x00363c00012c7983 */ /* 0x000f2c0000100800 */
[----:B------:R-:W-:Y:S01]  /*1cf90*/  @!P0 IMAD.IADD R220, R220, 0x1, -R251 ;  /* 0x00000001dcdc8824 */ /* 0x000fe200078e0afb */
[----:B------:R-:W-:-:S05]  /*1cfa0*/  ISETP.GT.U32.AND P0, PT, R251, R227, PT ;  /* 0x000000e3fb00720c */ /* 0x000fca0003f04070 */
[----:B------:R-:W-:Y:S02]  /*1cfb0*/  @!P1 IADD3 R221, R221, -R251, RZ ;  /* 0x800000fbdddd9210 */ /* 0x000fe40007ffe0ff */
[----:B------:R-:W-:-:S06]  /*1cfc0*/  ISETP.GT.U32.AND P1, PT, R251, R228, PT ;  /* 0x000000e4fb00720c */ /* 0x000fcc0003f24070 */
[----:B------:R-:W-:Y:S01]  /*1cfd0*/  @!P0 IADD3 R227, R227, -R251, RZ ;  /* 0x800000fbe3e38210 */ /* 0x000fe20007ffe0ff */
[----:B------:R-:W-:Y:S01]  /*1cfe0*/  @!P2 IMAD.MOV R219, RZ, RZ, -R219 ;  /* 0x000000ffffdba224 */ /* 0x000fe200078e0adb */
[----:B------:R-:W-:-:S05]  /*1cff0*/  ISETP.GT.U32.AND P2, PT, R251, R225, PT ;  /* 0x000000e1fb00720c */ /* 0x000fca0003f44070 */
[--C-:B------:R-:W-:Y:S01]  /*1d000*/  @!P1 IMAD.IADD R228, R228, 0x1, -R251.reuse ;  /* 0x00000001e4e49824 */ /* 0x100fe200078e0afb */
[----:B------:R-:W-:Y:S02]  /*1d010*/  ISETP.GE.AND P0, PT, R28, RZ, PT ;  /* 0x000000ff1c00720c */ /* 0x000fe40003f06270 */
[----:B------:R-:W4:Y:S01]  /*1d020*/  LDL R28, [R1+0x371c] ;  /* 0x00371c00011c7983 */ /* 0x000f220000100800 */
[----:B------:R-:W-:Y:S02]  /*1d030*/  @!P3 IADD3 R221, -R221, RZ, RZ ;  /* 0x000000ffddddb210 */ /* 0x000fe40007ffe1ff */
[C---:B------:R-:W-:Y:S01]  /*1d040*/  ISETP.GT.U32.AND P3, PT, R251.reuse, R227, PT ;  /* 0x000000e3fb00720c */ /* 0x040fe20003f64070 */
[--C-:B------:R-:W-:Y:S01]  /*1d050*/  @!P6 IMAD.IADD R222, R222, 0x1, -R251.reuse ;  /* 0x00000001dedee824 */ /* 0x100fe200078e0afb */
[----:B------:R-:W-:Y:S01]  /*1d060*/  ISETP.GT.U32.AND P6, PT, R251, R229, PT ;  /* 0x000000e5fb00720c */ /* 0x000fe20003fc4070 */
[----:B------:R-:W-:Y:S01]  /*1d070*/  @!P2 IMAD.IADD R225, R225, 0x1, -R251 ;  /* 0x00000001e1e1a824 */ /* 0x000fe200078e0afb */
[----:B------:R-:W-:-:S02]  /*1d080*/  ISETP.GT.U32.AND P2, PT, R251, R231, PT ;  /* 0x000000e7fb00720c */ /* 0x000fc40003f44070 */
[----:B------:R-:W-:-:S07]  /*1d090*/  ISETP.GT.U32.AND P4, PT, R251, R224, PT ;  /* 0x000000e0fb00720c */ /* 0x000fce0003f84070 */
[----:B------:R-:W-:Y:S02]  /*1d0a0*/  @!P3 IADD3 R227, R227, -R251, RZ ;  /* 0x800000fbe3e3b210 */ /* 0x000fe40007ffe0ff */
[----:B------:R-:W-:Y:S01]  /*1d0b0*/  ISETP.GT.U32.AND P3, PT, R251, R233, PT ;  /* 0x000000e9fb00720c */ /* 0x000fe20003f64070 */
[--C-:B------:R-:W-:Y:S02]  /*1d0c0*/  @!P6 IMAD.IADD R229, R229, 0x1, -R251.reuse ;  /* 0x00000001e5e5e824 */ /* 0x100fe400078e0afb */
[--C-:B------:R-:W-:Y:S02]  /*1d0d0*/  @!P2 IMAD.IADD R231, R231, 0x1, -R251.reuse ;  /* 0x00000001e7e7a824 */ /* 0x100fe400078e0afb */
[----:B------:R-:W-:Y:S01]  /*1d0e0*/  @!P0 IMAD.MOV R222, RZ, RZ, -R222 ;  /* 0x000000ffffde8224 */ /* 0x000fe200078e0ade */
[----:B------:R-:W-:Y:S01]  /*1d0f0*/  ISETP.GT.U32.AND P0, PT, R251, R229, PT ;  /* 0x000000e5fb00720c */ /* 0x000fe20003f04070 */
[----:B------:R-:W-:-:S06]  /*1d100*/  @!P4 IMAD.IADD R224, R224, 0x1, -R251 ;  /* 0x00000001e0e0c824 */ /* 0x000fcc00078e0afb */
[----:B------:R-:W-:-:S06]  /*1d110*/  @!P3 IADD3 R233, R233, -R251, RZ ;  /* 0x800000fbe9e9b210 */ /* 0x000fcc0007ffe0ff */
[----:B------:R-:W-:Y:S01]  /*1d120*/  @!P0 IMAD.IADD R229, R229, 0x1, -R251 ;  /* 0x00000001e5e58824 */ /* 0x000fe200078e0afb */
[----:B---3--:R-:W-:Y:S02]  /*1d130*/  ISETP.GE.AND P1, PT, R27, RZ, PT ;  /* 0x000000ff1b00720c */ /* 0x008fe40003f26270 */
[----:B------:R-:W3:Y:S01]  /*1d140*/  LDL R27, [R1+0x3778] ;  /* 0x00377800011b7983 */ /* 0x000ee20000100800 */
[----:B------:R-:W-:-:S03]  /*1d150*/  ISETP.GE.AND P4, PT, R43, RZ, PT ;  /* 0x000000ff2b00720c */ /* 0x000fc60003f86270 */
[----:B------:R-:W3:Y:S01]  /*1d160*/  LDL R43, [R1+0x3698] ;  /* 0x00369800012b7983 */ /* 0x000ee20000100800 */
[----:B--2---:R-:W-:-:S03]  /*1d170*/  ISETP.GE.AND P2, PT, R41, RZ, PT ;  /* 0x000000ff2900720c */ /* 0x004fc60003f46270 */
[----:B------:R-:W2:Y:S01]  /*1d180*/  LDL R41, [R1+0x3668] ;  /* 0x0036680001297983 */ /* 0x000ea20000100800 */
[----:B----4-:R-:W-:-:S03]  /*1d190*/  ISETP.GE.AND P3, PT, R29, RZ, PT ;  /* 0x000000ff1d00720c */ /* 0x010fc60003f66270 */
[----:B------:R-:W4:Y:S01]  /*1d1a0*/  LDL R29, [R1+0x36c4] ;  /* 0x0036c400011d7983 */ /* 0x000f220000100800 */
[----:B------:R-:W-:-:S03]  /*1d1b0*/  ISETP.GE.AND P0, PT, R42, RZ, PT ;  /* 0x000000ff2a00720c */ /* 0x000fc60003f06270 */
[----:B------:R-:W4:Y:S01]  /*1d1c0*/  LDL R42, [R1+0x3690] ;  /* 0x00369000012a7983 */ /* 0x000f220000100800 */
[C---:B------:R-:W-:Y:S01]  /*1d1d0*/  ISETP.GT.U32.AND P6, PT, R251.reuse, R228, PT ;  /* 0x000000e4fb00720c */ /* 0x040fe20003fc4070 */
[----:B------:R-:W-:Y:S01]  /*1d1e0*/  @!P5 IMAD.MOV R220, RZ, RZ, -R220 ;  /* 0x000000ffffdcd224 */ /* 0x000fe200078e0adc */
[----:B------:R-:W-:-:S11]  /*1d1f0*/  ISETP.GT.U32.AND P5, PT, R251, R226, PT ;  /* 0x000000e2fb00720c */ /* 0x000fd60003fa4070 */
[----:B------:R-:W-:Y:S01]  /*1d200*/  @!P6 IMAD.IADD R228, R228, 0x1, -R251 ;  /* 0x00000001e4e4e824 */ /* 0x000fe200078e0afb */
[C---:B------:R-:W-:Y:S01]  /*1d210*/  ISETP.GT.U32.AND P6, PT, R251.reuse, R234, PT ;  /* 0x000000eafb00720c */ /* 0x040fe20003fc4070 */
[----:B------:R-:W-:Y:S01]  /*1d220*/  @!P1 IMAD.MOV R223, RZ, RZ, -R223 ;  /* 0x000000ffffdf9224 */ /* 0x000fe200078e0adf */
[C---:B------:R-:W-:Y:S01]  /*1d230*/  ISETP.GT.U32.AND P1, PT, R251.reuse, R230, PT ;  /* 0x000000e6fb00720c */ /* 0x040fe20003f24070 */
[----:B------:R-:W-:Y:S01]  /*1d240*/  @!P5 IMAD.IADD R226, R226, 0x1, -R251 ;  /* 0x00000001e2e2d824 */ /* 0x000fe200078e0afb */
[----:B------:R-:W-:-:S09]  /*1d250*/  ISETP.GT.U32.AND P5, PT, R251, R232, PT ;  /* 0x000000e8fb00720c */ /* 0x000fd20003fa4070 */
[--C-:B------:R-:W-:Y:S02]  /*1d260*/  @!P6 IMAD.IADD R234, R234, 0x1, -R251.reuse ;  /* 0x00000001eaeae824 */ /* 0x100fe400078e0afb */
[--C-:B------:R-:W-:Y:S01]  /*1d270*/  @!P1 IMAD.IADD R230, R230, 0x1, -R251.reuse ;  /* 0x00000001e6e69824 */ /* 0x100fe200078e0afb */
[C---:B------:R-:W-:Y:S01]  /*1d280*/  ISETP.GT.U32.AND P1, PT, R251.reuse, R235, PT ;  /* 0x000000ebfb00720c */ /* 0x040fe20003f24070 */
[----:B------:R-:W-:Y:S02]  /*1d290*/  @!P5 IMAD.IADD R232, R232, 0x1, -R251 ;  /* 0x00000001e8e8d824 */ /* 0x000fe400078e0afb */
[----:B------:R-:W-:Y:S01]  /*1d2a0*/  @!P0 IMAD.MOV R225, RZ, RZ, -R225 ;  /* 0x000000ffffe18224 */ /* 0x000fe200078e0ae1 */
[----:B------:R-:W-:Y:S02]  /*1d2b0*/  ISETP.GE.AND P6, PT, R28, RZ, PT ;  /* 0x000000ff1c00720c */ /* 0x000fe40003fc6270 */
[----:B------:R-:W4:Y:S01]  /*1d2c0*/  LDL R28, [R1+0x35dc] ;  /* 0x0035dc00011c7983 */ /* 0x000f220000100800 */
[----:B------:R-:W-:-:S06]  /*1d2d0*/  ISETP.GT.U32.AND P0, PT, R251, R231, PT ;  /* 0x000000e7fb00720c */ /* 0x000fcc0003f04070 */
[--C-:B------:R-:W-:Y:S01]  /*1d2e0*/  @!P1 IMAD.IADD R235, R235, 0x1, -R251.reuse ;  /* 0x00000001ebeb9824 */ /* 0x100fe200078e0afb */
[----:B------:R-:W-:Y:S02]  /*1d2f0*/  @!P2 IADD3 R226, -R226, RZ, RZ ;  /* 0x000000ffe2e2a210 */ /* 0x000fe40007ffe1ff */
[C---:B------:R-:W-:Y:S02]  /*1d300*/  ISETP.GT.U32.AND P2, PT, R251.reuse, R232, PT ;  /* 0x000000e8fb00720c */ /* 0x040fe40003f44070 */
[----:B------:R-:W-:Y:S02]  /*1d310*/  ISETP.GT.U32.AND P1, PT, R251, R230, PT ;  /* 0x000000e6fb00720c */ /* 0x000fe40003f24070 */
[----:B------:R-:W-:Y:S01]  /*1d320*/  @!P0 IMAD.IADD R231, R231, 0x1, -R251 ;  /* 0x00000001e7e78824 */ /* 0x000fe200078e0afb */
[----:B------:R-:W-:Y:S01]  /*1d330*/  ISETP.GT.U32.AND P0, PT, R251, R238, PT ;  /* 0x000000eefb00720c */ /* 0x000fe20003f04070 */
[----:B------:R-:W-:-:S07]  /*1d340*/  @!P6 IMAD.MOV R229, RZ, RZ, -R229 ;  /* 0x000000ffffe5e224 */ /* 0x000fce00078e0ae5 */
[----:B------:R-:W-:Y:S02]  /*1d350*/  @!P2 IADD3 R232, R232, -R251, RZ ;  /* 0x800000fbe8e8a210 */ /* 0x000fe40007ffe0ff */
[C---:B------:R-:W-:Y:S02]  /*1d360*/  ISETP.GT.U32.AND P2, PT, R251.reuse, R239, PT ;  /* 0x000000effb00720c */ /* 0x040fe40003f44070 */
[C---:B------:R-:W-:Y:S01]  /*1d370*/  ISETP.GT.U32.AND P6, PT, R251.reuse, R236, PT ;  /* 0x000000ecfb00720c */ /* 0x040fe20003fc4070 */
[----:B------:R-:W-:Y:S01]  /*1d380*/  @!P1 IMAD.IADD R230, R230, 0x1, -R251 ;  /* 0x00000001e6e69824 */ /* 0x000fe200078e0afb */
[----:B------:R-:W-:Y:S02]  /*1d390*/  ISETP.GT.U32.AND P1, PT, R251, R237, PT ;  /* 0x000000edfb00720c */ /* 0x000fe40003f24070 */
[----:B------:R-:W-:-:S07]  /*1d3a0*/  @!P0 IADD3 R238, R238, -R251, RZ ;  /* 0x800000fbeeee8210 */ /* 0x000fce0007ffe0ff */
[--C-:B------:R-:W-:Y:S02]  /*1d3b0*/  @!P2 IMAD.IADD R239, R239, 0x1, -R251.reuse ;  /* 0x00000001efefa824 */ /* 0x100fe400078e0afb */
[--C-:B------:R-:W-:Y:S02]  /*1d3c0*/  @!P6 IMAD.IADD R236, R236, 0x1, -R251.reuse ;  /* 0x00000001ecece824 */ /* 0x100fe400078e0afb */
[----:B------:R-:W-:Y:S01]  /*1d3d0*/  @!P1 IMAD.IADD R237, R237, 0x1, -R251 ;  /* 0x00000001eded9824 */ /* 0x000fe200078e0afb */
[----:B---3--:R-:W-:-:S13]  /*1d3e0*/  ISETP.GE.AND P5, PT, R27, RZ, PT ;  /* 0x000000ff1b00720c */ /* 0x008fda0003fa6270 */
[----:B------:R-:W-:Y:S01]  /*1d3f0*/  @!P5 IMAD.MOV R227, RZ, RZ, -R227 ;  /* 0x000000ffffe3d224 */ /* 0x000fe200078e0ae3 */
[----:B------:R-:W-:-:S13]  /*1d400*/  ISETP.GT.U32.AND P5, PT, R251, R235, PT ;  /* 0x000000ebfb00720c */ /* 0x000fda0003fa4070 */
[----:B------:R-:W-:Y:S01]  /*1d410*/  @!P5 IMAD.IADD R235, R235, 0x1, -R251 ;  /* 0x00000001ebebd824 */ /* 0x000fe200078e0afb */
[----:B------:R-:W-:Y:S02]  /*1d420*/  ISETP.GE.AND P5, PT, R44, RZ, PT ;  /* 0x000000ff2c00720c */ /* 0x000fe40003fa6270 */
        /* <DEDUP_REMOVED lines=9> */
[----:B------:R-:W-:Y:S01]  /*1d4c0*/  @!P4 IMAD.MOV R224, RZ, RZ, -R224 ;  /* 0x000000ffffe0c224 */ /* 0x000fe200078e0ae0 */
[----:B------:R-:W-:-:S13]  /*1d4d0*/  ISETP.GT.U32.AND P4, PT, R251, R233, PT ;  /* 0x000000e9fb00720c */ /* 0x000fda0003f84070 */
[----:B------:R-:W-:Y:S01]  /*1d4e0*/  @!P4 IMAD.IADD R233, R233, 0x1, -R251 ;  /* 0x00000001e9e9c824 */ /* 0x000fe200078e0afb */
[C---:B------:R-:W-:Y:S01]  /*1d4f0*/  ISETP.GT.U32.AND P4, PT, R251.reuse, R240, PT ;  /* 0x000000f0fb00720c */ /* 0x040fe20003f84070 */
[----:B------:R-:W-:Y:S01]  /*1d500*/  @!P3 IMAD.MOV R228, RZ, RZ, -R228 ;  /* 0x000000ffffe4b224 */ /* 0x000fe200078e0ae4 */
[----:B------:R-:W-:Y:S02]  /*1d510*/  ISETP.GT.U32.AND P3, PT, R251, R234, PT ;  /* 0x000000eafb00720c */ /* 0x000fe40003f64070 */
[----:B------:R-:W-:-:S09]  /*1d520*/  IADD3 R47, R246, 0x1fe, RZ ;  /* 0x000001fef62f7810 */ /* 0x000fd20007ffe0ff */
[--C-:B------:R-:W-:Y:S02]  /*1d530*/  @!P4 IMAD.IADD R240, R240, 0x1, -R251.reuse ;  /* 0x00000001f0f0c824 */ /* 0x100fe400078e0afb */
[--C-:B------:R-:W-:Y:S01]  /*1d540*/  @!P3 IMAD.IADD R234, R234, 0x1, -R251.reuse ;  /* 0x00000001eaeab824 */ /* 0x100fe200078e0afb */
[C---:B------:R-:W-:Y:S01]  /*1d550*/  ISETP.GT.U32.AND P3, PT, R251.reuse, R241, PT ;  /* 0x000000f1fb00720c */ /* 0x040fe20003f64070 */
[----:B------:R-:W-:Y:S01]  /*1d560*/  @!P5 IMAD.MOV R230, RZ, RZ, -R230 ;  /* 0x000000ffffe6d224 */ /* 0x000fe200078e0ae6 */
[----:B------:R-:W-:Y:S02]  /*1d570*/  ISETP.GT.U32.AND P5, PT, R251, R237, PT ;  /* 0x000000edfb00720c */ /* 0x000fe40003fa4070 */
[----:B------:R-:W-:Y:S02]  /*1d580*/  ISETP.GE.AND P4, PT, R28, RZ, PT ;  /* 0x000000ff1c00720c */ /* 0x000fe40003f86270 */
[----:B------:R-:W4:Y:S04]  /*1d590*/  LDL R28, [R1+0x3594] ;  /* 0x00359400011c7983 */ /* 0x000f280000100800 */
[----:B------:R-:W4:Y:S03]  /*1d5a0*/  LDL.LU R246, [R1+0x3fa8] ;  /* 0x003fa80001f67983 */ /* 0x000f260000300800 */
[----:B------:R-:W-:Y:S01]  /*1d5b0*/  @!P3 IMAD.IADD R241, R241, 0x1, -R251 ;  /* 0x00000001f1f1b824 */ /* 0x000fe200078e0afb */
[----:B------:R-:W-:-:S02]  /*1d5c0*/  @!P1 IADD3 R232, -R232, RZ, RZ ;  /* 0x000000ffe8e89210 */ /* 0x000fc40007ffe1ff */
[C---:B------:R-:W-:Y:S01]  /*1d5d0*/  ISETP.GT.U32.AND P1, PT, R251.reuse, R238, PT ;  /* 0x000000eefb00720c */ /* 0x040fe20003f24070 */
[----:B------:R-:W-:Y:S01]  /*1d5e0*/  @!P6 IMAD.MOV R231, RZ, RZ, -R231 ;  /* 0x000000ffffe7e224 */ /* 0x000fe200078e0ae7 */
[----:B------:R-:W-:Y:S01]  /*1d5f0*/  ISETP.GT.U32.AND P6, PT, R251, R241, PT ;  /* 0x000000f1fb00720c */ /* 0x000fe20003fc4070 */
[----:B------:R-:W-:Y:S01]  /*1d600*/  @!P5 IMAD.IADD R237, R237, 0x1, -R251 ;  /* 0x00000001ededd824 */ /* 0x000fe200078e0afb */
[C---:B------:R-:W-:Y:S02]  /*1d610*/  ISETP.GT.U32.AND P5, PT, R251.reuse, R244, PT ;  /* 0x000000f4fb00720c */ /* 0x040fe40003fa4070 */
[C---:B------:R-:W-:Y:S01]  /*1d620*/  ISETP.GT.U32.AND P3, PT, R251.reuse, R236, PT ;  /* 0x000000ecfb00720c */ /* 0x040fe20003f64070 */
[----:B------:R-:W-:Y:S01]  /*1d630*/  @!P4 IMAD.MOV R235, RZ, RZ, -R235 ;  /* 0x000000ffffebc224 */ /* 0x000fe200078e0aeb */
[C---:B------:R-:W-:Y:S01]  /*1d640*/  ISETP.GT.U32.AND P4, PT, R251.reuse, R242, PT ;  /* 0x000000f2fb00720c */ /* 0x040fe20003f84070 */
[----:B------:R-:W-:Y:S04]  /*1d650*/  STL [R1+0x32e8], R47 ;  /* 0x0032e82f01007387 */ /* 0x000fe80000100800 */
[----:B------:R-:W-:Y:S01]  /*1d660*/  @!P1 IADD3 R238, R238, -R251, RZ ;  /* 0x800000fbeeee9210 */ /* 0x000fe20007ffe0ff */
[----:B------:R-:W-:Y:S01]  /*1d670*/  @!P0 IMAD.MOV R233, RZ, RZ, -R233 ;  /* 0x000000ffffe98224 */ /* 0x000fe200078e0ae9 */
[----:B------:R-:W-:Y:S01]  /*1d680*/  ISETP.GT.U32.AND P1, PT, R251, R245, PT ;  /* 0x000000f5fb00720c */ /* 0x000fe20003f24070 */
[--C-:B------:R-:W-:Y:S01]  /*1d690*/  @!P6 IMAD.IADD R241, R241, 0x1, -R251.reuse ;  /* 0x00000001f1f1e824 */ /* 0x100fe200078e0afb */
[----:B------:R-:W-:Y:S01]  /*1d6a0*/  @!P5 IADD3 R244, R244, -R251, RZ ;  /* 0x800000fbf4f4d210 */ /* 0x000fe20007ffe0ff */
[----:B------:R-:W-:Y:S01]  /*1d6b0*/  @!P2 IMAD.MOV R234, RZ, RZ, -R234 ;  /* 0x000000ffffeaa224 */ /* 0x000fe200078e0aea */
[----:B------:R-:W4:Y:S01]  /*1d6c0*/  LDL R45, [R1+0x34bc] ;  /* 0x0034bc00012d7983 */ /* 0x000f220000100800 */
[--C-:B------:R-:W-:Y:S01]  /*1d6d0*/  @!P3 IMAD.IADD R236, R236, 0x1, -R251.reuse ;  /* 0x00000001ececb824 */ /* 0x100fe200078e0afb */
[----:B------:R-:W-:Y:S01]  /*1d6e0*/  ISETP.GT.U32.AND P3, PT, R251, R243, PT ;  /* 0x000000f3fb00720c */ /* 0x000fe20003f64070 */
[----:B------:R-:W-:-:S06]  /*1d6f0*/  @!P4 IMAD.IADD R242, R242, 0x1, -R251 ;  /* 0x00000001f2f2c824 */ /* 0x000fcc00078e0afb */
[----:B------:R-:W-:-:S06]  /*1d700*/  @!P1 IMAD.IADD R245, R245, 0x1, -R251 ;  /* 0x00000001f5f59824 */ /* 0x000fcc00078e0afb */
        /* <DEDUP_REMOVED lines=11> */
[C---:B------:R-:W-:Y:S02]  /*1d7c0*/  ISETP.GT.U32.AND P0, PT, R251.reuse, R239, PT ;  /* 0x000000effb00720c */ /* 0x040fe40003f04070 */
[----:B------:R-:W-:-:S11]  /*1d7d0*/  ISETP.GT.U32.AND P2, PT, R251, R240, PT ;  /* 0x000000f0fb00720c */ /* 0x000fd60003f44070 */
[--C-:B------:R-:W-:Y:S02]  /*1d7e0*/  @!P0 IMAD.IADD R239, R239, 0x1, -R251.reuse ;  /* 0x00000001efef8824 */ /* 0x100fe400078e0afb */
[----:B------:R-:W-:Y:S01]  /*1d7f0*/  @!P2 IMAD.IADD R240, R240, 0x1, -R251 ;  /* 0x00000001f0f0a824 */ /* 0x000fe200078e0afb */
[C---:B------:R-:W-:Y:S01]  /*1d800*/  ISETP.GT.U32.AND P2, PT, R251.reuse, R247, PT ;  /* 0x000000f7fb00720c */ /* 0x040fe20003f44070 */
[----:B------:R-:W-:Y:S01]  /*1d810*/  @!P5 IMAD.MOV R239, RZ, RZ, -R239 ;  /* 0x000000ffffefd224 */ /* 0x000fe200078e0aef */
[----:B------:R-:W-:Y:S01]  /*1d820*/  ISETP.GT.U32.AND P5, PT, R251, R245, PT ;  /* 0x000000f5fb00720c */ /* 0x000fe20003fa4070 */
[----:B------:R-:W-:Y:S02]  /*1d830*/  @!P1 IMAD.MOV R240, RZ, RZ, -R240 ;  /* 0x000000fffff09224 */ /* 0x000fe400078e0af0 */
[----:B------:R-:W-:-:S08]  /*1d840*/  @!P4 IMAD.MOV R237, RZ, RZ, -R237 ;  /* 0x000000ffffedc224 */ /* 0x000fd000078e0aed */
[----:B------:R-:W-:Y:S01]  /*1d850*/  @!P2 IMAD.IADD R247, R247, 0x1, -R251 ;  /* 0x00000001f7f7a824 */ /* 0x000fe200078e0afb */
[----:B------:R-:W-:-:S13]  /*1d860*/  ISETP.GT.U32.AND P0, PT, R251, R246, PT ;  /* 0x000000f6fb00720c */ /* 0x000fda0003f04070 */
[--C-:B------:R-:W-:Y:S01]  /*1d870*/  @!P0 IMAD.IADD R246, R246, 0x1, -R251.reuse ;  /* 0x00000001f6f68824 */ /* 0x100fe200078e0afb */
[----:B------:R-:W-:Y:S02]  /*1d880*/  ISETP.GE.AND P0, PT, R28, RZ, PT ;  /* 0x000000ff1c00720c */ /* 0x000fe40003f06270 */
[----:B------:R-:W4:Y:S02]  /*1d890*/  LDL R28, [R1+0x3500] ;  /* 0x00350000011c7983 */ /* 0x000f240000100800 */
[C---:B------:R-:W-:Y:S02]  /*1d8a0*/  ISETP.GT.U32.AND P1, PT, R251.reuse, R246, PT ;  /* 0x000000f6fb00720c */ /* 0x040fe40003f24070 */
[----:B------:R-:W-:Y:S01]  /*1d8b0*/  ISETP.GT.U32.AND P2, PT, R251, R242, PT ;  /* 0x000000f2fb00720c */ /* 0x000fe20003f44070 */
[----:B------:R-:W-:Y:S01]  /*1d8c0*/  @!P5 IMAD.IADD R245, R245, 0x1, -R251 ;  /* 0x00000001f5f5d824 */ /* 0x000fe200078e0afb */
[C---:B------:R-:W-:Y:S02]  /*1d8d0*/  ISETP.GT.U32.AND P5, PT, R251.reuse, R0, PT ;  /* 0x00000000fb00720c */ /* 0x040fe40003fa4070 */
[C---:B------:R-:W-:Y:S01]  /*1d8e0*/  ISETP.GT.U32.AND P4, PT, R251.reuse, R243, PT ;  /* 0x000000f3fb00720c */ /* 0x040fe20003f84070 */
[----:B------:R-:W-:Y:S01]  /*1d8f0*/  @!P6 IMAD.MOV R236, RZ, RZ, -R236 ;  /* 0x000000ffffece224 */ /* 0x000fe200078e0aec */
[----:B------:R-:W-:-:S05]  /*1d900*/  ISETP.GT.U32.AND P6, PT, R251, R247, PT ;  /* 0x000000f7fb00720c */ /* 0x000fca0003fc4070 */
[--C-:B------:R-:W-:Y:S01]  /*1d910*/  @!P1 IMAD.IADD R246, R246, 0x1, -R251.reuse ;  /* 0x00000001f6f69824 */ /* 0x100fe200078e0afb */
[----:B------:R-:W-:Y:S01]  /*1d920*/  ISETP.GT.U32.AND P1, PT, R251, R2, PT ;  /* 0x00000002fb00720c */ /* 0x000fe20003f24070 */
[--C-:B------:R-:W-:Y:S02]  /*1d930*/  @!P2 IMAD.IADD R242, R242, 0x1, -R251.reuse ;  /* 0x00000001f2f2a824 */ /* 0x100fe400078e0afb */
[--C-:B------:R-:W-:Y:S02]  /*1d940*/  @!P5 IMAD.IADD R0, R0, 0x1, -R251.reuse ;  /* 0x000000010000d824 */ /* 0x100fe400078e0afb */
        /* <DEDUP_REMOVED lines=12> */
[----:B------:R-:W2:Y:S01]  /*1da10*/  LDL R29, [R1+0x3468] ;  /* 0x00346800011d7983 */ /* 0x000ea20000100800 */
[----:B------:R-:W-:-:S03]  /*1da20*/  ISETP.GE.AND P4, PT, R42, RZ, PT ;  /* 0x000000ff2a00720c */ /* 0x000fc60003f86270 */
[----:B------:R-:W2:Y:S01]  /*1da30*/  LDL R42, [R1+0x349c] ;  /* 0x00349c00012a7983 */ /* 0x000ea20000100800 */
[----:B------:R-:W-:Y:S02]  /*1da40*/  @!P3 IADD3 R238, -R238, RZ, RZ ;  /* 0x000000ffeeeeb210 */ /* 0x000fe40007ffe1ff */
[C---:B------:R-:W-:Y:S01]  /*1da50*/  ISETP.GT.U32.AND P3, PT, R251.reuse, R244, PT ;  /* 0x000000f4fb00720c */ /* 0x040fe20003f64070 */
[----:B------:R-:W-:Y:S01]  /*1da60*/  @!P0 IMAD.MOV R241, RZ, RZ, -R241 ;  /* 0x000000fffff18224 */ /* 0x000fe200078e0af1 */
[----:B------:R-:W-:-:S11]  /*1da70*/  ISETP.GT.U32.AND P0, PT, R251, R248, PT ;  /* 0x000000f8fb00720c */ /* 0x000fd60003f04070 */
[----:B------:R-:W-:Y:S02]  /*1da80*/  @!P3 IADD3 R244, R244, -R251, RZ ;  /* 0x800000fbf4f4b210 */ /* 0x000fe40007ffe0ff */
[C---:B------:R-:W-:Y:S01]  /*1da90*/  ISETP.GT.U32.AND P3, PT, R251.reuse, R250, PT ;  /* 0x000000fafb00720c */ /* 0x040fe20003f64070 */
[----:B------:R-:W-:Y:S01]  /*1daa0*/  @!P0 IMAD.IADD R248, R248, 0x1, -R251 ;  /* 0x00000001f8f88824 */ /* 0x000fe200078e0afb */
[----:B------:R-:W-:Y:S01]  /*1dab0*/  ISETP.GT.U32.AND P0, PT, R251, R3, PT ;  /* 0x00000003fb00720c */ /* 0x000fe20003f04070 */
[----:B------:R-:W-:-:S10]  /*1dac0*/  @!P4 IMAD.MOV R244, RZ, RZ, -R244 ;  /* 0x000000fffff4c224 */ /* 0x000fd400078e0af4 */
[----:B------:R-:W-:-:S04]  /*1dad0*/  @!P3 IADD3 R250, R250, -R251, RZ ;  /* 0x800000fbfafab210 */ /* 0x000fc80007ffe0ff */
[----:B------:R-:W-:Y:S01]  /*1dae0*/  ISETP.GT.U32.AND P4, PT, R251, R250, PT ;  /* 0x000000fafb00720c */ /* 0x000fe20003f84070 */
[----:B------:R-:W-:Y:S01]  /*1daf0*/  @!P0 IMAD.IADD R3, R3, 0x1, -R251 ;  /* 0x0000000103038824 */ /* 0x000fe200078e0afb */
[C---:B------:R-:W-:Y:S01]  /*1db00*/  ISETP.GT.U32.AND P0, PT, R251.reuse, R248, PT ;  /* 0x000000f8fb00720c */ /* 0x040fe20003f04070 */
[----:B------:R-:W-:Y:S01]  /*1db10*/  @!P1 IMAD.MOV R247, RZ, RZ, -R247 ;  /* 0x000000fffff79224 */ /* 0x000fe200078e0af7 */
[C---:B------:R-:W-:Y:S01]  /*1db20*/  ISETP.GT.U32.AND P1, PT, R251.reuse, R4, PT ;  /* 0x00000004fb00720c */ /* 0x040fe20003f24070 */
[----:B------:R-:W-:Y:S01]  /*1db30*/  @!P2 IMAD.MOV R242, RZ, RZ, -R242 ;  /* 0x000000fffff2a224 */ /* 0x000fe200078e0af2 */
[----:B------:R-:W-:-:S07]  /*1db40*/  ISETP.GT.U32.AND P2, PT, R251, R249, PT ;  /* 0x000000f9fb00720c */ /* 0x000fce0003f44070 */
[----:B------:R-:W-:Y:S01]  /*1db50*/  @!P4 IMAD.IADD R250, R250, 0x1, -R251 ;  /* 0x00000001fafac824 */ /* 0x000fe200078e0afb */
[----:B------:R-:W-:Y:S02]  /*1db60*/  ISETP.GT.U32.AND P4, PT, R251, R7, PT ;  /* 0x00000007fb00720c */ /* 0x000fe40003f84070 */
[----:B------:R-:W-:-:S13]  /*1db70*/  ISETP.GE.AND P3, PT, R28, RZ, PT ;  /* 0x000000ff1c00720c */ /* 0x000fda0003f66270 */
[----:B------:R-:W-:Y:S01]  /*1db80*/  @!P3 IMAD.MOV R245, RZ, RZ, -R245 ;  /* 0x000000fffff5b224 */ /* 0x000fe200078e0af5 */
[C---:B------:R-:W-:Y:S01]  /*1db90*/  ISETP.GT.U32.AND P3, PT, R251.reuse, R0, PT ;  /* 0x00000000fb00720c */ /* 0x040fe20003f64070 */
[--C-:B------:R-:W-:Y:S01]  /*1dba0*/  @!P0 IMAD.IADD R248, R248, 0x1, -R251.reuse ;  /* 0x00000001f8f88824 */ /* 0x100fe200078e0afb */
[C---:B------:R-:W-:Y:S01]  /*1dbb0*/  ISETP.GT.U32.AND P0, PT, R251.reuse, R5, PT ;  /* 0x00000005fb00720c */ /* 0x040fe20003f04070 */
[----:B------:R-:W-:Y:S02]  /*1dbc0*/  @!P1 IMAD.IADD R4, R4, 0x1, -R251 ;  /* 0x0000000104049824 */ /* 0x000fe400078e0afb */
[----:B------:R-:W-:Y:S01]  /*1dbd0*/  @!P5 IMAD.MOV R246, RZ, RZ, -R246 ;  /* 0x000000fffff6d224 */ /* 0x000fe200078e0af6 */
[----:B------:R-:W-:-:S07]  /*1dbe0*/  ISETP.GT.U32.AND P5, PT, R251, R3, PT ;  /* 0x00000003fb00720c */ /* 0x000fce0003fa4070 */
[--C-:B------:R-:W-:Y:S01]  /*1dbf0*/  @!P3 IMAD.IADD R0, R0, 0x1, -R251.reuse ;  /* 0x000000010000b824 */ /* 0x100fe200078e0afb */
[----:B------:R-:W-:Y:S01]  /*1dc00*/  ISETP.GT.U32.AND P3, PT, R251, R8, PT ;  /* 0x00000008fb00720c */ /* 0x000fe20003f64070 */
[--C-:B------:R-:W-:Y:S01]  /*1dc10*/  @!P4 IMAD.IADD R7, R7, 0x1, -R251.reuse ;  /* 0x000000010707c824 */ /* 0x100fe200078e0afb */
[-C--:B------:R-:W-:Y:S02]  /*1dc20*/  @!P2 IADD3 R249, R249, -R251.reuse, RZ ;  /* 0x800000fbf9f9a210 */ /* 0x080fe40007ffe0ff */
[----:B------:R-:W-:Y:S02]  /*1dc30*/  ISETP.GT.U32.AND P2, PT, R251, R6, PT ;  /* 0x00000006fb00720c */ /* 0x000fe40003f44070 */
[----:B------:R-:W-:Y:S01]  /*1dc40*/  @!P0 IADD3 R5, R5, -R251, RZ ;  /* 0x800000fb05058210 */ /* 0x000fe20007ffe0ff */
[----:B------:R-:W-:-:S06]  /*1dc50*/  @!P5 IMAD.IADD R3, R3, 0x1, -R251 ;  /* 0x000000010303d824 */ /* 0x000fcc00078e0afb */
[--C-:B------:R-:W-:Y:S01]  /*1dc60*/  @!P3 IMAD.IADD R8, R8, 0x1, -R251.reuse ;  /* 0x000000010808b824 */ /* 0x100fe200078e0afb */
[----:B------:R-:W-:Y:S02]  /*1dc70*/  ISETP.GE.AND P5, PT, R45, RZ, PT ;  /* 0x000000ff2d00720c */ /* 0x000fe40003fa6270 */
[----:B------:R-:W4:Y:S01]  /*1dc80*/  LDL R45, [R1+0x3454] ;  /* 0x00345400012d7983 */ /* 0x000f220000100800 */
[----:B------:R-:W-:Y:S01]  /*1dc90*/  @!P2 IMAD.IADD R6, R6, 0x1, -R251 ;  /* 0x000000010606a824 */ /* 0x000fe200078e0afb */
[----:B------:R-:W-:-:S05]  /*1dca0*/  IABS R16, R40 ;  /* 0x0000002800107213 */ /* 0x000fca0000000000 */
[----:B------:R-:W-:Y:S01]  /*1dcb0*/  IMAD.HI.U32 R17, R252, R16, RZ ;  /* 0x00000010fc117227 */ /* 0x000fe200078e00ff */
[----:B---3--:R-:W-:Y:S02]  /*1dcc0*/  ISETP.GE.AND P1, PT, R44, RZ, PT ;  /* 0x000000ff2c00720c */ /* 0x008fe40003f26270 */
[----:B------:R-:W3:Y:S01]  /*1dcd0*/  LDL R44, [R1+0x344c] ;  /* 0x00344c00012c7983 */ /* 0x000ee20000100800 */
[----:B------:R-:W-:-:S03]  /*1dce0*/  ISETP.GE.AND P0, PT, R43, RZ, PT ;  /* 0x000000ff2b00720c */ /* 0x000fc60003f06270 */
[----:B------:R-:W3:Y:S01]  /*1dcf0*/  LDL R43, [R1+0x3438] ;  /* 0x00343800012b7983 */ /* 0x000ee20000100800 */
[----:B--2---:R-:W-:-:S03]  /*1dd00*/  ISETP.GE.AND P4, PT, R41, RZ, PT ;  /* 0x000000ff2900720c */ /* 0x004fc60003f86270 */
[----:B------:R-:W2:Y:S01]  /*1dd10*/  LDL R41, [R1+0x341c] ;  /* 0x00341c0001297983 */ /* 0x000ea20000100800 */
[----:B------:R-:W-:-:S03]  /*1dd20*/  ISETP.GE.AND P3, PT, R29, RZ, PT ;  /* 0x000000ff1d00720c */ /* 0x000fc60003f66270 */
[----:B------:R-:W2:Y:S01]  /*1dd30*/  LDL R29, [R1+0x3404] ;  /* 0x00340400011d7983 */ /* 0x000ea20000100800 */
[----:B------:R-:W-:-:S03]  /*1dd40*/  ISETP.GE.AND P2, PT, R42, RZ, PT ;  /* 0x000000ff2a00720c */ /* 0x000fc60003f46270 */
[----:B------:R-:W2:Y:S01]  /*1dd50*/  LDL R42, [R1+0x3420] ;  /* 0x00342000012a7983 */ /* 0x000ea20000100800 */
[----:B------:R-:W-:-:S05]  /*1dd60*/  IADD3 R17, -R17, RZ, RZ ;  /* 0x000000ff11117210 */ /* 0x000fca0007ffe1ff */
[----:B------:R-:W-:Y:S01]  /*1dd70*/  IMAD R16, R251, R17, R16 ;  /* 0x00000011fb107224 */ /* 0x000fe200078e0210 */
[----:B------:R-:W-:-:S05]  /*1dd80*/  IABS R17, R39 ;  /* 0x0000002700117213 */ /* 0x000fca0000000000 */
[----:B------:R-:W-:-:S04]  /*1dd90*/  IMAD.HI.U32 R18, R252, R17, RZ ;  /* 0x00000011fc127227 */ /* 0x000fc800078e00ff */
[----:B------:R-:W-:-:S04]  /*1dda0*/  IMAD.MOV R18, RZ, RZ, -R18 ;  /* 0x000000ffff127224 */ /* 0x000fc800078e0a12 */
        /* <DEDUP_REMOVED lines=26> */
[----:B------:R-:W-:-:S05]  /*1df50*/  IMAD.HI.U32 R25, R252, R24, RZ ;  /* 0x00000018fc197227 */ /* 0x000fca00078e00ff */
        /* <DEDUP_REMOVED lines=10> */
[----:B------:R-:W-:Y:S02]  /*1e000*/  IABS R27, R47 ;  /* 0x0000002f001b7213 */ /* 0x000fe40000000000 */
[----:B------:R-:W-:Y:S02]  /*1e010*/  @!P6 IADD3 R243, -R243, RZ, RZ ;  /* 0x000000fff3f3e210 */ /* 0x000fe40007ffe1ff */
[----:B------:R-:W-:Y:S01]  /*1e020*/  ISETP.GT.U32.AND P6, PT, R251, R2, PT ;  /* 0x00000002fb00720c */ /* 0x000fe20003fc4070 */
[----:B------:R-:W-:-:S04]  /*1e030*/  IMAD.HI.U32 R28, R252, R27, RZ ;  /* 0x0000001bfc1c7227 */ /* 0x000fc800078e00ff */
[----:B------:R-:W-:Y:S02]  /*1e040*/  IMAD.MOV R28, RZ, RZ, -R28 ;  /* 0x000000ffff1c7224 */ /* 0x000fe400078e0a1c */
[----:B------:R-:W-:Y:S01]  /*1e050*/  @!P0 IMAD.MOV R250, RZ, RZ, -R250 ;  /* 0x000000fffffa8224 */ /* 0x000fe200078e0afa */
[C---:B------:R-:W-:Y:S01]  /*1e060*/  ISETP.GT.U32.AND P0, PT, R251.reuse, R6, PT ;  /* 0x00000006fb00720c */ /* 0x040fe20003f04070 */
[C---:B------:R-:W-:Y:S02]  /*1e070*/  IMAD R27, R251.reuse, R28, R27 ;  /* 0x0000001cfb1b7224 */ /* 0x040fe400078e021b */
[----:B------:R-:W-:Y:S02]  /*1e080*/  IMAD.MOV.U32 R28, RZ, RZ, R0 ;  /* 0x000000ffff1c7224 */ /* 0x000fe400078e0000 */
[----:B------:R-:W-:Y:S02]  /*1e090*/  @!P6 IMAD.IADD R2, R2, 0x1, -R251 ;  /* 0x000000010202e824 */ /* 0x000fe400078e0afb */
[----:B------:R-:W-:Y:S01]  /*1e0a0*/  @!P2 IMAD.MOV R28, RZ, RZ, -R28 ;  /* 0x000000ffff1ca224 */ /* 0x000fe200078e0a1c */
[C---:B------:R-:W-:Y:S01]  /*1e0b0*/  ISETP.GT.U32.AND P2, PT, R251.reuse, R7, PT ;  /* 0x00000007fb00720c */ /* 0x040fe20003f44070 */
[----:B------:R-:W-:Y:S01]  /*1e0c0*/  @!P5 IMAD.MOV R248, RZ, RZ, -R248 ;  /* 0x000000fffff8d224 */ /* 0x000fe200078e0af8 */
[----:B------:R-:W-:-:S02]  /*1e0d0*/  ISETP.GT.U32.AND P6, PT, R251, R9, PT ;  /* 0x00000009fb00720c */ /* 0x000fc40003fc4070 */
[----:B------:R-:W-:Y:S02]  /*1e0e0*/  ISETP.GT.U32.AND P5, PT, R251, R4, PT ;  /* 0x00000004fb00720c */ /* 0x000fe40003fa4070 */
[----:B------:R-:W-:Y:S02]  /*1e0f0*/  @!P3 IADD3 R3, -R3, RZ, RZ ;  /* 0x000000ff0303b210 */ /* 0x000fe40007ffe1ff */
[C---:B------:R-:W-:Y:S01]  /*1e100*/  ISETP.GT.U32.AND P3, PT, R251.reuse, R10, PT ;  /* 0x0000000afb00720c */ /* 0x040fe20003f64070 */
[--C-:B------:R-:W-:Y:S01]  /*1e110*/  @!P0 IMAD.IADD R6, R6, 0x1, -R251.reuse ;  /* 0x0000000106068824 */ /* 0x100fe200078e0afb */
[----:B------:R-:W-:Y:S02]  /*1e120*/  ISETP.GT.U32.AND P0, PT, R251, R13, PT ;  /* 0x0000000dfb00720c */ /* 0x000fe40003f04070 */
[----:B------:R-:W-:Y:S02]  /*1e130*/  @!P1 IADD3 R249, -R249, RZ, RZ ;  /* 0x000000fff9f99210 */ /* 0x000fe40007ffe1ff */
[----:B------:R-:W-:Y:S01]  /*1e140*/  ISETP.GT.U32.AND P1, PT, R251, R5, PT ;  /* 0x00000005fb00720c */ /* 0x000fe20003f24070 */
[--C-:B------:R-:W-:Y:S01]  /*1e150*/  @!P2 IMAD.IADD R7, R7, 0x1, -R251.reuse ;  /* 0x000000010707a824 */ /* 0x100fe200078e0afb */
[----:B------:R-:W-:Y:S01]  /*1e160*/  ISETP.GT.U32.AND P2, PT, R251, R14, PT ;  /* 0x0000000efb00720c */ /* 0x000fe20003f44070 */
[----:B------:R-:W-:-:S02]  /*1e170*/  @!P6 IMAD.IADD R9, R9, 0x1, -R251 ;  /* 0x000000010909e824 */ /* 0x000fc400078e0afb */
[--C-:B------:R-:W-:Y:S01]  /*1e180*/  @!P5 IMAD.IADD R4, R4, 0x1, -R251.reuse ;  /* 0x000000010404d824 */ /* 0x100fe200078e0afb */
[C---:B------:R-:W-:Y:S01]  /*1e190*/  ISETP.GT.U32.AND P5, PT, R251.reuse, R11, PT ;  /* 0x0000000bfb00720c */ /* 0x040fe20003fa4070 */
[--C-:B------:R-:W-:Y:S02]  /*1e1a0*/  @!P3 IMAD.IADD R10, R10, 0x1, -R251.reuse ;  /* 0x000000010a0ab824 */ /* 0x100fe400078e0afb */
[----:B------:R-:W-:Y:S01]  /*1e1b0*/  @!P4 IMAD.MOV R2, RZ, RZ, -R2 ;  /* 0x000000ffff02c224 */ /* 0x000fe200078e0a02 */
[----:B------:R-:W-:Y:S01]  /*1e1c0*/  ISETP.GT.U32.AND P4, PT, R251, R9, PT ;  /* 0x00000009fb00720c */ /* 0x000fe20003f84070 */
[--C-:B------:R-:W-:Y:S02]  /*1e1d0*/  @!P0 IMAD.IADD R13, R13, 0x1, -R251.reuse ;  /* 0x000000010d0d8824 */ /* 0x100fe400078e0afb */
[--C-:B------:R-:W-:Y:S01]  /*1e1e0*/  @!P1 IMAD.IADD R5, R5, 0x1, -R251.reuse ;  /* 0x0000000105059824 */ /* 0x100fe200078e0afb */
[----:B------:R-:W-:Y:S01]  /*1e1f0*/  ISETP.GT.U32.AND P1, PT, R251, R12, PT ;  /* 0x0000000cfb00720c */ /* 0x000fe20003f24070 */
[----:B------:R-:W-:-:S04]  /*1e200*/  @!P2 IMAD.IADD R14, R14, 0x1, -R251 ;  /* 0x000000010e0ea824 */ /* 0x000fc800078e0afb */
[----:B------:R-:W-:-:S04]  /*1e210*/  @!P5 IMAD.IADD R11, R11, 0x1, -R251 ;  /* 0x000000010b0bd824 */ /* 0x000fc800078e0afb */
[----:B------:R-:W-:Y:S02]  /*1e220*/  @!P4 IADD3 R9, R9, -R251, RZ ;  /* 0x800000fb0909c210 */ /* 0x000fe40007ffe0ff */
[----:B----4-:R-:W-:Y:S02]  /*1e230*/  ISETP.GE.AND P4, PT, R45, RZ, PT ;  /* 0x000000ff2d00720c */ /* 0x010fe40003f86270 */
[----:B------:R-:W4:Y:S01]  /*1e240*/  LDL R45, [R1+0x33fc] ;  /* 0x0033fc00012d7983 */ /* 0x000f220000100800 */
[----:B------:R-:W-:Y:S01]  /*1e250*/  @!P1 IMAD.IADD R12, R12, 0x1, -R251 ;  /* 0x000000010c0c9824 */ /* 0x000fe200078e0afb */
        /* <DEDUP_REMOVED lines=14> */
[----:B------:R-:W-:Y:S02]  /*1e340*/  ISETP.GT.U32.AND P4, PT, R251, R10, PT ;  /* 0x0000000afb00720c */ /* 0x000fe40003f84070 */
[----:B------:R-:W-:-:S03]  /*1e350*/  @!P2 IADD3 R9, -R9, RZ, RZ ;  /* 0x000000ff0909a210 */ /* 0x000fc60007ffe1ff */
[----:B------:R-:W-:Y:S01]  /*1e360*/  @!P1 IMAD.MOV R7, RZ, RZ, -R7 ;  /* 0x000000ffff079224 */ /* 0x000fe200078e0a07 */
[----:B------:R-:W-:-:S03]  /*1e370*/  ISETP.GT.U32.AND P1, PT, R251, R13, PT ;  /* 0x0000000dfb00720c */ /* 0x000fc60003f24070 */
[--C-:B------:R-:W-:Y:S01]  /*1e380*/  @!P6 IMAD.IADD R8, R8, 0x1, -R251.reuse ;  /* 0x000000010808e824 */ /* 0x100fe200078e0afb */
[C---:B------:R-:W-:Y:S02]  /*1e390*/  ISETP.GT.U32.AND P6, PT, R251.reuse, R15, PT ;  /* 0x0000000ffb00720c */ /* 0x040fe40003fc4070 */
[C---:B------:R-:W-:Y:S01]  /*1e3a0*/  ISETP.GT.U32.AND P2, PT, R251.reuse, R16, PT ;  /* 0x00000010fb00720c */ /* 0x040fe20003f44070 */
[----:B------:R-:W-:Y:S01]  /*1e3b0*/  @!P0 IMAD.MOV R8, RZ, RZ, -R8 ;  /* 0x000000ffff088224 */ /* 0x000fe200078e0a08 */
[C---:B------:R-:W-:Y:S01]  /*1e3c0*/  ISETP.GT.U32.AND P0, PT, R251.reuse, R14, PT ;  /* 0x0000000efb00720c */ /* 0x040fe20003f04070 */
[----:B------:R-:W-:Y:S01]  /*1e3d0*/  @!P5 IMAD.IADD R12, R12, 0x1, -R251 ;  /* 0x000000010c0cd824 */ /* 0x000fe200078e0afb */
[C---:B------:R-:W-:Y:S01]  /*1e3e0*/  ISETP.GT.U32.AND P5, PT, R251.reuse, R19, PT ;  /* 0x00000013fb00720c */ /* 0x040fe20003fa4070 */
[----:B------:R-:W-:Y:S01]  /*1e3f0*/  @!P3 IMAD.MOV R5, RZ, RZ, -R5 ;  /* 0x000000ffff05b224 */ /* 0x000fe200078e0a05 */
[C---:B------:R-:W-:Y:S01]  /*1e400*/  ISETP.GT.U32.AND P3, PT, R251.reuse, R11, PT ;  /* 0x0000000bfb00720c */ /* 0x040fe20003f64070 */
[--C-:B------:R-:W-:Y:S01]  /*1e410*/  @!P4 IMAD.IADD R10, R10, 0x1, -R251.reuse ;  /* 0x000000010a0ac824 */ /* 0x100fe200078e0afb */
[----:B------:R-:W-:Y:S01]  /*1e420*/  ISETP.GT.U32.AND P4, PT, R251, R17, PT ;  /* 0x00000011fb00720c */ /* 0x000fe20003f84070 */
[----:B------:R-:W-:Y:S01]  /*1e430*/  @!P1 IMAD.IADD R13, R13, 0x1, -R251 ;  /* 0x000000010d0d9824 */ /* 0x000fe200078e0afb */
[----:B------:R-:W-:-:S02]  /*1e440*/  ISETP.GT.U32.AND P1, PT, R251, R20, PT ;  /* 0x00000014fb00720c */ /* 0x000fc40003f24070 */
[----:B------:R-:W-:Y:S01]  /*1e450*/  @!P6 IADD3 R15, R15, -R251, RZ ;  /* 0x800000fb0f0fe210 */ /* 0x000fe20007ffe0ff */
[--C-:B------:R-:W-:Y:S02]  /*1e460*/  @!P2 IMAD.IADD R16, R16, 0x1, -R251.reuse ;  /* 0x000000011010a824 */ /* 0x100fe400078e0afb */
[--C-:B------:R-:W-:Y:S01]  /*1e470*/  @!P0 IMAD.IADD R14, R14, 0x1, -R251.reuse ;  /* 0x000000010e0e8824 */ /* 0x100fe200078e0afb */
[----:B------:R-:W-:Y:S01]  /*1e480*/  ISETP.GT.U32.AND P0, PT, R251, R21, PT ;  /* 0x00000015fb00720c */ /* 0x000fe20003f04070 */
[--C-:B------:R-:W-:Y:S01]  /*1e490*/  @!P5 IMAD.IADD R19, R19, 0x1, -R251.reuse ;  /* 0x000000011313d824 */ /* 0x100fe200078e0afb */
[----:B------:R-:W-:Y:S01]  /*1e4a0*/  ISETP.GT.U32.AND P6, PT, R251, R15, PT ;  /* 0x0000000ffb00720c */ /* 0x000fe20003fc4070 */
[--C-:B------:R-:W-:Y:S01]  /*1e4b0*/  @!P3 IMAD.IADD R11, R11, 0x1, -R251.reuse ;  /* 0x000000010b0bb824 */ /* 0x100fe200078e0afb */
[----:B------:R-:W-:Y:S01]  /*1e4c0*/  ISETP.GT.U32.AND P3, PT, R251, R18, PT ;  /* 0x00000012fb00720c */ /* 0x000fe20003f64070 */
[--C-:B------:R-:W-:Y:S02]  /*1e4d0*/  @!P4 IMAD.IADD R17, R17, 0x1, -R251.reuse ;  /* 0x000000011111c824 */ /* 0x100fe400078e0afb */
[----:B------:R-:W-:-:S06]  /*1e4e0*/  @!P1 IMAD.IADD R20, R20, 0x1, -R251 ;  /* 0x0000000114149824 */ /* 0x000fcc00078e0afb */
[-C--:B------:R-:W-:Y:S02]  /*1e4f0*/  @!P0 IADD3 R21, R21, -R251.reuse, RZ ;  /* 0x800000fb15158210 */ /* 0x080fe40007ffe0ff */
[----:B------:R-:W-:Y:S02]  /*1e500*/  @!P6 IADD3 R15, R15, -R251, RZ ;  /* 0x800000fb0f0fe210 */ /* 0x000fe40007ffe0ff */
[----:B------:R-:W-:Y:S01]  /*1e510*/  @!P3 IMAD.IADD R18, R18, 0x1, -R251 ;  /* 0x000000011212b824 */ /* 0x000fe200078e0afb */
[----:B------:R-:W-:-:S13]  /*1e520*/  ISETP.GT.U32.AND P0, PT, R251, R16, PT ;  /* 0x00000010fb00720c */ /* 0x000fda0003f04070 */
[----:B------:R-:W-:Y:S01]  /*1e530*/  @!P0 IMAD.IADD R16, R16, 0x1, -R251 ;  /* 0x0000000110108824 */ /* 0x000fe200078e0afb */
[----:B------:R-:W-:-:S13]  /*1e540*/  ISETP.GT.U32.AND P0, PT, R251, R23, PT ;  /* 0x00000017fb00720c */ /* 0x000fda0003f04070 */
[----:B------:R-:W-:Y:S01]  /*1e550*/  @!P0 IMAD.IADD R23, R23, 0x1, -R251 ;  /* 0x0000000117178824 */ /* 0x000fe200078e0afb */
[----:B------:R-:W-:Y:S02]  /*1e560*/  ISETP.GE.AND P0, PT, R36, RZ, PT ;  /* 0x000000ff2400720c */ /* 0x000fe40003f06270 */
[----:B----4-:R-:W-:Y:S02]  /*1e570*/  ISETP.GE.AND P6, PT, R45, RZ, PT ;  /* 0x000000ff2d00720c */ /* 0x010fe40003fc6270 */
[----:B------:R-:W4:Y:S01]  /*1e580*/  LDL.LU R45, [R1+0x5c8] ;  /* 0x0005c800012d7983 */ /* 0x000f220000300800 */
[----:B---3--:R-:W-:Y:S02]  /*1e590*/  ISETP.GE.AND P2, PT, R44, RZ, PT ;  /* 0x000000ff2c00720c */ /* 0x008fe40003f46270 */
[----:B------:R-:W-:-:S08]  /*1e5a0*/  ISETP.GE.AND P4, PT, R43, RZ, PT ;  /* 0x000000ff2b00720c */ /* 0x000fd00003f86270 */
[----:B------:R-:W-:Y:S01]  /*1e5b0*/  @!P6 IMAD.MOV R10, RZ, RZ, -R10 ;  /* 0x000000ffff0ae224 */ /* 0x000fe200078e0a0a */
[----:B------:R-:W3:Y:S02]  /*1e5c0*/  LDL.LU R44, [R1+0x5c4] ;  /* 0x0005c400012c7983 */ /* 0x000ee40000300800 */
[----:B------:R-:W-:Y:S01]  /*1e5d0*/  @!P2 IMAD.MOV R11, RZ, RZ, -R11 ;  /* 0x000000ffff0ba224 */ /* 0x000fe200078e0a0b */
[C---:B------:R-:W-:Y:S01]  /*1e5e0*/  ISETP.GT.U32.AND P2, PT, R251.reuse, R17, PT ;  /* 0x00000011fb00720c */ /* 0x040fe20003f44070 */
[----:B------:R-:W3:Y:S01]  /*1e5f0*/  LDL.LU R43, [R1+0x5c0] ;  /* 0x0005c000012b7983 */ /* 0x000ee20000300800 */
[----:B------:R-:W-:Y:S01]  /*1e600*/  @!P4 IMAD.MOV R12, RZ, RZ, -R12 ;  /* 0x000000ffff0cc224 */ /* 0x000fe200078e0a0c */
[C---:B------:R-:W-:Y:S02]  /*1e610*/  ISETP.GT.U32.AND P4, PT, R251.reuse, R18, PT ;  /* 0x00000012fb00720c */ /* 0x040fe40003f84070 */
[----:B------:R-:W-:Y:S02]  /*1e620*/  ISETP.GT.U32.AND P6, PT, R251, R20, PT ;  /* 0x00000014fb00720c */ /* 0x000fe40003fc4070 */
[----:B--2---:R-:W-:-:S02]  /*1e630*/  ISETP.GE.AND P5, PT, R41, RZ, PT ;  /* 0x000000ff2900720c */ /* 0x004fc40003fa6270 */
[----:B------:R-:W-:Y:S02]  /*1e640*/  ISETP.GE.AND P1, PT, R29, RZ, PT ;  /* 0x000000ff1d00720c */ /* 0x000fe40003f26270 */
[----:B------:R-:W-:Y:S02]  /*1e650*/  ISETP.GE.AND P3, PT, R42, RZ, PT ;  /* 0x000000ff2a00720c */ /* 0x000fe40003f66270 */
[----:B------:R-:W-:-:S07]  /*1e660*/  @!P2 IMAD.IADD R17, R17, 0x1, -R251 ;  /* 0x000000011111a824 */ /* 0x000fce00078e0afb */
[----:B------:R-:W-:Y:S01]  /*1e670*/  @!P5 IMAD.MOV R14, RZ, RZ, -R14 ;  /* 0x000000ffff0ed224 */ /* 0x000fe200078e0a0e */
[----:B------:R-:W-:Y:S01]  /*1e680*/  ISETP.GT.U32.AND P5, PT, R251, R21, PT ;  /* 0x00000015fb00720c */ /* 0x000fe20003fa4070 */
[--C-:B------:R-:W-:Y:S01]  /*1e690*/  @!P4 IMAD.IADD R18, R18, 0x1, -R251.reuse ;  /* 0x000000011212c824 */ /* 0x100fe200078e0afb */
[----:B------:R-:W-:Y:S01]  /*1e6a0*/  @!P1 IADD3 R15, -R15, RZ, RZ ;  /* 0x000000ff0f0f9210 */ /* 0x000fe20007ffe1ff */
[----:B------:R-:W-:Y:S01]  /*1e6b0*/  @!P6 IMAD.IADD R20, R20, 0x1, -R251 ;  /* 0x000000011414e824 */ /* 0x000fe200078e0afb */
[C---:B------:R-:W-:Y:S01]  /*1e6c0*/  ISETP.GT.U32.AND P1, PT, R251.reuse, R22, PT ;  /* 0x00000016fb00720c */ /* 0x040fe20003f24070 */
[----:B------:R-:W2:Y:S01]  /*1e6d0*/  LDL.LU R42, [R1+0x5bc] ;  /* 0x0005bc00012a7983 */ /* 0x000ea20000300800 */
[C---:B------:R-:W-:Y:S01]  /*1e6e0*/  ISETP.GT.U32.AND P2, PT, R251.reuse, R24, PT ;  /* 0x00000018fb00720c */ /* 0x040fe20003f44070 */
[----:B------:R-:W-:Y:S01]  /*1e6f0*/  @!P3 IMAD.MOV R13, RZ, RZ, -R13 ;  /* 0x000000ffff0db224 */ /* 0x000fe200078e0a0d */
[----:B------:R-:W-:Y:S01]  /*1e700*/  ISETP.GT.U32.AND P3, PT, R251, R19, PT ;  /* 0x00000013fb00720c */ /* 0x000fe20003f64070 */
[----:B------:R-:W2:Y:S04]  /*1e710*/  LDL.LU R41, [R1+0x5b8] ;  /* 0x0005b80001297983 */ /* 0x000ea80000300800 */
[----:B------:R-:W-:-:S02]  /*1e720*/  @!P5 IADD3 R21, R21, -R251, RZ ;  /* 0x800000fb1515d210 */ /* 0x000fc40007ffe0ff */
[----:B------:R-:W-:Y:S02]  /*1e730*/  ISETP.GE.AND P5, PT, R38, RZ, PT ;  /* 0x000000ff2600720c */ /* 0x000fe40003fa6270 */
[--C-:B------:R-:W-:Y:S01]  /*1e740*/  @!P1 IMAD.IADD R22, R22, 0x1, -R251.reuse ;  /* 0x0000000116169824 */ /* 0x100fe200078e0afb */
[----:B------:R-:W-:Y:S01]  /*1e750*/  ISETP.GE.AND P1, PT, R37, RZ, PT ;  /* 0x000000ff2500720c */ /* 0x000fe20003f26270 */
[--C-:B------:R-:W-:Y:S01]  /*1e760*/  @!P2 IMAD.IADD R24, R24, 0x1, -R251.reuse ;  /* 0x000000011818a824 */ /* 0x100fe200078e0afb */
[----:B------:R-:W-:Y:S02]  /*1e770*/  ISETP.GT.U32.AND P4, PT, R251, R25, PT ;  /* 0x00000019fb00720c */ /* 0x000fe40003f84070 */
[----:B------:R-:W-:Y:S01]  /*1e780*/  ISETP.GE.AND P6, PT, R39, RZ, PT ;  /* 0x000000ff2700720c */ /* 0x000fe20003fc6270 */
[----:B------:R-:W-:-:S05]  /*1e790*/  @!P3 IMAD.IADD R19, R19, 0x1, -R251 ;  /* 0x000000011313b824 */ /* 0x000fca00078e0afb */
[----:B------:R-:W-:Y:S01]  /*1e7a0*/  @!P5 IMAD.MOV R18, RZ, RZ, -R18 ;  /* 0x000000ffff12d224 */ /* 0x000fe200078e0a12 */
[----:B------:R-:W-:Y:S02]  /*1e7b0*/  ISETP.GT.U32.AND P5, PT, R251, R24, PT ;  /* 0x00000018fb00720c */ /* 0x000fe40003fa4070 */
[----:B------:R-:W-:Y:S01]  /*1e7c0*/  ISETP.GE.AND P2, PT, R35, RZ, PT ;  /* 0x000000ff2300720c */ /* 0x000fe20003f46270 */
[----:B------:R-:W-:Y:S01]  /*1e7d0*/  @!P1 IMAD.MOV R19, RZ, RZ, -R19 ;  /* 0x000000ffff139224 */ /* 0x000fe200078e0a13 */
[----:B------:R-:W-:Y:S01]  /*1e7e0*/  ISETP.GE.AND P3, PT, R40, RZ, PT ;  /* 0x000000ff2800720c */ /* 0x000fe20003f66270 */
[--C-:B------:R-:W-:Y:S01]  /*1e7f0*/  @!P4 IMAD.IADD R25, R25, 0x1, -R251.reuse ;  /* 0x000000011919c824 */ /* 0x100fe200078e0afb */
[C---:B------:R-:W-:Y:S01]  /*1e800*/  ISETP.GT.U32.AND P1, PT, R251.reuse, R26, PT ;  /* 0x0000001afb00720c */ /* 0x040fe20003f24070 */
[----:B------:R-:W2:Y:S01]  /*1e810*/  LDL.LU R40, [R1+0x5b4] ;  /* 0x0005b40001287983 */ /* 0x000ea20000300800 */
[----:B------:R-:W-:Y:S02]  /*1e820*/  ISETP.GT.U32.AND P4, PT, R251, R23, PT ;  /* 0x00000017fb00720c */ /* 0x000fe40003f84070 */
[----:B------:R-:W-:Y:S01]  /*1e830*/  @!P6 IADD3 R17, -R17, RZ, RZ ;  /* 0x000000ff1111e210 */ /* 0x000fe20007ffe1ff */
[----:B------:R-:W2:Y:S01]  /*1e840*/  LDL.LU R39, [R1+0x5b0] ;  /* 0x0005b00001277983 */ /* 0x000ea20000300800 */
[----:B------:R-:W-:Y:S01]  /*1e850*/  ISETP.GT.U32.AND P6, PT, R251, R25, PT ;  /* 0x00000019fb00720c */ /* 0x000fe20003fc4070 */
[----:B------:R-:W-:Y:S01]  /*1e860*/  @!P5 IMAD.IADD R24, R24, 0x1, -R251 ;  /* 0x000000011818d824 */ /* 0x000fe200078e0afb */
[----:B------:R-:W-:Y:S01]  /*1e870*/  ISETP.GE.AND P5, PT, R33, RZ, PT ;  /* 0x000000ff2100720c */ /* 0x000fe20003fa6270 */
[----:B------:R-:W2:Y:S04]  /*1e880*/  LDL.LU R38, [R1+0x5ac] ;  /* 0x0005ac0001267983 */ /* 0x000ea80000300800 */
[----:B------:R-:W2:Y:S01]  /*1e890*/  LDL.LU R37, [R1+0x5a8] ;  /* 0x0005a80001257983 */ /* 0x000ea20000300800 */
[----:B------:R-:W-:Y:S01]  /*1e8a0*/  @!P2 IMAD.MOV R21, RZ, RZ, -R21 ;  /* 0x000000ffff15a224 */ /* 0x000fe200078e0a15 */
[----:B------:R-:W-:-:S02]  /*1e8b0*/  ISETP.GE.AND P2, PT, R34, RZ, PT ;  /* 0x000000ff2200720c */ /* 0x000fc40003f46270 */
[----:B------:R-:W2:Y:S01]  /*1e8c0*/  LDL.LU R36, [R1+0x5a4] ;  /* 0x0005a40001247983 */ /* 0x000ea20000300800 */
[----:B------:R-:W-:Y:S01]  /*1e8d0*/  @!P1 IMAD.IADD R26, R26, 0x1, -R251 ;  /* 0x000000011a1a9824 */ /* 0x000fe200078e0afb */
[----:B------:R-:W-:Y:S02]  /*1e8e0*/  ISETP.GE.AND P1, PT, R31, RZ, PT ;  /* 0x000000ff1f00720c */ /* 0x000fe40003f26270 */
[----:B------:R-:W2:Y:S01]  /*1e8f0*/  LDL.LU R35, [R1+0x5a0] ;  /* 0x0005a00001237983 */ /* 0x000ea20000300800 */
[----:B------:R-:W-:-:S03]  /*1e900*/  @!P4 IADD3 R23, R23, -R251, RZ ;  /* 0x800000fb1717c210 */ /* 0x000fc60007ffe0ff */
[----:B------:R-:W2:Y:S04]  /*1e910*/  LDL.LU R34, [R1+0x59c] ;  /* 0x00059c0001227983 */ /* 0x000ea80000300800 */
[----:B------:R-:W2:Y:S01]  /*1e920*/  LDL.LU R33, [R1+0x598] ;  /* 0x0005980001217983 */ /* 0x000ea20000300800 */
[----:B------:R-:W-:-:S03]  /*1e930*/  @!P6 IMAD.IADD R25, R25, 0x1, -R251 ;  /* 0x000000011919e824 */ /* 0x000fc600078e0afb */
[----:B-1----:R-:W2:Y:S01]  /*1e940*/  LDL.LU R31, [R1+0x594] ;  /* 0x00059400011f7983 */ /* 0x002ea20000300800 */
[----:B------:R-:W-:Y:S01]  /*1e950*/  ISETP.GE.AND P6, PT, R32, RZ, PT ;  /* 0x000000ff2000720c */ /* 0x000fe20003fc6270 */
[----:B------:R-:W-:Y:S01]  /*1e960*/  @!P5 IMAD.MOV R23, RZ, RZ, -R23 ;  /* 0x000000ffff17d224 */ /* 0x000fe200078e0a17 */
[----:B------:R-:W-:Y:S01]  /*1e970*/  ISETP.GE.AND P5, PT, R30, RZ, PT ;  /* 0x000000ff1e00720c */ /* 0x000fe20003fa6270 */
[----:B------:R-:W2:Y:S04]  /*1e980*/  LDL.LU R32, [R1+0x590] ;  /* 0x0005900001207983 */ /* 0x000ea80000300800 */
[----:B------:R-:W2:Y:S01]  /*1e990*/  LDL.LU R30, [R1+0x58c] ;  /* 0x00058c00011e7983 */ /* 0x000ea20000300800 */
[----:B------:R-:W-:Y:S01]  /*1e9a0*/  @!P0 IMAD.MOV R20, RZ, RZ, -R20 ;  /* 0x000000ffff148224 */ /* 0x000fe200078e0a14 */
[C---:B------:R-:W-:Y:S01]  /*1e9b0*/  ISETP.GT.U32.AND P0, PT, R251.reuse, R27, PT ;  /* 0x0000001bfb00720c */ /* 0x040fe20003f04070 */
[----:B------:R-:W-:Y:S01]  /*1e9c0*/  @!P3 IMAD.MOV R16, RZ, RZ, -R16 ;  /* 0x000000ffff10b224 */ /* 0x000fe200078e0a10 */
[----:B------:R-:W-:Y:S01]  /*1e9d0*/  ISETP.GT.U32.AND P3, PT, R251, R22, PT ;  /* 0x00000016fb00720c */ /* 0x000fe20003f64070 */
[----:B------:R-:W-:-:S10]  /*1e9e0*/  IMAD.MOV.U32 R0, RZ, RZ, c[0x0][0x180] ;  /* 0x00006000ff007624 */ /* 0x000fd400078e00ff */
[--C-:B------:R-:W-:Y:S02]  /*1e9f0*/  @!P0 IMAD.IADD R27, R27, 0x1, -R251.reuse ;  /* 0x000000011b1b8824 */ /* 0x100fe400078e0afb */
[----:B------:R-:W-:-:S03]  /*1ea00*/  @!P3 IMAD.IADD R22, R22, 0x1, -R251 ;  /* 0x000000011616b824 */ /* 0x000fc600078e0afb */
[C---:B------:R-:W-:Y:S01]  /*1ea10*/  ISETP.GT.U32.AND P0, PT, R251.reuse, R27, PT ;  /* 0x0000001bfb00720c */ /* 0x040fe20003f04070 */
[----:B------:R-:W-:Y:S01]  /*1ea20*/  @!P2 IMAD.MOV R22, RZ, RZ, -R22 ;  /* 0x000000ffff16a224 */ /* 0x000fe200078e0a16 */
[----:B------:R-:W-:Y:S02]  /*1ea30*/  ISETP.GT.U32.AND P2, PT, R251, R26, PT ;  /* 0x0000001afb00720c */ /* 0x000fe40003f44070 */
[C---:B------:R-:W-:Y:S02]  /*1ea40*/  IADD3 R29, R0.reuse, -0x78, RZ ;  /* 0xffffff88001d7810 */ /* 0x040fe40007ffe0ff */
[----:B------:R-:W-:Y:S02]  /*1ea50*/  IADD3 R252, R0, -0x7c, RZ ;  /* 0xffffff8400fc7810 */ /* 0x000fe40007ffe0ff */
[----:B------:R-:W-:Y:S02]  /*1ea60*/  ISETP.GE.U32.AND P4, PT, R29, 0x7fffff09, PT ;  /* 0x7fffff091d00780c */ /* 0x000fe40003f86070 */
[----:B------:R-:W-:-:S02]  /*1ea70*/  MOV R29, R25 ;  /* 0x00000019001d7202 */ /* 0x000fc40000000f00 */
[----:B------:R-:W-:Y:S01]  /*1ea80*/  LOP3.LUT R25, RZ, c[0x0][0x17c], RZ, 0x33, !PT ;  /* 0x00005f00ff197a12 */ /* 0x000fe200078e33ff */
[--C-:B------:R-:W-:Y:S01]  /*1ea90*/  @!P0 IMAD.IADD R27, R27, 0x1, -R251.reuse ;  /* 0x000000011b1b8824 */ /* 0x100fe200078e0afb */
[----:B------:R-:W-:Y:S01]  /*1eaa0*/  ISETP.NE.AND P0, PT, RZ, c[0x0][0x17c], PT ;  /* 0x00005f00ff007a0c */ /* 0x000fe20003f05270 */
[----:B------:R-:W-:Y:S01]  /*1eab0*/  @!P2 IMAD.IADD R26, R26, 0x1, -R251 ;  /* 0x000000011a1aa824 */ /* 0x000fe200078e0afb */
[----:B------:R-:W-:Y:S02]  /*1eac0*/  ISETP.GE.U32.AND P3, PT, R252, 0x7fffff05, PT ;  /* 0x7fffff05fc00780c */ /* 0x000fe40003f66070 */
[C---:B------:R-:W-:Y:S02]  /*1ead0*/  IADD3 R46, R0.reuse, -0x74, RZ ;  /* 0xffffff8c002e7810 */ /* 0x040fe40007ffe0ff */
[C---:B------:R-:W-:Y:S02]  /*1eae0*/  IADD3 R252, R0.reuse, -0x70, RZ ;  /* 0xffffff9000fc7810 */ /* 0x040fe40007ffe0ff */
[----:B------:R-:W-:-:S02]  /*1eaf0*/  IADD3 R251, R0, -0x1, RZ ;  /* 0xffffffff00fb7810 */ /* 0x000fc40007ffe0ff */
[----:B------:R-:W-:Y:S02]  /*1eb00*/  @!P5 IADD3 R26, -R26, RZ, RZ ;  /* 0x000000ff1a1ad210 */ /* 0x000fe40007ffe1ff */
[----:B------:R-:W-:Y:S02]  /*1eb10*/  ISETP.GE.U32.AND P5, PT, R251, 0x7fffff80, PT ;  /* 0x7fffff80fb00780c */ /* 0x000fe40003fa6070 */
[----:B------:R-:W-:Y:S01]  /*1eb20*/  ISETP.GE.U32.AND P2, PT, R252, 0x7fffff11, PT ;  /* 0x7fffff11fc00780c */ /* 0x000fe20003f46070 */
[----:B------:R-:W-:Y:S01]  /*1eb30*/  @!P6 IMAD.MOV R24, RZ, RZ, -R24 ;  /* 0x000000ffff18e224 */ /* 0x000fe200078e0a18 */
[----:B------:R-:W-:Y:S01]  /*1eb40*/  ISETP.GE.AND P6, PT, R47, RZ, PT ;  /* 0x000000ff2f00720c */ /* 0x000fe20003fc6270 */
[----:B------:R-:W-:Y:S01]  /*1eb50*/  @!P1 IMAD.MOV R29, RZ, RZ, -R29 ;  /* 0x000000ffff1d9224 */ /* 0x000fe200078e0a1d */
[----:B------:R-:W-:Y:S02]  /*1eb60*/  ISETP.GE.U32.AND P1, PT, R46, 0x7fffff0d, PT ;  /* 0x7fffff0d2e00780c */ /* 0x000fe40003f26070 */
[----:B----4-:R-:W-:-:S05]  /*1eb70*/  SEL R0, R25, R45, !P0 ;  /* 0x0000002d19007207 */ /* 0x010fca0004000000 */
[----:B------:R1:W-:Y:S01]  /*1eb80*/  STL [R1+0x730], R0 ;  /* 0x0007300001007387 */ /* 0x0003e20000100800 */
[----:B---3--:R-:W-:-:S05]  /*1eb90*/  SEL R44, R25, R44, !P0 ;  /* 0x0000002c192c7207 */ /* 0x008fca0004000000 */
[----:B------:R-:W-:Y:S01]  /*1eba0*/  STL [R1+0xc24], R44 ;  /* 0x000c242c01007387 */ /* 0x000fe20000100800 */
[----:B-1----:R-:W-:-:S05]  /*1ebb0*/  SEL R0, R25, R43, !P0 ;  /* 0x0000002b19007207 */ /* 0x002fca0004000000 */
[----:B------:R1:W-:Y:S01]  /*1ebc0*/  STL [R1+0xc20], R0 ;  /* 0x000c200001007387 */ /* 0x0003e20000100800 */
[C---:B--2---:R-:W-:Y:S02]  /*1ebd0*/  SEL R42, R25.reuse, R42, !P0 ;  /* 0x0000002a192a7207 */ /* 0x044fe40004000000 */
[----:B------:R-:W-:-:S03]  /*1ebe0*/  SEL R41, R25, R41, !P0 ;  /* 0x0000002919297207 */ /* 0x000fc60004000000 */
[----:B------:R-:W-:Y:S04]  /*1ebf0*/  STL [R1+0xc1c], R42 ;  /* 0x000c1c2a01007387 */ /* 0x000fe80000100800 */
[----:B------:R-:W-:Y:S01]  /*1ec00*/  STL [R1+0x760], R41 ;  /* 0x0007602901007387 */ /* 0x000fe20000100800 */
[C---:B-1----:R-:W-:Y:S02]  /*1ec10*/  SEL R0, R25.reuse, R40, !P0 ;  /* 0x0000002819007207 */ /* 0x042fe40004000000 */
[----:B------:R-:W-:-:S03]  /*1ec20*/  SEL R39, R25, R39, !P0 ;  /* 0x0000002719277207 */ /* 0x000fc60004000000 */
[----:B------:R1:W-:Y:S01]  /*1ec30*/  STL [R1+0x770], R0 ;  /* 0x0007700001007387 */ /* 0x0003e20000100800 */
[----:B------:R-:W-:-:S03]  /*1ec40*/  SEL R38, R25, R38, !P0 ;  /* 0x0000002619267207 */ /* 0x000fc60004000000 */
[----:B------:R-:W-:Y:S01]  /*1ec50*/  STL [R1+0x784], R39 ;  /* 0x0007842701007387 */ /* 0x000fe20000100800 */
[----:B-1----:R-:W-:-:S03]  /*1ec60*/  SEL R0, R25, R37, !P0 ;  /* 0x0000002519007207 */ /* 0x002fc60004000000 */
[----:B------:R-:W-:Y:S01]  /*1ec70*/  STL [R1+0x788], R38 ;  /* 0x0007882601007387 */ /* 0x000fe20000100800 */
[C---:B------:R-:W-:Y:S02]  /*1ec80*/  SEL R36, R25.reuse, R36, !P0 ;  /* 0x0000002419247207 */ /* 0x040fe40004000000 */
[C---:B------:R-:W-:Y:S01]  /*1ec90*/  SEL R35, R25.reuse, R35, !P0 ;  /* 0x0000002319237207 */ /* 0x040fe20004000000 */
[----:B------:R1:W-:Y:S04]  /*1eca0*/  STL [R1+0x754], R0 ;  /* 0x0007540001007387 */ /* 0x0003e80000100800 */
[----:B------:R-:W-:Y:S01]  /*1ecb0*/  STL [R1+0x794], R36 ;  /* 0x0007942401007387 */ /* 0x000fe20000100800 */
[C---:B------:R-:W-:Y:S02]  /*1ecc0*/  SEL R33, R25.reuse, R33, !P0 ;  /* 0x0000002119217207 */ /* 0x040fe40004000000 */
[----:B-1----:R-:W-:-:S02]  /*1ecd0*/  SEL R0, R25, R34, !P0 ;  /* 0x0000002219007207 */ /* 0x002fc40004000000 */
[C---:B------:R-:W-:Y:S01]  /*1ece0*/  SEL R31, R25.reuse, R31, !P0 ;  /* 0x0000001f191f7207 */ /* 0x040fe20004000000 */
[----:B------:R-:W-:Y:S04]  /*1ecf0*/  STL [R1+0x7a0], R35 ;  /* 0x0007a02301007387 */ /* 0x000fe80000100800 */
[----:B------:R1:W-:Y:S04]  /*1ed00*/  STL [R1+0x7ac], R0 ;  /* 0x0007ac0001007387 */ /* 0x0003e80000100800 */
[----:B------:R-:W-:Y:S01]  /*1ed10*/  STL [R1+0x7b8], R33 ;  /* 0x0007b82101007387 */ /* 0x000fe20000100800 */
[----:B------:R-:W-:-:S03]  /*1ed20*/  SEL R30, R25, R30, !P0 ;  /* 0x0000001e191e7207 */ /* 0x000fc60004000000 */
[----:B------:R-:W-:Y:S01]  /*1ed30*/  STL [R1+0x7c4], R31 ;  /* 0x0007c41f01007387 */ /* 0x000fe20000100800 */
[----:B-1----:R-:W-:-:S03]  /*1ed40*/  SEL R0, R25, R32, !P0 ;  /* 0x0000002019007207 */ /* 0x002fc60004000000 */
[----:B------:R-:W2:Y:S04]  /*1ed50*/  LDL.LU R251, [R1+0x588] ;  /* 0x0005880001fb7983 */ /* 0x000ea80000300800 */
[----:B------:R1:W-:Y:S04]  /*1ed60*/  STL [R1+0x7cc], R0 ;  /* 0x0007cc0001007387 */ /* 0x0003e80000100800 */
[----:B-1----:R-:W3:Y:S04]  /*1ed70*/  LDL.LU R0, [R1+0x584] ;  /* 0x0005840001007983 */ /* 0x002ee80000300800 */
[----:B------:R1:W-:Y:S04]  /*1ed80*/  STL [R1+0x7d0], R30 ;  /* 0x0007d01e01007387 */ /* 0x0003e80000100800 */
[----:B------:R-:W4:Y:S04]  /*1ed90*/  LDL.LU R252, [R1+0x580] ;  /* 0x0005800001fc7983 */ /* 0x000f280000300800 */
        /* <DEDUP_REMOVED lines=27> */
[----:B-1----:R-:W4:Y:S01]  /*1ef50*/  LDL.LU R30, [R1+0x510] ;  /* 0x00051000011e7983 */ /* 0x002f220000300800 */
[----:B--2---:R-:W-:-:S05]  /*1ef60*/  SEL R251, R25, R251, !P0 ;  /* 0x000000fb19fb7207 */ /* 0x004fca0004000000 */
[----:B------:R3:W-:Y:S02]  /*1ef70*/  STL [R1+0x750], R251 ;  /* 0x000750fb01007387 */ /* 0x0007e40000100800 */
[C---:B---3--:R-:W-:Y:S02]  /*1ef80*/  SEL R251, R25.reuse, R0, !P0 ;  /* 0x0000000019fb7207 */ /* 0x048fe40004000000 */
[----:B----4-:R-:W-:-:S03]  /*1ef90*/  SEL R0, R25, R252, !P0 ;  /* 0x000000fc19007207 */ /* 0x010fc60004000000 */
[----:B------:R-:W-:Y:S01]  /*1efa0*/  STL [R1+0x7e0], R251 ;  /* 0x0007e0fb01007387 */ /* 0x000fe20000100800 */
        /* <DEDUP_REMOVED lines=17> */
[C---:B-1----:R-:W-:Y:S01]  /*1f0c0*/  SEL R0, R25.reuse, R49, !P0 ;  /* 0x0000003119007207 */ /* 0x042fe20004000000 */
[----:B------:R-:W-:Y:S01]  /*1f0d0*/  STL [R1+0x840], R50 ;  /* 0x0008403201007387 */ /* 0x000fe20000100800 */
[----:B------:R-:W-:-:S03]  /*1f0e0*/  SEL R47, R25, R47, !P0 ;  /* 0x0000002f192f7207 */ /* 0x000fc60004000000 */
[----:B------:R1:W-:Y:S01]  /*1f0f0*/  STL [R1+0x850], R0 ;  /* 0x0008500001007387 */ /* 0x0003e20000100800 */
[----:B------:R-:W-:-:S03]  /*1f100*/  SEL R45, R25, R45, !P0 ;  /* 0x0000002d192d7207 */ /* 0x000fc60004000000 */
[----:B------:R-:W-:Y:S01]  /*1f110*/  STL [R1+0x85c], R48 ;  /* 0x00085c3001007387 */ /* 0x000fe20000100800 */
[C---:B------:R-:W-:Y:S02]  /*1f120*/  SEL R44, R25.reuse, R44, !P0 ;  /* 0x0000002c192c7207 */ /* 0x040fe40004000000 */
[C---:B-1----:R-:W-:Y:S01]  /*1f130*/  SEL R0, R25.reuse, R46, !P0 ;  /* 0x0000002e19007207 */ /* 0x042fe20004000000 */
[----:B------:R-:W-:Y:S04]  /*1f140*/  STL [R1+0x868], R47 ;  /* 0x0008682f01007387 */ /* 0x000fe80000100800 */
        /* <DEDUP_REMOVED lines=22> */
[----:B-1----:R-:W-:-:S03]  /*1f2b0*/  SEL R0, R25, R34, !P0 ;  /* 0x0000002219007207 */ /* 0x002fc60004000000 */
[----:B------:R-:W-:Y:S04]  /*1f2c0*/  STL [R1+0x8d4], R35 ;  /* 0x0008d42301007387 */ /* 0x000fe80000100800 */
[----:B------:R1:W-:Y:S01]  /*1f2d0*/  STL [R1+0x8e0], R0 ;  /* 0x0008e00001007387 */ /* 0x0003e20000100800 */
[----:B------:R-:W-:-:S03]  /*1f2e0*/  SEL R30, R25, R30, !P0 ;  /* 0x0000001e191e7207 */ /* 0x000fc60004000000 */
[----:B------:R-:W-:Y:S04]  /*1f2f0*/  STL [R1+0x8e8], R33 ;  /* 0x0008e82101007387 */ /* 0x000fe80000100800 */
        /* <DEDUP_REMOVED lines=457> */
[C---:B------:R-:W-:Y:S02]  /*20f90*/  SEL R33, R25.reuse, R33, !P0 ;  /* 0x0000002119217207 */ /* 0x040fe40004000000 */
[C---:B------:R-:W-:Y:S01]  /*20fa0*/  SEL R31, R25.reuse, R31, !P0 ;  /* 0x0000001f191f7207 */ /* 0x040fe20004000000 */
[----:B------:R-:W-:Y:S01]  /*20fb0*/  STL [R1+0xa6c], R36 ;  /* 0x000a6c2401007387 */ /* 0x000fe20000100800 */
[----:B-1----:R-:W-:-:S03]  /*20fc0*/  SEL R0, R25, R34, !P0 ;  /* 0x0000002219007207 */ /* 0x002fc60004000000 */
[----:B------:R-:W-:Y:S04]  /*20fd0*/  STL [R1+0xa64], R35 ;  /* 0x000a642301007387 */ /* 0x000fe80000100800 */
[----:B------:R1:W-:Y:S01]  /*20fe0*/  STL [R1+0xa60], R0 ;  /* 0x000a600001007387 */ /* 0x0003e20000100800 */
[----:B------:R-:W-:-:S03]  /*20ff0*/  SEL R30, R25, R30, !P0 ;  /* 0x0000001e191e7207 */ /* 0x000fc60004000000 */
[----:B------:R-:W-:Y:S01]  /*21000*/  STL [R1+0xa5c], R33 ;  /* 0x000a5c2101007387 */ /* 0x000fe20000100800 */
[----:B-1----:R-:W-:-:S03]  /*21010*/  SEL R0, R25, R32, !P0 ;  /* 0x0000002019007207 */ /* 0x002fc60004000000 */
[----:B------:R-:W-:Y:S04]  /*21020*/  STL [R1+0xa54], R31 ;  /* 0x000a541f01007387 */ /* 0x000fe80000100800 */
        /* <DEDUP_REMOVED lines=34> */
[----:B------:R4:W-:Y:S01]  /*21250*/  STL [R1+0xa48], R251 ;  /* 0x000a48fb01007387 */ /* 0x0009e20000100800 */
[----:B---3--:R-:W-:-:S05]  /*21260*/  SEL R0, R25, R0, !P0 ;  /* 0x0000000019007207 */ /* 0x008fca0004000000 */
[----:B------:R1:W-:Y:S01]  /*21270*/  STL [R1+0xa40], R0 ;  /* 0x000a400001007387 */ /* 0x0003e20000100800 */
[C---:B----4-:R-:W-:Y:S02]  /*21280*/  SEL R251, R25.reuse, R252, !P0 ;  /* 0x000000fc19fb7207 */ /* 0x050fe40004000000 */
        /* <DEDUP_REMOVED lines=46> */
[----:B------:R1:W-:Y:S04]  /*21570*/  STL [R1+0x9d4], R0 ;  /* 0x0009d40001007387 */ /* 0x0003e80000100800 */
[----:B------:R-:W-:Y:S01]  /*21580*/  STL [R1+0x9d0], R35 ;  /* 0x0009d02301007387 */ /* 0x000fe20000100800 */
[----:B-1----:R-:W-:-:S02]  /*21590*/  SEL R0, R25, R33, !P0 ;  /* 0x0000002119007207 */ /* 0x002fc40004000000 */
[C---:B------:R-:W-:Y:S01]  /*215a0*/  SEL R33, R25.reuse, R31, !P0 ;  /* 0x0000001f19217207 */ /* 0x040fe20004000000 */
[----:B------:R-:W-:Y:S01]  /*215b0*/  STL [R1+0x9cc], R34 ;  /* 0x0009cc2201007387 */ /* 0x000fe20000100800 */
[----:B------:R-:W-:-:S03]  /*215c0*/  SEL R31, R25, R32, !P0 ;  /* 0x00000020191f7207 */ /* 0x000fc60004000000 */
[----:B------:R1:W-:Y:S04]  /*215d0*/  STL [R1+0x9c4], R0 ;  /* 0x0009c40001007387 */ /* 0x0003e80000100800 */
[----:B------:R2:W-:Y:S04]  /*215e0*/  STL [R1+0x9c0], R33 ;  /* 0x0009c02101007387 */ /* 0x0005e80000100800 */
[----:B------:R-:W3:Y:S01]  /*215f0*/  LDL.LU R57, [R1+0x78] ;  /* 0x0000780001397983 */ /* 0x000ee20000300800 */
[----:B-1----:R-:W-:-:S03]  /*21600*/  SEL R0, R25, R30, !P0 ;  /* 0x0000001e19007207 */ /* 0x002fc60004000000 */
[----:B------:R1:W-:Y:S04]  /*21610*/  STL [R1+0x9bc], R31 ;  /* 0x0009bc1f01007387 */ /* 0x0003e80000100800 */
[----:B------:R-:W4:Y:S04]  /*21620*/  LDL.LU R56, [R1+0x74] ;  /* 0x0000740001387983 */ /* 0x000f280000300800 */
        /* <DEDUP_REMOVED lines=23> */
[----:B--2---:R-:W2:Y:S04]  /*217a0*/  LDL.LU R33, [R1+0x18] ;  /* 0x0000180001217983 */ /* 0x004ea80000300800 */
[----:B-1----:R-:W2:Y:S04]  /*217b0*/  LDL.LU R31, [R1+0x14] ;  /* 0x00001400011f7983 */ /* 0x002ea80000300800 */
[----:B------:R-:W2:Y:S04]  /*217c0*/  LDL.LU R32, [R1+0x10] ;  /* 0x0000100001207983 */ /* 0x000ea80000300800 */
[----:B------:R-:W2:Y:S04]  /*217d0*/  LDL.LU R30, [R1+0xc] ;  /* 0x00000c00011e7983 */ /* 0x000ea80000300800 */
[----:B------:R-:W2:Y:S04]  /*217e0*/  LDL.LU R0, [R1+0x8] ;  /* 0x0000080001007983 */ /* 0x000ea80000300800 */
[----:B------:R-:W2:Y:S04]  /*217f0*/  LDL.LU R251, [R1+0x4] ;  /* 0x0000040001fb7983 */ /* 0x000ea80000300800 */
[----:B------:R-:W2:Y:S01]  /*21800*/  LDL.LU R252, [R1] ;  /* 0x0000000001fc7983 */ /* 0x000ea20000300800 */
[----:B---3--:R-:W-:-:S05]  /*21810*/  SEL R57, R25, R57, !P0 ;  /* 0x0000003919397207 */ /* 0x008fca0004000000 */
[----:B------:R1:W-:Y:S01]  /*21820*/  STL [R1+0x9b4], R57 ;  /* 0x0009b43901007387 */ /* 0x0003e20000100800 */
[----:B----4-:R-:W-:-:S03]  /*21830*/  SEL R56, R25, R56, !P0 ;  /* 0x0000003819387207 */ /* 0x010fc60004000000 */
[----:B-1----:R-:W3:Y:S01]  /*21840*/  LDL.LU R57, [R1+0x3fa4] ;  /* 0x003fa40001397983 */ /* 0x002ee20000300800 */
[----:B------:R-:W-:-:S03]  /*21850*/  SEL R55, R25, R55, !P0 ;  /* 0x0000003719377207 */ /* 0x000fc60004000000 */
[----:B------:R1:W-:Y:S01]  /*21860*/  STL [R1+0x9b0], R56 ;  /* 0x0009b03801007387 */ /* 0x0003e20000100800 */
[C---:B------:R-:W-:Y:S02]  /*21870*/  SEL R54, R25.reuse, R54, !P0 ;  /* 0x0000003619367207 */ /* 0x040fe40004000000 */
[C---:B------:R-:W-:Y:S01]  /*21880*/  SEL R53, R25.reuse, R53, !P0 ;  /* 0x0000003519357207 */ /* 0x040fe20004000000 */
[----:B-1----:R-:W4:Y:S01]  /*21890*/  LDL.LU R56, [R1+0x3fa0] ;  /* 0x003fa00001387983 */ /* 0x002f220000300800 */
[----:B------:R-:W-:-:S03]  /*218a0*/  SEL R52, R25, R52, !P0 ;  /* 0x0000003419347207 */ /* 0x000fc60004000000 */
[----:B------:R1:W-:Y:S01]  /*218b0*/  STL [R1+0x9ac], R55 ;  /* 0x0009ac3701007387 */ /* 0x0003e20000100800 */
[C---:B------:R-:W-:Y:S02]  /*218c0*/  SEL R51, R25.reuse, R51, !P0 ;  /* 0x0000003319337207 */ /* 0x040fe40004000000 */
[C---:B------:R-:W-:Y:S01]  /*218d0*/  SEL R50, R25.reuse, R50, !P0 ;  /* 0x0000003219327207 */ /* 0x040fe20004000000 */
[----:B-1----:R-:W3:Y:S04]  /*218e0*/  LDL.LU R55, [R1+0x3f9c] ;  /* 0x003f9c0001377983 */ /* 0x002ee80000300800 */
[----:B------:R1:W-:Y:S01]  /*218f0*/  STL [R1+0x9a4], R54 ;  /* 0x0009a43601007387 */ /* 0x0003e20000100800 */
[C---:B------:R-:W-:Y:S02]  /*21900*/  SEL R49, R25.reuse, R49, !P0 ;  /* 0x0000003119317207 */ /* 0x040fe40004000000 */
[C---:B------:R-:W-:Y:S01]  /*21910*/  SEL R48, R25.reuse, R48, !P0 ;  /* 0x0000003019307207 */ /* 0x040fe20004000000 */
[----:B-1----:R-:W3:Y:S04]  /*21920*/  LDL.LU R54, [R1+0x3f98] ;  /* 0x003f980001367983 */ /* 0x002ee80000300800 */
[----:B------:R1:W-:Y:S01]  /*21930*/  STL [R1+0x9a0], R53 ;  /* 0x0009a03501007387 */ /* 0x0003e20000100800 */
[----:B------:R-:W-:-:S03]  /*21940*/  SEL R47, R25, R47, !P0 ;  /* 0x0000002f192f7207 */ /* 0x000fc60004000000 */
        /* <DEDUP_REMOVED lines=41> */
[----:B--2---:R-:W-:-:S03]  /*21be0*/  SEL R33, R25, R33, !P0 ;  /* 0x0000002119217207 */ /* 0x004fc60004000000 */
[----:B-1----:R-:W2:Y:S04]  /*21bf0*/  LDL.LU R39, [R1+0x3f5c] ;  /* 0x003f5c0001277983 */ /* 0x002ea80000300800 */
[----:B------:R1:W-:Y:S01]  /*21c00*/  STL [R1+0x954], R38 ;  /* 0x0009542601007387 */ /* 0x0003e20000100800 */
[----:B------:R-:W-:-:S03]  /*21c10*/  SEL R31, R25, R31, !P0 ;  /* 0x0000001f191f7207 */ /* 0x000fc60004000000 */
[----:B-1----:R-:W2:Y:S04]  /*21c20*/  LDL.LU R38, [R1+0x3f58] ;  /* 0x003f580001267983 */ /* 0x002ea80000300800 */
[----:B------:R1:W-:Y:S01]  /*21c30*/  STL [R1+0x950], R37 ;  /* 0x0009502501007387 */ /* 0x0003e20000100800 */
[----:B------:R-:W-:-:S03]  /*21c40*/  SEL R32, R25, R32, !P0 ;  /* 0x0000002019207207 */ /* 0x000fc60004000000 */
[----:B-1----:R-:W2:Y:S04]  /*21c50*/  LDL.LU R37, [R1+0x3f54] ;  /* 0x003f540001257983 */ /* 0x002ea80000300800 */
[----:B------:R1:W-:Y:S01]  /*21c60*/  STL [R1+0x94c], R36 ;  /* 0x00094c2401007387 */ /* 0x0003e20000100800 */
[----:B------:R-:W-:-:S03]  /*21c70*/  SEL R30, R25, R30, !P0 ;  /* 0x0000001e191e7207 */ /* 0x000fc60004000000 */
[----:B-1----:R-:W2:Y:S04]  /*21c80*/  LDL.LU R36, [R1+0x3f50] ;  /* 0x003f500001247983 */ /* 0x002ea80000300800 */
[----:B------:R1:W-:Y:S04]  /*21c90*/  STL [R1+0x948], R35 ;  /* 0x0009482301007387 */ /* 0x0003e80000100800 */
        /* <DEDUP_REMOVED lines=8> */
[----:B-1----:R-:W3:Y:S04]  /*21d20*/  LDL.LU R32, [R1+0x3f3c] ;  /* 0x003f3c0001207983 */ /* 0x002ee80000300800 */
[----:B------:R1:W-:Y:S04]  /*21d30*/  STL [R1+0x930], R30 ;  /* 0x0009301e01007387 */ /* 0x0003e80000100800 */
[----:B-1----:R-:W4:Y:S01]  /*21d40*/  LDL.LU R30, [R1+0x3f38] ;  /* 0x003f3800011e7983 */ /* 0x002f220000300800 */
[----:B------:R-:W-:-:S02]  /*21d50*/  SEL R0, R25, R0, !P0 ;  /* 0x0000000019007207 */ /* 0x000fc40004000000 */
[----:B------:R-:W-:-:S03]  /*21d60*/  SEL R251, R25, R251, !P0 ;  /* 0x000000fb19fb7207 */ /* 0x000fc60004000000 */
[----:B------:R-:W-:Y:S04]  /*21d70*/  STL [R1+0x92c], R0 ;  /* 0x00092c0001007387 */ /* 0x000fe80000100800 */
[----:B------:R1:W-:Y:S02]  /*21d80*/  STL [R1+0x924], R251 ;  /* 0x000924fb01007387 */ /* 0x0003e40000100800 */
[----:B-1----:R-:W-:-:S05]  /*21d90*/  SEL R251, R25, R252, !P0 ;  /* 0x000000fc19fb7207 */ /* 0x002fca0004000000 */
[----:B------:R-:W-:Y:S01]  /*21da0*/  STL [R1+0x920], R251 ;  /* 0x000920fb01007387 */ /* 0x000fe20000100800 */
[C---:B--2---:R-:W-:Y:S02]  /*21db0*/  SEL R31, R25.reuse, R31, !P0 ;  /* 0x0000001f191f7207 */ /* 0x044fe40004000000 */
[C---:B---3--:R-:W-:Y:S02]  /*21dc0*/  SEL R32, R25.reuse, R32, !P0 ;  /* 0x0000002019207207 */ /* 0x048fe40004000000 */
[----:B----4-:R-:W-:-:S05]  /*21dd0*/  SEL R30, R25, R30, !P0 ;  /* 0x0000001e191e7207 */ /* 0x010fca0004000000 */
[----:B------:R1:W-:Y:S04]  /*21de0*/  STL [R1+0x5c8], R30 ;  /* 0x0005c81e01007387 */ /* 0x0003e80000100800 */
[----:B------:R2:W-:Y:S01]  /*21df0*/  STL [R1+0xa44], R32 ;  /* 0x000a442001007387 */ /* 0x0005e20000100800 */
[----:B-1----:R-:W-:-:S03]  /*21e00*/  SEL R30, R25, R33, !P0 ;  /* 0x00000021191e7207 */ /* 0x002fc60004000000 */
[----:B------:R1:W-:Y:S01]  /*21e10*/  STL [R1+0x918], R31 ;  /* 0x0009181f01007387 */ /* 0x0003e20000100800 */
[----:B--2---:R-:W-:-:S03]  /*21e20*/  SEL R32, R25, R34, !P0 ;  /* 0x0000002219207207 */ /* 0x004fc60004000000 */
[----:B------:R2:W-:Y:S04]  /*21e30*/  STL [R1+0x914], R30 ;  /* 0x0009141e01007387 */ /* 0x0005e80000100800 */
[----:B------:R3:W-:Y:S01]  /*21e40*/  STL [R1+0x910], R32 ;  /* 0x0009102001007387 */ /* 0x0007e20000100800 */
[C---:B-1----:R-:W-:Y:S02]  /*21e50*/  SEL R31, R25.reuse, R35, !P0 ;  /* 0x00000023191f7207 */ /* 0x042fe40004000000 */
[----:B--2---:R-:W-:-:S03]  /*21e60*/  SEL R30, R25, R36, !P0 ;  /* 0x00000024191e7207 */ /* 0x004fc60004000000 */
[----:B------:R1:W-:Y:S01]  /*21e70*/  STL [R1+0x908], R31 ;  /* 0x0009081f01007387 */ /* 0x0003e20000100800 */
[----:B---3--:R-:W-:-:S03]  /*21e80*/  SEL R32, R25, R37, !P0 ;  /* 0x0000002519207207 */ /* 0x008fc60004000000 */
        /* <DEDUP_REMOVED lines=410> */
[----:B-1----:R-:W-:-:S03]  /*23830*/  SEL R31, R25, R242, !P0 ;  /* 0x000000f2191f7207 */ /* 0x002fc60004000000 */
[----:B------:R-:W4:Y:S01]  /*23840*/  LDL.LU R251, [R1+0x690] ;  /* 0x0006900001fb7983 */ /* 0x000f220000300800 */
[C---:B--2---:R-:W-:Y:S02]  /*23850*/  SEL R30, R25.reuse, R243, !P0 ;  /* 0x000000f3191e7207 */ /* 0x044fe40004000000 */
[C---:B---3--:R-:W-:Y:S01]  /*23860*/  SEL R32, R25.reuse, R244, !P0 ;  /* 0x000000f419207207 */ /* 0x048fe20004000000 */
[----:B------:R-:W-:Y:S04]  /*23870*/  STL [R1+0x4a4], R31 ;  /* 0x0004a41f01007387 */ /* 0x000fe80000100800 */
[----:B------:R1:W-:Y:S04]  /*23880*/  STL [R1+0x4a0], R30 ;  /* 0x0004a01e01007387 */ /* 0x0003e80000100800 */
[----:B------:R2:W-:Y:S04]  /*23890*/  STL [R1+0x49c], R32 ;  /* 0x00049c2001007387 */ /* 0x0005e80000100800 */
[----:B------:R-:W3:Y:S01]  /*238a0*/  LDL.LU R252, [R1+0x6a0] ;  /* 0x0006a00001fc7983 */ /* 0x000ee20000300800 */
[----:B-1----:R-:W-:-:S02]  /*238b0*/  SEL R30, R25, R245, !P0 ;  /* 0x000000f5191e7207 */ /* 0x002fc40004000000 */
[----:B------:R-:W-:-:S03]  /*238c0*/  SEL R31, R25, R246, !P0 ;  /* 0x000000f6191f7207 */ /* 0x000fc60004000000 */
[----:B------:R1:W-:Y:S01]  /*238d0*/  STL [R1+0x498], R30 ;  /* 0x0004981e01007387 */ /* 0x0003e20000100800 */
[----:B--2---:R-:W-:-:S03]  /*238e0*/  SEL R32, R25, R248, !P0 ;  /* 0x000000f819207207 */ /* 0x004fc60004000000 */
[----:B------:R2:W-:Y:S01]  /*238f0*/  STL [R1+0x494], R31 ;  /* 0x0004941f01007387 */ /* 0x0005e20000100800 */
[C---:B-1----:R-:W-:Y:S02]  /*23900*/  SEL R30, R25.reuse, R247, !P0 ;  /* 0x000000f7191e7207 */ /* 0x042fe40004000000 */
[C---:B------:R-:W-:Y:S02]  /*23910*/  SEL R28, R25.reuse, R28, !P0 ;  /* 0x0000001c191c7207 */ /* 0x040fe40004000000 */
[C---:B--2---:R-:W-:Y:S01]  /*23920*/  SEL R31, R25.reuse, R249, !P0 ;  /* 0x000000f9191f7207 */ /* 0x044fe20004000000 */
[----:B------:R1:W-:Y:S01]  /*23930*/  STL [R1+0x490], R30 ;  /* 0x0004901e01007387 */ /* 0x0003e20000100800 */
[C---:B------:R-:W-:Y:S02]  /*23940*/  SEL R2, R25.reuse, R2, !P0 ;  /* 0x0000000219027207 */ /* 0x040fe40004000000 */
[C---:B------:R-:W-:Y:S01]  /*23950*/  SEL R3, R25.reuse, R3, !P0 ;  /* 0x0000000319037207 */ /* 0x040fe20004000000 */
[----:B------:R-:W-:Y:S01]  /*23960*/  STL [R1+0x48c], R32 ;  /* 0x00048c2001007387 */ /* 0x000fe20000100800 */
[----:B-1----:R-:W-:-:S03]  /*23970*/  SEL R30, R25, R250, !P0 ;  /* 0x000000fa191e7207 */ /* 0x002fc60004000000 */
[----:B------:R-:W-:Y:S01]  /*23980*/  STL [R1+0x488], R31 ;  /* 0x0004881f01007387 */ /* 0x000fe20000100800 */
[----:B------:R-:W-:-:S03]  /*23990*/  SEL R4, R25, R4, !P0 ;  /* 0x0000000419047207 */ /* 0x000fc60004000000 */
[----:B------:R-:W-:Y:S04]  /*239a0*/  STL [R1+0x484], R30 ;  /* 0x0004841e01007387 */ /* 0x000fe80000100800 */
[----:B------:R-:W-:Y:S04]  /*239b0*/  STL [R1+0x480], R28 ;  /* 0x0004801c01007387 */ /* 0x000fe80000100800 */
        /* <DEDUP_REMOVED lines=10> */
[----:B------:R-:W-:-:S03]  /*23a60*/  SEL R3, R25, R9, !P0 ;  /* 0x0000000919037207 */ /* 0x000fc60004000000 */
        /* <DEDUP_REMOVED lines=24> */
[----:B------:R-:W-:Y:S04]  /*23bf0*/  STL [R1+0x434], R2 ;  /* 0x0004340201007387 */ /* 0x000fe80000100800 */
[----:B------:R2:W-:Y:S01]  /*23c00*/  STL [R1+0x430], R3 ;  /* 0x0004300301007387 */ /* 0x0005e20000100800 */
[C---:B-1----:R-:W-:Y:S02]  /*23c10*/  SEL R4, R25.reuse, R22, !P0 ;  /* 0x0000001619047207 */ /* 0x042fe40004000000 */
[----:B--2---:R-:W-:-:S03]  /*23c20*/  SEL R3, R25, R23, !P0 ;  /* 0x0000001719037207 */ /* 0x004fc60004000000 */
[----:B------:R1:W-:Y:S04]  /*23c30*/  STL [R1+0x42c], R4 ;  /* 0x00042c0401007387 */ /* 0x0003e80000100800 */
[----:B------:R-:W-:Y:S01]  /*23c40*/  STL [R1+0x428], R3 ;  /* 0x0004280301007387 */ /* 0x000fe20000100800 */
[C---:B------:R-:W-:Y:S01]  /*23c50*/  SEL R5, R25.reuse, R24, !P0 ;  /* 0x0000001819057207 */ /* 0x040fe20004000000 */
[----:B------:R-:W-:Y:S01]  /*23c60*/  @!P6 IMAD.MOV R27, RZ, RZ, -R27 ;  /* 0x000000ffff1be224 */ /* 0x000fe200078e0a1b */
[----:B-1----:R-:W-:-:S03]  /*23c70*/  SEL R4, R25, R29, !P0 ;  /* 0x0000001d19047207 */ /* 0x002fc60004000000 */
[----:B------:R1:W-:Y:S04]  /*23c80*/  STL [R1+0x424], R5 ;  /* 0x0004240501007387 */ /* 0x0003e80000100800 */
[----:B------:R2:W-:Y:S01]  /*23c90*/  STL [R1+0x420], R4 ;  /* 0x0004200401007387 */ /* 0x0005e20000100800 */
[----:B------:R-:W-:Y:S01]  /*23ca0*/  IMAD.MOV.U32 R0, RZ, RZ, c[0x0][0x180] ;  /* 0x00006000ff007624 */ /* 0x000fe200078e00ff */
[C---:B-1----:R-:W-:Y:S02]  /*23cb0*/  SEL R5, R25.reuse, R27, !P0 ;  /* 0x0000001b19057207 */ /* 0x042fe40004000000 */
[----:B--2---:R-:W-:-:S05]  /*23cc0*/  SEL R4, R25, R26, !P0 ;  /* 0x0000001a19047207 */ /* 0x004fca0004000000 */
[----:B------:R1:W-:Y:S04]  /*23cd0*/  STL [R1+0x4f4], R4 ;  /* 0x0004f40401007387 */ /* 0x0003e80000100800 */
[----:B------:R2:W-:Y:S01]  /*23ce0*/  STL [R1+0x500], R5 ;  /* 0x0005000501007387 */ /* 0x0005e20000100800 */
[----:B------:R-:W-:Y:S01]  /*23cf0*/  IMAD.MOV.U32 R7, RZ, RZ, c[0x0][0x188] ;  /* 0x00006200ff077624 */ /* 0x000fe200078e00ff */
[----:B------:R-:W-:-:S03]  /*23d00*/  ULDC.64 UR4, c[0x0][0x118] ;  /* 0x0000460000047ab9 */ /* 0x000fc60000000a00 */
[C---:B------:R-:W-:Y:S01]  /*23d10*/  IMAD.SHL.U32 R240, R7.reuse, 0x4, RZ ;  /* 0x0000000407f07824 */ /* 0x040fe200078e00ff */
[C---:B------:R-:W-:Y:S02]  /*23d20*/  IADD3 R6, R0.reuse, -0xd, RZ ;  /* 0xfffffff300067810 */ /* 0x040fe40007ffe0ff */
[----:B-1----:R-:W-:Y:S02]  /*23d30*/  IADD3 R4, R0, -0x11, RZ ;  /* 0xffffffef00047810 */ /* 0x002fe40007ffe0ff */
[----:B------:R-:W-:Y:S02]  /*23d40*/  SHF.L.U32 R236, R7, 0x3, RZ ;  /* 0x0000000307ec7819 */ /* 0x000fe400000006ff */
[----:B------:R-:W-:Y:S01]  /*23d50*/  ISETP.GE.U32.AND P0, PT, R4, 0x7fffff70, PT ;  /* 0x7fffff700400780c */ /* 0x000fe20003f06070 */
[----:B---3--:R-:W-:Y:S02]  /*23d60*/  IMAD R3, R252, c[0x0][0x184], RZ ;  /* 0x00006100fc037a24 */ /* 0x008fe400078e02ff */
[----:B------:R-:W1:Y:S01]  /*23d70*/  S2R R252, SR_TID.X ;  /* 0x0000000000fc7919 */ /* 0x000e620000002100 */
[----:B----4-:R-:W-:-:S05]  /*23d80*/  IMAD R2, R251, c[0x0][0x184], RZ ;  /* 0x00006100fb027a24 */ /* 0x010fca00078e02ff */
[----:B------:R-:W-:-:S04]  /*23d90*/  LEA R244, P6, R2, c[0x0][0x160], 0x2 ;  /* 0x0000580002f47a11 */ /* 0x000fc800078c10ff */
[----:B------:R-:W-:Y:S02]  /*23da0*/  LEA.HI.X.SX32 R245, R2, c[0x0][0x164], 0x2, P6 ;  /* 0x0000590002f57a11 */ /* 0x000fe400030f16ff */
[----:B------:R-:W-:Y:S02]  /*23db0*/  LEA R242, P6, R3, c[0x0][0x160], 0x2 ;  /* 0x0000580003f27a11 */ /* 0x000fe400078c10ff */
[----:B------:R-:W-:Y:S02]  /*23dc0*/  IADD3 R2, R0, -0x5, RZ ;  /* 0xfffffffb00027810 */ /* 0x000fe40007ffe0ff */
[----:B-1----:R-:W-:-:S05]  /*23dd0*/  LOP3.LUT R252, R252, 0x7f, RZ, 0xc0, !PT ;  /* 0x0000007ffcfc7812 */ /* 0x002fca00078ec0ff */
[----:B--2---:R-:W-:Y:S01]  /*23de0*/  IMAD.SHL.U32 R5, R252, 0x4, RZ ;  /* 0x00000004fc057824 */ /* 0x004fe200078e00ff */
[----:B------:R-:W-:Y:S02]  /*23df0*/  LEA.HI.X.SX32 R243, R3, c[0x0][0x164], 0x2, P6 ;  /* 0x0000590003f37a11 */ /* 0x000fe400030f16ff */
[----:B------:R-:W-:Y:S02]  /*23e00*/  ISETP.GE.U32.AND P6, PT, R2, 0x7fffff7c, PT ;  /* 0x7fffff7c0200780c */ /* 0x000fe40003fc6070 */
[C---:B------:R-:W-:Y:S02]  /*23e10*/  IADD3 R3, R5.reuse, 0x100000, RZ ;  /* 0x0010000005037810 */ /* 0x040fe40007ffe0ff */
[----:B------:R-:W-:-:S03]  /*23e20*/  IADD3 R2, R5, 0x100000, RZ ;  /* 0x0010000005027810 */ /* 0x000fc60007ffe0ff */
[----:B------:R1:W-:Y:S01]  /*23e30*/  LDGSTS.E [R3+-0x80000], [R242.64], !P5 ;  /* 0x80000000f2037fae */ /* 0x0003e2000e921844 */
[----:B------:R-:W-:-:S03]  /*23e40*/  IMAD.WIDE R8, R240, 0x4, R242 ;  /* 0x00000004f0087825 */ /* 0x000fc600078e02f2 */
[----:B------:R2:W-:Y:S01]  /*23e50*/  LDGSTS.E [R2+-0x7fe00], [R244.64], !P5 ;  /* 0x80200000f4027fae */ /* 0x0005e2000e921844 */
[----:B------:R-:W-:Y:S01]  /*23e60*/  IMAD.WIDE R240, R240, 0x4, R244 ;  /* 0x00000004f0f07825 */ /* 0x000fe200078e02f4 */
[----:B-1----:R-:W-:Y:S02]  /*23e70*/  IADD3 R3, R0, -0x9, RZ ;  /* 0xfffffff700037810 */ /* 0x002fe40007ffe0ff */
[----:B------:R-:W-:Y:S02]  /*23e80*/  STL.64 [R1+0x418], R8 ;  /* 0x0004180801007387 */ /* 0x000fe40000100a00 */
[----:B------:R-:W-:Y:S02]  /*23e90*/  ISETP.GE.U32.AND P5, PT, R3, 0x7fffff78, PT ;  /* 0x7fffff780300780c */ /* 0x000fe40003fa6070 */
[----:B------:R2:W-:Y:S01]  /*23ea0*/  LDGSTS.E [R2+-0x7f000], [R8.64], !P6 ;  /* 0x8100000008027fae */ /* 0x0005e2000f121844 */
[----:B------:R-:W-:-:S03]  /*23eb0*/  IADD3 R3, R5, 0x100000, RZ ;  /* 0x0010000005037810 */ /* 0x000fc60007ffe0ff */
[----:B------:R1:W-:Y:S04]  /*23ec0*/  STL [R1+0x3a78], R240 ;  /* 0x003a78f001007387 */ /* 0x0003e80000100800 */
[----:B------:R1:W-:Y:S01]  /*23ed0*/  LDGSTS.E [R3+-0x7ee00], [R240.64], !P6 ;  /* 0x81200000f0037fae */ /* 0x0003e2000f121844 */
[----:B------:R-:W-:Y:S01]  /*23ee0*/  ISETP.GE.U32.AND P6, PT, R6, 0x7fffff74, PT ;  /* 0x7fffff740600780c */ /* 0x000fe20003fc6070 */
[C---:B------:R-:W-:Y:S02]  /*23ef0*/  IMAD.WIDE R238, R236.reuse, 0x4, R242 ;  /* 0x00000004ecee7825 */ /* 0x040fe400078e02f2 */
[----:B------:R3:W-:Y:S01]  /*23f00*/  STL [R1+0x3a6c], R241 ;  /* 0x003a6cf101007387 */ /* 0x0007e20000100800 */
[C---:B------:R-:W-:Y:S01]  /*23f10*/  IADD3 R4, R5.reuse, 0x100000, RZ ;  /* 0x0010000005047810 */ /* 0x040fe20007ffe0ff */
[----:B------:R-:W-:Y:S01]  /*23f20*/  IMAD.WIDE R236, R236, 0x4, R244 ;  /* 0x00000004ecec7825 */ /* 0x000fe200078e02f4 */
[----:B------:R-:W-:-:S03]  /*23f30*/  IADD3 R5, R5, 0x100000, RZ ;  /* 0x0010000005057810 */ /* 0x000fc60007ffe0ff */
[----:B------:R4:W-:Y:S01]  /*23f40*/  LDGSTS.E [R4+-0x7e000], [R238.64], !P5 ;  /* 0x82000000ee047fae */ /* 0x0009e2000e921844 */
[----:B-1----:R-:W-:Y:S02]  /*23f50*/  IMAD.MOV.U32 R240, RZ, RZ, c[0x0][0x188] ;  /* 0x00006200fff07624 */ /* 0x002fe400078e00ff */
[----:B---3--:R-:W-:Y:S01]  /*23f60*/  IMAD.SHL.U32 R241, R252, 0x4, RZ ;  /* 0x00000004fcf17824 */ /* 0x008fe200078e00ff */
[----:B------:R1:W-:Y:S01]  /*23f70*/  LDGSTS.E [R5+-0x7de00], [R236.64], !P5 ;  /* 0x82200000ec057fae */ /* 0x0003e2000e921844 */
[----:B------:R-:W-:-:S03]  /*23f80*/  IMAD R232, R240, 0xc, RZ ;  /* 0x0000000cf0e87824 */ /* 0x000fc600078e02ff */
[C---:B--2---:R-:W-:Y:S01]  /*23f90*/  IADD3 R2, R241.reuse, 0x100000, RZ ;  /* 0x00100000f1027810 */ /* 0x044fe20007ffe0ff */
[----:B------:R-:W-:Y:S01]  /*23fa0*/  IMAD.WIDE R234, R232, 0x4, R242 ;  /* 0x00000004e8ea7825 */ /* 0x000fe200078e02f2 */
[----:B------:R-:W-:-:S03]  /*23fb0*/  IADD3 R3, R241, 0x100000, RZ ;  /* 0x00100000f1037810 */ /* 0x000fc60007ffe0ff */
[----:B------:R-:W-:Y:S01]  /*23fc0*/  IMAD.WIDE R232, R232, 0x4, R244 ;  /* 0x00000004e8e87825 */ /* 0x000fe200078e02f4 */
[----:B------:R2:W-:Y:S01]  /*23fd0*/  LDGSTS.E [R2+-0x7d000], [R234.64], !P6 ;  /* 0x83000000ea027fae */ /* 0x0005e2000f121844 */
[----:B-1----:R-:W-:Y:S02]  /*23fe0*/  IADD3 R5, R0, -0x15, RZ ;  /* 0xffffffeb00057810 */ /* 0x002fe40007ffe0ff */
[----:B------:R-:W-:Y:S01]  /*23ff0*/  IMAD.SHL.U32 R228, R240, 0x10, RZ ;  /* 0x00000010f0e47824 */ /* 0x000fe200078e00ff */
[----:B------:R1:W-:Y:S01]  /*24000*/  LDGSTS.E [R3+-0x7ce00], [R232.64], !P6 ;  /* 0x83200000e8037fae */ /* 0x0003e2000f121844 */
[----:B----4-:R-:W-:Y:S02]  /*24010*/  IADD3 R4, R241, 0x100000, RZ ;  /* 0x00100000f1047810 */ /* 0x010fe40007ffe0ff */
[----:B------:R-:W-:Y:S01]  /*24020*/  ISETP.GE.U32.AND P6, PT, R5, 0x7fffff6c, PT ;  /* 0x7fffff6c0500780c */ /* 0x000fe20003fc6070 */
[----:B------:R-:W-:Y:S01]  /*24030*/  IMAD.WIDE R230, R228, 0x4, R242 ;  /* 0x00000004e4e67825 */ /* 0x000fe200078e02f2 */
[----:B------:R-:W-:-:S03]  /*24040*/  IADD3 R5, R0, -0x19, RZ ;  /* 0xffffffe700057810 */ /* 0x000fc60007ffe0ff */
[----:B------:R-:W-:Y:S01]  /*24050*/  IMAD.WIDE R228, R228, 0x4, R244 ;  /* 0x00000004e4e47825 */ /* 0x000fe200078e02f4 */
[----:B------:R3:W-:Y:S03]  /*24060*/  LDGSTS.E [R4+-0x7c000], [R230.64], !P0 ;  /* 0x84000000e6047fae */ /* 0x0007e6000c121844 */
[----:B------:R-:W-:Y:S01]  /*24070*/  IMAD R224, R240, 0x14, RZ ;  /* 0x00000014f0e07824 */ /* 0x000fe200078e02ff */
[----:B------:R2:W-:Y:S01]  /*24080*/  LDGSTS.E [R2+-0x7be00], [R228.64], !P0 ;  /* 0x84200000e4027fae */ /* 0x0005e2000c121844 */
[----:B------:R-:W-:Y:S02]  /*24090*/  ISETP.GE.U32.AND P0, PT, R5, 0x7fffff68, PT ;  /* 0x7fffff680500780c */ /* 0x000fe40003f06070 */
[----:B------:R-:W-:-:S04]  /*240a0*/  IMAD.WIDE R226, R224, 0x4, R242 ;  /* 0x00000004e0e27825 */ /* 0x000fc800078e02f2 */
[----:B------:R-:W-:Y:S01]  /*240b0*/  IMAD.WIDE R224, R224, 0x4, R244 ;  /* 0x00000004e0e07825 */ /* 0x000fe200078e02f4 */
[----:B------:R1:W-:Y:S01]  /*240c0*/  LDGSTS.E [R3+-0x7b000], [R226.64], !P6 ;  /* 0x85000000e2037fae */ /* 0x0003e2000f121844 */
[----:B------:R-:W-:Y:S02]  /*240d0*/  IADD3 R6, R0, -0x25, RZ ;  /* 0xffffffdb00067810 */ /* 0x000fe40007ffe0ff */
[----:B------:R-:W-:Y:S01]  /*240e0*/  IMAD R220, R240, 0x18, RZ ;  /* 0x00000018f0dc7824 */ /* 0x000fe200078e02ff */
[----:B--2---:R-:W-:Y:S01]  /*240f0*/  IADD3 R2, R0, -0x1d, RZ ;  /* 0xffffffe300027810 */ /* 0x004fe20007ffe0ff */
[----:B------:R3:W-:Y:S02]  /*24100*/  LDGSTS.E [R4+-0x7ae00], [R224.64], !P6 ;  /* 0x85200000e0047fae */ /* 0x0007e4000f121844 */
[----:B------:R-:W-:Y:S01]  /*24110*/  IMAD.WIDE R222, R220, 0x4, R242 ;  /* 0x00000004dcde7825 */ /* 0x000fe200078e02f2 */
[----:B------:R-:W-:Y:S02]  /*24120*/  ISETP.GE.U32.AND P6, PT, R2, 0x7fffff64, PT ;  /* 0x7fffff640200780c */ /* 0x000fe40003fc6070 */
[----:B------:R-:W-:Y:S01]  /*24130*/  IADD3 R2, R241, 0x100000, RZ ;  /* 0x00100000f1027810 */ /* 0x000fe20007ffe0ff */
[----:B------:R-:W-:Y:S01]  /*24140*/  IMAD.WIDE R220, R220, 0x4, R244 ;  /* 0x00000004dcdc7825 */ /* 0x000fe200078e02f4 */
[----:B------:R-:W-:-:S02]  /*24150*/  ISETP.GE.U32.AND P5, PT, R6, 0x7fffff5c, PT ;  /* 0x7fffff5c0600780c */ /* 0x000fc40003fa6070 */
[----:B------:R-:W-:Y:S01]  /*24160*/  IADD3 R6, R0, -0x21, RZ ;  /* 0xffffffdf00067810 */ /* 0x000fe20007ffe0ff */
[----:B------:R2:W-:Y:S01]  /*24170*/  LDGSTS.E [R2+-0x7a000], [R222.64], !P0 ;  /* 0x86000000de027fae */ /* 0x0005e2000c121844 */
[----:B------:R-:W-:-:S03]  /*24180*/  IMAD R216, R240, 0x1c, RZ ;  /* 0x0000001cf0d87824 */ /* 0x000fc600078e02ff */
[----:B------:R1:W-:Y:S01]  /*24190*/  LDGSTS.E [R3+-0x79e00], [R220.64], !P0 ;  /* 0x86200000dc037fae */ /* 0x0003e2000c121844 */
[----:B------:R-:W-:Y:S01]  /*241a0*/  ISETP.GE.U32.AND P0, PT, R6, 0x7fffff60, PT ;  /* 0x7fffff600600780c */ /* 0x000fe20003f06070 */
[----:B------:R-:W-:Y:S01]  /*241b0*/  IMAD.WIDE R218, R216, 0x4, R242 ;  /* 0x00000004d8da7825 */ /* 0x000fe200078e02f2 */
[----:B------:R-:W-:-:S03]  /*241c0*/  IADD3 R5, R241, 0x100000, RZ ;  /* 0x00100000f1057810 */ /* 0x000fc60007ffe0ff */
[----:B------:R-:W-:Y:S01]  /*241d0*/  IMAD.SHL.U32 R212, R240, 0x20, RZ ;  /* 0x00000020f0d47824 */ /* 0x000fe200078e00ff */
[----:B------:R3:W-:Y:S01]  /*241e0*/  LDGSTS.E [R4+-0x79000], [R218.64], !P6 ;  /* 0x87000000da047fae */ /* 0x0007e2000f121844 */
[----:B------:R-:W-:-:S04]  /*241f0*/  IMAD.WIDE R216, R216, 0x4, R244 ;  /* 0x00000004d8d87825 */ /* 0x000fc800078e02f4 */
[C---:B------:R-:W-:Y:S01]  /*24200*/  IMAD.WIDE R214, R212.reuse, 0x4, R242 ;  /* 0x00000004d4d67825 */ /* 0x040fe200078e02f2 */
[----:B------:R4:W-:Y:S03]  /*24210*/  LDGSTS.E [R5+-0x78e00], [R216.64], !P6 ;  /* 0x87200000d8057fae */ /* 0x0009e6000f121844 */
[----:B------:R-:W-:Y:S01]  /*24220*/  IMAD.WIDE R212, R212, 0x4, R244 ;  /* 0x00000004d4d47825 */ /* 0x000fe200078e02f4 */
[----:B------:R2:W-:Y:S03]  /*24230*/  LDGSTS.E [R2+-0x78000], [R214.64], !P0 ;  /* 0x88000000d6027fae */ /* 0x0005e6000c121844 */
[----:B------:R-:W-:Y:S01]  /*24240*/  IMAD R208, R240, 0x24, RZ ;  /* 0x00000024f0d07824 */ /* 0x000fe200078e02ff */
[----:B------:R1:W-:Y:S01]  /*24250*/  LDGSTS.E [R3+-0x77e00], [R212.64], !P0 ;  /* 0x88200000d4037fae */ /* 0x0003e2000c121844 */
[----:B----4-:R-:W-:-:S02]  /*24260*/  IADD3 R5, R0, -0x29, RZ ;  /* 0xffffffd700057810 */ /* 0x010fc40007ffe0ff */
[C---:B------:R-:W-:Y:S02]  /*24270*/  IMAD.WIDE R210, R208.reuse, 0x4, R242 ;  /* 0x00000004d0d27825 */ /* 0x040fe400078e02f2 */
[----:B------:R-:W-:Y:S02]  /*24280*/  ISETP.GE.U32.AND P0, PT, R5, 0x7fffff58, PT ;  /* 0x7fffff580500780c */ /* 0x000fe40003f06070 */
[----:B------:R-:W-:Y:S01]  /*24290*/  IMAD.WIDE R208, R208, 0x4, R244 ;  /* 0x00000004d0d07825 */ /* 0x000fe200078e02f4 */
[----:B------:R-:W-:Y:S01]  /*242a0*/  IADD3 R5, R0, -0x2d, RZ ;  /* 0xffffffd300057810 */ /* 0x000fe20007ffe0ff */
[----:B------:R3:W-:Y:S02]  /*242b0*/  LDGSTS.E [R4+-0x77000], [R210.64], !P5 ;  /* 0x89000000d2047fae */ /* 0x0007e4000e921844 */
[----:B------:R-:W-:Y:S02]  /*242c0*/  IMAD R204, R240, 0x28, RZ ;  /* 0x00000028f0cc7824 */ /* 0x000fe400078e02ff */
[----:B------:R2:W-:Y:S01]  /*242d0*/  LDGSTS.E [R2+-0x76e00], [R208.64], !P5 ;  /* 0x89200000d0027fae */ /* 0x0005e2000e921844 */
[----:B------:R-:W-:Y:S01]  /*242e0*/  ISETP.GE.U32.AND P5, PT, R5, 0x7fffff54, PT ;  /* 0x7fffff540500780c */ /* 0x000fe20003fa6070 */
[----:B------:R-:W-:-:S04]  /*242f0*/  IMAD.WIDE R206, R204, 0x4, R242 ;  /* 0x00000004ccce7825 */ /* 0x000fc800078e02f2 */
[----:B------:R-:W-:Y:S01]  /*24300*/  IMAD.WIDE R204, R204, 0x4, R244 ;  /* 0x00000004cccc7825 */ /* 0x000fe200078e02f4 */
[----:B------:R1:W-:Y:S01]  /*24310*/  LDGSTS.E [R3+-0x76000], [R206.64], !P0 ;  /* 0x8a000000ce037fae */ /* 0x0003e2000c121844 */
[----:B------:R-:W-:Y:S02]  /*24320*/  IADD3 R6, R0, -0x39, RZ ;  /* 0xffffffc700067810 */ /* 0x000fe40007ffe0ff */
[----:B------:R-:W-:Y:S01]  /*24330*/  IMAD R200, R240, 0x2c, RZ ;  /* 0x0000002cf0c87824 */ /* 0x000fe200078e02ff */
[----:B------:R3:W-:Y:S01]  /*24340*/  LDGSTS.E [R4+-0x75e00], [R204.64], !P0 ;  /* 0x8a200000cc047fae */ /* 0x0007e2000c121844 */
[----:B--2---:R-:W-:Y:S02]  /*24350*/  IADD3 R2, R0, -0x31, RZ ;  /* 0xffffffcf00027810 */ /* 0x004fe40007ffe0ff */
[----:B------:R-:W-:Y:S02]  /*24360*/  IMAD.WIDE R202, R200, 0x4, R242 ;  /* 0x00000004c8ca7825 */ /* 0x000fe400078e02f2 */
[----:B------:R-:W-:-:S02]  /*24370*/  ISETP.GE.U32.AND P0, PT, R2, 0x7fffff50, PT ;  /* 0x7fffff500200780c */ /* 0x000fc40003f06070 */
[----:B------:R-:W-:Y:S01]  /*24380*/  IADD3 R2, R241, 0x100000, RZ ;  /* 0x00100000f1027810 */ /* 0x000fe20007ffe0ff */
[----:B------:R-:W-:Y:S01]  /*24390*/  IMAD.WIDE R200, R200, 0x4, R244 ;  /* 0x00000004c8c87825 */ /* 0x000fe200078e02f4 */
[----:B------:R-:W-:Y:S02]  /*243a0*/  ISETP.GE.U32.AND P6, PT, R6, 0x7fffff48, PT ;  /* 0x7fffff480600780c */ /* 0x000fe40003fc6070 */
[----:B------:R-:W-:Y:S01]  /*243b0*/  IADD3 R6, R0, -0x35, RZ ;  /* 0xffffffcb00067810 */ /* 0x000fe20007ffe0ff */
[----:B------:R2:W-:Y:S01]  /*243c0*/  LDGSTS.E [R2+-0x75000], [R202.64], !P5 ;  /* 0x8b000000ca027fae */ /* 0x0005e2000e921844 */
[----:B------:R-:W-:-:S03]  /*243d0*/  IMAD R196, R240, 0x30, RZ ;  /* 0x00000030f0c47824 */ /* 0x000fc600078e02ff */
[----:B------:R1:W-:Y:S01]  /*243e0*/  LDGSTS.E [R3+-0x74e00], [R200.64], !P5 ;  /* 0x8b200000c8037fae */ /* 0x0003e2000e921844 */
[----:B------:R-:W-:Y:S01]  /*243f0*/  ISETP.GE.U32.AND P5, PT, R6, 0x7fffff4c, PT ;  /* 0x7fffff4c0600780c */ /* 0x000fe20003fa6070 */
[----:B------:R-:W-:Y:S01]  /*24400*/  IMAD.WIDE R198, R196, 0x4, R242 ;  /* 0x00000004c4c67825 */ /* 0x000fe200078e02f2 */
[----:B------:R-:W-:-:S03]  /*24410*/  IADD3 R5, R241, 0x100000, RZ ;  /* 0x00100000f1057810 */ /* 0x000fc60007ffe0ff */
[----:B------:R-:W-:Y:S01]  /*24420*/  IMAD R192, R240, 0x34, RZ ;  /* 0x00000034f0c07824 */ /* 0x000fe200078e02ff */
        /* <DEDUP_REMOVED lines=21> */
[----:B------:R-:W-:Y:S01]  /*24580*/  IMAD.SHL.U32 R180, R240, 0x40, RZ ;  /* 0x00000040f0b47824 */ /* 0x000fe200078e00ff */
        /* <DEDUP_REMOVED lines=115> */
[C---:B------:R-:W-:Y:S01]  /*24cc0*/  IADD3 R2, R241.reuse, 0x100000, RZ ;  /* 0x00100000f1027810 */ /* 0x040fe20007ffe0ff */
[----:B------:R-:W-:Y:S01]  /*24cd0*/  IMAD.WIDE R120, R120, 0x4, R244 ;  /* 0x0000000478787825 */ /* 0x000fe200078e02f4 */
[----:B------:R-:W-:Y:S02]  /*24ce0*/  ISETP.GE.U32.AND P0, PT, R6, 0x7fffff77, PT ;  /* 0x7fffff770600780c */ /* 0x000fe40003f06070 */
[----:B------:R-:W-:Y:S01]  /*24cf0*/  IADD3 R6, R0, -0x6, RZ ;  /* 0xfffffffa00067810 */ /* 0x000fe20007ffe0ff */
[----:B------:R-:W-:Y:S04]  /*24d00*/  STL.64 [R1+0x3a70], R238 ;  /* 0x003a70ee01007387 */ /* 0x000fe80000100a00 */
[----:B------:R2:W-:Y:S04]  /*24d10*/  LDGSTS.E [R2+-0x61000], [R122.64], !P6 ;  /* 0x9f0000007a027fae */ /* 0x0005e8000f121844 */
[----:B------:R4:W-:Y:S04]  /*24d20*/  STL.64 [R1+0x3a80], R236 ;  /* 0x003a80ec01007387 */ /* 0x0009e80000100a00 */
[----:B------:R1:W-:Y:S01]  /*24d30*/  LDGSTS.E [R3+-0x60e00], [R120.64], !P6 ;  /* 0x9f20000078037fae */ /* 0x0003e2000f121844 */
[----:B------:R-:W-:Y:S01]  /*24d40*/  ISETP.GE.U32.AND P6, PT, R6, 0x7fffff7b, PT ;  /* 0x7fffff7b0600780c */ /* 0x000fe20003fc6070 */
[----:B------:R-:W-:Y:S01]  /*24d50*/  IMAD.WIDE R118, R240, 0x4, R242 ;  /* 0x00000004f0767825 */ /* 0x000fe200078e02f2 */
[----:B----4-:R-:W-:-:S03]  /*24d60*/  LOP3.LUT R236, R241, 0x20, RZ, 0x3c, !PT ;  /* 0x00000020f1ec7812 */ /* 0x010fc600078e3cff */
[C---:B------:R-:W-:Y:S02]  /*24d70*/  IMAD R112, R240.reuse, 0x5, RZ ;  /* 0x00000005f0707824 */ /* 0x040fe400078e02ff */
[----:B------:R-:W-:Y:S01]  /*24d80*/  IMAD.WIDE R116, R240, 0x4, R244 ;  /* 0x00000004f0747825 */ /* 0x000fe200078e02f4 */
[C---:B---3--:R-:W-:Y:S02]  /*24d90*/  IADD3 R4, R236.reuse, 0x100000, RZ ;  /* 0x00100000ec047810 */ /* 0x048fe40007ffe0ff */
[C---:B------:R-:W-:Y:S01]  /*24da0*/  IADD3 R5, R236.reuse, 0x100000, RZ ;  /* 0x00100000ec057810 */ /* 0x040fe20007ffe0ff */
[----:B------:R-:W-:Y:S01]  /*24db0*/  STL.64 [R1+0x3a88], R234 ;  /* 0x003a88ea01007387 */ /* 0x000fe20000100a00 */
[----:B--2---:R-:W-:Y:S01]  /*24dc0*/  IADD3 R2, R236, 0x100000, RZ ;  /* 0x00100000ec027810 */ /* 0x004fe20007ffe0ff */
[----:B------:R-:W-:Y:S01]  /*24dd0*/  IMAD.WIDE R114, R112, 0x4, R242 ;  /* 0x0000000470727825 */ /* 0x000fe200078e02f2 */
[----:B-1----:R-:W-:Y:S01]  /*24de0*/  IADD3 R3, R236, 0x100000, RZ ;  /* 0x00100000ec037810 */ /* 0x002fe20007ffe0ff */
[----:B------:R-:W-:Y:S02]  /*24df0*/  STL [R1+0x3a94], R232 ;  /* 0x003a94e801007387 */ /* 0x000fe40000100800 */
[----:B------:R-:W-:-:S02]  /*24e00*/  IMAD.WIDE R112, R112, 0x4, R244 ;  /* 0x0000000470707825 */ /* 0x000fc400078e02f4 */
[----:B------:R-:W-:Y:S04]  /*24e10*/  STL [R1+0x3a90], R233 ;  /* 0x003a90e901007387 */ /* 0x000fe80000100800 */
[----:B------:R1:W-:Y:S01]  /*24e20*/  LDGSTS.E [R4+-0x7fc00], [R118.64], !P5 ;  /* 0x8040000076047fae */ /* 0x0003e2000e921844 */
[----:B------:R-:W-:-:S03]  /*24e30*/  IMAD R108, R240, 0x9, RZ ;  /* 0x00000009f06c7824 */ /* 0x000fc600078e02ff */
[----:B------:R-:W-:Y:S04]  /*24e40*/  STL [R1+0x3a9c], R230 ;  /* 0x003a9ce601007387 */ /* 0x000fe80000100800 */
[----:B------:R2:W-:Y:S04]  /*24e50*/  LDGSTS.E [R5+-0x7fa00], [R116.64], !P5 ;  /* 0x8060000074057fae */ /* 0x0005e8000e921844 */
[----:B------:R-:W-:Y:S04]  /*24e60*/  STL [R1+0x3a98], R231 ;  /* 0x003a98e701007387 */ /* 0x000fe80000100800 */
[----:B------:R-:W-:Y:S01]  /*24e70*/  STL [R1+0x3aa4], R228 ;  /* 0x003aa4e401007387 */ /* 0x000fe20000100800 */
[----:B--2---:R-:W-:-:S03]  /*24e80*/  IADD3 R5, R0, -0xe, RZ ;  /* 0xfffffff200057810 */ /* 0x004fc60007ffe0ff */
[----:B------:R-:W-:Y:S01]  /*24e90*/  STL [R1+0x3aa0], R229 ;  /* 0x003aa0e501007387 */ /* 0x000fe20000100800 */
[----:B------:R-:W-:-:S03]  /*24ea0*/  IMAD.WIDE R110, R108, 0x4, R242 ;  /* 0x000000046c6e7825 */ /* 0x000fc600078e02f2 */
[----:B------:R2:W-:Y:S01]  /*24eb0*/  LDGSTS.E [R2+-0x7ec00], [R114.64], !P6 ;  /* 0x8140000072027fae */ /* 0x0005e2000f121844 */
[----:B------:R-:W-:-:S03]  /*24ec0*/  IMAD.WIDE R108, R108, 0x4, R244 ;  /* 0x000000046c6c7825 */ /* 0x000fc600078e02f4 */
[----:B------:R-:W-:Y:S04]  /*24ed0*/  STL [R1+0x3aac], R226 ;  /* 0x003aace201007387 */ /* 0x000fe80000100800 */
[----:B------:R3:W-:Y:S01]  /*24ee0*/  LDGSTS.E [R3+-0x7ea00], [R112.64], !P6 ;  /* 0x8160000070037fae */ /* 0x0007e2000f121844 */
[----:B------:R-:W-:-:S03]  /*24ef0*/  ISETP.GE.U32.AND P6, PT, R5, 0x7fffff73, PT ;  /* 0x7fffff730500780c */ /* 0x000fc60003fc6070 */
[----:B------:R-:W-:Y:S01]  /*24f00*/  STL [R1+0x3aa8], R227 ;  /* 0x003aa8e301007387 */ /* 0x000fe20000100800 */
[----:B------:R-:W-:-:S03]  /*24f10*/  IADD3 R5, R0, -0x12, RZ ;  /* 0xffffffee00057810 */ /* 0x000fc60007ffe0ff */
[----:B------:R-:W-:Y:S01]  /*24f20*/  STL [R1+0x3ab4], R224 ;  /* 0x003ab4e001007387 */ /* 0x000fe20000100800 */
[----:B------:R-:W-:-:S03]  /*24f30*/  IMAD R104, R240, 0xd, RZ ;  /* 0x0000000df0687824 */ /* 0x000fc600078e02ff */
[----:B------:R-:W-:Y:S04]  /*24f40*/  STL [R1+0x3ab0], R225 ;  /* 0x003ab0e101007387 */ /* 0x000fe80000100800 */
[----:B------:R-:W-:Y:S04]  /*24f50*/  STL [R1+0x3abc], R222 ;  /* 0x003abcde01007387 */ /* 0x000fe80000100800 */
[----:B------:R-:W-:Y:S01]  /*24f60*/  STL [R1+0x3ab8], R223 ;  /* 0x003ab8df01007387 */ /* 0x000fe20000100800 */
[----:B------:R-:W-:-:S03]  /*24f70*/  IMAD.WIDE R106, R104, 0x4, R242 ;  /* 0x00000004686a7825 */ /* 0x000fc600078e02f2 */
[----:B------:R-:W-:Y:S01]  /*24f80*/  STL [R1+0x3ac4], R220 ;  /* 0x003ac4dc01007387 */ /* 0x000fe20000100800 */
[----:B------:R-:W-:-:S03]  /*24f90*/  IMAD.WIDE R104, R104, 0x4, R244 ;  /* 0x0000000468687825 */ /* 0x000fc600078e02f4 */
[----:B------:R-:W-:Y:S04]  /*24fa0*/  STL [R1+0x3ac0], R221 ;  /* 0x003ac0dd01007387 */ /* 0x000fe80000100800 */
[----:B------:R1:W-:Y:S04]  /*24fb0*/  LDGSTS.E [R4+-0x7dc00], [R110.64], !P0 ;  /* 0x824000006e047fae */ /* 0x0003e8000c121844 */
[----:B------:R-:W-:Y:S04]  /*24fc0*/  STL [R1+0x3acc], R218 ;  /* 0x003accda01007387 */ /* 0x000fe80000100800 */
[----:B------:R2:W-:Y:S01]  /*24fd0*/  LDGSTS.E [R2+-0x7da00], [R108.64], !P0 ;  /* 0x826000006c027fae */ /* 0x0005e2000c121844 */
[----:B------:R-:W-:-:S03]  /*24fe0*/  ISETP.GE.U32.AND P0, PT, R5, 0x7fffff6f, PT ;  /* 0x7fffff6f0500780c */ /* 0x000fc60003f06070 */
[----:B------:R-:W-:Y:S01]  /*24ff0*/  STL [R1+0x3ac8], R219 ;  /* 0x003ac8db01007387 */ /* 0x000fe20000100800 */
[----:B------:R-:W-:-:S03]  /*25000*/  IMAD R100, R240, 0x11, RZ ;  /* 0x00000011f0647824 */ /* 0x000fc600078e02ff */
[----:B------:R-:W-:Y:S04]  /*25010*/  STL [R1+0x3ae0], R216 ;  /* 0x003ae0d801007387 */ /* 0x000fe80000100800 */
[----:B------:R-:W-:Y:S01]  /*25020*/  STL [R1+0x3ad0], R217 ;  /* 0x003ad0d901007387 */ /* 0x000fe20000100800 */
[----:B--2---:R-:W-:-:S03]  /*25030*/  IADD3 R2, R0, -0x16, RZ ;  /* 0xffffffea00027810 */ /* 0x004fc60007ffe0ff */
[----:B------:R-:W-:Y:S01]  /*25040*/  STL.64 [R1+0x3ad8], R214 ;  /* 0x003ad8d601007387 */ /* 0x000fe20000100a00 */
[----:B------:R-:W-:-:S03]  /*25050*/  IADD3 R6, R0, -0x1e, RZ ;  /* 0xffffffe200067810 */ /* 0x000fc60007ffe0ff */
[----:B------:R-:W-:Y:S01]  /*25060*/  STL [R1+0x3ae8], R212 ;  /* 0x003ae8d401007387 */ /* 0x000fe20000100800 */
[----:B------:R-:W-:-:S03]  /*25070*/  IMAD.WIDE R102, R100, 0x4, R242 ;  /* 0x0000000464667825 */ /* 0x000fc600078e02f2 */
[----:B------:R-:W-:Y:S04]  /*25080*/  STL [R1+0x3ae4], R213 ;  /* 0x003ae4d501007387 */ /* 0x000fe80000100800 */
[----:B------:R3:W-:Y:S01]  /*25090*/  LDGSTS.E [R3+-0x7cc00], [R106.64], !P6 ;  /* 0x834000006a037fae */ /* 0x0007e2000f121844 */
[----:B------:R-:W-:-:S03]  /*250a0*/  IMAD.WIDE R100, R100, 0x4, R244 ;  /* 0x0000000464647825 */ /* 0x000fc600078e02f4 */
[----:B------:R-:W-:Y:S04]  /*250b0*/  STL [R1+0x3af0], R210 ;  /* 0x003af0d201007387 */ /* 0x000fe80000100800 */
[----:B------:R1:W-:Y:S01]  /*250c0*/  LDGSTS.E [R4+-0x7ca00], [R104.64], !P6 ;  /* 0x8360000068047fae */ /* 0x0003e2000f121844 */
[----:B------:R-:W-:Y:S02]  /*250d0*/  ISETP.GE.U32.AND P6, PT, R2, 0x7fffff6b, PT ;  /* 0x7fffff6b0200780c */ /* 0x000fe40003fc6070 */
[----:B------:R-:W-:Y:S01]  /*250e0*/  IADD3 R2, R236, 0x100000, RZ ;  /* 0x00100000ec027810 */ /* 0x000fe20007ffe0ff */
[----:B------:R-:W-:Y:S01]  /*250f0*/  STL [R1+0x3aec], R211 ;  /* 0x003aecd301007387 */ /* 0x000fe20000100800 */
[----:B------:R-:W-:-:S03]  /*25100*/  ISETP.GE.U32.AND P5, PT, R6, 0x7fffff63, PT ;  /* 0x7fffff630600780c */ /* 0x000fc60003fa6070 */
[----:B------:R-:W-:Y:S01]  /*25110*/  STL [R1+0x3af8], R208 ;  /* 0x003af8d001007387 */ /* 0x000fe20000100800 */
[----:B------:R-:W-:-:S03]  /*25120*/  IADD3 R6, R0, -0x1a, RZ ;  /* 0xffffffe600067810 */ /* 0x000fc60007ffe0ff */
[----:B------:R-:W-:Y:S04]  /*25130*/  STL [R1+0x3af4], R209 ;  /* 0x003af4d101007387 */ /* 0x000fe80000100800 */
[----:B------:R-:W-:Y:S04]  /*25140*/  STL [R1+0x3b00], R206 ;  /* 0x003b00ce01007387 */ /* 0x000fe80000100800 */
[----:B------:R-:W-:Y:S01]  /*25150*/  STL [R1+0x3afc], R207 ;  /* 0x003afccf01007387 */ /* 0x000fe20000100800 */
[----:B------:R-:W-:-:S03]  /*25160*/  IMAD R96, R240, 0x15, RZ ;  /* 0x00000015f0607824 */ /* 0x000fc600078e02ff */
[----:B------:R-:W-:Y:S04]  /*25170*/  STL [R1+0x3b08], R204 ;  /* 0x003b08cc01007387 */ /* 0x000fe80000100800 */
[----:B------:R-:W-:Y:S04]  /*25180*/  STL [R1+0x3b04], R205 ;  /* 0x003b04cd01007387 */ /* 0x000fe80000100800 */
[----:B------:R2:W-:Y:S04]  /*25190*/  LDGSTS.E [R2+-0x7bc00], [R102.64], !P0 ;  /* 0x8440000066027fae */ /* 0x0005e8000c121844 */
[----:B------:R-:W-:Y:S04]  /*251a0*/  STL [R1+0x3b10], R202 ;  /* 0x003b10ca01007387 */ /* 0x000fe80000100800 */
[----:B------:R3:W-:Y:S01]  /*251b0*/  LDGSTS.E [R3+-0x7ba00], [R100.64], !P0 ;  /* 0x8460000064037fae */ /* 0x0007e2000c121844 */
[----:B------:R-:W-:-:S03]  /*251c0*/  ISETP.GE.U32.AND P0, PT, R6, 0x7fffff67, PT ;  /* 0x7fffff670600780c */ /* 0x000fc60003f06070 */
[----:B------:R-:W-:Y:S01]  /*251d0*/  STL [R1+0x3b0c], R203 ;  /* 0x003b0ccb01007387 */ /* 0x000fe20000100800 */
[----:B------:R-:W-:-:S03]  /*251e0*/  IMAD.WIDE R98, R96, 0x4, R242 ;  /* 0x0000000460627825 */ /* 0x000fc600078e02f2 */
[----:B------:R-:W-:Y:S01]  /*251f0*/  STL [R1+0x3b18], R200 ;  /* 0x003b18c801007387 */ /* 0x000fe20000100800 */
[----:B------:R-:W-:-:S03]  /*25200*/  IMAD R92, R240, 0x19, RZ ;  /* 0x00000019f05c7824 */ /* 0x000fc600078e02ff */
[----:B------:R-:W-:Y:S01]  /*25210*/  STL [R1+0x3b14], R201 ;  /* 0x003b14c901007387 */ /* 0x000fe20000100800 */
[----:B------:R-:W-:Y:S01]  /*25220*/  IADD3 R5, R236, 0x100000, RZ ;  /* 0x00100000ec057810 */ /* 0x000fe20007ffe0ff */
[----:B------:R-:W-:Y:S02]  /*25230*/  IMAD.WIDE R96, R96, 0x4, R244 ;  /* 0x0000000460607825 */ /* 0x000fe400078e02f4 */
[----:B------:R-:W-:Y:S04]  /*25240*/  STL [R1+0x3b20], R198 ;  /* 0x003b20c601007387 */ /* 0x000fe80000100800 */
[----:B------:R-:W-:Y:S01]  /*25250*/  STL [R1+0x3b1c], R199 ;  /* 0x003b1cc701007387 */ /* 0x000fe20000100800 */
[----:B------:R-:W-:-:S03]  /*25260*/  IMAD.WIDE R94, R92, 0x4, R242 ;  /* 0x000000045c5e7825 */ /* 0x000fc600078e02f2 */
[----:B------:R-:W-:Y:S01]  /*25270*/  STL [R1+0x3b28], R196 ;  /* 0x003b28c401007387 */ /* 0x000fe20000100800 */
[----:B------:R-:W-:-:S03]  /*25280*/  IMAD.WIDE R92, R92, 0x4, R244 ;  /* 0x000000045c5c7825 */ /* 0x000fc600078e02f4 */
[----:B------:R-:W-:Y:S04]  /*25290*/  STL [R1+0x3b24], R197 ;  /* 0x003b24c501007387 */ /* 0x000fe80000100800 */
[----:B------:R-:W-:Y:S04]  /*252a0*/  STL [R1+0x3b30], R194 ;  /* 0x003b30c201007387 */ /* 0x000fe80000100800 */
[----:B------:R-:W-:Y:S01]  /*252b0*/  STL [R1+0x3b2c], R195 ;  /* 0x003b2cc301007387 */ /* 0x000fe20000100800 */
[----:B------:R-:W-:-:S03]  /*252c0*/  IMAD R88, R240, 0x1d, RZ ;  /* 0x0000001df0587824 */ /* 0x000fc600078e02ff */
[----:B------:R-:W-:Y:S04]  /*252d0*/  STL [R1+0x3b38], R192 ;  /* 0x003b38c001007387 */ /* 0x000fe80000100800 */
[----:B------:R1:W-:Y:S04]  /*252e0*/  LDGSTS.E [R4+-0x7ac00], [R98.64], !P6 ;  /* 0x8540000062047fae */ /* 0x0003e8000f121844 */
[----:B------:R-:W-:Y:S04]  /*252f0*/  STL [R1+0x3b34], R193 ;  /* 0x003b34c101007387 */ /* 0x000fe80000100800 */
[----:B------:R4:W-:Y:S04]  /*25300*/  LDGSTS.E [R5+-0x7aa00], [R96.64], !P6 ;  /* 0x8560000060057fae */ /* 0x0009e8000f121844 */
[----:B------:R-:W-:Y:S04]  /*25310*/  STL [R1+0x3b40], R190 ;  /* 0x003b40be01007387 */ /* 0x000fe80000100800 */
[----:B------:R-:W-:Y:S01]  /*25320*/  STL [R1+0x3b3c], R191 ;  /* 0x003b3cbf01007387 */ /* 0x000fe20000100800 */
[----:B----4-:R-:W-:-:S03]  /*25330*/  IADD3 R5, R0, -0x22, RZ ;  /* 0xffffffde00057810 */ /* 0x010fc60007ffe0ff */
        /* <DEDUP_REMOVED lines=27> */
[----:B------:R-:W-:Y:S01]  /*254f0*/  STL [R1+0x3b74], R177 ;  /* 0x003b74b101007387 */ /* 0x000fe20000100800 */
        /* <DEDUP_REMOVED lines=260> */
[----:B------:R-:W-:-:S03]  /*26540*/  IMAD R8, R240, 0x6d, RZ ;  /* 0x0000006df0087824 */ /* 0x000fc600078e02ff */
[----:B------:R-:W-:Y:S01]  /*26550*/  STL [R1+0x3d84], R45 ;  /* 0x003d842d01007387 */ /* 0x000fe20000100800 */
[----:B------:R-:W-:-:S03]  /*26560*/  IMAD.WIDE R12, R12, 0x4, R244 ;  /* 0x000000040c0c7825 */ /* 0x000fc600078e02f4 */
[----:B------:R-:W-:Y:S04]  /*26570*/  STL [R1+0x3d90], R42 ;  /* 0x003d902a01007387 */ /* 0x000fe80000100800 */
[----:B------:R-:W-:Y:S04]  /*26580*/  STL [R1+0x3d8c], R43 ;  /* 0x003d8c2b01007387 */ /* 0x000fe80000100800 */
[----:B------:R-:W-:Y:S04]  /*26590*/  STL [R1+0x3d98], R40 ;  /* 0x003d982801007387 */ /* 0x000fe80000100800 */
[----:B------:R1:W-:Y:S01]  /*265a0*/  LDGSTS.E [R4+-0x66c00], [R18.64], !P0 ;  /* 0x9940000012047fae */ /* 0x0003e2000c121844 */
[----:B------:R-:W-:-:S03]  /*265b0*/  IMAD.WIDE R10, R8, 0x4, R242 ;  /* 0x00000004080a7825 */ /* 0x000fc600078e02f2 */
[----:B------:R-:W-:Y:S04]  /*265c0*/  STL [R1+0x3d94], R41 ;  /* 0x003d942901007387 */ /* 0x000fe80000100800 */
[----:B------:R4:W-:Y:S04]  /*265d0*/  LDGSTS.E [R5+-0x66a00], [R16.64], !P0 ;  /* 0x9960000010057fae */ /* 0x0009e8000c121844 */
[----:B------:R-:W-:Y:S04]  /*265e0*/  STL [R1+0x3da0], R38 ;  /* 0x003da02601007387 */ /* 0x000fe80000100800 */
[----:B------:R-:W-:Y:S01]  /*265f0*/  STL [R1+0x3d9c], R39 ;  /* 0x003d9c2701007387 */ /* 0x000fe20000100800 */
[----:B----4-:R-:W-:-:S03]  /*26600*/  IADD3 R5, R0, -0x72, RZ ;  /* 0xffffff8e00057810 */ /* 0x010fc60007ffe0ff */
[----:B------:R-:W-:Y:S04]  /*26610*/  STL [R1+0x3da8], R36 ;  /* 0x003da82401007387 */ /* 0x000fe80000100800 */
[----:B------:R2:W-:Y:S04]  /*26620*/  LDGSTS.E [R2+-0x65c00], [R14.64], !P5 ;  /* 0x9a4000000e027fae */ /* 0x0005e8000e921844 */
[----:B------:R-:W-:Y:S04]  /*26630*/  STL [R1+0x3da4], R37 ;  /* 0x003da42501007387 */ /* 0x000fe80000100800 */
[----:B------:R3:W-:Y:S01]  /*26640*/  LDGSTS.E [R3+-0x65a00], [R12.64], !P5 ;  /* 0x9a6000000c037fae */ /* 0x0007e2000e921844 */
[----:B------:R-:W-:-:S03]  /*26650*/  ISETP.GE.U32.AND P5, PT, R5, 0x7fffff0f, PT ;  /* 0x7fffff0f0500780c */ /* 0x000fc60003fa6070 */
[----:B------:R-:W-:Y:S01]  /*26660*/  STL [R1+0x3db0], R34 ;  /* 0x003db02201007387 */ /* 0x000fe20000100800 */
[----:B------:R-:W-:-:S03]  /*26670*/  IADD3 R6, R0, -0x3, RZ ;  /* 0xfffffffd00067810 */ /* 0x000fc60007ffe0ff */
[----:B------:R-:W-:Y:S01]  /*26680*/  STL [R1+0x3dac], R35 ;  /* 0x003dac2301007387 */ /* 0x000fe20000100800 */
[----:B------:R-:W-:-:S03]  /*26690*/  IMAD.WIDE R8, R8, 0x4, R244 ;  /* 0x0000000408087825 */ /* 0x000fc600078e02f4 */
[----:B------:R-:W-:Y:S04]  /*266a0*/  STL [R1+0x3db8], R32 ;  /* 0x003db82001007387 */ /* 0x000fe80000100800 */
[----:B------:R-:W-:Y:S04]  /*266b0*/  STL [R1+0x3db4], R33 ;  /* 0x003db42101007387 */ /* 0x000fe80000100800 */
[----:B------:R1:W-:Y:S01]  /*266c0*/  LDGSTS.E [R4+-0x64c00], [R10.64], !P6 ;  /* 0x9b4000000a047fae */ /* 0x0003e2000f121844 */
[----:B------:R-:W-:-:S03]  /*266d0*/  ISETP.GE.U32.AND P0, PT, R6, 0x7fffff7e, PT ;  /* 0x7fffff7e0600780c */ /* 0x000fc60003f06070 */
[----:B------:R-:W-:Y:S01]  /*266e0*/  STL [R1+0x3dc0], R30 ;  /* 0x003dc01e01007387 */ /* 0x000fe20000100800 */
[----:B------:R-:W-:-:S03]  /*266f0*/  IADD3 R247, R0, -0x76, RZ ;  /* 0xffffff8a00f77810 */ /* 0x000fc60007ffe0ff */
[----:B------:R-:W-:Y:S01]  /*26700*/  STL [R1+0x3dbc], R31 ;  /* 0x003dbc1f01007387 */ /* 0x000fe20000100800 */
[----:B-1----:R-:W-:-:S03]  /*26710*/  IMAD R4, R240, 0x71, RZ ;  /* 0x00000071f0047824 */ /* 0x002fc600078e02ff */
[----:B------:R-:W-:Y:S01]  /*26720*/  STL [R1+0x3dc8], R28 ;  /* 0x003dc81c01007387 */ /* 0x000fe20000100800 */
[----:B------:R-:W-:Y:S01]  /*26730*/  IADD3 R246, R236, 0x100000, RZ ;  /* 0x00100000ecf67810 */ /* 0x000fe20007ffe0ff */
[C---:B------:R-:W-:Y:S02]  /*26740*/  IMAD.WIDE R6, R4.reuse, 0x4, R242 ;  /* 0x0000000404067825 */ /* 0x040fe400078e02f2 */
[----:B------:R-:W-:Y:S02]  /*26750*/  STL [R1+0x3dc4], R29 ;  /* 0x003dc41d01007387 */ /* 0x000fe40000100800 */
[----:B------:R-:W-:Y:S02]  /*26760*/  IMAD.WIDE R4, R4, 0x4, R244 ;  /* 0x0000000404047825 */ /* 0x000fe400078e02f4 */
[----:B------:R-:W-:Y:S04]  /*26770*/  STL [R1+0x3dd0], R26 ;  /* 0x003dd01a01007387 */ /* 0x000fe80000100800 */
[----:B------:R-:W-:Y:S04]  /*26780*/  STL [R1+0x3dcc], R27 ;  /* 0x003dcc1b01007387 */ /* 0x000fe80000100800 */
[----:B------:R-:W-:Y:S04]  /*26790*/  STL [R1+0x3dd8], R24 ;  /* 0x003dd81801007387 */ /* 0x000fe80000100800 */
[----:B------:R2:W-:Y:S01]  /*267a0*/  LDGSTS.E [R2+-0x64a00], [R8.64], !P6 ;  /* 0x9b60000008027fae */ /* 0x0005e2000f121844 */
[----:B------:R-:W-:-:S03]  /*267b0*/  ISETP.GE.U32.AND P6, PT, R247, 0x7fffff0b, PT ;  /* 0x7fffff0bf700780c */ /* 0x000fc60003fc6070 */
[----:B------:R-:W-:Y:S04]  /*267c0*/  STL [R1+0x3dd4], R25 ;  /* 0x003dd41901007387 */ /* 0x000fe80000100800 */
[----:B------:R-:W-:Y:S04]  /*267d0*/  STL [R1+0x3de0], R22 ;  /* 0x003de01601007387 */ /* 0x000fe80000100800 */
[----:B------:R-:W-:Y:S01]  /*267e0*/  STL [R1+0x3ddc], R23 ;  /* 0x003ddc1701007387 */ /* 0x000fe20000100800 */
[----:B--2---:R-:W-:-:S03]  /*267f0*/  IADD3 R2, R0, -0x7a, RZ ;  /* 0xffffff8600027810 */ /* 0x004fc60007ffe0ff */
[----:B------:R3:W-:Y:S04]  /*26800*/  LDGSTS.E [R3+-0x63c00], [R6.64], !P5 ;  /* 0x9c40000006037fae */ /* 0x0007e8000e921844 */
[----:B------:R-:W-:Y:S04]  /*26810*/  STL [R1+0x3de8], R20 ;  /* 0x003de81401007387 */ /* 0x000fe80000100800 */
[----:B------:R1:W-:Y:S01]  /*26820*/  LDGSTS.E [R246+-0x63a00], [R4.64], !P5 ;  /* 0x9c60000004f67fae */ /* 0x0003e2000e921844 */
[----:B------:R-:W-:-:S03]  /*26830*/  ISETP.GE.U32.AND P5, PT, R2, 0x7fffff07, PT ;  /* 0x7fffff070200780c */ /* 0x000fc60003fa6070 */
[----:B------:R-:W-:Y:S01]  /*26840*/  STL [R1+0x3de4], R21 ;  /* 0x003de41501007387 */ /* 0x000fe20000100800 */
[----:B------:R-:W-:-:S03]  /*26850*/  IADD3 R238, R236, 0x100000, RZ ;  /* 0x00100000ecee7810 */ /* 0x000fc60007ffe0ff */
[----:B------:R-:W-:Y:S01]  /*26860*/  STL [R1+0x3df0], R18 ;  /* 0x003df01201007387 */ /* 0x000fe20000100800 */
[----:B-1----:R-:W-:-:S03]  /*26870*/  IMAD R246, R240, 0x75, RZ ;  /* 0x00000075f0f67824 */ /* 0x002fc600078e02ff */
[----:B------:R-:W-:Y:S01]  /*26880*/  STL [R1+0x3dec], R19 ;  /* 0x003dec1301007387 */ /* 0x000fe20000100800 */
[----:B------:R-:W-:Y:S01]  /*26890*/  IADD3 R252, R236, 0x100000, RZ ;  /* 0x00100000ecfc7810 */ /* 0x000fe20007ffe0ff */
[----:B---3--:R-:W-:Y:S02]  /*268a0*/  IMAD.WIDE R2, R246, 0x4, R242 ;  /* 0x00000004f6027825 */ /* 0x008fe400078e02f2 */
[----:B------:R-:W-:Y:S01]  /*268b0*/  STL [R1+0x3df8], R16 ;  /* 0x003df81001007387 */ /* 0x000fe20000100800 */
[----:B------:R-:W-:Y:S01]  /*268c0*/  IADD3 R237, R0, -0x7e, RZ ;  /* 0xffffff8200ed7810 */ /* 0x000fe20007ffe0ff */
[----:B------:R-:W-:Y:S02]  /*268d0*/  IMAD.WIDE R246, R246, 0x4, R244 ;  /* 0x00000004f6f67825 */ /* 0x000fe400078e02f4 */
[----:B------:R-:W-:Y:S04]  /*268e0*/  STL [R1+0x3df4], R17 ;  /* 0x003df41101007387 */ /* 0x000fe80000100800 */
[----:B------:R-:W-:Y:S04]  /*268f0*/  STL [R1+0x3e00], R14 ;  /* 0x003e000e01007387 */ /* 0x000fe80000100800 */
[----:B------:R-:W-:Y:S04]  /*26900*/  STL [R1+0x3dfc], R15 ;  /* 0x003dfc0f01007387 */ /* 0x000fe80000100800 */
[----:B------:R-:W-:Y:S04]  /*26910*/  STL [R1+0x3e08], R12 ;  /* 0x003e080c01007387 */ /* 0x000fe80000100800 */
[----:B------:R-:W-:Y:S01]  /*26920*/  STL [R1+0x3e04], R13 ;  /* 0x003e040d01007387 */ /* 0x000fe20000100800 */
[----:B------:R-:W-:-:S03]  /*26930*/  IMAD R239, R240, 0x79, RZ ;  /* 0x00000079f0ef7824 */ /* 0x000fc600078e02ff */
[----:B------:R-:W-:Y:S04]  /*26940*/  STL [R1+0x3e10], R10 ;  /* 0x003e100a01007387 */ /* 0x000fe80000100800 */
[----:B------:R1:W-:Y:S04]  /*26950*/  LDGSTS.E [R238+-0x62c00], [R2.64], !P6 ;  /* 0x9d40000002ee7fae */ /* 0x0003e8000f121844 */
[----:B------:R2:W-:Y:S04]  /*26960*/  STL [R1+0x3e0c], R11 ;  /* 0x003e0c0b01007387 */ /* 0x0005e80000100800 */
[----:B------:R3:W-:Y:S01]  /*26970*/  LDGSTS.E [R252+-0x62a00], [R246.64], !P6 ;  /* 0x9d600000f6fc7fae */ /* 0x0007e2000f121844 */
[----:B------:R-:W-:-:S03]  /*26980*/  ISETP.GE.U32.AND P6, PT, R237, 0x7fffff03, PT ;  /* 0x7fffff03ed00780c */ /* 0x000fc60003fc6070 */
[----:B------:R-:W-:Y:S04]  /*26990*/  STL [R1+0x3e18], R8 ;  /* 0x003e180801007387 */ /* 0x000fe80000100800 */
[----:B------:R4:W-:Y:S01]  /*269a0*/  STL [R1+0x3e14], R9 ;  /* 0x003e140901007387 */ /* 0x0009e20000100800 */
[----:B------:R-:W-:-:S03]  /*269b0*/  IADD3 R249, R236, 0x100000, RZ ;  /* 0x00100000ecf97810 */ /* 0x000fc60007ffe0ff */
[----:B------:R-:W-:Y:S01]  /*269c0*/  STL [R1+0x3e20], R6 ;  /* 0x003e200601007387 */ /* 0x000fe20000100800 */
[----:B---3--:R-:W-:-:S03]  /*269d0*/  IMAD R252, R240, 0x7d, RZ ;  /* 0x0000007df0fc7824 */ /* 0x008fc600078e02ff */
[----:B------:R-:W-:Y:S01]  /*269e0*/  STL [R1+0x3e1c], R7 ;  /* 0x003e1c0701007387 */ /* 0x000fe20000100800 */
[--C-:B------:R-:W-:Y:S01]  /*269f0*/  IMAD.WIDE R250, R239, 0x4, R242.reuse ;  /* 0x00000004effa7825 */ /* 0x100fe200078e02f2 */
[----:B------:R-:W-:Y:S02]  /*26a00*/  IADD3 R248, R236, 0x100000, RZ ;  /* 0x00100000ecf87810 */ /* 0x000fe40007ffe0ff */
[----:B------:R-:W-:Y:S01]  /*26a10*/  STL [R1+0x3e28], R4 ;  /* 0x003e280401007387 */ /* 0x000fe20000100800 */
[----:B--2---:R-:W-:-:S03]  /*26a20*/  IMAD.WIDE R10, R252, 0x4, R242 ;  /* 0x00000004fc0a7825 */ /* 0x004fc600078e02f2 */
[----:B------:R2:W-:Y:S01]  /*26a30*/  STL [R1+0x3e24], R5 ;  /* 0x003e240501007387 */ /* 0x0005e20000100800 */
[----:B----4-:R-:W-:-:S03]  /*26a40*/  IMAD.WIDE R8, R252, 0x4, R244 ;  /* 0x00000004fc087825 */ /* 0x010fc600078e02f4 */
[----:B------:R1:W-:Y:S04]  /*26a50*/  STL [R1+0x3e30], R2 ;  /* 0x003e300201007387 */ /* 0x0003e80000100800 */
[----:B------:R3:W-:Y:S01]  /*26a60*/  LDGSTS.E [R249+-0x61c00], [R250.64], !P5 ;  /* 0x9e400000faf97fae */ /* 0x0007e2000e921844 */
[----:B--2---:R-:W-:-:S03]  /*26a70*/  IMAD.WIDE R4, R239, 0x4, R244 ;  /* 0x00000004ef047825 */ /* 0x004fc600078e02f4 */
[----:B------:R2:W-:Y:S01]  /*26a80*/  STL [R1+0x3e2c], R3 ;  /* 0x003e2c0301007387 */ /* 0x0005e20000100800 */
[----:B-1----:R-:W-:-:S03]  /*26a90*/  IADD3 R2, R0, -0x7, RZ ;  /* 0xfffffff900027810 */ /* 0x002fc60007ffe0ff */
[----:B------:R1:W-:Y:S04]  /*26aa0*/  STL.64 [R1], R4 ;  /* 0x0000000401007387 */ /* 0x0003e80000100a00 */
[----:B------:R1:W-:Y:S01]  /*26ab0*/  LDGSTS.E [R248+-0x61a00], [R4.64], !P5 ;  /* 0x9e60000004f87fae */ /* 0x0003e2000e921844 */
[----:B--2---:R-:W-:-:S03]  /*26ac0*/  LOP3.LUT R3, R241, 0x40, RZ, 0x3c, !PT ;  /* 0x00000040f1037812 */ /* 0x004fc600078e3cff */
[----:B------:R3:W-:Y:S04]  /*26ad0*/  LDGSTS.E [R249+-0x60c00], [R10.64], !P6 ;  /* 0x9f4000000af97fae */ /* 0x0007e8000f121844 */
[----:B------:R-:W-:Y:S01]  /*26ae0*/  STL [R1+0x3e38], R246 ;  /* 0x003e38f601007387 */ /* 0x000fe20000100800 */
[----:B-1----:R-:W-:-:S03]  /*26af0*/  SHF.L.U32 R5, R240, 0x1, RZ ;  /* 0x00000001f0057819 */ /* 0x002fc600000006ff */
[----:B------:R1:W-:Y:S01]  /*26b00*/  LDGSTS.E [R248+-0x60a00], [R8.64], !P6 ;  /* 0x9f60000008f87fae */ /* 0x0003e2000f121844 */
[----:B------:R-:W-:Y:S02]  /*26b10*/  IADD3 R4, R0, -0x17, RZ ;  /* 0xffffffe900047810 */ /* 0x000fe40007ffe0ff */
[----:B------:R-:W-:Y:S01]  /*26b20*/  ISETP.GE.U32.AND P6, PT, R2, 0x7fffff7a, PT ;  /* 0x7fffff7a0200780c */ /* 0x000fe20003fc6070 */
[----:B------:R-:W-:Y:S01]  /*26b30*/  STL [R1+0x3e34], R247 ;  /* 0x003e34f701007387 */ /* 0x000fe20000100800 */
[----:B------:R-:W-:Y:S01]  /*26b40*/  IADD3 R252, R3, 0x100000, RZ ;  /* 0x0010000003fc7810 */ /* 0x000fe20007ffe0ff */
[----:B------:R-:W-:Y:S02]  /*26b50*/  IMAD.WIDE R6, R5, 0x4, R242 ;  /* 0x0000000405067825 */ /* 0x000fe400078e02f2 */
[----:B------:R-:W-:Y:S01]  /*26b60*/  STL [R1+0x3e40], R250 ;  /* 0x003e40fa01007387 */ /* 0x000fe20000100800 */
[----:B------:R-:W-:Y:S01]  /*26b70*/  ISETP.GE.U32.AND P5, PT, R4, 0x7fffff6a, PT ;  /* 0x7fffff6a0400780c */ /* 0x000fe20003fa6070 */
[----:B------:R-:W-:-:S02]  /*26b80*/  IMAD R4, R240, 0x6, RZ ;  /* 0x00000006f0047824 */ /* 0x000fc400078e02ff */
[----:B------:R-:W-:Y:S04]  /*26b90*/  STL [R1+0x3e3c], R251 ;  /* 0x003e3cfb01007387 */ /* 0x000fe80000100800 */
[----:B------:R-:W-:Y:S01]  /*26ba0*/  STL.64 [R1+0x8], R10 ;  /* 0x0000080a01007387 */ /* 0x000fe20000100a00 */
[----:B------:R-:W-:-:S03]  /*26bb0*/  IADD3 R2, R0, -0xb, RZ ;  /* 0xfffffff500027810 */ /* 0x000fc60007ffe0ff */
[----:B------:R2:W-:Y:S01]  /*26bc0*/  STL.64 [R1+0x10], R8 ;  /* 0x0000100801007387 */ /* 0x0005e20000100a00 */
[----:B---3--:R-:W-:-:S03]  /*26bd0*/  IADD3 R249, R3, 0x100000, RZ ;  /* 0x0010000003f97810 */ /* 0x008fc60007ffe0ff */
[----:B------:R3:W-:Y:S01]  /*26be0*/  STL.64 [R1+0x18], R6 ;  /* 0x0000180601007387 */ /* 0x0007e20000100a00 */
[----:B-1----:R-:W-:-:S03]  /*26bf0*/  IADD3 R248, R3, 0x100000, RZ ;  /* 0x0010000003f87810 */ /* 0x002fc60007ffe0ff */
[----:B------:R3:W-:Y:S01]  /*26c00*/  LDGSTS.E [R252+-0x7f800], [R6.64], !P0 ;  /* 0x8080000006fc7fae */ /* 0x0007e2000c121844 */
[----:B--2---:R-:W-:-:S05]  /*26c10*/  IMAD.WIDE R8, R5, 0x4, R244 ;  /* 0x0000000405087825 */ /* 0x004fca00078e02f4 */
[----:B------:R1:W-:Y:S01]  /*26c20*/  LDGSTS.E [R252+-0x7f600], [R8.64], !P0 ;  /* 0x80a0000008fc7fae */ /* 0x0003e2000c121844 */
[----:B---3--:R-:W-:Y:S01]  /*26c30*/  IMAD.WIDE R6, R4, 0x4, R242 ;  /* 0x0000000404067825 */ /* 0x008fe200078e02f2 */
[----:B------:R-:W-:-:S03]  /*26c40*/  ISETP.GE.U32.AND P0, PT, R2, 0x7fffff76, PT ;  /* 0x7fffff760200780c */ /* 0x000fc60003f06070 */
[----:B------:R-:W-:Y:S01]  /*26c50*/  IMAD.WIDE R4, R4, 0x4, R244 ;  /* 0x0000000404047825 */ /* 0x000fe200078e02f4 */
[----:B------:R2:W-:Y:S01]  /*26c60*/  LDGSTS.E [R249+-0x7e800], [R6.64], !P6 ;  /* 0x8180000006f97fae */ /* 0x0005e2000f121844 */
[----:B-1----:R-:W-:-:S03]  /*26c70*/  IADD3 R252, R0, -0xf, RZ ;  /* 0xfffffff100fc7810 */ /* 0x002fc60007ffe0ff */
[----:B------:R1:W-:Y:S01]  /*26c80*/  LDGSTS.E [R248+-0x7e600], [R4.64], !P6 ;  /* 0x81a0000004f87fae */ /* 0x0003e2000f121844 */
[----:B------:R-:W-:-:S03]  /*26c90*/  ISETP.GE.U32.AND P6, PT, R252, 0x7fffff72, PT ;  /* 0x7fffff72fc00780c */ /* 0x000fc60003fc6070 */
[----:B------:R3:W-:Y:S01]  /*26ca0*/  STL.64 [R1+0x20], R8 ;  /* 0x0000200801007387 */ /* 0x0007e20000100a00 */
[----:B------:R-:W-:-:S03]  /*26cb0*/  IADD3 R10, R3, 0x100000, RZ ;  /* 0x00100000030a7810 */ /* 0x000fc60007ffe0ff */
[----:B------:R-:W-:Y:S01]  /*26cc0*/  STL.64 [R1+0x28], R6 ;  /* 0x0000280601007387 */ /* 0x000fe20000100a00 */
[----:B-1----:R-:W-:-:S03]  /*26cd0*/  IMAD R248, R240, 0xa, RZ ;  /* 0x0000000af0f87824 */ /* 0x002fc600078e02ff */
[----:B------:R1:W-:Y:S01]  /*26ce0*/  STL.64 [R1+0x30], R4 ;  /* 0x0000300401007387 */ /* 0x0003e20000100a00 */
[----:B------:R-:W-:Y:S01]  /*26cf0*/  IADD3 R252, R3, 0x100000, RZ ;  /* 0x0010000003fc7810 */ /* 0x000fe20007ffe0ff */
[----:B------:R-:W-:Y:S01]  /*26d00*/  IMAD.WIDE R12, R248, 0x4, R242 ;  /* 0x00000004f80c7825 */ /* 0x000fe200078e02f2 */
[----:B------:R-:W-:-:S03]  /*26d10*/  IADD3 R2, R0, -0x13, RZ ;  /* 0xffffffed00027810 */ /* 0x000fc60007ffe0ff */
[----:B---3--:R-:W-:-:S04]  /*26d20*/  IMAD.WIDE R8, R248, 0x4, R244 ;  /* 0x00000004f8087825 */ /* 0x008fc800078e02f4 */
[----:B-1----:R-:W-:Y:S01]  /*26d30*/  IMAD R4, R240, 0xe, RZ ;  /* 0x0000000ef0047824 */ /* 0x002fe200078e02ff */
[----:B------:R-:W-:Y:S01]  /*26d40*/  IADD3 R248, R3, 0x100000, RZ ;  /* 0x0010000003f87810 */ /* 0x000fe20007ffe0ff */
[----:B------:R1:W-:Y:S02]  /*26d50*/  LDGSTS.E [R10+-0x7d800], [R12.64], !P0 ;  /* 0x828000000c0a7fae */ /* 0x0003e4000c121844 */
[C---:B--2---:R-:W-:Y:S02]  /*26d60*/  IMAD.WIDE R6, R4.reuse, 0x4, R242 ;  /* 0x0000000404067825 */ /* 0x044fe400078e02f2 */
[----:B------:R2:W-:Y:S02]  /*26d70*/  LDGSTS.E [R252+-0x7d600], [R8.64], !P0 ;  /* 0x82a0000008fc7fae */ /* 0x0005e4000c121844 */
[----:B------:R-:W-:Y:S01]  /*26d80*/  IMAD.WIDE R4, R4, 0x4, R244 ;  /* 0x0000000404047825 */ /* 0x000fe200078e02f4 */
[----:B------:R-:W-:Y:S01]  /*26d90*/  ISETP.GE.U32.AND P0, PT, R2, 0x7fffff6e, PT ;  /* 0x7fffff6e0200780c */ /* 0x000fe20003f06070 */
[----:B------:R3:W-:Y:S04]  /*26da0*/  LDGSTS.E [R249+-0x7c800], [R6.64], !P6 ;  /* 0x8380000006f97fae */ /* 0x0007e8000f121844 */
[----:B------:R4:W-:Y:S04]  /*26db0*/  LDGSTS.E [R248+-0x7c600], [R4.64], !P6 ;  /* 0x83a0000004f87fae */ /* 0x0009e8000f121844 */
[----:B------:R-:W-:Y:S01]  /*26dc0*/  STL.64 [R1+0x38], R12 ;  /* 0x0000380c01007387 */ /* 0x000fe20000100a00 */
[----:B------:R-:W-:-:S03]  /*26dd0*/  IADD3 R2, R0, -0x1b, RZ ;  /* 0xffffffe500027810 */ /* 0x000fc60007ffe0ff */
[----:B------:R2:W-:Y:S01]  /*26de0*/  STL.64 [R1+0x40], R8 ;  /* 0x0000400801007387 */ /* 0x0005e20000100a00 */
[----:B----4-:R-:W-:-:S03]  /*26df0*/  IMAD R248, R240, 0x12, RZ ;  /* 0x00000012f0f87824 */ /* 0x010fc600078e02ff */
[----:B------:R-:W-:Y:S01]  /*26e00*/  STL.64 [R1+0x48], R6 ;  /* 0x0000480601007387 */ /* 0x000fe20000100a00 */
[----:B-1----:R-:W-:-:S03]  /*26e10*/  IMAD.WIDE R10, R248, 0x4, R242 ;  /* 0x00000004f80a7825 */ /* 0x002fc600078e02f2 */
[----:B------:R1:W-:Y:S01]  /*26e20*/  STL.64 [R1+0x50], R4 ;  /* 0x0000500401007387 */ /* 0x0003e20000100a00 */
[----:B--2---:R-:W-:-:S03]  /*26e30*/  IMAD.WIDE R8, R248, 0x4, R244 ;  /* 0x00000004f8087825 */ /* 0x004fc600078e02f4 */
[----:B------:R2:W-:Y:S01]  /*26e40*/  LDGSTS.E [R252+-0x7b800], [R10.64], !P0 ;  /* 0x848000000afc7fae */ /* 0x0005e2000c121844 */
[----:B------:R-:W-:-:S03]  /*26e50*/  IADD3 R248, R3, 0x100000, RZ ;  /* 0x0010000003f87810 */ /* 0x000fc60007ffe0ff */
[----:B------:R4:W-:Y:S01]  /*26e60*/  LDGSTS.E [R249+-0x7b600], [R8.64], !P0 ;  /* 0x84a0000008f97fae */ /* 0x0009e2000c121844 */
[----:B------:R-:W-:Y:S01]  /*26e70*/  ISETP.GE.U32.AND P0, PT, R2, 0x7fffff66, PT ;  /* 0x7fffff660200780c */ /* 0x000fe20003f06070 */
[----:B-1----:R-:W-:Y:S01]  /*26e80*/  IMAD R5, R240, 0x16, RZ ;  /* 0x00000016f0057824 */ /* 0x002fe200078e02ff */
[----:B------:R-:W-:Y:S01]  /*26e90*/  IADD3 R4, R0, -0x2b, RZ ;  /* 0xffffffd500047810 */ /* 0x000fe20007ffe0ff */
[----:B------:R-:W-:Y:S02]  /*26ea0*/  STL.64 [R1+0x58], R10 ;  /* 0x0000580a01007387 */ /* 0x000fe40000100a00 */
[C---:B---3--:R-:W-:Y:S01]  /*26eb0*/  IMAD.WIDE R6, R5.reuse, 0x4, R242 ;  /* 0x0000000405067825 */ /* 0x048fe200078e02f2 */
[----:B------:R-:W-:Y:S01]  /*26ec0*/  ISETP.GE.U32.AND P6, PT, R4, 0x7fffff56, PT ;  /* 0x7fffff560400780c */ /* 0x000fe20003fc6070 */
[----:B------:R4:W-:Y:S02]  /*26ed0*/  STL.64 [R1+0x60], R8 ;  /* 0x0000600801007387 */ /* 0x0009e40000100a00 */
[----:B------:R-:W-:Y:S01]  /*26ee0*/  IMAD R4, R240, 0x1a, RZ ;  /* 0x0000001af0047824 */ /* 0x000fe200078e02ff */
[----:B------:R-:W-:Y:S01]  /*26ef0*/  IADD3 R2, R0, -0x1f, RZ ;  /* 0xffffffe100027810 */ /* 0x000fe20007ffe0ff */
[----:B------:R1:W-:Y:S04]  /*26f00*/  STL.64 [R1+0x68], R6 ;  /* 0x0000680601007387 */ /* 0x0003e80000100a00 */
[----:B------:R1:W-:Y:S01]  /*26f10*/  LDGSTS.E [R248+-0x7a800], [R6.64], !P5 ;  /* 0x8580000006f87fae */ /* 0x0003e2000e921844 */
[----:B----4-:R-:W-:-:S05]  /*26f20*/  IMAD.WIDE R8, R5, 0x4, R244 ;  /* 0x0000000405087825 */ /* 0x010fca00078e02f4 */
[----:B------:R2:W-:Y:S01]  /*26f30*/  LDGSTS.E [R252+-0x7a600], [R8.64], !P5 ;  /* 0x85a0000008fc7fae */ /* 0x0005e2000e921844 */
[----:B-1----:R-:W-:Y:S01]  /*26f40*/  IMAD.WIDE R6, R4, 0x4, R242 ;  /* 0x0000000404067825 */ /* 0x002fe200078e02f2 */
[----:B------:R-:W-:-:S03]  /*26f50*/  ISETP.GE.U32.AND P5, PT, R2, 0x7fffff62, PT ;  /* 0x7fffff620200780c */ /* 0x000fc60003fa6070 */
[----:B------:R-:W-:Y:S01]  /*26f60*/  IMAD.WIDE R4, R4, 0x4, R244 ;  /* 0x0000000404047825 */ /* 0x000fe200078e02f4 */
[----:B------:R1:W-:Y:S01]  /*26f70*/  LDGSTS.E [R249+-0x79800], [R6.64], !P0 ;  /* 0x8680000006f97fae */ /* 0x0003e2000c121844 */
[----:B--2---:R-:W-:-:S03]  /*26f80*/  IADD3 R252, R0, -0x23, RZ ;  /* 0xffffffdd00fc7810 */ /* 0x004fc60007ffe0ff */
[----:B------:R2:W-:Y:S01]  /*26f90*/  LDGSTS.E [R248+-0x79600], [R4.64], !P0 ;  /* 0x86a0000004f87fae */ /* 0x0005e2000c121844 */
[----:B------:R-:W-:-:S03]  /*26fa0*/  ISETP.GE.U32.AND P0, PT, R252, 0x7fffff5e, PT ;  /* 0x7fffff5efc00780c */ /* 0x000fc60003f06070 */
[----:B------:R3:W-:Y:S01]  /*26fb0*/  STL.64 [R1+0x70], R8 ;  /* 0x0000700801007387 */ /* 0x0007e20000100a00 */
[----:B------:R-:W-:-:S03]  /*26fc0*/  IADD3 R10, R3, 0x100000, RZ ;  /* 0x00100000030a7810 */ /* 0x000fc60007ffe0ff */
[----:B------:R-:W-:Y:S01]  /*26fd0*/  STL.64 [R1+0x78], R6 ;  /* 0x0000780601007387 */ /* 0x000fe20000100a00 */
[----:B--2---:R-:W-:-:S03]  /*26fe0*/  IMAD R248, R240, 0x1e, RZ ;  /* 0x0000001ef0f87824 */ /* 0x004fc600078e02ff */
[----:B------:R2:W-:Y:S01]  /*26ff0*/  STL.64 [R1+0x80], R4 ;  /* 0x0000800401007387 */ /* 0x0005e20000100a00 */
[----:B------:R-:W-:Y:S01]  /*27000*/  IADD3 R252, R3, 0x100000, RZ ;  /* 0x0010000003fc7810 */ /* 0x000fe20007ffe0ff */
[----:B------:R-:W-:Y:S01]  /*27010*/  IMAD.WIDE R12, R248, 0x4, R242 ;  /* 0x00000004f80c7825 */ /* 0x000fe200078e02f2 */
[----:B------:R-:W-:-:S03]  /*27020*/  IADD3 R2, R0, -0x27, RZ ;  /* 0xffffffd900027810 */ /* 0x000fc60007ffe0ff */
[----:B---3--:R-:W-:-:S04]  /*27030*/  IMAD.WIDE R8, R248, 0x4, R244 ;  /* 0x00000004f8087825 */ /* 0x008fc800078e02f4 */
[----:B--2---:R-:W-:Y:S01]  /*27040*/  IMAD R4, R240, 0x22, RZ ;  /* 0x00000022f0047824 */ /* 0x004fe200078e02ff */
[----:B------:R-:W-:Y:S01]  /*27050*/  IADD3 R248, R3, 0x100000, RZ ;  /* 0x0010000003f87810 */ /* 0x000fe20007ffe0ff */
[----:B------:R2:W-:Y:S02]  /*27060*/  LDGSTS.E [R10+-0x78800], [R12.64], !P5 ;  /* 0x878000000c0a7fae */ /* 0x0005e4000e921844 */
[C---:B-1----:R-:W-:Y:S02]  /*27070*/  IMAD.WIDE R6, R4.reuse, 0x4, R242 ;  /* 0x0000000404067825 */ /* 0x042fe400078e02f2 */
        /* <DEDUP_REMOVED lines=10> */
[----:B--2---:R-:W-:-:S03]  /*27120*/  IMAD.WIDE R10, R248, 0x4, R242 ;  /* 0x00000004f80a7825 */ /* 0x004fc600078e02f2 */
[----:B------:R2:W-:Y:S01]  /*27130*/  STL.64 [R1+0xa0], R4 ;  /* 0x0000a00401007387 */ /* 0x0005e20000100a00 */
[----:B-1----:R-:W-:-:S03]  /*27140*/  IMAD.WIDE R8, R248, 0x4, R244 ;  /* 0x00000004f8087825 */ /* 0x002fc600078e02f4 */
[----:B------:R1:W-:Y:S01]  /*27150*/  LDGSTS.E [R252+-0x76800], [R10.64], !P5 ;  /* 0x898000000afc7fae */ /* 0x0003e2000e921844 */
[----:B------:R-:W-:-:S03]  /*27160*/  IADD3 R248, R3, 0x100000, RZ ;  /* 0x0010000003f87810 */ /* 0x000fc60007ffe0ff */
[----:B------:R4:W-:Y:S01]  /*27170*/  LDGSTS.E [R249+-0x76600], [R8.64], !P5 ;  /* 0x89a0000008f97fae */ /* 0x0009e2000e921844 */
[----:B------:R-:W-:Y:S01]  /*27180*/  ISETP.GE.U32.AND P5, PT, R2, 0x7fffff52, PT ;  /* 0x7fffff520200780c */ /* 0x000fe20003fa6070 */
[----:B--2---:R-:W-:Y:S01]  /*27190*/  IMAD R5, R240, 0x2a, RZ ;  /* 0x0000002af0057824 */ /* 0x004fe200078e02ff */
        /* <DEDUP_REMOVED lines=11> */
[----:B--2---:R-:W-:Y:S01]  /*27250*/  IMAD.WIDE R6, R4, 0x4, R242 ;  /* 0x0000000404067825 */ /* 0x004fe200078e02f2 */
        /* <DEDUP_REMOVED lines=174> */
[----:B----4-:R-:W-:-:S04]  /*27d40*/  IMAD R248, R240, 0x76, RZ ;  /* 0x00000076f0f87824 */ /* 0x010fc800078e02ff */
[----:B--2---:R-:W-:-:S04]  /*27d50*/  IMAD.WIDE R10, R248, 0x4, R242 ;  /* 0x00000004f80a7825 */ /* 0x004fc800078e02f2 */
[----:B-1----:R-:W-:Y:S01]  /*27d60*/  IMAD.WIDE R8, R248, 0x4, R244 ;  /* 0x00000004f8087825 */ /* 0x002fe200078e02f4 */
[----:B------:R-:W-:Y:S04]  /*27d70*/  STL.64 [R1+0x1d8], R6 ;  /* 0x0001d80601007387 */ /* 0x000fe80000100a00 */
[----:B------:R1:W-:Y:S04]  /*27d80*/  LDGSTS.E [R252+-0x62800], [R10.64], !P6 ;  /* 0x9d8000000afc7fae */ /* 0x0003e8000f121844 */
[----:B------:R2:W-:Y:S04]  /*27d90*/  STL.64 [R1+0x1e0], R4 ;  /* 0x0001e00401007387 */ /* 0x0005e80000100a00 */
[----:B------:R4:W-:Y:S01]  /*27da0*/  LDGSTS.E [R249+-0x62600], [R8.64], !P6 ;  /* 0x9da0000008f97fae */ /* 0x0009e2000f121844 */
[----:B------:R-:W-:Y:S01]  /*27db0*/  ISETP.GE.U32.AND P6, PT, R2, 0x7fffff02, PT ;  /* 0x7fffff020200780c */ /* 0x000fe20003fc6070 */
[C---:B------:R-:W-:Y:S01]  /*27dc0*/  IMAD R2, R240.reuse, 0x7e, RZ ;  /* 0x0000007ef0027824 */ /* 0x040fe200078e02ff */
[----:B------:R-:W-:Y:S01]  /*27dd0*/  IADD3 R248, R3, 0x100000, RZ ;  /* 0x0010000003f87810 */ /* 0x000fe20007ffe0ff */
[----:B------:R-:W-:Y:S01]  /*27de0*/  STL.64 [R1+0x1e8], R10 ;  /* 0x0001e80a01007387 */ /* 0x000fe20000100a00 */
[----:B--2---:R-:W-:Y:S01]  /*27df0*/  IMAD R4, R240, 0x7a, RZ ;  /* 0x0000007af0047824 */ /* 0x004fe200078e02ff */
[----:B------:R-:W-:-:S02]  /*27e00*/  IADD3 R5, R0, -0x10, RZ ;  /* 0xfffffff000057810 */ /* 0x000fc40007ffe0ff */
[----:B------:R4:W-:Y:S01]  /*27e10*/  STL.64 [R1+0x1f0], R8 ;  /* 0x0001f00801007387 */ /* 0x0009e20000100a00 */
[----:B---3--:R-:W-:Y:S01]  /*27e20*/  IMAD.WIDE R6, R4, 0x4, R242 ;  /* 0x0000000404067825 */ /* 0x008fe200078e02f2 */
[----:B------:R-:W-:-:S04]  /*27e30*/  ISETP.GE.U32.AND P5, PT, R5, 0x7fffff71, PT ;  /* 0x7fffff710500780c */ /* 0x000fc80003fa6070 */
[----:B------:R2:W-:Y:S01]  /*27e40*/  LDGSTS.E [R248+-0x61800], [R6.64], !P0 ;  /* 0x9e80000006f87fae */ /* 0x0005e2000c121844 */
[----:B----4-:R-:W-:-:S04]  /*27e50*/  IMAD.WIDE R8, R4, 0x4, R244 ;  /* 0x0000000404087825 */ /* 0x010fc800078e02f4 */
[C---:B------:R-:W-:Y:S01]  /*27e60*/  IMAD.WIDE R4, R2.reuse, 0x4, R242 ;  /* 0x0000000402047825 */ /* 0x040fe200078e02f2 */
[----:B------:R1:W-:Y:S03]  /*27e70*/  LDGSTS.E [R252+-0x61600], [R8.64], !P0 ;  /* 0x9ea0000008fc7fae */ /* 0x0003e6000c121844 */
[----:B------:R-:W-:Y:S01]  /*27e80*/  IMAD.WIDE R2, R2, 0x4, R244 ;  /* 0x0000000402027825 */ /* 0x000fe200078e02f4 */
[----:B------:R3:W-:Y:S04]  /*27e90*/  LDGSTS.E [R249+-0x60800], [R4.64], !P6 ;  /* 0x9f80000004f97fae */ /* 0x0007e8000f121844 */
[----:B------:R2:W-:Y:S01]  /*27ea0*/  STL.64 [R1+0x1f8], R6 ;  /* 0x0001f80601007387 */ /* 0x0005e20000100a00 */
[----:B-1----:R-:W-:-:S03]  /*27eb0*/  IADD3 R252, R0, -0x4, RZ ;  /* 0xfffffffc00fc7810 */ /* 0x002fc60007ffe0ff */
[----:B------:R1:W-:Y:S01]  /*27ec0*/  LDGSTS.E [R248+-0x60600], [R2.64], !P6 ;  /* 0x9fa0000002f87fae */ /* 0x0003e2000f121844 */
[----:B------:R-:W-:-:S03]  /*27ed0*/  ISETP.GE.U32.AND P6, PT, R252, 0x7fffff7d, PT ;  /* 0x7fffff7dfc00780c */ /* 0x000fc60003fc6070 */
[----:B------:R-:W-:Y:S01]  /*27ee0*/  STL.64 [R1+0x200], R8 ;  /* 0x0002000801007387 */ /* 0x000fe20000100a00 */
[----:B--2---:R-:W-:-:S03]  /*27ef0*/  IADD3 R6, R0, -0x8, RZ ;  /* 0xfffffff800067810 */ /* 0x004fc60007ffe0ff */
[----:B------:R-:W-:Y:S01]  /*27f00*/  STL.64 [R1+0x208], R4 ;  /* 0x0002080401007387 */ /* 0x000fe20000100a00 */
[----:B------:R-:W-:-:S03]  /*27f10*/  ISETP.GE.U32.AND P0, PT, R6, 0x7fffff79, PT ;  /* 0x7fffff790600780c */ /* 0x000fc60003f06070 */
[----:B------:R2:W-:Y:S01]  /*27f20*/  STL.64 [R1+0x210], R2 ;  /* 0x0002100201007387 */ /* 0x0005e20000100a00 */
[----:B-1----:R-:W-:-:S04]  /*27f30*/  IMAD R248, R240, 0x3, RZ ;  /* 0x00000003f0f87824 */ /* 0x002fc800078e02ff */
[----:B------:R-:W-:Y:S01]  /*27f40*/  IMAD.WIDE R12, R248, 0x4, R242 ;  /* 0x00000004f80c7825 */ /* 0x000fe200078e02f2 */
[----:B--2---:R-:W-:-:S03]  /*27f50*/  LOP3.LUT R3, R241, 0x60, RZ, 0x3c, !PT ;  /* 0x00000060f1037812 */ /* 0x004fc600078e3cff */
[----:B---3--:R-:W-:Y:S02]  /*27f60*/  IMAD R4, R240, 0x7, RZ ;  /* 0x00000007f0047824 */ /* 0x008fe400078e02ff */
[----:B------:R-:W-:Y:S01]  /*27f70*/  IMAD.WIDE R8, R248, 0x4, R244 ;  /* 0x00000004f8087825 */ /* 0x000fe200078e02f4 */
[C---:B------:R-:W-:Y:S02]  /*27f80*/  IADD3 R10, R3.reuse, 0x100000, RZ ;  /* 0x00100000030a7810 */ /* 0x040fe40007ffe0ff */
[C---:B------:R-:W-:Y:S01]  /*27f90*/  IADD3 R252, R3.reuse, 0x100000, RZ ;  /* 0x0010000003fc7810 */ /* 0x040fe20007ffe0ff */
[----:B------:R-:W-:Y:S01]  /*27fa0*/  IMAD.WIDE R6, R4, 0x4, R242 ;  /* 0x0000000404067825 */ /* 0x000fe200078e02f2 */
[----:B------:R-:W-:Y:S01]  /*27fb0*/  IADD3 R2, R0, -0xc, RZ ;  /* 0xfffffff400027810 */ /* 0x000fe20007ffe0ff */
[----:B------:R1:W-:Y:S01]  /*27fc0*/  LDGSTS.E [R10+-0x7f400], [R12.64], !P6 ;  /* 0x80c000000c0a7fae */ /* 0x0003e2000f121844 */
[C---:B------:R-:W-:Y:S01]  /*27fd0*/  IADD3 R249, R3.reuse, 0x100000, RZ ;  /* 0x0010000003f97810 */ /* 0x040fe20007ffe0ff */
[----:B------:R-:W-:Y:S01]  /*27fe0*/  IMAD.WIDE R4, R4, 0x4, R244 ;  /* 0x0000000404047825 */ /* 0x000fe200078e02f4 */
[----:B------:R-:W-:Y:S01]  /*27ff0*/  IADD3 R248, R3, 0x100000, RZ ;  /* 0x0010000003f87810 */ /* 0x000fe20007ffe0ff */
[----:B------:R2:W-:Y:S01]  /*28000*/  LDGSTS.E [R252+-0x7f200], [R8.64], !P6 ;  /* 0x80e0000008fc7fae */ /* 0x0005e2000f121844 */
[----:B------:R-:W-:-:S03]  /*28010*/  ISETP.GE.U32.AND P6, PT, R2, 0x7fffff75, PT ;  /* 0x7fffff750200780c */ /* 0x000fc60003fc6070 */
        /* <DEDUP_REMOVED lines=225> */
[----:B------:R1:W-:Y:S04]  /*28e30*/  LDGSTS.E [R249+-0x67400], [R6.64], !P5 ;  /* 0x98c0000006f97fae */ /* 0x0003e8000e921844 */
[----:B------:R-:W-:Y:S01]  /*28e40*/  STL.64 [R1+0x390], R8 ;  /* 0x0003900801007387 */ /* 0x000fe20000100a00 */
[----:B--2---:R-:W-:-:S03]  /*28e50*/  IADD3 R252, R0, -0x81, RZ ;  /* 0xffffff7f00fc7810 */ /* 0x004fc60007ffe0ff */
[----:B------:R2:W-:Y:S04]  /*28e60*/  LDGSTS.E [R248+-0x67200], [R4.64], !P5 ;  /* 0x98e0000004f87fae */ /* 0x0005e8000e921844 */
[----:B------:R-:W-:Y:S01]  /*28e70*/  STL.64 [R1+0x398], R6 ;  /* 0x0003980601007387 */ /* 0x000fe20000100a00 */
[----:B------:R-:W-:-:S03]  /*28e80*/  ISETP.GE.U32.AND P5, PT, R252, 0x7fffff00, PT ;  /* 0x7fffff00fc00780c */ /* 0x000fc60003fa6070 */
[----:B------:R3:W-:Y:S01]  /*28e90*/  STL.64 [R1+0x3a0], R4 ;  /* 0x0003a00401007387 */ /* 0x0007e20000100a00 */
[----:B--2---:R-:W-:Y:S01]  /*28ea0*/  IMAD R248, R240, 0x67, RZ ;  /* 0x00000067f0f87824 */ /* 0x004fe200078e02ff */
[C---:B------:R-:W-:Y:S02]  /*28eb0*/  IADD3 R10, R3.reuse, 0x100000, RZ ;  /* 0x00100000030a7810 */ /* 0x040fe40007ffe0ff */
[----:B------:R-:W-:Y:S01]  /*28ec0*/  IADD3 R252, R3, 0x100000, RZ ;  /* 0x0010000003fc7810 */ /* 0x000fe20007ffe0ff */
[----:B------:R-:W-:-:S04]  /*28ed0*/  IMAD.WIDE R12, R248, 0x4, R242 ;  /* 0x00000004f80c7825 */ /* 0x000fc800078e02f2 */
[----:B---3--:R-:W-:Y:S01]  /*28ee0*/  IMAD R4, R240, 0x6b, RZ ;  /* 0x0000006bf0047824 */ /* 0x008fe200078e02ff */
[----:B------:R2:W-:Y:S01]  /*28ef0*/  LDGSTS.E [R10+-0x66400], [R12.64], !P0 ;  /* 0x99c000000c0a7fae */ /* 0x0005e2000c121844 */
[----:B------:R-:W-:Y:S01]  /*28f00*/  IMAD.WIDE R8, R248, 0x4, R244 ;  /* 0x00000004f8087825 */ /* 0x000fe200078e02f4 */
[----:B------:R-:W-:-:S03]  /*28f10*/  IADD3 R248, R3, 0x100000, RZ ;  /* 0x0010000003f87810 */ /* 0x000fc60007ffe0ff */
[C---:B-1----:R-:W-:Y:S01]  /*28f20*/  IMAD.WIDE R6, R4.reuse, 0x4, R242 ;  /* 0x0000000404067825 */ /* 0x042fe200078e02f2 */
[----:B------:R1:W-:Y:S03]  /*28f30*/  LDGSTS.E [R252+-0x66200], [R8.64], !P0 ;  /* 0x99e0000008fc7fae */ /* 0x0003e6000c121844 */
[----:B------:R-:W-:Y:S01]  /*28f40*/  IMAD.WIDE R4, R4, 0x4, R244 ;  /* 0x0000000404047825 */ /* 0x000fe200078e02f4 */
[----:B------:R3:W-:Y:S04]  /*28f50*/  LDGSTS.E [R249+-0x65400], [R6.64], !P6 ;  /* 0x9ac0000006f97fae */ /* 0x0007e8000f121844 */
[----:B------:R-:W-:Y:S04]  /*28f60*/  STL.64 [R1+0x3a8], R12 ;  /* 0x0003a80c01007387 */ /* 0x000fe80000100a00 */
[----:B------:R4:W-:Y:S04]  /*28f70*/  LDGSTS.E [R248+-0x65200], [R4.64], !P6 ;  /* 0x9ae0000004f87fae */ /* 0x0009e8000f121844 */
[----:B------:R-:W-:Y:S04]  /*28f80*/  STL.64 [R1+0x3b0], R8 ;  /* 0x0003b00801007387 */ /* 0x000fe80000100a00 */
[----:B------:R3:W-:Y:S01]  /*28f90*/  STL.64 [R1+0x3b8], R6 ;  /* 0x0003b80601007387 */ /* 0x0007e20000100a00 */
[----:B----4-:R-:W-:-:S03]  /*28fa0*/  IMAD R248, R240, 0x6f, RZ ;  /* 0x0000006ff0f87824 */ /* 0x010fc600078e02ff */
[----:B------:R4:W-:Y:S01]  /*28fb0*/  STL.64 [R1+0x3c0], R4 ;  /* 0x0003c00401007387 */ /* 0x0009e20000100a00 */
[----:B--2---:R-:W-:-:S04]  /*28fc0*/  IMAD.WIDE R10, R248, 0x4, R242 ;  /* 0x00000004f80a7825 */ /* 0x004fc800078e02f2 */
[----:B---3--:R-:W-:Y:S01]  /*28fd0*/  IMAD R6, R240, 0x73, RZ ;  /* 0x00000073f0067824 */ /* 0x008fe200078e02ff */
[----:B------:R-:W-:Y:S01]  /*28fe0*/  IADD3 R2, R0, -0x85, RZ ;  /* 0xffffff7b00027810 */ /* 0x000fe20007ffe0ff */
[----:B-1----:R-:W-:Y:S01]  /*28ff0*/  IMAD.WIDE R8, R248, 0x4, R244 ;  /* 0x00000004f8087825 */ /* 0x002fe200078e02f4 */
[----:B------:R-:W-:Y:S01]  /*29000*/  IADD3 R248, R3, 0x100000, RZ ;  /* 0x0010000003f87810 */ /* 0x000fe20007ffe0ff */
[----:B------:R1:W-:Y:S02]  /*29010*/  LDGSTS.E [R252+-0x64400], [R10.64], !P2 ;  /* 0x9bc000000afc7fae */ /* 0x0003e4000d121844 */
[----:B----4-:R-:W-:Y:S02]  /*29020*/  IMAD.WIDE R4, R6, 0x4, R242 ;  /* 0x0000000406047825 */ /* 0x010fe400078e02f2 */
[----:B------:R2:W-:Y:S01]  /*29030*/  LDGSTS.E [R249+-0x64200], [R8.64], !P2 ;  /* 0x9be0000008f97fae */ /* 0x0005e2000d121844 */
[----:B------:R-:W-:-:S03]  /*29040*/  ISETP.GE.U32.AND P0, PT, R2, 0x7ffffefc, PT ;  /* 0x7ffffefc0200780c */ /* 0x000fc60003f06070 */
[----:B------:R3:W-:Y:S01]  /*29050*/  LDGSTS.E [R248+-0x63400], [R4.64], !P1 ;  /* 0x9cc0000004f87fae */ /* 0x0007e2000c921844 */
[----:B------:R-:W-:-:S03]  /*29060*/  IADD3 R2, R0, -0x8d, RZ ;  /* 0xffffff7300027810 */ /* 0x000fc60007ffe0ff */
[----:B------:R1:W-:Y:S01]  /*29070*/  STL.64 [R1+0x3c8], R10 ;  /* 0x0003c80a01007387 */ /* 0x0003e20000100a00 */
[----:B------:R-:W-:-:S03]  /*29080*/  IMAD.WIDE R12, R6, 0x4, R244 ;  /* 0x00000004060c7825 */ /* 0x000fc600078e02f4 */
[----:B------:R2:W-:Y:S01]  /*29090*/  STL.64 [R1+0x3d0], R8 ;  /* 0x0003d00801007387 */ /* 0x0005e20000100a00 */
[----:B---3--:R-:W-:-:S03]  /*290a0*/  IMAD R248, R240, 0x77, RZ ;  /* 0x00000077f0f87824 */ /* 0x008fc600078e02ff */
[----:B------:R3:W-:Y:S01]  /*290b0*/  STL.64 [R1+0x3d8], R4 ;  /* 0x0003d80401007387 */ /* 0x0007e20000100a00 */
[----:B------:R-:W-:Y:S01]  /*290c0*/  ISETP.GE.U32.AND P2, PT, R2, 0x7ffffef4, PT ;  /* 0x7ffffef40200780c */ /* 0x000fe20003f46070 */
[----:B-1----:R-:W-:Y:S01]  /*290d0*/  IMAD.WIDE R10, R248, 0x4, R242 ;  /* 0x00000004f80a7825 */ /* 0x002fe200078e02f2 */
[----:B------:R-:W-:-:S03]  /*290e0*/  IADD3 R2, R0, -0x80, RZ ;  /* 0xffffff8000027810 */ /* 0x000fc60007ffe0ff */
[----:B--2---:R-:W-:Y:S01]  /*290f0*/  IMAD.WIDE R8, R248, 0x4, R244 ;  /* 0x00000004f8087825 */ /* 0x004fe200078e02f4 */
[----:B---3--:R-:W-:-:S03]  /*29100*/  IADD3 R5, R3, 0x100000, RZ ;  /* 0x0010000003057810 */ /* 0x008fc60007ffe0ff */
[----:B------:R-:W-:Y:S02]  /*29110*/  IMAD R4, R240, 0x7b, RZ ;  /* 0x0000007bf0047824 */ /* 0x000fe400078e02ff */
[----:B------:R1:W-:Y:S04]  /*29120*/  LDGSTS.E [R5+-0x63200], [R12.64], !P1 ;  /* 0x9ce000000c057fae */ /* 0x0003e8000c921844 */
[----:B------:R2:W-:Y:S04]  /*29130*/  LDGSTS.E [R252+-0x62400], [R10.64], !P4 ;  /* 0x9dc000000afc7fae */ /* 0x0005e8000e121844 */
[----:B------:R3:W-:Y:S01]  /*29140*/  LDGSTS.E [R249+-0x62200], [R8.64], !P4 ;  /* 0x9de0000008f97fae */ /* 0x0007e2000e121844 */
[----:B------:R-:W-:Y:S01]  /*29150*/  ISETP.GE.U32.AND P4, PT, R2, 0x7fffff01, PT ;  /* 0x7fffff010200780c */ /* 0x000fe20003f86070 */
[----:B------:R-:W-:-:S02]  /*29160*/  IMAD R2, R240, 0x7f, RZ ;  /* 0x0000007ff0027824 */ /* 0x000fc400078e02ff */
[----:B------:R-:W4:Y:S01]  /*29170*/  S2R R240, SR_TID.X ;  /* 0x0000000000f07919 */ /* 0x000f220000002100 */
[----:B------:R-:W-:Y:S02]  /*29180*/  IADD3 R7, R0, -0x89, RZ ;  /* 0xffffff7700077810 */ /* 0x000fe40007ffe0ff */
[----:B------:R-:W-:Y:S02]  /*29190*/  IADD3 R248, R3, 0x100000, RZ ;  /* 0x0010000003f87810 */ /* 0x000fe40007ffe0ff */
[----:B------:R-:W-:Y:S01]  /*291a0*/  ISETP.GE.U32.AND P6, PT, R7, 0x7ffffef8, PT ;  /* 0x7ffffef80700780c */ /* 0x000fe20003fc6070 */
[C---:B------:R-:W-:Y:S01]  /*291b0*/  IMAD.WIDE R6, R4.reuse, 0x4, R242 ;  /* 0x0000000404067825 */ /* 0x040fe200078e02f2 */
[----:B------:R-:W-:Y:S04]  /*291c0*/  STL.64 [R1+0x3e0], R12 ;  /* 0x0003e00c01007387 */ /* 0x000fe80000100a00 */
[----:B------:R-:W-:Y:S04]  /*291d0*/  STL.64 [R1+0x3e8], R10 ;  /* 0x0003e80a01007387 */ /* 0x000fe80000100a00 */
[----:B------:R3:W-:Y:S04]  /*291e0*/  STL.64 [R1+0x3f0], R8 ;  /* 0x0003f00801007387 */ /* 0x0007e80000100a00 */
[----:B------:R1:W-:Y:S04]  /*291f0*/  STL.64 [R1+0x3f8], R6 ;  /* 0x0003f80601007387 */ /* 0x0003e80000100a00 */
[----:B------:R2:W-:Y:S01]  /*29200*/  LDGSTS.E [R248+-0x61400], [R6.64], !P3 ;  /* 0x9ec0000006f87fae */ /* 0x0005e2000d921844 */
[----:B---3--:R-:W-:-:S03]  /*29210*/  IMAD.WIDE R8, R4, 0x4, R244 ;  /* 0x0000000404087825 */ /* 0x008fc600078e02f4 */
[----:B------:R-:W-:Y:S01]  /*29220*/  STL [R1+0x3e48], R242 ;  /* 0x003e48f201007387 */ /* 0x000fe20000100800 */
[----:B-1----:R-:W-:-:S03]  /*29230*/  IMAD.WIDE R4, R2, 0x4, R244 ;  /* 0x0000000402047825 */ /* 0x002fc600078e02f4 */
[----:B------:R-:W-:Y:S01]  /*29240*/  STL.64 [R1+0x400], R8 ;  /* 0x0004000801007387 */ /* 0x000fe20000100a00 */
[----:B--2---:R-:W-:-:S03]  /*29250*/  IMAD.WIDE R6, R2, 0x4, R242 ;  /* 0x0000000402067825 */ /* 0x004fc600078e02f2 */
[----:B------:R-:W-:Y:S04]  /*29260*/  STL [R1+0x3e44], R243 ;  /* 0x003e44f301007387 */ /* 0x000fe80000100800 */
[----:B------:R-:W-:Y:S01]  /*29270*/  STL.64 [R1+0x408], R6 ;  /* 0x0004080601007387 */ /* 0x000fe20000100a00 */
[----:B----4-:R-:W-:-:S03]  /*29280*/  LOP3.LUT R241, R240, 0x7f, RZ, 0xc0, !PT ;  /* 0x0000007ff0f17812 */ /* 0x010fc600078ec0ff */
[----:B------:R-:W-:Y:S04]  /*29290*/  STL [R1+0x3e50], R244 ;  /* 0x003e50f401007387 */ /* 0x000fe80000100800 */
[----:B------:R-:W-:Y:S04]  /*292a0*/  STL [R1+0x3e4c], R245 ;  /* 0x003e4cf501007387 */ /* 0x000fe80000100800 */
[----:B------:R-:W-:Y:S04]  /*292b0*/  STL.64 [R1+0x410], R4 ;  /* 0x0004100401007387 */ /* 0x000fe80000100a00 */
[----:B------:R-:W2:Y:S04]  /*292c0*/  LDL.LU R224, [R1+0x730] ;  /* 0x0007300001e07983 */ /* 0x000ea80000300800 */
[----:B------:R-:W3:Y:S04]  /*292d0*/  LDL.LU R240, [R1+0x5c8] ;  /* 0x0005c80001f07983 */ /* 0x000ee80000300800 */
[----:B------:R-:W4:Y:S04]  /*292e0*/  LDL.LU R236, [R1+0x5cc] ;  /* 0x0005cc0001ec7983 */ /* 0x000f280000300800 */
[----:B------:R-:W4:Y:S04]  /*292f0*/  LDL.LU R226, [R1+0x5d4] ;  /* 0x0005d40001e27983 */ /* 0x000f280000300800 */
[----:B------:R-:W4:Y:S04]  /*29300*/  LDL.LU R239, [R1+0x5e0] ;  /* 0x0005e00001ef7983 */ /* 0x000f280000300800 */
[----:B------:R-:W4:Y:S04]  /*29310*/  LDL.LU R218, [R1+0x5ec] ;  /* 0x0005ec0001da7983 */ /* 0x000f280000300800 */
[----:B------:R-:W4:Y:S01]  /*29320*/  LDL.LU R235, [R1+0x5f0] ;  /* 0x0005f00001eb7983 */ /* 0x000f220000300800 */
[----:B------:R-:W-:-:S03]  /*29330*/  IADD3 R0, R0, 0x7f, RZ ;  /* 0x0000007f00007810 */ /* 0x000fc60007ffe0ff */
[----:B------:R-:W4:Y:S04]  /*29340*/  LDL.LU R221, [R1+0x600] ;  /* 0x0006000001dd7983 */ /* 0x000f280000300800 */
[----:B------:R-:W4:Y:S04]  /*29350*/  LDL.LU R220, [R1+0x610] ;  /* 0x0006100001dc7983 */ /* 0x000f280000300800 */
[----:B------:R-:W4:Y:S01]  /*29360*/  LDL.LU R223, [R1+0x620] ;  /* 0x0006200001df7983 */ /* 0x000f220000300800 */
[----:B------:R-:W-:-:S03]  /*29370*/  ISETP.GT.AND P1, PT, R0, 0x7f, PT ;  /* 0x0000007f0000780c */ /* 0x000fc60003f24270 */
[----:B------:R-:W4:Y:S04]  /*29380*/  LDL.LU R222, [R1+0x624] ;  /* 0x0006240001de7983 */ /* 0x000f280000300800 */
[----:B------:R-:W4:Y:S01]  /*29390*/  LDL.LU R238, [R1+0x638] ;  /* 0x0006380001ee7983 */ /* 0x000f220000300800 */
[----:B------:R-:W-:-:S03]  /*293a0*/  IMAD R2, R241, c[0x0][0x18c], RZ ;  /* 0x00006300f1027a24 */ /* 0x000fc600078e02ff */
[----:B------:R1:W-:Y:S04]  /*293b0*/  LDGSTS.E [R252+-0x61200], [R8.64], !P3 ;  /* 0x9ee0000008fc7fae */ /* 0x0003e8000d921844 */
[----:B------:R-:W4:Y:S04]  /*293c0*/  LDL.LU R227, [R1+0x644] ;  /* 0x0006440001e37983 */ /* 0x000f280000300800 */
[----:B------:R1:W-:Y:S02]  /*293d0*/  LDGSTS.E [R249+-0x60400], [R6.64], !P4 ;  /* 0x9fc0000006f97fae */ /* 0x0003e4000e121844 */
[----:B-1----:R-:W-:-:S02]  /*293e0*/  SEL R252, RZ, 0x4, !P1 ;  /* 0x00000004fffc7807 */ /* 0x002fc40004800000 */
[----:B------:R1:W-:Y:S01]  /*293f0*/  LDGSTS.E [R248+-0x60200], [R4.64], !P4 ;  /* 0x9fe0000004f87fae */ /* 0x0003e2000e121844 */
[----:B------:R-:W-:-:S03]  /*29400*/  ISETP.GE.AND P1, PT, R241, c[0x0][0x180], PT ;  /* 0x00006000f1007a0c */ /* 0x000fc60003f26270 */
        /* <DEDUP_REMOVED lines=8> */
[----:B------:R-:W4:Y:S01]  /*29490*/  LDL.LU R233, [R1+0x6c0] ;  /* 0x0006c00001e97983 */ /* 0x000f220000300800 */
[----:B------:R-:W-:-:S05]  /*294a0*/  SEL R0, R252, RZ, !P1 ;  /* 0x000000fffc007207 */ /* 0x000fca0004800000 */
[----:B------:R2:W-:Y:S01]  /*294b0*/  STL [R1+0x3e54], R0 ;  /* 0x003e540001007387 */ /* 0x0005e20000100800 */
[----:B-1----:R-:W-:-:S04]  /*294c0*/  LEA R248, P3, R2, c[0x0][0x168], 0x2 ;  /* 0x00005a0002f87a11 */ /* 0x002fc800078610ff */
[----:B------:R-:W-:Y:S01]  /*294d0*/  LEA.HI.X.SX32 R249, R2, c[0x0][0x16c], 0x2, P3 ;  /* 0x00005b0002f97a11 */ /* 0x000fe200018f16ff */
[----:B--2---:R-:W-:Y:S02]  /*294e0*/  IMAD R252, R224, c[0x0][0x190], RZ ;  /* 0x00006400e0fc7a24 */ /* 0x004fe400078e02ff */
[----:B---3--:R-:W-:Y:S02]  /*294f0*/  IMAD R224, R240, c[0x0][0x190], RZ ;  /* 0x00006400f0e07a24 */ /* 0x008fe400078e02ff */
[----:B------:R-:W2:Y:S01]  /*29500*/  LDL.LU R240, [R1+0x6c4] ;  /* 0x0006c40001f07983 */ /* 0x000ea20000300800 */
[----:B----4-:R-:W-:-:S03]  /*29510*/  IMAD R225, R236, c[0x0][0x190], RZ ;  /* 0x00006400ece17a24 */ /* 0x010fc600078e02ff */
[----:B------:R-:W3:Y:S01]  /*29520*/  LDL.LU R236, [R1+0x6d8] ;  /* 0x0006d80001ec7983 */ /* 0x000ee20000300800 */
[----:B------:R-:W-:Y:S02]  /*29530*/  IMAD R0, R226, c[0x0][0x190], RZ ;  /* 0x00006400e2007a24 */ /* 0x000fe400078e02ff */
[----:B------:R-:W-:Y:S02]  /*29540*/  IMAD R226, R239, c[0x0][0x190], RZ ;  /* 0x00006400efe27a24 */ /* 0x000fe400078e02ff */
[----:B------:R-:W4:Y:S04]  /*29550*/  LDL.LU R239, [R1+0x6e0] ;  /* 0x0006e00001ef7983 */ /* 0x000f280000300800 */
[----:B------:R1:W-:Y:S01]  /*29560*/  STL [R1+0x5d4], R0 ;  /* 0x0005d40001007387 */ /* 0x0003e20000100800 */
[----:B------:R-:W-:-:S03]  /*29570*/  IMAD R2, R235, c[0x0][0x190], RZ ;  /* 0x00006400eb027a24 */ /* 0x000fc600078e02ff */
[----:B------:R-:W4:Y:S01]  /*29580*/  LDL.LU R235, [R1+0x6e4] ;  /* 0x0006e40001eb7983 */ /* 0x000f220000300800 */
[----:B-1----:R-:W-:-:S05]  /*29590*/  IMAD R0, R218, c[0x0][0x190], RZ ;  /* 0x00006400da007a24 */ /* 0x002fca00078e02ff */
[----:B------:R1:W-:Y:S01]  /*295a0*/  STL [R1+0x5ec], R0 ;  /* 0x0005ec0001007387 */ /* 0x0003e20000100800 */
[----:B------:R-:W-:-:S03]  /*295b0*/  IMAD R3, R223, c[0x0][0x190], RZ ;  /* 0x00006400df037a24 */ /* 0x000fc600078e02ff */
[----:B------:R1:W-:Y:S02]  /*295c0*/  STL [R1+0x5f0], R2 ;  /* 0x0005f00201007387 */ /* 0x0003e40000100800 */
[----:B-1----:R-:W-:Y:S02]  /*295d0*/  IMAD R0, R221, c[0x0][0x190], RZ ;  /* 0x00006400dd007a24 */ /* 0x002fe400078e02ff */
[----:B------:R-:W-:-:S03]  /*295e0*/  IMAD R2, R220, c[0x0][0x190], RZ ;  /* 0x00006400dc027a24 */ /* 0x000fc600078e02ff */
[----:B------:R1:W-:Y:S04]  /*295f0*/  STL [R1+0x600], R0 ;  /* 0x0006000001007387 */ /* 0x0003e80000100800 */
[----:B------:R1:W-:Y:S04]  /*29600*/  STL [R1+0x610], R2 ;  /* 0x0006100201007387 */ /* 0x0003e80000100800 */
[----:B------:R-:W-:Y:S01]  /*29610*/  STL [R1+0x620], R3 ;  /* 0x0006200301007387 */ /* 0x000fe20000100800 */
[----:B-1----:R-:W-:Y:S02]  /*29620*/  IMAD R0, R222, c[0x0][0x190], RZ ;  /* 0x00006400de007a24 */ /* 0x002fe400078e02ff */
[----:B------:R-:W-:-:S02]  /*29630*/  IMAD R2, R238, c[0x0][0x190], RZ ;  /* 0x00006400ee027a24 */ /* 0x000fc400078e02ff */
[----:B------:R-:W4:Y:S04]  /*29640*/  LDL.LU R238, [R1+0x6f0] ;  /* 0x0006f00001ee7983 */ /* 0x000f280000300800 */
[----:B------:R1:W-:Y:S04]  /*29650*/  STL [R1+0x624], R0 ;  /* 0x0006240001007387 */ /* 0x0003e80000100800 */
[----:B------:R1:W-:Y:S02]  /*29660*/  STL [R1+0x638], R2 ;  /* 0x0006380201007387 */ /* 0x0003e40000100800 */
[----:B-1----:R-:W-:-:S02]  /*29670*/  IMAD R0, R227, c[0x0][0x190], RZ ;  /* 0x00006400e3007a24 */ /* 0x002fc400078e02ff */
[----:B------:R-:W-:Y:S02]  /*29680*/  IMAD R2, R241, c[0x0][0x190], RZ ;  /* 0x00006400f1027a24 */ /* 0x000fe400078e02ff */
[----:B------:R-:W4:Y:S04]  /*29690*/  LDL.LU R241, [R1+0x704] ;  /* 0x0007040001f17983 */ /* 0x000f280000300800 */
[----:B------:R1:W-:Y:S04]  /*296a0*/  STL [R1+0x644], R0 ;  /* 0x0006440001007387 */ /* 0x0003e80000100800 */
[----:B------:R-:W-:Y:S01]  /*296b0*/  STL [R1+0x648], R2 ;  /* 0x0006480201007387 */ /* 0x000fe20000100800 */
[----:B-1----:R-:W-:-:S02]  /*296c0*/  IMAD R0, R231, c[0x0][0x190], RZ ;  /* 0x00006400e7007a24 */ /* 0x002fc400078e02ff */
[----:B------:R-:W-:Y:S02]  /*296d0*/  IMAD R231, R234, c[0x0][0x190], RZ ;  /* 0x00006400eae77a24 */ /* 0x000fe400078e02ff */
[----:B------:R-:W4:Y:S04]  /*296e0*/  LDL.LU R234, [R1+0x714] ;  /* 0x0007140001ea7983 */ /* 0x000f280000300800 */
[----:B------:R1:W-:Y:S01]  /*296f0*/  STL [R1+0x654], R0 ;  /* 0x0006540001007387 */ /* 0x0003e20000100800 */
[----:B------:R-:W-:Y:S02]  /*29700*/  IMAD R3, R229, c[0x0][0x190], RZ ;  /* 0x00006400e5037a24 */ /* 0x000fe400078e02ff */
[----:B-1----:R-:W-:Y:S02]  /*29710*/  IMAD R0, R230, c[0x0][0x190], RZ ;  /* 0x00006400e6007a24 */ /* 0x002fe400078e02ff */
[----:B------:R-:W4:Y:S01]  /*29720*/  LDL.LU R230, [R1+0x718] ;  /* 0x0007180001e67983 */ /* 0x000f220000300800 */
[----:B------:R-:W-:-:S03]  /*29730*/  IMAD R2, R237, c[0x0][0x190], RZ ;  /* 0x00006400ed027a24 */ /* 0x000fc600078e02ff */
[----:B------:R1:W-:Y:S04]  /*29740*/  STL [R1+0x668], R0 ;  /* 0x0006680001007387 */ /* 0x0003e80000100800 */
[----:B------:R-:W-:Y:S04]  /*29750*/  STL [R1+0x678], R3 ;  /* 0x0006780301007387 */ /* 0x000fe80000100800 */
[----:B------:R-:W4:Y:S01]  /*29760*/  LDL.LU R237, [R1+0x748] ;  /* 0x0007480001ed7983 */ /* 0x000f220000300800 */
[----:B-1----:R-:W-:-:S05]  /*29770*/  IMAD R0, R228, c[0x0][0x190], RZ ;  /* 0x00006400e4007a24 */ /* 0x002fca00078e02ff */
[----:B------:R1:W-:Y:S04]  /*29780*/  STL [R1+0x690], R0 ;  /* 0x0006900001007387 */ /* 0x0003e80000100800 */
[----:B------:R2:W-:Y:S04]  /*29790*/  STL [R1+0x69c], R2 ;  /* 0x00069c0201007387 */ /* 0x0005e80000100800 */
[----:B------:R-:W4:Y:S01]  /*297a0*/  LDL.LU R215, [R1+0x750] ;  /* 0x0007500001d77983 */ /* 0x000f220000300800 */
[----:B-1----:R-:W-:-:S03]  /*297b0*/  IMAD R0, R233, c[0x0][0x190], RZ ;  /* 0x00006400e9007a24 */ /* 0x002fc600078e02ff */
[----:B------:R-:W4:Y:S04]  /*297c0*/  LDL.LU R233, [R1+0x754] ;  /* 0x0007540001e97983 */ /* 0x000f280000300800 */
[----:B------:R3:W-:Y:S01]  /*297d0*/  STL [R1+0x6a0], R0 ;  /* 0x0006a00001007387 */ /* 0x0007e20000100800 */
[----:B--2---:R-:W-:-:S03]  /*297e0*/  IMAD R2, R240, c[0x0][0x190], RZ ;  /* 0x00006400f0027a24 */ /* 0x004fc600078e02ff */
[----:B------:R-:W2:Y:S01]  /*297f0*/  LDL.LU R240, [R1+0xc24] ;  /* 0x000c240001f07983 */ /* 0x000ea20000300800 */
[----:B---3--:R-:W-:-:S03]  /*29800*/  IMAD R0, R236, c[0x0][0x190], RZ ;  /* 0x00006400ec007a24 */ /* 0x008fc600078e02ff */
[----:B------:R-:W-:Y:S04]  /*29810*/  STL [R1+0x6ac], R2 ;  /* 0x0006ac0201007387 */ /* 0x000fe80000100800 */
[----:B------:R-:W3:Y:S04]  /*29820*/  LDL.LU R217, [R1+0xc20] ;  /* 0x000c200001d97983 */ /* 0x000ee80000300800 */
[----:B------:R-:W3:Y:S04]  /*29830*/  LDL.LU R236, [R1+0xc1c] ;  /* 0x000c1c0001ec7983 */ /* 0x000ee80000300800 */
[----:B------:R4:W-:Y:S04]  /*29840*/  STL [R1+0x6c0], R0 ;  /* 0x0006c00001007387 */ /* 0x0009e80000100800 */
[----:B------:R-:W3:Y:S01]  /*29850*/  LDL.LU R216, [R1+0x760] ;  /* 0x0007600001d87983 */ /* 0x000ee20000300800 */
[----:B----4-:R-:W-:-:S03]  /*29860*/  IMAD R0, R239, c[0x0][0x190], RZ ;  /* 0x00006400ef007a24 */ /* 0x010fc600078e02ff */
[----:B------:R-:W4:Y:S04]  /*29870*/  LDL.LU R239, [R1+0x770] ;  /* 0x0007700001ef7983 */ /* 0x000f280000300800 */
[----:B------:R1:W-:Y:S04]  /*29880*/  STL [R1+0x6c4], R0 ;  /* 0x0006c40001007387 */ /* 0x0003e80000100800 */
[----:B------:R-:W4:Y:S04]  /*29890*/  LDL.LU R219, [R1+0x784] ;  /* 0x0007840001db7983 */ /* 0x000f280000300800 */
[----:B------:R-:W4:Y:S01]  /*298a0*/  LDL.LU R218, [R1+0x788] ;  /* 0x0007880001da7983 */ /* 0x000f220000300800 */
[----:B-1----:R-:W-:-:S05]  /*298b0*/  IMAD R0, R235, c[0x0][0x190], RZ ;  /* 0x00006400eb007a24 */ /* 0x002fca00078e02ff */
[----:B------:R1:W-:Y:S04]  /*298c0*/  STL [R1+0x6d8], R0 ;  /* 0x0006d80001007387 */ /* 0x0003e80000100800 */
[----:B------:R-:W4:Y:S04]  /*298d0*/  LDL.LU R221, [R1+0x794] ;  /* 0x0007940001dd7983 */ /* 0x000f280000300800 */
[----:B------:R-:W4:Y:S04]  /*298e0*/  LDL.LU R220, [R1+0x7a0] ;  /* 0x0007a00001dc7983 */ /* 0x000f280000300800 */
[----:B------:R-:W4:Y:S01]  /*298f0*/  LDL.LU R235, [R1+0x7ac] ;  /* 0x0007ac0001eb7983 */ /* 0x000f220000300800 */
[----:B-1----:R-:W-:-:S03]  /*29900*/  IMAD R0, R238, c[0x0][0x190], RZ ;  /* 0x00006400ee007a24 */ /* 0x002fc600078e02ff */
[----:B------:R-:W4:Y:S04]  /*29910*/  LDL.LU R223, [R1+0x7b8] ;  /* 0x0007b80001df7983 */ /* 0x000f280000300800 */
[----:B------:R-:W4:Y:S04]  /*29920*/  LDL.LU R238, [R1+0x7c4] ;  /* 0x0007c40001ee7983 */ /* 0x000f280000300800 */
[----:B------:R1:W-:Y:S04]  /*29930*/  STL [R1+0x6e0], R0 ;  /* 0x0006e00001007387 */ /* 0x0003e80000100800 */
[----:B------:R-:W4:Y:S01]  /*29940*/  LDL.LU R222, [R1+0x7cc] ;  /* 0x0007cc0001de7983 */ /* 0x000f220000300800 */
[----:B-1----:R-:W-:-:S03]  /*29950*/  IMAD R0, R241, c[0x0][0x190], RZ ;  /* 0x00006400f1007a24 */ /* 0x002fc600078e02ff */
[----:B------:R-:W4:Y:S04]  /*29960*/  LDL.LU R241, [R1+0x7d0] ;  /* 0x0007d00001f17983 */ /* 0x000f280000300800 */
[----:B------:R1:W-:Y:S04]  /*29970*/  STL [R1+0x6e4], R0 ;  /* 0x0006e40001007387 */ /* 0x0003e80000100800 */
[----:B------:R-:W4:Y:S01]  /*29980*/  LDL.LU R227, [R1+0x7e0] ;  /* 0x0007e00001e37983 */ /* 0x000f220000300800 */
[----:B-1----:R-:W-:-:S03]  /*29990*/  IMAD R0, R234, c[0x0][0x190], RZ ;  /* 0x00006400ea007a24 */ /* 0x002fc600078e02ff */
[----:B------:R-:W4:Y:S04]  /*299a0*/  LDL.LU R234, [R1+0x7f8] ;  /* 0x0007f80001ea7983 */ /* 0x000f280000300800 */
[----:B------:R1:W-:Y:S04]  /*299b0*/  STL [R1+0x6f0], R0 ;  /* 0x0006f00001007387 */ /* 0x0003e80000100800 */
[----:B------:R-:W4:Y:S04]  /*299c0*/  LDL.LU R229, [R1+0x800] ;  /* 0x0008000001e57983 */ /* 0x000f280000300800 */
[----:B------:R-:W4:Y:S01]  /*299d0*/  LDL.LU R228, [R1+0x808] ;  /* 0x0008080001e47983 */ /* 0x000f220000300800 */
[----:B-1----:R-:W-:-:S05]  /*299e0*/  IMAD R0, R230, c[0x0][0x190], RZ ;  /* 0x00006400e6007a24 */ /* 0x002fca00078e02ff */
[----:B------:R-:W-:Y:S04]  /*299f0*/  STL [R1+0x704], R0 ;  /* 0x0007040001007387 */ /* 0x000fe80000100800 */
[----:B------:R-:W4:Y:S01]  /*29a00*/  LDL.LU R230, [R1+0x81c] ;  /* 0x00081c0001e67983 */ /* 0x000f220000300800 */
[----:B------:R-:W-:-:S03]  /*29a10*/  IMAD R2, R237, c[0x0][0x190], RZ ;  /* 0x00006400ed027a24 */ /* 0x000fc600078e02ff */
[----:B------:R-:W4:Y:S04]  /*29a20*/  LDL.LU R237, [R1+0x820] ;  /* 0x0008200001ed7983 */ /* 0x000f280000300800 */
[----:B------:R1:W-:Y:S02]  /*29a30*/  STL [R1+0x714], R2 ;  /* 0x0007140201007387 */ /* 0x0003e40000100800 */
[----:B-1----:R-:W-:Y:S02]  /*29a40*/  IMAD R2, R233, c[0x0][0x190], RZ ;  /* 0x00006400e9027a24 */ /* 0x002fe400078e02ff */
[----:B------:R-:W4:Y:S01]  /*29a50*/  LDL.LU R233, [R1+0x830] ;  /* 0x0008300001e97983 */ /* 0x000f220000300800 */
[----:B------:R-:W-:-:S05]  /*29a60*/  IMAD R0, R215, c[0x0][0x190], RZ ;  /* 0x00006400d7007a24 */ /* 0x000fca00078e02ff */
[----:B------:R2:W-:Y:S04]  /*29a70*/  STL [R1+0x718], R0 ;  /* 0x0007180001007387 */ /* 0x0005e80000100800 */
[----:B------:R3:W-:Y:S01]  /*29a80*/  STL [R1+0x730], R2 ;  /* 0x0007300201007387 */ /* 0x0007e20000100800 */
[----:B--2---:R-:W-:-:S03]  /*29a90*/  IMAD R0, R240, c[0x0][0x190], RZ ;  /* 0x00006400f0007a24 */ /* 0x004fc600078e02ff */
[----:B------:R-:W2:Y:S04]  /*29aa0*/  LDL.LU R240, [R1+0x838] ;  /* 0x0008380001f07983 */ /* 0x000ea80000300800 */
[----:B------:R1:W-:Y:S01]  /*29ab0*/  STL [R1+0x748], R0 ;  /* 0x0007480001007387 */ /* 0x0003e20000100800 */
[----:B---3--:R-:W-:Y:S02]  /*29ac0*/  IMAD R2, R217, c[0x0][0x190], RZ ;  /* 0x00006400d9027a24 */ /* 0x008fe400078e02ff */
[----:B-1----:R-:W-:Y:S02]  /*29ad0*/  IMAD R0, R236, c[0x0][0x190], RZ ;  /* 0x00006400ec007a24 */ /* 0x002fe400078e02ff */
[----:B------:R-:W3:Y:S04]  /*29ae0*/  LDL.LU R236, [R1+0x840] ;  /* 0x0008400001ec7983 */ /* 0x000ee80000300800 */
[----:B------:R1:W-:Y:S04]  /*29af0*/  STL [R1+0x750], R2 ;  /* 0x0007500201007387 */ /* 0x0003e80000100800 */
[----:B------:R4:W-:Y:S01]  /*29b00*/  STL [R1+0x754], R0 ;  /* 0x0007540001007387 */ /* 0x0009e20000100800 */
[----:B-1----:R-:W-:-:S02]  /*29b10*/  IMAD R2, R216, c[0x0][0x190], RZ ;  /* 0x00006400d8027a24 */ /* 0x002fc400078e02ff */
[----:B----4-:R-:W-:Y:S02]  /*29b20*/  IMAD R0, R239, c[0x0][0x190], RZ ;  /* 0x00006400ef007a24 */ /* 0x010fe400078e02ff */
[----:B------:R-:W4:Y:S04]  /*29b30*/  LDL.LU R239, [R1+0x850] ;  /* 0x0008500001ef7983 */ /* 0x000f280000300800 */
[----:B------:R1:W-:Y:S04]  /*29b40*/  STL [R1+0x760], R2 ;  /* 0x0007600201007387 */ /* 0x0003e80000100800 */
[----:B------:R1:W-:Y:S02]  /*29b50*/  STL [R1+0x770], R0 ;  /* 0x0007700001007387 */ /* 0x0003e40000100800 */
[----:B-1----:R-:W-:-:S02]  /*29b60*/  IMAD R2, R219, c[0x0][0x190], RZ ;  /* 0x00006400db027a24 */ /* 0x002fc400078e02ff */
[----:B------:R-:W-:Y:S02]  /*29b70*/  IMAD R3, R221, c[0x0][0x190], RZ ;  /* 0x00006400dd037a24 */ /* 0x000fe400078e02ff */
[----:B------:R-:W-:Y:S01]  /*29b80*/  IMAD R0, R218, c[0x0][0x190], RZ ;  /* 0x00006400da007a24 */ /* 0x000fe200078e02ff */
[----:B------:R1:W-:Y:S04]  /*29b90*/  STL [R1+0x784], R2 ;  /* 0x0007840201007387 */ /* 0x0003e80000100800 */
[----:B------:R1:W-:Y:S04]  /*29ba0*/  STL [R1+0x788], R0 ;  /* 0x0007880001007387 */ /* 0x0003e80000100800 */
[----:B------:R-:W-:Y:S01]  /*29bb0*/  STL [R1+0x794], R3 ;  /* 0x0007940301007387 */ /* 0x000fe20000100800 */
[----:B-1----:R-:W-:-:S02]  /*29bc0*/  IMAD R2, R220, c[0x0][0x190], RZ ;  /* 0x00006400dc027a24 */ /* 0x002fc400078e02ff */
[----:B------:R-:W-:Y:S02]  /*29bd0*/  IMAD R0, R235, c[0x0][0x190], RZ ;  /* 0x00006400eb007a24 */ /* 0x000fe400078e02ff */
[----:B------:R-:W4:Y:S04]  /*29be0*/  LDL.LU R235, [R1+0x85c] ;  /* 0x00085c0001eb7983 */ /* 0x000f280000300800 */
[----:B------:R1:W-:Y:S04]  /*29bf0*/  STL [R1+0x7a0], R2 ;  /* 0x0007a00201007387 */ /* 0x0003e80000100800 */
[----:B------:R1:W-:Y:S02]  /*29c00*/  STL [R1+0x7ac], R0 ;  /* 0x0007ac0001007387 */ /* 0x0003e40000100800 */
        /* <DEDUP_REMOVED lines=9> */
[----:B------:R1:W-:Y:S01]  /*29ca0*/  STL [R1+0x7d0], R0 ;  /* 0x0007d00001007387 */ /* 0x0003e20000100800 */
[----:B------:R-:W-:-:S02]  /*29cb0*/  IMAD R3, R229, c[0x0][0x190], RZ ;  /* 0x00006400e5037a24 */ /* 0x000fc400078e02ff */
[----:B-1----:R-:W-:Y:S02]  /*29cc0*/  IMAD R2, R227, c[0x0][0x190], RZ ;  /* 0x00006400e3027a24 */ /* 0x002fe400078e02ff */
[----:B------:R-:W-:Y:S02]  /*29cd0*/  IMAD R0, R234, c[0x0][0x190], RZ ;  /* 0x00006400ea007a24 */ /* 0x000fe400078e02ff */
[----:B------:R-:W4:Y:S04]  /*29ce0*/  LDL.LU R234, [R1+0x878] ;  /* 0x0008780001ea7983 */ /* 0x000f280000300800 */
[----:B------:R1:W-:Y:S04]  /*29cf0*/  STL [R1+0x7e0], R2 ;  /* 0x0007e00201007387 */ /* 0x0003e80000100800 */
[----:B------:R1:W-:Y:S04]  /*29d00*/  STL [R1+0x7f8], R0 ;  /* 0x0007f80001007387 */ /* 0x0003e80000100800 */
[----:B------:R-:W-:Y:S01]  /*29d10*/  STL [R1+0x800], R3 ;  /* 0x0008000301007387 */ /* 0x000fe20000100800 */
[----:B-1----:R-:W-:-:S03]  /*29d20*/  IMAD R2, R230, c[0x0][0x190], RZ ;  /* 0x00006400e6027a24 */ /* 0x002fc600078e02ff */
[----:B------:R-:W4:Y:S01]  /*29d30*/  LDL.LU R230, [R1+0x888] ;  /* 0x0008880001e67983 */ /* 0x000f220000300800 */
[----:B------:R-:W-:-:S05]  /*29d40*/  IMAD R0, R228, c[0x0][0x190], RZ ;  /* 0x00006400e4007a24 */ /* 0x000fca00078e02ff */
[----:B------:R1:W-:Y:S04]  /*29d50*/  STL [R1+0x808], R0 ;  /* 0x0008080001007387 */ /* 0x0003e80000100800 */
[----:B------:R1:W-:Y:S04]  /*29d60*/  STL [R1+0x81c], R2 ;  /* 0x00081c0201007387 */ /* 0x0003e80000100800 */
[----:B------:R-:W4:Y:S01]  /*29d70*/  LDL.LU R215, [R1+0x88c] ;  /* 0x00088c0001d77983 */ /* 0x000f220000300800 */
[----:B-1----:R-:W-:-:S03]  /*29d80*/  IMAD R0, R237, c[0x0][0x190], RZ ;  /* 0x00006400ed007a24 */ /* 0x002fc600078e02ff */
[----:B------:R-:W4:Y:S01]  /*29d90*/  LDL.LU R237, [R1+0x890] ;  /* 0x0008900001ed7983 */ /* 0x000f220000300800 */
[----:B------:R-:W-:-:S03]  /*29da0*/  IMAD R2, R233, c[0x0][0x190], RZ ;  /* 0x00006400e9027a24 */ /* 0x000fc600078e02ff */
[----:B------:R2:W-:Y:S04]  /*29db0*/  STL [R1+0x820], R0 ;  /* 0x0008200001007387 */ /* 0x0005e80000100800 */
[----:B------:R-:W4:Y:S04]  /*29dc0*/  LDL.LU R233, [R1+0x8a8] ;  /* 0x0008a80001e97983 */ /* 0x000f280000300800 */
[----:B------:R-:W-:Y:S04]  /*29dd0*/  STL [R1+0x830], R2 ;  /* 0x0008300201007387 */ /* 0x000fe80000100800 */
[----:B------:R-:W4:Y:S01]  /*29de0*/  LDL.LU R217, [R1+0x8ac] ;  /* 0x0008ac0001d97983 */ /* 0x000f220000300800 */
[----:B--2---:R-:W-:-:S03]  /*29df0*/  IMAD R0, R240, c[0x0][0x190], RZ ;  /* 0x00006400f0007a24 */ /* 0x004fc600078e02ff */
[----:B------:R-:W2:Y:S04]  /*29e00*/  LDL.LU R240, [R1+0x8b0] ;  /* 0x0008b00001f07983 */ /* 0x000ea80000300800 */
[----:B------:R3:W-:Y:S04]  /*29e10*/  STL [R1+0x838], R0 ;  /* 0x0008380001007387 */ /* 0x0007e80000100800 */
[----:B------:R-:W2:Y:S01]  /*29e20*/  LDL.LU R216, [R1+0x8c8] ;  /* 0x0008c80001d87983 */ /* 0x000ea20000300800 */
[----:B---3--:R-:W-:-:S03]  /*29e30*/  IMAD R0, R236, c[0x0][0x190], RZ ;  /* 0x00006400ec007a24 */ /* 0x008fc600078e02ff */
[----:B------:R-:W3:Y:S04]  /*29e40*/  LDL.LU R236, [R1+0x8d4] ;  /* 0x0008d40001ec7983 */ /* 0x000ee80000300800 */
[----:B------:R4:W-:Y:S04]  /*29e50*/  STL [R1+0x840], R0 ;  /* 0x0008400001007387 */ /* 0x0009e80000100800 */
[----:B------:R-:W3:Y:S04]  /*29e60*/  LDL.LU R219, [R1+0x8e0] ;  /* 0x0008e00001db7983 */ /* 0x000ee80000300800 */
[----:B------:R-:W3:Y:S01]  /*29e70*/  LDL.LU R218, [R1+0x8e8] ;  /* 0x0008e80001da7983 */ /* 0x000ee20000300800 */
[----:B----4-:R-:W-:-:S05]  /*29e80*/  IMAD R0, R239, c[0x0][0x190], RZ ;  /* 0x00006400ef007a24 */ /* 0x010fca00078e02ff */
[----:B------:R1:W-:Y:S04]  /*29e90*/  STL [R1+0x850], R0 ;  /* 0x0008500001007387 */ /* 0x0003e80000100800 */
[----:B------:R-:W4:Y:S04]  /*29ea0*/  LDL.LU R221, [R1+0x8f8] ;  /* 0x0008f80001dd7983 */ /* 0x000f280000300800 */
[----:B------:R-:W4:Y:S04]  /*29eb0*/  LDL.LU R220, [R1+0x90c] ;  /* 0x00090c0001dc7983 */ /* 0x000f280000300800 */
[----:B------:R-:W4:Y:S04]  /*29ec0*/  LDL.LU R239, [R1+0x91c] ;  /* 0x00091c0001ef7983 */ /* 0x000f280000300800 */
[----:B------:R-:W4:Y:S04]  /*29ed0*/  LDL.LU R223, [R1+0x928] ;  /* 0x0009280001df7983 */ /* 0x000f280000300800 */
[----:B------:R-:W4:Y:S01]  /*29ee0*/  LDL.LU R229, [R1+0x938] ;  /* 0x0009380001e57983 */ /* 0x000f220000300800 */
[----:B-1----:R-:W-:-:S05]  /*29ef0*/  IMAD R0, R235, c[0x0][0x190], RZ ;  /* 0x00006400eb007a24 */ /* 0x002fca00078e02ff */
[----:B------:R1:W-:Y:S04]  /*29f00*/  STL [R1+0x85c], R0 ;  /* 0x00085c0001007387 */ /* 0x0003e80000100800 */
[----:B------:R-:W4:Y:S01]  /*29f10*/  LDL.LU R222, [R1+0x944] ;  /* 0x0009440001de7983 */ /* 0x000f220000300800 */
[----:B-1----:R-:W-:-:S03]  /*29f20*/  IMAD R0, R238, c[0x0][0x190], RZ ;  /* 0x00006400ee007a24 */ /* 0x002fc600078e02ff */
[----:B------:R-:W4:Y:S04]  /*29f30*/  LDL.LU R238, [R1+0x958] ;  /* 0x0009580001ee7983 */ /* 0x000f280000300800 */
[----:B------:R1:W-:Y:S02]  /*29f40*/  STL [R1+0x868], R0 ;  /* 0x0008680001007387 */ /* 0x0003e40000100800 */
[----:B-1----:R-:W-:Y:S02]  /*29f50*/  IMAD R0, R241, c[0x0][0x190], RZ ;  /* 0x00006400f1007a24 */ /* 0x002fe400078e02ff */
[----:B------:R-:W4:Y:S04]  /*29f60*/  LDL.LU R241, [R1+0x968] ;  /* 0x0009680001f17983 */ /* 0x000f280000300800 */
[----:B------:R-:W4:Y:S04]  /*29f70*/  LDL.LU R235, [R1+0x97c] ;  /* 0x00097c0001eb7983 */ /* 0x000f280000300800 */
[----:B------:R1:W-:Y:S04]  /*29f80*/  STL [R1+0x86c], R0 ;  /* 0x00086c0001007387 */ /* 0x0003e80000100800 */
[----:B------:R-:W4:Y:S04]  /*29f90*/  LDL.LU R228, [R1+0x98c] ;  /* 0x00098c0001e47983 */ /* 0x000f280000300800 */
[----:B------:R-:W4:Y:S01]  /*29fa0*/  LDL.LU R227, [R1+0x998] ;  /* 0x0009980001e37983 */ /* 0x000f220000300800 */
[----:B-1----:R-:W-:-:S05]  /*29fb0*/  IMAD R0, R234, c[0x0][0x190], RZ ;  /* 0x00006400ea007a24 */ /* 0x002fca00078e02ff */
[----:B------:R1:W-:Y:S04]  /*29fc0*/  STL [R1+0x878], R0 ;  /* 0x0008780001007387 */ /* 0x0003e80000100800 */
[----:B------:R-:W4:Y:S01]  /*29fd0*/  LDL.LU R234, [R1+0x9a8] ;  /* 0x0009a80001ea7983 */ /* 0x000f220000300800 */
[----:B------:R-:W-:-:S03]  /*29fe0*/  IMAD R205, R230, c[0x0][0x190], RZ ;  /* 0x00006400e6cd7a24 */ /* 0x000fc600078e02ff */
[----:B------:R-:W4:Y:S01]  /*29ff0*/  LDL.LU R230, [R1+0x9b8] ;  /* 0x0009b80001e67983 */ /* 0x000f220000300800 */
[----:B------:R-:W-:Y:S02]  /*2a000*/  IMAD R2, R215, c[0x0][0x190], RZ ;  /* 0x00006400d7027a24 */ /* 0x000fe400078e02ff */
[----:B-1----:R-:W-:Y:S02]  /*2a010*/  IMAD R0, R237, c[0x0][0x190], RZ ;  /* 0x00006400ed007a24 */ /* 0x002fe400078e02ff */
[----:B------:R-:W4:Y:S04]  /*2a020*/  LDL.LU R237, [R1+0x9c8] ;  /* 0x0009c80001ed7983 */ /* 0x000f280000300800 */
[----:B------:R1:W-:Y:S04]  /*2a030*/  STL [R1+0x88c], R2 ;  /* 0x00088c0201007387 */ /* 0x0003e80000100800 */
[----:B------:R1:W-:Y:S02]  /*2a040*/  STL [R1+0x890], R0 ;  /* 0x0008900001007387 */ /* 0x0003e40000100800 */
[----:B-1----:R-:W-:-:S02]  /*2a050*/  IMAD R2, R233, c[0x0][0x190], RZ ;  /* 0x00006400e9027a24 */ /* 0x002fc400078e02ff */
[----:B------:R-:W4:Y:S01]  /*2a060*/  LDL.LU R233, [R1+0x9d8] ;  /* 0x0009d80001e97983 */ /* 0x000f220000300800 */
[----:B------:R-:W-:-:S03]  /*2a070*/  IMAD R0, R217, c[0x0][0x190], RZ ;  /* 0x00006400d9007a24 */ /* 0x000fc600078e02ff */
[----:B------:R2:W-:Y:S02]  /*2a080*/  STL [R1+0x8a8], R2 ;  /* 0x0008a80201007387 */ /* 0x0005e40000100800 */
[----:B--2---:R-:W-:Y:S02]  /*2a090*/  IMAD R2, R240, c[0x0][0x190], RZ ;  /* 0x00006400f0027a24 */ /* 0x004fe400078e02ff */
[----:B------:R-:W2:Y:S04]  /*2a0a0*/  LDL.LU R240, [R1+0x9e8] ;  /* 0x0009e80001f07983 */ /* 0x000ea80000300800 */
[----:B------:R1:W-:Y:S04]  /*2a0b0*/  STL [R1+0x8ac], R0 ;  /* 0x0008ac0001007387 */ /* 0x0003e80000100800 */
[----:B------:R3:W-:Y:S01]  /*2a0c0*/  STL [R1+0x8b0], R2 ;  /* 0x0008b00201007387 */ /* 0x0007e20000100800 */
[----:B-1----:R-:W-:-:S02]  /*2a0d0*/  IMAD R0, R216, c[0x0][0x190], RZ ;  /* 0x00006400d8007a24 */ /* 0x002fc400078e02ff */
[----:B---3--:R-:W-:Y:S02]  /*2a0e0*/  IMAD R2, R236, c[0x0][0x190], RZ ;  /* 0x00006400ec027a24 */ /* 0x008fe400078e02ff */
[----:B------:R-:W3:Y:S04]  /*2a0f0*/  LDL.LU R236, [R1+0x9f8] ;  /* 0x0009f80001ec7983 */ /* 0x000ee80000300800 */
[----:B------:R1:W-:Y:S04]  /*2a100*/  STL [R1+0x8c8], R0 ;  /* 0x0008c80001007387 */ /* 0x0003e80000100800 */
[----:B------:R1:W-:Y:S02]  /*2a110*/  STL [R1+0x8d4], R2 ;  /* 0x0008d40201007387 */ /* 0x0003e40000100800 */
[----:B-1----:R-:W-:-:S02]  /*2a120*/  IMAD R0, R219, c[0x0][0x190], RZ ;  /* 0x00006400db007a24 */ /* 0x002fc400078e02ff */
[----:B------:R-:W-:-:S03]  /*2a130*/  IMAD R2, R218, c[0x0][0x190], RZ ;  /* 0x00006400da027a24 */ /* 0x000fc600078e02ff */
[----:B------:R4:W-:Y:S04]  /*2a140*/  STL [R1+0x8e0], R0 ;  /* 0x0008e00001007387 */ /* 0x0009e80000100800 */
[----:B------:R1:W-:Y:S01]  /*2a150*/  STL [R1+0x8e8], R2 ;  /* 0x0008e80201007387 */ /* 0x0003e20000100800 */
[----:B----4-:R-:W-:Y:S02]  /*2a160*/  IMAD R0, R220, c[0x0][0x190], RZ ;  /* 0x00006400dc007a24 */ /* 0x010fe400078e02ff */
[----:B-1----:R-:W-:Y:S02]  /*2a170*/  IMAD R2, R239, c[0x0][0x190], RZ ;  /* 0x00006400ef027a24 */ /* 0x002fe400078e02ff */
[----:B------:R-:W4:Y:S01]  /*2a180*/  LDL.LU R239, [R1+0xa04] ;  /* 0x000a040001ef7983 */ /* 0x000f220000300800 */
[----:B------:R-:W-:-:S03]  /*2a190*/  IMAD R202, R229, c[0x0][0x190], RZ ;  /* 0x00006400e5ca7a24 */ /* 0x000fc600078e02ff */
[----:B------:R1:W-:Y:S04]  /*2a1a0*/  STL [R1+0x90c], R0 ;  /* 0x00090c0001007387 */ /* 0x0003e80000100800 */
[----:B------:R-:W-:Y:S04]  /*2a1b0*/  STL [R1+0x91c], R2 ;  /* 0x00091c0201007387 */ /* 0x000fe80000100800 */
[----:B------:R-:W4:Y:S01]  /*2a1c0*/  LDL.LU R229, [R1+0xa18] ;  /* 0x000a180001e57983 */ /* 0x000f220000300800 */
[----:B-1----:R-:W-:-:S05]  /*2a1d0*/  IMAD R0, R223, c[0x0][0x190], RZ ;  /* 0x00006400df007a24 */ /* 0x002fca00078e02ff */
[----:B------:R1:W-:Y:S02]  /*2a1e0*/  STL [R1+0x928], R0 ;  /* 0x0009280001007387 */ /* 0x0003e40000100800 */
[----:B-1----:R-:W-:Y:S02]  /*2a1f0*/  IMAD R0, R222, c[0x0][0x190], RZ ;  /* 0x00006400de007a24 */ /* 0x002fe400078e02ff */
[----:B------:R-:W-:Y:S02]  /*2a200*/  IMAD R208, R238, c[0x0][0x190], RZ ;  /* 0x00006400eed07a24 */ /* 0x000fe400078e02ff */
[----:B------:R-:W4:Y:S04]  /*2a210*/  LDL.LU R238, [R1+0xa28] ;  /* 0x000a280001ee7983 */ /* 0x000f280000300800 */
[----:B------:R1:W-:Y:S02]  /*2a220*/  STL [R1+0x944], R0 ;  /* 0x0009440001007387 */ /* 0x0003e40000100800 */
[----:B-1----:R-:W-:-:S02]  /*2a230*/  IMAD R0, R235, c[0x0][0x190], RZ ;  /* 0x00006400eb007a24 */ /* 0x002fc400078e02ff */
[----:B------:R-:W4:Y:S04]  /*2a240*/  LDL.LU R235, [R1+0xa38] ;  /* 0x000a380001eb7983 */ /* 0x000f280000300800 */
[----:B------:R1:W-:Y:S01]  /*2a250*/  STL [R1+0x97c], R0 ;  /* 0x00097c0001007387 */ /* 0x0003e20000100800 */
[----:B------:R-:W-:-:S03]  /*2a260*/  IMAD R2, R234, c[0x0][0x190], RZ ;  /* 0x00006400ea027a24 */ /* 0x000fc600078e02ff */
[----:B------:R-:W4:Y:S04]  /*2a270*/  LDL.LU R234, [R1+0xa4c] ;  /* 0x000a4c0001ea7983 */ /* 0x000f280000300800 */
[----:B------:R1:W-:Y:S02]  /*2a280*/  STL [R1+0x9a8], R2 ;  /* 0x0009a80201007387 */ /* 0x0003e40000100800 */
[----:B-1----:R-:W-:Y:S02]  /*2a290*/  IMAD R0, R230, c[0x0][0x190], RZ ;  /* 0x00006400e6007a24 */ /* 0x002fe400078e02ff */
[----:B------:R-:W4:Y:S04]  /*2a2a0*/  LDL.LU R211, [R1+0xa58] ;  /* 0x000a580001d37983 */ /* 0x000f280000300800 */
[----:B------:R-:W4:Y:S04]  /*2a2b0*/  LDL.LU R230, [R1+0xa68] ;  /* 0x000a680001e67983 */ /* 0x000f280000300800 */
[----:B------:R1:W-:Y:S01]  /*2a2c0*/  STL [R1+0x9b8], R0 ;  /* 0x0009b80001007387 */ /* 0x0003e20000100800 */
[----:B------:R-:W-:-:S03]  /*2a2d0*/  IMAD R2, R237, c[0x0][0x190], RZ ;  /* 0x00006400ed027a24 */ /* 0x000fc600078e02ff */
[----:B------:R-:W4:Y:S04]  /*2a2e0*/  LDL.LU R237, [R1+0xa78] ;  /* 0x000a780001ed7983 */ /* 0x000f280000300800 */
[----:B------:R-:W-:Y:S04]  /*2a2f0*/  STL [R1+0x9c8], R2 ;  /* 0x0009c80201007387 */ /* 0x000fe80000100800 */
[----:B------:R-:W4:Y:S01]  /*2a300*/  LDL.LU R210, [R1+0xa84] ;  /* 0x000a840001d27983 */ /* 0x000f220000300800 */
[----:B-1----:R-:W-:-:S03]  /*2a310*/  IMAD R0, R233, c[0x0][0x190], RZ ;  /* 0x00006400e9007a24 */ /* 0x002fc600078e02ff */
[----:B------:R-:W4:Y:S04]  /*2a320*/  LDL.LU R233, [R1+0xa90] ;  /* 0x000a900001e97983 */ /* 0x000f280000300800 */
[----:B------:R3:W-:Y:S04]  /*2a330*/  STL [R1+0x9d8], R0 ;  /* 0x0009d80001007387 */ /* 0x0007e80000100800 */
[----:B------:R-:W4:Y:S01]  /*2a340*/  LDL.LU R212, [R1+0xaa0] ;  /* 0x000aa00001d47983 */ /* 0x000f220000300800 */
[----:B------:R-:W-:Y:S02]  /*2a350*/  IMAD R203, R221, c[0x0][0x190], RZ ;  /* 0x00006400ddcb7a24 */ /* 0x000fe400078e02ff */
[----:B------:R-:W-:-:S02]  /*2a360*/  IMAD R198, R227, c[0x0][0x190], RZ ;  /* 0x00006400e3c67a24 */ /* 0x000fc400078e02ff */
[----:B--2---:R-:W-:Y:S02]  /*2a370*/  IMAD R219, R240, c[0x0][0x190], RZ ;  /* 0x00006400f0db7a24 */ /* 0x004fe400078e02ff */
[----:B------:R-:W2:Y:S04]  /*2a380*/  LDL.LU R240, [R1+0xab0] ;  /* 0x000ab00001f07983 */ /* 0x000ea80000300800 */
[----:B------:R-:W2:Y:S04]  /*2a390*/  LDL.LU R214, [R1+0xac4] ;  /* 0x000ac40001d67983 */ /* 0x000ea80000300800 */
[----:B------:R-:W2:Y:S01]  /*2a3a0*/  LDL.LU R215, [R1+0xac8] ;  /* 0x000ac80001d77983 */ /* 0x000ea20000300800 */
[----:B---3--:R-:W-:-:S05]  /*2a3b0*/  IMAD R0, R236, c[0x0][0x190], RZ ;  /* 0x00006400ec007a24 */ /* 0x008fca00078e02ff */
[----:B------:R1:W-:Y:S04]  /*2a3c0*/  STL [R1+0x9f8], R0 ;  /* 0x0009f80001007387 */ /* 0x0003e80000100800 */
[----:B------:R-:W3:Y:S04]  /*2a3d0*/  LDL.LU R217, [R1+0xae0] ;  /* 0x000ae00001d97983 */ /* 0x000ee80000300800 */
[----:B------:R-:W3:Y:S04]  /*2a3e0*/  LDL.LU R218, [R1+0xaec] ;  /* 0x000aec0001da7983 */ /* 0x000ee80000300800 */
[----:B------:R-:W3:Y:S04]  /*2a3f0*/  LDL.LU R236, [R1+0xb00] ;  /* 0x000b000001ec7983 */ /* 0x000ee80000300800 */
[----:B------:R-:W3:Y:S01]  /*2a400*/  LDL.LU R221, [R1+0xb10] ;  /* 0x000b100001dd7983 */ /* 0x000ee20000300800 */
[----:B----4-:R-:W-:-:S03]  /*2a410*/  IMAD R216, R239, c[0x0][0x190], RZ ;  /* 0x00006400efd87a24 */ /* 0x010fc600078e02ff */
[----:B------:R-:W4:Y:S04]  /*2a420*/  LDL.LU R239, [R1+0xb20] ;  /* 0x000b200001ef7983 */ /* 0x000f280000300800 */
        /* <DEDUP_REMOVED lines=19> */
[----:B------:R1:W-:Y:S01]  /*2a560*/  STL [R1+0xa68], R0 ;  /* 0x000a680001007387 */ /* 0x0003e20000100800 */
[----:B------:R-:W-:-:S03]  /*2a570*/  IMAD R207, R237, c[0x0][0x190], RZ ;  /* 0x00006400edcf7a24 */ /* 0x000fc600078e02ff */
[----:B------:R-:W4:Y:S01]  /*2a580*/  LDL.LU R237, [R1+0xbb8] ;  /* 0x000bb80001ed7983 */ /* 0x000f220000300800 */
[----:B-1----:R-:W-:-:S03]  /*2a590*/  IMAD R2, R233, c[0x0][0x190], RZ ;  /* 0x00006400e9027a24 */ /* 0x002fc600078e02ff */
[----:B------:R-:W4:Y:S01]  /*2a5a0*/  LDL.LU R233, [R1+0xbcc] ;  /* 0x000bcc0001e97983 */ /* 0x000f220000300800 */
[----:B------:R-:W-:-:S05]  /*2a5b0*/  IMAD R0, R210, c[0x0][0x190], RZ ;  /* 0x00006400d2007a24 */ /* 0x000fca00078e02ff */
[----:B------:R1:W-:Y:S04]  /*2a5c0*/  STL [R1+0xa84], R0 ;  /* 0x000a840001007387 */ /* 0x0003e80000100800 */
[----:B------:R2:W-:Y:S01]  /*2a5d0*/  STL [R1+0xa90], R2 ;  /* 0x000a900201007387 */ /* 0x0005e20000100800 */
[----:B-1----:R-:W-:Y:S02]  /*2a5e0*/  IMAD R0, R212, c[0x0][0x190], RZ ;  /* 0x00006400d4007a24 */ /* 0x002fe400078e02ff */
[----:B--2---:R-:W-:Y:S02]  /*2a5f0*/  IMAD R2, R240, c[0x0][0x190], RZ ;  /* 0x00006400f0027a24 */ /* 0x004fe400078e02ff */
[----:B------:R-:W2:Y:S04]  /*2a600*/  LDL.LU R240, [R1+0xbd0] ;  /* 0x000bd00001f07983 */ /* 0x000ea80000300800 */
[----:B------:R1:W-:Y:S04]  /*2a610*/  STL [R1+0xaa0], R0 ;  /* 0x000aa00001007387 */ /* 0x0003e80000100800 */
[----:B------:R1:W-:Y:S02]  /*2a620*/  STL [R1+0xab0], R2 ;  /* 0x000ab00201007387 */ /* 0x0003e40000100800 */
[----:B-1----:R-:W-:-:S02]  /*2a630*/  IMAD R0, R214, c[0x0][0x190], RZ ;  /* 0x00006400d6007a24 */ /* 0x002fc400078e02ff */
[----:B------:R-:W-:-:S03]  /*2a640*/  IMAD R2, R215, c[0x0][0x190], RZ ;  /* 0x00006400d7027a24 */ /* 0x000fc600078e02ff */
[----:B------:R1:W-:Y:S01]  /*2a650*/  STL [R1+0xac4], R0 ;  /* 0x000ac40001007387 */ /* 0x0003e20000100800 */
[----:B---3--:R-:W-:-:S03]  /*2a660*/  IMAD R3, R217, c[0x0][0x190], RZ ;  /* 0x00006400d9037a24 */ /* 0x008fc600078e02ff */
[----:B------:R3:W-:Y:S01]  /*2a670*/  STL [R1+0xac8], R2 ;  /* 0x000ac80201007387 */ /* 0x0007e20000100800 */
[----:B-1----:R-:W-:-:S03]  /*2a680*/  IMAD R0, R218, c[0x0][0x190], RZ ;  /* 0x00006400da007a24 */ /* 0x002fc600078e02ff */
[----:B------:R-:W-:Y:S01]  /*2a690*/  STL [R1+0xae0], R3 ;  /* 0x000ae00301007387 */ /* 0x000fe20000100800 */
[----:B---3--:R-:W-:-:S03]  /*2a6a0*/  IMAD R2, R236, c[0x0][0x190], RZ ;  /* 0x00006400ec027a24 */ /* 0x008fc600078e02ff */
[----:B------:R-:W3:Y:S04]  /*2a6b0*/  LDL.LU R236, [R1+0xbe4] ;  /* 0x000be40001ec7983 */ /* 0x000ee80000300800 */
[----:B------:R1:W-:Y:S04]  /*2a6c0*/  STL [R1+0xaec], R0 ;  /* 0x000aec0001007387 */ /* 0x0003e80000100800 */
[----:B------:R4:W-:Y:S01]  /*2a6d0*/  STL [R1+0xb00], R2 ;  /* 0x000b000201007387 */ /* 0x0009e20000100800 */
[----:B-1----:R-:W-:Y:S02]  /*2a6e0*/  IMAD R0, R221, c[0x0][0x190], RZ ;  /* 0x00006400dd007a24 */ /* 0x002fe400078e02ff */
[----:B----4-:R-:W-:-:S02]  /*2a6f0*/  IMAD R204, R239, c[0x0][0x190], RZ ;  /* 0x00006400efcc7a24 */ /* 0x010fc400078e02ff */
[----:B------:R-:W4:Y:S01]  /*2a700*/  LDL.LU R239, [R1+0xbf0] ;  /* 0x000bf00001ef7983 */ /* 0x000f220000300800 */
[----:B------:R-:W-:-:S03]  /*2a710*/  IMAD R2, R220, c[0x0][0x190], RZ ;  /* 0x00006400dc027a24 */ /* 0x000fc600078e02ff */
[----:B------:R1:W-:Y:S02]  /*2a720*/  STL [R1+0xb10], R0 ;  /* 0x000b100001007387 */ /* 0x0003e40000100800 */
[----:B-1----:R-:W-:Y:S02]  /*2a730*/  IMAD R0, R229, c[0x0][0x190], RZ ;  /* 0x00006400e5007a24 */ /* 0x002fe400078e02ff */
        /* <DEDUP_REMOVED lines=9> */
[----:B------:R-:W-:-:S03]  /*2a7d0*/  IMAD R0, R227, c[0x0][0x190], RZ ;  /* 0x00006400e3007a24 */ /* 0x000fc600078e02ff */
[----:B------:R-:W-:Y:S01]  /*2a7e0*/  STL [R1+0xb6c], R2 ;  /* 0x000b6c0201007387 */ /* 0x000fe20000100800 */
[----:B------:R-:W-:-:S03]  /*2a7f0*/  IMAD R227, R235, c[0x0][0x190], RZ ;  /* 0x00006400ebe37a24 */ /* 0x000fc600078e02ff */
[----:B------:R-:W4:Y:S04]  /*2a800*/  LDL.LU R235, [R1+0xc18] ;  /* 0x000c180001eb7983 */ /* 0x000f280000300800 */
[----:B------:R1:W-:Y:S04]  /*2a810*/  STL [R1+0xb80], R0 ;  /* 0x000b800001007387 */ /* 0x0003e80000100800 */
[----:B------:R-:W4:Y:S01]  /*2a820*/  LDL.LU R206, [R1+0xc14] ;  /* 0x000c140001ce7983 */ /* 0x000f220000300800 */
[----:B-1----:R-:W-:-:S03]  /*2a830*/  IMAD R0, R234, c[0x0][0x190], RZ ;  /* 0x00006400ea007a24 */ /* 0x002fc600078e02ff */
[----:B------:R-:W4:Y:S04]  /*2a840*/  LDL.LU R234, [R1+0xc0c] ;  /* 0x000c0c0001ea7983 */ /* 0x000f280000300800 */
[----:B------:R1:W-:Y:S04]  /*2a850*/  STL [R1+0xba0], R0 ;  /* 0x000ba00001007387 */ /* 0x0003e80000100800 */
[----:B------:R-:W4:Y:S01]  /*2a860*/  LDL.LU R222, [R1+0xc08] ;  /* 0x000c080001de7983 */ /* 0x000f220000300800 */
[----:B------:R-:W-:-:S05]  /*2a870*/  IMAD R2, R230, c[0x0][0x190], RZ ;  /* 0x00006400e6027a24 */ /* 0x000fca00078e02ff */
[----:B------:R-:W-:Y:S04]  /*2a880*/  STL [R1+0xba8], R2 ;  /* 0x000ba80201007387 */ /* 0x000fe80000100800 */
        /* <DEDUP_REMOVED lines=10> */
[----:B--2---:R-:W-:-:S05]  /*2a930*/  IMAD R0, R240, c[0x0][0x190], RZ ;  /* 0x00006400f0007a24 */ /* 0x004fca00078e02ff */
[----:B------:R3:W-:Y:S04]  /*2a940*/  STL [R1+0xbd0], R0 ;  /* 0x000bd00001007387 */ /* 0x0007e80000100800 */
[----:B------:R-:W2:Y:S04]  /*2a950*/  LDL.LU R220, [R1+0xbe0] ;  /* 0x000be00001dc7983 */ /* 0x000ea80000300800 */
[----:B------:R-:W2:Y:S04]  /*2a960*/  LDL.LU R240, [R1+0xbdc] ;  /* 0x000bdc0001f07983 */ /* 0x000ea80000300800 */
[----:B------:R-:W2:Y:S04]  /*2a970*/  LDL.LU R230, [R1+0xbd8] ;  /* 0x000bd80001e67983 */ /* 0x000ea80000300800 */
[----:B------:R-:W2:Y:S01]  /*2a980*/  LDL.LU R214, [R1+0xbd4] ;  /* 0x000bd40001d67983 */ /* 0x000ea20000300800 */
[----:B---3--:R-:W-:-:S03]  /*2a990*/  IMAD R0, R236, c[0x0][0x190], RZ ;  /* 0x00006400ec007a24 */ /* 0x008fc600078e02ff */
[----:B------:R-:W3:Y:S04]  /*2a9a0*/  LDL.LU R236, [R1+0xbc8] ;  /* 0x000bc80001ec7983 */ /* 0x000ee80000300800 */
[----:B------:R4:W-:Y:S04]  /*2a9b0*/  STL [R1+0xbe4], R0 ;  /* 0x000be40001007387 */ /* 0x0009e80000100800 */
[----:B------:R-:W3:Y:S01]  /*2a9c0*/  LDL.LU R215, [R1+0xbc4] ;  /* 0x000bc40001d77983 */ /* 0x000ee20000300800 */
[----:B----4-:R-:W-:-:S03]  /*2a9d0*/  IMAD R0, R239, c[0x0][0x190], RZ ;  /* 0x00006400ef007a24 */ /* 0x010fc600078e02ff */
[----:B------:R-:W4:Y:S04]  /*2a9e0*/  LDL.LU R239, [R1+0xbc0] ;  /* 0x000bc00001ef7983 */ /* 0x000f280000300800 */
[----:B------:R1:W-:Y:S04]  /*2a9f0*/  STL [R1+0xbf0], R0 ;  /* 0x000bf00001007387 */ /* 0x0003e80000100800 */
[----:B------:R-:W4:Y:S01]  /*2aa00*/  LDL.LU R218, [R1+0xbbc] ;  /* 0x000bbc0001da7983 */ /* 0x000f220000300800 */
[----:B------:R-:W-:-:S03]  /*2aa10*/  IMAD R217, R229, c[0x0][0x190], RZ ;  /* 0x00006400e5d97a24 */ /* 0x000fc600078e02ff */
        /* <DEDUP_REMOVED lines=8> */
[----:B------:R1:W-:Y:S01]  /*2aaa0*/  STL [R1+0xc18], R0 ;  /* 0x000c180001007387 */ /* 0x0003e20000100800 */
        /* <DEDUP_REMOVED lines=8> */
[----:B------:R-:W-:Y:S01]  /*2ab30*/  STL [R1+0xc08], R2 ;  /* 0x000c080201007387 */ /* 0x000fe20000100800 */
[----:B------:R-:W-:-:S03]  /*2ab40*/  IMAD R206, R237, c[0x0][0x190], RZ ;  /* 0x00006400edce7a24 */ /* 0x000fc600078e02ff */
[----:B------:R-:W4:Y:S04]  /*2ab50*/  LDL.LU R237, [R1+0xb90] ;  /* 0x000b900001ed7983 */ /* 0x000f280000300800 */
[----:B------:R1:W-:Y:S02]  /*2ab60*/  STL [R1+0xc04], R0 ;  /* 0x000c040001007387 */ /* 0x0003e40000100800 */
[----:B-1----:R-:W-:Y:S02]  /*2ab70*/  IMAD R0, R233, c[0x0][0x190], RZ ;  /* 0x00006400e9007a24 */ /* 0x002fe400078e02ff */
[----:B------:R-:W4:Y:S01]  /*2ab80*/  LDL.LU R233, [R1+0xb8c] ;  /* 0x000b8c0001e97983 */ /* 0x000f220000300800 */
[----:B------:R-:W-:-:S05]  /*2ab90*/  IMAD R2, R211, c[0x0][0x190], RZ ;  /* 0x00006400d3027a24 */ /* 0x000fca00078e02ff */
[----:B------:R1:W-:Y:S04]  /*2aba0*/  STL [R1+0xbf8], R2 ;  /* 0x000bf80201007387 */ /* 0x0003e80000100800 */
[----:B------:R1:W-:Y:S02]  /*2abb0*/  STL [R1+0xbf4], R0 ;  /* 0x000bf40001007387 */ /* 0x0003e40000100800 */
[----:B-1----:R-:W-:Y:S02]  /*2abc0*/  IMAD R2, R210, c[0x0][0x190], RZ ;  /* 0x00006400d2027a24 */ /* 0x002fe400078e02ff */
[----:B------:R-:W-:-:S03]  /*2abd0*/  IMAD R0, R212, c[0x0][0x190], RZ ;  /* 0x00006400d4007a24 */ /* 0x000fc600078e02ff */
[----:B------:R-:W-:Y:S04]  /*2abe0*/  STL [R1+0xbec], R2 ;  /* 0x000bec0201007387 */ /* 0x000fe80000100800 */
[----:B------:R2:W-:Y:S02]  /*2abf0*/  STL [R1+0xbe8], R0 ;  /* 0x000be80001007387 */ /* 0x0005e40000100800 */
[----:B--2---:R-:W-:Y:S02]  /*2ac00*/  IMAD R0, R230, c[0x0][0x190], RZ ;  /* 0x00006400e6007a24 */ /* 0x004fe400078e02ff */
[----:B------:R-:W2:Y:S01]  /*2ac10*/  LDL.LU R230, [R1+0xb84] ;  /* 0x000b840001e67983 */ /* 0x000ea20000300800 */
[----:B------:R-:W-:-:S03]  /*2ac20*/  IMAD R2, R214, c[0x0][0x190], RZ ;  /* 0x00006400d6027a24 */ /* 0x000fc600078e02ff */
[----:B------:R3:W-:Y:S02]  /*2ac30*/  STL [R1+0xbd8], R0 ;  /* 0x000bd80001007387 */ /* 0x0007e40000100800 */
[----:B---3--:R-:W-:Y:S02]  /*2ac40*/  IMAD R0, R236, c[0x0][0x190], RZ ;  /* 0x00006400ec007a24 */ /* 0x008fe400078e02ff */
        /* <DEDUP_REMOVED lines=10> */
[----:B------:R-:W-:Y:S02]  /*2acf0*/  IMAD R0, R229, c[0x0][0x190], RZ ;  /* 0x00006400e5007a24 */ /* 0x000fe400078e02ff */
[----:B------:R-:W4:Y:S04]  /*2ad00*/  LDL.LU R229, [R1+0xb74] ;  /* 0x000b740001e57983 */ /* 0x000f280000300800 */
[----:B------:R-:W-:Y:S04]  /*2ad10*/  STL [R1+0xbbc], R2 ;  /* 0x000bbc0201007387 */ /* 0x000fe80000100800 */
[----:B------:R1:W-:Y:S04]  /*2ad20*/  STL [R1+0xbb4], R0 ;  /* 0x000bb40001007387 */ /* 0x0003e80000100800 */
[----:B------:R-:W-:Y:S01]  /*2ad30*/  STL [R1+0xbb0], R3 ;  /* 0x000bb00301007387 */ /* 0x000fe20000100800 */
[----:B-1----:R-:W-:-:S02]  /*2ad40*/  IMAD R0, R223, c[0x0][0x190], RZ ;  /* 0x00006400df007a24 */ /* 0x002fc400078e02ff */
[----:B------:R-:W-:Y:S02]  /*2ad50*/  IMAD R2, R238, c[0x0][0x190], RZ ;  /* 0x00006400ee027a24 */ /* 0x000fe400078e02ff */
[----:B------:R-:W4:Y:S04]  /*2ad60*/  LDL.LU R238, [R1+0xb70] ;  /* 0x000b700001ee7983 */ /* 0x000f280000300800 */
[----:B------:R1:W-:Y:S04]  /*2ad70*/  STL [R1+0xbac], R0 ;  /* 0x000bac0001007387 */ /* 0x0003e80000100800 */
[----:B------:R-:W-:Y:S04]  /*2ad80*/  STL [R1+0xba4], R2 ;  /* 0x000ba40201007387 */ /* 0x000fe80000100800 */
[----:B------:R-:W4:Y:S01]  /*2ad90*/  LDL.LU R196, [R1+0xb68] ;  /* 0x000b680001c47983 */ /* 0x000f220000300800 */
[----:B-1----:R-:W-:-:S03]  /*2ada0*/  IMAD R0, R235, c[0x0][0x190], RZ ;  /* 0x00006400eb007a24 */ /* 0x002fc600078e02ff */
[----:B------:R-:W4:Y:S04]  /*2adb0*/  LDL.LU R235, [R1+0xb64] ;  /* 0x000b640001eb7983 */ /* 0x000f280000300800 */
[----:B------:R1:W-:Y:S02]  /*2adc0*/  STL [R1+0xb9c], R0 ;  /* 0x000b9c0001007387 */ /* 0x0003e40000100800 */
[----:B-1----:R-:W-:Y:S02]  /*2add0*/  IMAD R0, R234, c[0x0][0x190], RZ ;  /* 0x00006400ea007a24 */ /* 0x002fe400078e02ff */
[----:B------:R-:W4:Y:S04]  /*2ade0*/  LDL.LU R234, [R1+0xb5c] ;  /* 0x000b5c0001ea7983 */ /* 0x000f280000300800 */
[----:B------:R1:W-:Y:S04]  /*2adf0*/  STL [R1+0xb98], R0 ;  /* 0x000b980001007387 */ /* 0x0003e80000100800 */
[----:B------:R-:W4:Y:S04]  /*2ae00*/  LDL.LU R215, [R1+0xb58] ;  /* 0x000b580001d77983 */ /* 0x000f280000300800 */
[----:B------:R-:W4:Y:S04]  /*2ae10*/  LDL.LU R221, [R1+0xb54] ;  /* 0x000b540001dd7983 */ /* 0x000f280000300800 */
        /* <DEDUP_REMOVED lines=10> */
[----:B------:R-:W4:Y:S04]  /*2aec0*/  LDL.LU R233, [R1+0xb30] ;  /* 0x000b300001e97983 */ /* 0x000f280000300800 */
[----:B------:R-:W4:Y:S04]  /*2aed0*/  LDL.LU R210, [R1+0xb28] ;  /* 0x000b280001d27983 */ /* 0x000f280000300800 */
[----:B------:R-:W4:Y:S01]  /*2aee0*/  LDL.LU R223, [R1+0xb24] ;  /* 0x000b240001df7983 */ /* 0x000f220000300800 */
[----:B------:R-:W-:-:S02]  /*2aef0*/  IMAD R201, R222, c[0x0][0x190], RZ ;  /* 0x00006400dec97a24 */ /* 0x000fc400078e02ff */
[----:B--2---:R-:W-:-:S05]  /*2af00*/  IMAD R0, R230, c[0x0][0x190], RZ ;  /* 0x00006400e6007a24 */ /* 0x004fca00078e02ff */
[----:B------:R3:W-:Y:S04]  /*2af10*/  STL [R1+0xb84], R0 ;  /* 0x000b840001007387 */ /* 0x0007e80000100800 */
[----:B------:R-:W2:Y:S04]  /*2af20*/  LDL.LU R212, [R1+0xb1c] ;  /* 0x000b1c0001d47983 */ /* 0x000ea80000300800 */
[----:B------:R-:W2:Y:S01]  /*2af30*/  LDL.LU R230, [R1+0xb18] ;  /* 0x000b180001e67983 */ /* 0x000ea20000300800 */
[----:B---3--:R-:W-:-:S05]  /*2af40*/  IMAD R0, R236, c[0x0][0x190], RZ ;  /* 0x00006400ec007a24 */ /* 0x008fca00078e02ff */
[----:B------:R4:W-:Y:S04]  /*2af50*/  STL [R1+0xb7c], R0 ;  /* 0x000b7c0001007387 */ /* 0x0009e80000100800 */
[----:B------:R-:W3:Y:S01]  /*2af60*/  LDL.LU R236, [R1+0xb14] ;  /* 0x000b140001ec7983 */ /* 0x000ee20000300800 */
[----:B----4-:R-:W-:-:S03]  /*2af70*/  IMAD R0, R239, c[0x0][0x190], RZ ;  /* 0x00006400ef007a24 */ /* 0x010fc600078e02ff */
[----:B------:R-:W4:Y:S04]  /*2af80*/  LDL.LU R239, [R1+0xb0c] ;  /* 0x000b0c0001ef7983 */ /* 0x000f280000300800 */
[----:B------:R1:W-:Y:S04]  /*2af90*/  STL [R1+0xb78], R0 ;  /* 0x000b780001007387 */ /* 0x0003e80000100800 */
[----:B------:R-:W3:Y:S04]  /*2afa0*/  LDL.LU R214, [R1+0xb08] ;  /* 0x000b080001d67983 */ /* 0x000ee80000300800 */
[----:B------:R-:W3:Y:S01]  /*2afb0*/  LDL.LU R222, [R1+0xb04] ;  /* 0x000b040001de7983 */ /* 0x000ee20000300800 */
[----:B-1----:R-:W-:-:S05]  /*2afc0*/  IMAD R0, R229, c[0x0][0x190], RZ ;  /* 0x00006400e5007a24 */ /* 0x002fca00078e02ff */
[----:B------:R1:W-:Y:S04]  /*2afd0*/  STL [R1+0xb74], R0 ;  /* 0x000b740001007387 */ /* 0x0003e80000100800 */
[----:B------:R-:W3:Y:S01]  /*2afe0*/  LDL.LU R229, [R1+0xafc] ;  /* 0x000afc0001e57983 */ /* 0x000ee20000300800 */
[----:B-1----:R-:W-:-:S03]  /*2aff0*/  IMAD R0, R238, c[0x0][0x190], RZ ;  /* 0x00006400ee007a24 */ /* 0x002fc600078e02ff */
[----:B------:R-:W3:Y:S04]  /*2b000*/  LDL.LU R238, [R1+0xaf8] ;  /* 0x000af80001ee7983 */ /* 0x000ee80000300800 */
[----:B------:R1:W-:Y:S01]  /*2b010*/  STL [R1+0xb70], R0 ;  /* 0x000b700001007387 */ /* 0x0003e20000100800 */
[----:B------:R-:W-:Y:S02]  /*2b020*/  IMAD R2, R196, c[0x0][0x190], RZ ;  /* 0x00006400c4027a24 */ /* 0x000fe400078e02ff */
[----:B-1----:R-:W-:Y:S02]  /*2b030*/  IMAD R0, R235, c[0x0][0x190], RZ ;  /* 0x00006400eb007a24 */ /* 0x002fe400078e02ff */
[----:B------:R-:W3:Y:S04]  /*2b040*/  LDL.LU R235, [R1+0xaf4] ;  /* 0x000af40001eb7983 */ /* 0x000ee80000300800 */
[----:B------:R1:W-:Y:S04]  /*2b050*/  STL [R1+0xb68], R2 ;  /* 0x000b680201007387 */ /* 0x0003e80000100800 */
[----:B------:R1:W-:Y:S02]  /*2b060*/  STL [R1+0xb64], R0 ;  /* 0x000b640001007387 */ /* 0x0003e40000100800 */
[----:B-1----:R-:W-:-:S02]  /*2b070*/  IMAD R2, R234, c[0x0][0x190], RZ ;  /* 0x00006400ea027a24 */ /* 0x002fc400078e02ff */
[----:B------:R-:W3:Y:S04]  /*2b080*/  LDL.LU R234, [R1+0xaf0] ;  /* 0x000af00001ea7983 */ /* 0x000ee80000300800 */
[----:B------:R-:W-:Y:S01]  /*2b090*/  STL [R1+0xb5c], R2 ;  /* 0x000b5c0201007387 */ /* 0x000fe20000100800 */
[----:B------:R-:W-:-:S03]  /*2b0a0*/  IMAD R0, R215, c[0x0][0x190], RZ ;  /* 0x00006400d7007a24 */ /* 0x000fc600078e02ff */
[----:B------:R-:W3:Y:S04]  /*2b0b0*/  LDL.LU R215, [R1+0xae8] ;  /* 0x000ae80001d77983 */ /* 0x000ee80000300800 */
[----:B------:R1:W-:Y:S02]  /*2b0c0*/  STL [R1+0xb58], R0 ;  /* 0x000b580001007387 */ /* 0x0003e40000100800 */
[----:B-1----:R-:W-:Y:S02]  /*2b0d0*/  IMAD R0, R199, c[0x0][0x190], RZ ;  /* 0x00006400c7007a24 */ /* 0x002fe400078e02ff */
[----:B------:R-:W-:Y:S02]  /*2b0e0*/  IMAD R2, R237, c[0x0][0x190], RZ ;  /* 0x00006400ed027a24 */ /* 0x000fe400078e02ff */
[----:B------:R-:W3:Y:S04]  /*2b0f0*/  LDL.LU R237, [R1+0xae4] ;  /* 0x000ae40001ed7983 */ /* 0x000ee80000300800 */
[----:B------:R1:W-:Y:S04]  /*2b100*/  STL [R1+0xb4c], R0 ;  /* 0x000b4c0001007387 */ /* 0x0003e80000100800 */
[----:B------:R1:W-:Y:S01]  /*2b110*/  STL [R1+0xb48], R2 ;  /* 0x000b480201007387 */ /* 0x0003e20000100800 */
[----:B------:R-:W-:-:S02]  /*2b120*/  IMAD R3, R209, c[0x0][0x190], RZ ;  /* 0x00006400d1037a24 */ /* 0x000fc400078e02ff */
[----:B-1----:R-:W-:Y:S02]  /*2b130*/  IMAD R0, R200, c[0x0][0x190], RZ ;  /* 0x00006400c8007a24 */ /* 0x002fe400078e02ff */
[----:B------:R-:W-:-:S03]  /*2b140*/  IMAD R2, R211, c[0x0][0x190], RZ ;  /* 0x00006400d3027a24 */ /* 0x000fc600078e02ff */
[----:B------:R1:W-:Y:S04]  /*2b150*/  STL [R1+0xb44], R0 ;  /* 0x000b440001007387 */ /* 0x0003e80000100800 */
[----:B------:R-:W-:Y:S04]  /*2b160*/  STL [R1+0xb40], R3 ;  /* 0x000b400301007387 */ /* 0x000fe80000100800 */
[----:B------:R-:W-:Y:S01]  /*2b170*/  STL [R1+0xb38], R2 ;  /* 0x000b380201007387 */ /* 0x000fe20000100800 */
[----:B-1----:R-:W-:-:S03]  /*2b180*/  IMAD R0, R218, c[0x0][0x190], RZ ;  /* 0x00006400da007a24 */ /* 0x002fc600078e02ff */
[----:B------:R-:W3:Y:S04]  /*2b190*/  LDL.LU R218, [R1+0xadc] ;  /* 0x000adc0001da7983 */ /* 0x000ee80000300800 */
[----:B------:R1:W-:Y:S02]  /*2b1a0*/  STL [R1+0xb34], R0 ;  /* 0x000b340001007387 */ /* 0x0003e40000100800 */
[----:B-1----:R-:W-:Y:S02]  /*2b1b0*/  IMAD R0, R223, c[0x0][0x190], RZ ;  /* 0x00006400df007a24 */ /* 0x002fe400078e02ff */
[----:B------:R-:W3:Y:S01]  /*2b1c0*/  LDL.LU R223, [R1+0xad8] ;  /* 0x000ad80001df7983 */ /* 0x000ee20000300800 */
[----:B------:R-:W-:-:S05]  /*2b1d0*/  IMAD R2, R210, c[0x0][0x190], RZ ;  /* 0x00006400d2027a24 */ /* 0x000fca00078e02ff */
[----:B------:R2:W-:Y:S04]  /*2b1e0*/  STL [R1+0xb28], R2 ;  /* 0x000b280201007387 */ /* 0x0005e80000100800 */
[----:B------:R1:W-:Y:S01]  /*2b1f0*/  STL [R1+0xb24], R0 ;  /* 0x000b240001007387 */ /* 0x0003e20000100800 */
[----:B--2---:R-:W-:Y:S02]  /*2b200*/  IMAD R2, R212, c[0x0][0x190], RZ ;  /* 0x00006400d4027a24 */ /* 0x004fe400078e02ff */
[----:B-1----:R-:W-:Y:S02]  /*2b210*/  IMAD R0, R230, c[0x0][0x190], RZ ;  /* 0x00006400e6007a24 */ /* 0x002fe400078e02ff */
[----:B------:R-:W2:Y:S04]  /*2b220*/  LDL.LU R230, [R1+0xad4] ;  /* 0x000ad40001e67983 */ /* 0x000ea80000300800 */
[----:B------:R-:W-:Y:S04]  /*2b230*/  STL [R1+0xb1c], R2 ;  /* 0x000b1c0201007387 */ /* 0x000fe80000100800 */
[----:B------:R4:W-:Y:S02]  /*2b240*/  STL [R1+0xb18], R0 ;  /* 0x000b180001007387 */ /* 0x0009e40000100800 */
[----:B----4-:R-:W-:-:S02]  /*2b250*/  IMAD R0, R239, c[0x0][0x190], RZ ;  /* 0x00006400ef007a24 */ /* 0x010fc400078e02ff */
[----:B------:R-:W4:Y:S04]  /*2b260*/  LDL.LU R239, [R1+0xad0] ;  /* 0x000ad00001ef7983 */ /* 0x000f280000300800 */
[----:B------:R1:W-:Y:S01]  /*2b270*/  STL [R1+0xb0c], R0 ;  /* 0x000b0c0001007387 */ /* 0x0003e20000100800 */
[----:B---3--:R-:W-:-:S05]  /*2b280*/  IMAD R2, R214, c[0x0][0x190], RZ ;  /* 0x00006400d6027a24 */ /* 0x008fca00078e02ff */
[----:B------:R-:W-:Y:S01]  /*2b290*/  STL [R1+0xb08], R2 ;  /* 0x000b080201007387 */ /* 0x000fe20000100800 */
[----:B-1----:R-:W-:-:S03]  /*2b2a0*/  IMAD R0, R222, c[0x0][0x190], RZ ;  /* 0x00006400de007a24 */ /* 0x002fc600078e02ff */
[----:B------:R-:W3:Y:S04]  /*2b2b0*/  LDL.LU R222, [R1+0xacc] ;  /* 0x000acc0001de7983 */ /* 0x000ee80000300800 */
[----:B------:R1:W-:Y:S04]  /*2b2c0*/  STL [R1+0xb04], R0 ;  /* 0x000b040001007387 */ /* 0x0003e80000100800 */
[----:B------:R-:W3:Y:S01]  /*2b2d0*/  LDL.LU R190, [R1+0xac0] ;  /* 0x000ac00001be7983 */ /* 0x000ee20000300800 */
[----:B------:R-:W-:Y:S02]  /*2b2e0*/  IMAD R200, R229, c[0x0][0x190], RZ ;  /* 0x00006400e5c87a24 */ /* 0x000fe400078e02ff */
[----:B-1----:R-:W-:-:S02]  /*2b2f0*/  IMAD R0, R238, c[0x0][0x190], RZ ;  /* 0x00006400ee007a24 */ /* 0x002fc400078e02ff */
[----:B------:R-:W3:Y:S04]  /*2b300*/  LDL.LU R238, [R1+0xabc] ;  /* 0x000abc0001ee7983 */ /* 0x000ee80000300800 */
[----:B------:R1:W-:Y:S01]  /*2b310*/  STL [R1+0xaf8], R0 ;  /* 0x000af80001007387 */ /* 0x0003e20000100800 */
[----:B------:R-:W-:-:S03]  /*2b320*/  IMAD R229, R235, c[0x0][0x190], RZ ;  /* 0x00006400ebe57a24 */ /* 0x000fc600078e02ff */
[----:B------:R-:W3:Y:S04]  /*2b330*/  LDL.LU R235, [R1+0xab8] ;  /* 0x000ab80001eb7983 */ /* 0x000ee80000300800 */
[----:B------:R-:W3:Y:S01]  /*2b340*/  LDL.LU R193, [R1+0xab4] ;  /* 0x000ab40001c17983 */ /* 0x000ee20000300800 */
[----:B-1----:R-:W-:-:S03]  /*2b350*/  IMAD R0, R234, c[0x0][0x190], RZ ;  /* 0x00006400ea007a24 */ /* 0x002fc600078e02ff */
[----:B------:R-:W3:Y:S04]  /*2b360*/  LDL.LU R234, [R1+0xaac] ;  /* 0x000aac0001ea7983 */ /* 0x000ee80000300800 */
[----:B------:R1:W-:Y:S04]  /*2b370*/  STL [R1+0xaf0], R0 ;  /* 0x000af00001007387 */ /* 0x0003e80000100800 */
[----:B------:R-:W3:Y:S04]  /*2b380*/  LDL.LU R192, [R1+0xaa8] ;  /* 0x000aa80001c07983 */ /* 0x000ee80000300800 */
[----:B------:R-:W3:Y:S01]  /*2b390*/  LDL.LU R212, [R1+0xaa4] ;  /* 0x000aa40001d47983 */ /* 0x000ee20000300800 */
[----:B-1----:R-:W-:-:S05]  /*2b3a0*/  IMAD R0, R215, c[0x0][0x190], RZ ;  /* 0x00006400d7007a24 */ /* 0x002fca00078e02ff */
[----:B------:R1:W-:Y:S04]  /*2b3b0*/  STL [R1+0xae8], R0 ;  /* 0x000ae80001007387 */ /* 0x0003e80000100800 */
[----:B------:R-:W3:Y:S04]  /*2b3c0*/  LDL.LU R195, [R1+0xa9c] ;  /* 0x000a9c0001c37983 */ /* 0x000ee80000300800 */
[----:B------:R-:W3:Y:S01]  /*2b3d0*/  LDL.LU R194, [R1+0xa98] ;  /* 0x000a980001c27983 */ /* 0x000ee20000300800 */
[----:B-1----:R-:W-:-:S05]  /*2b3e0*/  IMAD R0, R237, c[0x0][0x190], RZ ;  /* 0x00006400ed007a24 */ /* 0x002fca00078e02ff */
[----:B------:R1:W-:Y:S04]  /*2b3f0*/  STL [R1+0xae4], R0 ;  /* 0x000ae40001007387 */ /* 0x0003e80000100800 */
[----:B------:R-:W3:Y:S04]  /*2b400*/  LDL.LU R197, [R1+0xa94] ;  /* 0x000a940001c57983 */ /* 0x000ee80000300800 */
[----:B------:R-:W3:Y:S04]  /*2b410*/  LDL.LU R196, [R1+0xa8c] ;  /* 0x000a8c0001c47983 */ /* 0x000ee80000300800 */
[----:B------:R-:W3:Y:S04]  /*2b420*/  LDL.LU R237, [R1+0xa88] ;  /* 0x000a880001ed7983 */ /* 0x000ee80000300800 */
        /* <DEDUP_REMOVED lines=9> */
[----:B------:R-:W3:Y:S01]  /*2b4c0*/  LDL.LU R223, [R1+0xa64] ;  /* 0x000a640001df7983 */ /* 0x000ee20000300800 */
[----:B--2---:R-:W-:-:S05]  /*2b4d0*/  IMAD R0, R230, c[0x0][0x190], RZ ;  /* 0x00006400e6007a24 */ /* 0x004fca00078e02ff */
[----:B------:R1:W-:Y:S04]  /*2b4e0*/  STL [R1+0xad4], R0 ;  /* 0x000ad40001007387 */ /* 0x0003e80000100800 */
[----:B------:R-:W2:Y:S04]  /*2b4f0*/  LDL.LU R230, [R1+0xa60] ;  /* 0x000a600001e67983 */ /* 0x000ea80000300800 */
[----:B------:R-:W2:Y:S01]  /*2b500*/  LDL.LU R218, [R1+0xa5c] ;  /* 0x000a5c0001da7983 */ /* 0x000ea20000300800 */
[----:B----4-:R-:W-:-:S03]  /*2b510*/  IMAD R199, R239, c[0x0][0x190], RZ ;  /* 0x00006400efc77a24 */ /* 0x010fc600078e02ff */
[----:B------:R-:W4:Y:S01]  /*2b520*/  LDL.LU R239, [R1+0xa54] ;  /* 0x000a540001ef7983 */ /* 0x000f220000300800 */
[----:B---3--:R-:W-:-:S03]  /*2b530*/  IMAD R2, R222, c[0x0][0x190], RZ ;  /* 0x00006400de027a24 */ /* 0x008fc600078e02ff */
[----:B------:R-:W3:Y:S04]  /*2b540*/  LDL.LU R222, [R1+0xa50] ;  /* 0x000a500001de7983 */ /* 0x000ee80000300800 */
[----:B------:R1:W-:Y:S02]  /*2b550*/  STL [R1+0xacc], R2 ;  /* 0x000acc0201007387 */ /* 0x0003e40000100800 */
[----:B-1----:R-:W-:Y:S02]  /*2b560*/  IMAD R0, R190, c[0x0][0x190], RZ ;  /* 0x00006400be007a24 */ /* 0x002fe400078e02ff */
[----:B------:R-:W-:Y:S02]  /*2b570*/  IMAD R2, R238, c[0x0][0x190], RZ ;  /* 0x00006400ee027a24 */ /* 0x000fe400078e02ff */
[----:B------:R-:W3:Y:S04]  /*2b580*/  LDL.LU R238, [R1+0xa48] ;  /* 0x000a480001ee7983 */ /* 0x000ee80000300800 */
[----:B------:R1:W-:Y:S04]  /*2b590*/  STL [R1+0xac0], R0 ;  /* 0x000ac00001007387 */ /* 0x0003e80000100800 */
[----:B------:R1:W-:Y:S02]  /*2b5a0*/  STL [R1+0xabc], R2 ;  /* 0x000abc0201007387 */ /* 0x0003e40000100800 */
[----:B-1----:R-:W-:-:S02]  /*2b5b0*/  IMAD R0, R235, c[0x0][0x190], RZ ;  /* 0x00006400eb007a24 */ /* 0x002fc400078e02ff */
[----:B------:R-:W3:Y:S01]  /*2b5c0*/  LDL.LU R235, [R1+0xa40] ;  /* 0x000a400001eb7983 */ /* 0x000ee20000300800 */
[----:B------:R-:W-:-:S03]  /*2b5d0*/  IMAD R2, R193, c[0x0][0x190], RZ ;  /* 0x00006400c1027a24 */ /* 0x000fc600078e02ff */
[----:B------:R1:W-:Y:S02]  /*2b5e0*/  STL [R1+0xab8], R0 ;  /* 0x000ab80001007387 */ /* 0x0003e40000100800 */
[----:B-1----:R-:W-:Y:S02]  /*2b5f0*/  IMAD R0, R234, c[0x0][0x190], RZ ;  /* 0x00006400ea007a24 */ /* 0x002fe400078e02ff */
[----:B------:R-:W3:Y:S04]  /*2b600*/  LDL.LU R234, [R1+0xa3c] ;  /* 0x000a3c0001ea7983 */ /* 0x000ee80000300800 */
[----:B------:R1:W-:Y:S04]  /*2b610*/  STL [R1+0xab4], R2 ;  /* 0x000ab40201007387 */ /* 0x0003e80000100800 */
[----:B------:R1:W-:Y:S02]  /*2b620*/  STL [R1+0xaac], R0 ;  /* 0x000aac0001007387 */ /* 0x0003e40000100800 */
[----:B-1----:R-:W-:-:S02]  /*2b630*/  IMAD R2, R192, c[0x0][0x190], RZ ;  /* 0x00006400c0027a24 */ /* 0x002fc400078e02ff */
[----:B------:R-:W-:Y:S02]  /*2b640*/  IMAD R0, R212, c[0x0][0x190], RZ ;  /* 0x00006400d4007a24 */ /* 0x000fe400078e02ff */
[----:B------:R-:W3:Y:S01]  /*2b650*/  LDL.LU R212, [R1+0xa34] ;  /* 0x000a340001d47983 */ /* 0x000ee20000300800 */
[----:B------:R-:W-:-:S03]  /*2b660*/  IMAD R3, R195, c[0x0][0x190], RZ ;  /* 0x00006400c3037a24 */ /* 0x000fc600078e02ff */
[----:B------:R1:W-:Y:S04]  /*2b670*/  STL [R1+0xaa8], R2 ;  /* 0x000aa80201007387 */ /* 0x0003e80000100800 */
[----:B------:R1:W-:Y:S04]  /*2b680*/  STL [R1+0xaa4], R0 ;  /* 0x000aa40001007387 */ /* 0x0003e80000100800 */
[----:B------:R-:W-:Y:S01]  /*2b690*/  STL [R1+0xa9c], R3 ;  /* 0x000a9c0301007387 */ /* 0x000fe20000100800 */
[----:B-1----:R-:W-:Y:S02]  /*2b6a0*/  IMAD R2, R197, c[0x0][0x190], RZ ;  /* 0x00006400c5027a24 */ /* 0x002fe400078e02ff */
[----:B------:R-:W-:-:S05]  /*2b6b0*/  IMAD R0, R194, c[0x0][0x190], RZ ;  /* 0x00006400c2007a24 */ /* 0x000fca00078e02ff */
[----:B------:R1:W-:Y:S04]  /*2b6c0*/  STL [R1+0xa98], R0 ;  /* 0x000a980001007387 */ /* 0x0003e80000100800 */
[----:B------:R1:W-:Y:S02]  /*2b6d0*/  STL [R1+0xa94], R2 ;  /* 0x000a940201007387 */ /* 0x0003e40000100800 */
[----:B-1----:R-:W-:Y:S02]  /*2b6e0*/  IMAD R0, R237, c[0x0][0x190], RZ ;  /* 0x00006400ed007a24 */ /* 0x002fe400078e02ff */
        /* <DEDUP_REMOVED lines=9> */
[----:B------:R-:W3:Y:S04]  /*2b780*/  LDL.LU R215, [R1+0xa24] ;  /* 0x000a240001d77983 */ /* 0x000ee80000300800 */
[----:B------:R-:W-:Y:S04]  /*2b790*/  STL [R1+0xa74], R2 ;  /* 0x000a740201007387 */ /* 0x000fe80000100800 */
[----:B------:R1:W-:Y:S02]  /*2b7a0*/  STL [R1+0xa70], R0 ;  /* 0x000a700001007387 */ /* 0x0003e40000100800 */
[----:B-1----:R-:W-:-:S02]  /*2b7b0*/  IMAD R0, R223, c[0x0][0x190], RZ ;  /* 0x00006400df007a24 */ /* 0x002fc400078e02ff */
[----:B------:R-:W3:Y:S01]  /*2b7c0*/  LDL.LU R223, [R1+0xa20] ;  /* 0x000a200001df7983 */ /* 0x000ee20000300800 */
[----:B------:R-:W-:-:S05]  /*2b7d0*/  IMAD R2, R210, c[0x0][0x190], RZ ;  /* 0x00006400d2027a24 */ /* 0x000fca00078e02ff */
[----:B------:R-:W-:Y:S04]  /*2b7e0*/  STL [R1+0xa6c], R2 ;  /* 0x000a6c0201007387 */ /* 0x000fe80000100800 */
[----:B------:R2:W-:Y:S01]  /*2b7f0*/  STL [R1+0xa64], R0 ;  /* 0x000a640001007387 */ /* 0x0005e20000100800 */
[----:B------:R-:W-:Y:S02]  /*2b800*/  IMAD R195, R196, c[0x0][0x190], RZ ;  /* 0x00006400c4c37a24 */ /* 0x000fe400078e02ff */
[----:B--2---:R-:W-:Y:S02]  /*2b810*/  IMAD R0, R218, c[0x0][0x190], RZ ;  /* 0x00006400da007a24 */ /* 0x004fe400078e02ff */
[----:B----4-:R-:W-:Y:S02]  /*2b820*/  IMAD R2, R239, c[0x0][0x190], RZ ;  /* 0x00006400ef027a24 */ /* 0x010fe400078e02ff */
[----:B------:R-:W2:Y:S04]  /*2b830*/  LDL.LU R239, [R1+0xa1c] ;  /* 0x000a1c0001ef7983 */ /* 0x000ea80000300800 */
[----:B------:R3:W-:Y:S04]  /*2b840*/  STL [R1+0xa5c], R0 ;  /* 0x000a5c0001007387 */ /* 0x0007e80000100800 */
[----:B------:R-:W-:Y:S04]  /*2b850*/  STL [R1+0xa54], R2 ;  /* 0x000a540201007387 */ /* 0x000fe80000100800 */
[----:B------:R-:W4:Y:S01]  /*2b860*/  LDL.LU R194, [R1+0xa14] ;  /* 0x000a140001c27983 */ /* 0x000f220000300800 */
[----:B---3--:R-:W-:-:S03]  /*2b870*/  IMAD R0, R222, c[0x0][0x190], RZ ;  /* 0x00006400de007a24 */ /* 0x008fc600078e02ff */
[----:B------:R-:W3:Y:S04]  /*2b880*/  LDL.LU R222, [R1+0xa10] ;  /* 0x000a100001de7983 */ /* 0x000ee80000300800 */
[----:B------:R1:W-:Y:S02]  /*2b890*/  STL [R1+0xa50], R0 ;  /* 0x000a500001007387 */ /* 0x0003e40000100800 */
[----:B-1----:R-:W-:Y:S02]  /*2b8a0*/  IMAD R0, R238, c[0x0][0x190], RZ ;  /* 0x00006400ee007a24 */ /* 0x002fe400078e02ff */
[----:B------:R-:W4:Y:S04]  /*2b8b0*/  LDL.LU R238, [R1+0xa0c] ;  /* 0x000a0c0001ee7983 */ /* 0x000f280000300800 */
[----:B------:R1:W-:Y:S04]  /*2b8c0*/  STL [R1+0xa48], R0 ;  /* 0x000a480001007387 */ /* 0x0003e80000100800 */
[----:B------:R-:W4:Y:S01]  /*2b8d0*/  LDL.LU R189, [R1+0xa08] ;  /* 0x000a080001bd7983 */ /* 0x000f220000300800 */
[----:B------:R-:W-:-:S03]  /*2b8e0*/  IMAD R218, R235, c[0x0][0x190], RZ ;  /* 0x00006400ebda7a24 */ /* 0x000fc600078e02ff */
        /* <DEDUP_REMOVED lines=28> */
[----:B------:R-:W4:Y:S01]  /*2bab0*/  LDL.LU R223, [R1+0x9ac] ;  /* 0x0009ac0001df7983 */ /* 0x000f220000300800 */
[----:B--2---:R-:W-:-:S03]  /*2bac0*/  IMAD R0, R239, c[0x0][0x190], RZ ;  /* 0x00006400ef007a24 */ /* 0x004fc600078e02ff */
[----:B------:R-:W2:Y:S04]  /*2bad0*/  LDL.LU R239, [R1+0x9a4] ;  /* 0x0009a40001ef7983 */ /* 0x000ea80000300800 */
[----:B------:R4:W-:Y:S01]  /*2bae0*/  STL [R1+0xa1c], R0 ;  /* 0x000a1c0001007387 */ /* 0x0009e20000100800 */
[----:B---3--:R-:W-:-:S03]  /*2baf0*/  IMAD R2, R222, c[0x0][0x190], RZ ;  /* 0x00006400de027a24 */ /* 0x008fc600078e02ff */
[----:B------:R-:W3:Y:S04]  /*2bb00*/  LDL.LU R222, [R1+0x9a0] ;  /* 0x0009a00001de7983 */ /* 0x000ee80000300800 */
[----:B------:R1:W-:Y:S01]  /*2bb10*/  STL [R1+0xa10], R2 ;  /* 0x000a100201007387 */ /* 0x0003e20000100800 */
[----:B----4-:R-:W-:-:S03]  /*2bb20*/  IMAD R0, R238, c[0x0][0x190], RZ ;  /* 0x00006400ee007a24 */ /* 0x010fc600078e02ff */
[----:B------:R-:W4:Y:S04]  /*2bb30*/  LDL.LU R238, [R1+0x99c] ;  /* 0x00099c0001ee7983 */ /* 0x000f280000300800 */
[----:B------:R1:W-:Y:S02]  /*2bb40*/  STL [R1+0xa0c], R0 ;  /* 0x000a0c0001007387 */ /* 0x0003e40000100800 */
[----:B-1----:R-:W-:Y:S02]  /*2bb50*/  IMAD R2, R189, c[0x0][0x190], RZ ;  /* 0x00006400bd027a24 */ /* 0x002fe400078e02ff */
[----:B------:R-:W-:Y:S02]  /*2bb60*/  IMAD R0, R235, c[0x0][0x190], RZ ;  /* 0x00006400eb007a24 */ /* 0x000fe400078e02ff */
[----:B------:R-:W4:Y:S04]  /*2bb70*/  LDL.LU R235, [R1+0x994] ;  /* 0x0009940001eb7983 */ /* 0x000f280000300800 */
[----:B------:R-:W-:Y:S04]  /*2bb80*/  STL [R1+0xa08], R2 ;  /* 0x000a080201007387 */ /* 0x000fe80000100800 */
[----:B------:R1:W-:Y:S02]  /*2bb90*/  STL [R1+0xa00], R0 ;  /* 0x000a000001007387 */ /* 0x0003e40000100800 */
[----:B-1----:R-:W-:-:S02]  /*2bba0*/  IMAD R0, R234, c[0x0][0x190], RZ ;  /* 0x00006400ea007a24 */ /* 0x002fc400078e02ff */
[----:B------:R-:W4:Y:S01]  /*2bbb0*/  LDL.LU R234, [R1+0x990] ;  /* 0x0009900001ea7983 */ /* 0x000f220000300800 */
[----:B------:R-:W-:-:S03]  /*2bbc0*/  IMAD R2, R188, c[0x0][0x190], RZ ;  /* 0x00006400bc027a24 */ /* 0x000fc600078e02ff */
[----:B------:R1:W-:Y:S04]  /*2bbd0*/  STL [R1+0x9f4], R0 ;  /* 0x0009f40001007387 */ /* 0x0003e80000100800 */
[----:B------:R1:W-:Y:S02]  /*2bbe0*/  STL [R1+0x9f0], R2 ;  /* 0x0009f00201007387 */ /* 0x0003e40000100800 */
[----:B-1----:R-:W-:Y:S02]  /*2bbf0*/  IMAD R0, R191, c[0x0][0x190], RZ ;  /* 0x00006400bf007a24 */ /* 0x002fe400078e02ff */
[----:B------:R-:W-:-:S03]  /*2bc00*/  IMAD R3, R190, c[0x0][0x190], RZ ;  /* 0x00006400be037a24 */ /* 0x000fc600078e02ff */
[----:B------:R1:W-:Y:S01]  /*2bc10*/  STL [R1+0x9ec], R0 ;  /* 0x0009ec0001007387 */ /* 0x0003e20000100800 */
[----:B------:R-:W-:-:S03]  /*2bc20*/  IMAD R2, R193, c[0x0][0x190], RZ ;  /* 0x00006400c1027a24 */ /* 0x000fc600078e02ff */
[----:B------:R-:W-:Y:S04]  /*2bc30*/  STL [R1+0x9e4], R3 ;  /* 0x0009e40301007387 */ /* 0x000fe80000100800 */
[----:B------:R-:W4:Y:S01]  /*2bc40*/  LDL.LU R193, [R1+0x988] ;  /* 0x0009880001c17983 */ /* 0x000f220000300800 */
[----:B-1----:R-:W-:-:S03]  /*2bc50*/  IMAD R0, R192, c[0x0][0x190], RZ ;  /* 0x00006400c0007a24 */ /* 0x002fc600078e02ff */
[----:B------:R1:W-:Y:S04]  /*2bc60*/  STL [R1+0x9e0], R2 ;  /* 0x0009e00201007387 */ /* 0x0003e80000100800 */
[----:B------:R1:W-:Y:S02]  /*2bc70*/  STL [R1+0x9dc], R0 ;  /* 0x0009dc0001007387 */ /* 0x0003e40000100800 */
[----:B-1----:R-:W-:Y:S02]  /*2bc80*/  IMAD R2, R196, c[0x0][0x190], RZ ;  /* 0x00006400c4027a24 */ /* 0x002fe400078e02ff */
[----:B------:R-:W-:Y:S02]  /*2bc90*/  IMAD R0, R237, c[0x0][0x190], RZ ;  /* 0x00006400ed007a24 */ /* 0x000fe400078e02ff */
[----:B------:R-:W4:Y:S04]  /*2bca0*/  LDL.LU R237, [R1+0x984] ;  /* 0x0009840001ed7983 */ /* 0x000f280000300800 */
[----:B------:R-:W-:Y:S04]  /*2bcb0*/  STL [R1+0x9d4], R2 ;  /* 0x0009d40201007387 */ /* 0x000fe80000100800 */
[----:B------:R1:W-:Y:S02]  /*2bcc0*/  STL [R1+0x9d0], R0 ;  /* 0x0009d00001007387 */ /* 0x0003e40000100800 */
[----:B-1----:R-:W-:-:S02]  /*2bcd0*/  IMAD R0, R212, c[0x0][0x190], RZ ;  /* 0x00006400d4007a24 */ /* 0x002fc400078e02ff */
[----:B------:R-:W4:Y:S04]  /*2bce0*/  LDL.LU R212, [R1+0x980] ;  /* 0x0009800001d47983 */ /* 0x000f280000300800 */
[----:B------:R1:W-:Y:S01]  /*2bcf0*/  STL [R1+0x9c4], R0 ;  /* 0x0009c40001007387 */ /* 0x0003e20000100800 */
[----:B------:R-:W-:Y:S02]  /*2bd00*/  IMAD R2, R211, c[0x0][0x190], RZ ;  /* 0x00006400d3027a24 */ /* 0x000fe400078e02ff */
[----:B-1----:R-:W-:Y:S02]  /*2bd10*/  IMAD R0, R210, c[0x0][0x190], RZ ;  /* 0x00006400d2007a24 */ /* 0x002fe400078e02ff */
[----:B------:R-:W4:Y:S01]  /*2bd20*/  LDL.LU R210, [R1+0x978] ;  /* 0x0009780001d27983 */ /* 0x000f220000300800 */
[----:B------:R-:W-:-:S03]  /*2bd30*/  IMAD R3, R214, c[0x0][0x190], RZ ;  /* 0x00006400d6037a24 */ /* 0x000fc600078e02ff */
[----:B------:R1:W-:Y:S04]  /*2bd40*/  STL [R1+0x9c0], R2 ;  /* 0x0009c00201007387 */ /* 0x0003e80000100800 */
[----:B------:R1:W-:Y:S04]  /*2bd50*/  STL [R1+0x9bc], R0 ;  /* 0x0009bc0001007387 */ /* 0x0003e80000100800 */
[----:B------:R-:W-:Y:S04]  /*2bd60*/  STL [R1+0x9b4], R3 ;  /* 0x0009b40301007387 */ /* 0x000fe80000100800 */
[----:B------:R-:W4:Y:S01]  /*2bd70*/  LDL.LU R192, [R1+0x974] ;  /* 0x0009740001c07983 */ /* 0x000f220000300800 */
[----:B-1----:R-:W-:-:S02]  /*2bd80*/  IMAD R2, R215, c[0x0][0x190], RZ ;  /* 0x00006400d7027a24 */ /* 0x002fc400078e02ff */
[----:B------:R-:W-:-:S03]  /*2bd90*/  IMAD R0, R223, c[0x0][0x190], RZ ;  /* 0x00006400df007a24 */ /* 0x000fc600078e02ff */
[----:B------:R-:W-:Y:S04]  /*2bda0*/  STL [R1+0x9b0], R2 ;  /* 0x0009b00201007387 */ /* 0x000fe80000100800 */
[----:B------:R1:W-:Y:S04]  /*2bdb0*/  STL [R1+0x9ac], R0 ;  /* 0x0009ac0001007387 */ /* 0x0003e80000100800 */
[----:B------:R-:W4:Y:S01]  /*2bdc0*/  LDL.LU R223, [R1+0x970] ;  /* 0x0009700001df7983 */ /* 0x000f220000300800 */
[----:B------:R-:W-:Y:S02]  /*2bdd0*/  IMAD R196, R209, c[0x0][0x190], RZ ;  /* 0x00006400d1c47a24 */ /* 0x000fe400078e02ff */
[----:B--2---:R-:W-:-:S05]  /*2bde0*/  IMAD R239, R239, c[0x0][0x190], RZ ;  /* 0x00006400efef7a24 */ /* 0x004fca00078e02ff */
[----:B------:R-:W-:Y:S01]  /*2bdf0*/  STL [R1+0x3e94], R239 ;  /* 0x003e94ef01007387 */ /* 0x000fe20000100800 */
[----:B---3--:R-:W-:-:S05]  /*2be00*/  IMAD R215, R222, c[0x0][0x190], RZ ;  /* 0x00006400ded77a24 */ /* 0x008fca00078e02ff */
[----:B------:R-:W-:Y:S01]  /*2be10*/  STL [R1+0x3e98], R215 ;  /* 0x003e98d701007387 */ /* 0x000fe20000100800 */
[----:B----4-:R-:W-:-:S03]  /*2be20*/  IMAD R214, R238, c[0x0][0x190], RZ ;  /* 0x00006400eed67a24 */ /* 0x010fc600078e02ff */
[----:B------:R-:W2:Y:S04]  /*2be30*/  LDL.LU R238, [R1+0x96c] ;  /* 0x00096c0001ee7983 */ /* 0x000ea80000300800 */
[----:B------:R-:W-:Y:S04]  /*2be40*/  STL [R1+0x3e9c], R214 ;  /* 0x003e9cd601007387 */ /* 0x000fe80000100800 */
[----:B------:R-:W3:Y:S01]  /*2be50*/  LDL.LU R209, [R1+0x964] ;  /* 0x0009640001d17983 */ /* 0x000ee20000300800 */
[----:B------:R-:W-:-:S05]  /*2be60*/  IMAD R235, R235, c[0x0][0x190], RZ ;  /* 0x00006400ebeb7a24 */ /* 0x000fca00078e02ff */
[----:B------:R-:W-:Y:S04]  /*2be70*/  STL [R1+0x3ea0], R235 ;  /* 0x003ea0eb01007387 */ /* 0x000fe80000100800 */
[----:B------:R-:W4:Y:S04]  /*2be80*/  LDL.LU R183, [R1+0x960] ;  /* 0x0009600001b77983 */ /* 0x000f280000300800 */
[----:B------:R-:W4:Y:S04]  /*2be90*/  LDL.LU R211, [R1+0x95c] ;  /* 0x00095c0001d37983 */ /* 0x000f280000300800 */
[----:B------:R-:W4:Y:S01]  /*2bea0*/  LDL.LU R182, [R1+0x954] ;  /* 0x0009540001b67983 */ /* 0x000f220000300800 */
[----:B------:R-:W-:-:S03]  /*2beb0*/  IMAD R234, R234, c[0x0][0x190], RZ ;  /* 0x00006400eaea7a24 */ /* 0x000fc600078e02ff */
[----:B------:R-:W4:Y:S04]  /*2bec0*/  LDL.LU R222, [R1+0x950] ;  /* 0x0009500001de7983 */ /* 0x000f280000300800 */
[----:B------:R-:W-:Y:S04]  /*2bed0*/  STL [R1+0x3ea4], R234 ;  /* 0x003ea4ea01007387 */ /* 0x000fe80000100800 */
[----:B------:R-:W4:Y:S04]  /*2bee0*/  LDL.LU R185, [R1+0x94c] ;  /* 0x00094c0001b97983 */ /* 0x000f280000300800 */
[----:B------:R-:W4:Y:S01]  /*2bef0*/  LDL.LU R190, [R1+0x948] ;  /* 0x0009480001be7983 */ /* 0x000f220000300800 */
[----:B-1----:R-:W-:-:S05]  /*2bf00*/  IMAD R0, R193, c[0x0][0x190], RZ ;  /* 0x00006400c1007a24 */ /* 0x002fca00078e02ff */
        /* <DEDUP_REMOVED lines=16> */
[----:B-1----:R-:W-:-:S05]  /*2c010*/  IMAD R0, R192, c[0x0][0x190], RZ ;  /* 0x00006400c0007a24 */ /* 0x002fca00078e02ff */
[----:B------:R1:W-:Y:S04]  /*2c020*/  STL [R1+0x974], R0 ;  /* 0x0009740001007387 */ /* 0x0003e80000100800 */
[----:B------:R-:W4:Y:S04]  /*2c030*/  LDL.LU R193, [R1+0x910] ;  /* 0x0009100001c17983 */ /* 0x000f280000300800 */
[----:B------:R-:W4:Y:S01]  /*2c040*/  LDL.LU R192, [R1+0x908] ;  /* 0x0009080001c07983 */ /* 0x000f220000300800 */
[----:B------:R-:W-:-:S05]  /*2c050*/  IMAD R214, R223, c[0x0][0x190], RZ ;  /* 0x00006400dfd67a24 */ /* 0x000fca00078e02ff */
[----:B------:R-:W-:Y:S04]  /*2c060*/  STL [R1+0x3eb8], R214 ;  /* 0x003eb8d601007387 */ /* 0x000fe80000100800 */
[----:B------:R-:W4:Y:S01]  /*2c070*/  LDL.LU R223, [R1+0x904] ;  /* 0x0009040001df7983 */ /* 0x000f220000300800 */
[----:B--2---:R-:W-:-:S05]  /*2c080*/  IMAD R238, R238, c[0x0][0x190], RZ ;  /* 0x00006400eeee7a24 */ /* 0x004fca00078e02ff */
[----:B------:R-:W-:Y:S01]  /*2c090*/  STL [R1+0x3ea8], R238 ;  /* 0x003ea8ee01007387 */ /* 0x000fe20000100800 */
[----:B---3--:R-:W-:-:S03]  /*2c0a0*/  IMAD R215, R209, c[0x0][0x190], RZ ;  /* 0x00006400d1d77a24 */ /* 0x008fc600078e02ff */
[----:B------:R-:W2:Y:S04]  /*2c0b0*/  LDL.LU R209, [R1+0x900] ;  /* 0x0009000001d17983 */ /* 0x000ea80000300800 */
[----:B------:R-:W-:Y:S01]  /*2c0c0*/  STL [R1+0x3eac], R215 ;  /* 0x003eacd701007387 */ /* 0x000fe20000100800 */
[----:B----4-:R-:W-:Y:S02]  /*2c0d0*/  IMAD R2, R183, c[0x0][0x190], RZ ;  /* 0x00006400b7027a24 */ /* 0x010fe400078e02ff */
        /* <DEDUP_REMOVED lines=22> */
[----:B------:R1:W-:Y:S01]  /*2c240*/  STL [R1+0x934], R2 ;  /* 0x0009340201007387 */ /* 0x0003e20000100800 */
[----:B------:R-:W-:-:S03]  /*2c250*/  IMAD R3, R186, c[0x0][0x190], RZ ;  /* 0x00006400ba037a24 */ /* 0x000fc600078e02ff */
[----:B------:R1:W-:Y:S02]  /*2c260*/  STL [R1+0x930], R0 ;  /* 0x0009300001007387 */ /* 0x0003e40000100800 */
[----:B-1----:R-:W-:Y:S02]  /*2c270*/  IMAD R2, R189, c[0x0][0x190], RZ ;  /* 0x00006400bd027a24 */ /* 0x002fe400078e02ff */
[----:B------:R-:W-:Y:S01]  /*2c280*/  STL [R1+0x92c], R3 ;  /* 0x00092c0301007387 */ /* 0x000fe20000100800 */
[----:B------:R-:W-:-:S03]  /*2c290*/  IMAD R0, R210, c[0x0][0x190], RZ ;  /* 0x00006400d2007a24 */ /* 0x000fc600078e02ff */
[----:B------:R-:W4:Y:S04]  /*2c2a0*/  LDL.LU R210, [R1+0x8dc] ;  /* 0x0008dc0001d27983 */ /* 0x000f280000300800 */
[----:B------:R1:W-:Y:S04]  /*2c2b0*/  STL [R1+0x924], R2 ;  /* 0x0009240201007387 */ /* 0x0003e80000100800 */
[----:B------:R1:W-:Y:S02]  /*2c2c0*/  STL [R1+0x920], R0 ;  /* 0x0009200001007387 */ /* 0x0003e40000100800 */
[----:B-1----:R-:W-:-:S02]  /*2c2d0*/  IMAD R2, R188, c[0x0][0x190], RZ ;  /* 0x00006400bc027a24 */ /* 0x002fc400078e02ff */
[----:B------:R-:W4:Y:S01]  /*2c2e0*/  LDL.LU R188, [R1+0x8d8] ;  /* 0x0008d80001bc7983 */ /* 0x000f220000300800 */
[----:B------:R-:W-:-:S03]  /*2c2f0*/  IMAD R0, R191, c[0x0][0x190], RZ ;  /* 0x00006400bf007a24 */ /* 0x000fc600078e02ff */
[----:B------:R1:W-:Y:S04]  /*2c300*/  STL [R1+0x918], R2 ;  /* 0x0009180201007387 */ /* 0x0003e80000100800 */
[----:B------:R1:W-:Y:S02]  /*2c310*/  STL [R1+0x914], R0 ;  /* 0x0009140001007387 */ /* 0x0003e40000100800 */
[----:B-1----:R-:W-:Y:S02]  /*2c320*/  IMAD R2, R193, c[0x0][0x190], RZ ;  /* 0x00006400c1027a24 */ /* 0x002fe400078e02ff */
[----:B------:R-:W4:Y:S01]  /*2c330*/  LDL.LU R193, [R1+0x8d0] ;  /* 0x0008d00001c17983 */ /* 0x000f220000300800 */
[----:B------:R-:W-:-:S03]  /*2c340*/  IMAD R0, R192, c[0x0][0x190], RZ ;  /* 0x00006400c0007a24 */ /* 0x000fc600078e02ff */
[----:B------:R1:W-:Y:S04]  /*2c350*/  STL [R1+0x910], R2 ;  /* 0x0009100201007387 */ /* 0x0003e80000100800 */
[----:B------:R-:W4:Y:S01]  /*2c360*/  LDL.LU R192, [R1+0x8cc] ;  /* 0x0008cc0001c07983 */ /* 0x000f220000300800 */
[----:B------:R-:W-:-:S03]  /*2c370*/  IMAD R244, R223, c[0x0][0x190], RZ ;  /* 0x00006400dff47a24 */ /* 0x000fc600078e02ff */
[----:B------:R1:W-:Y:S04]  /*2c380*/  STL [R1+0x3e68], R0 ;  /* 0x003e680001007387 */ /* 0x0003e80000100800 */
[----:B------:R-:W4:Y:S04]  /*2c390*/  LDL.LU R223, [R1+0x8c4] ;  /* 0x0008c40001df7983 */ /* 0x000f280000300800 */
[----:B------:R-:W-:Y:S01]  /*2c3a0*/  STL [R1+0x3e64], R244 ;  /* 0x003e64f401007387 */ /* 0x000fe20000100800 */
[----:B--2---:R-:W-:-:S03]  /*2c3b0*/  IMAD R245, R209, c[0x0][0x190], RZ ;  /* 0x00006400d1f57a24 */ /* 0x004fc600078e02ff */
[----:B------:R-:W2:Y:S04]  /*2c3c0*/  LDL.LU R209, [R1+0x8c0] ;  /* 0x0008c00001d17983 */ /* 0x000ea80000300800 */
[----:B------:R-:W-:Y:S01]  /*2c3d0*/  STL [R1+0x3e60], R245 ;  /* 0x003e60f501007387 */ /* 0x000fe20000100800 */
[----:B---3--:R-:W-:-:S03]  /*2c3e0*/  IMAD R242, R211, c[0x0][0x190], RZ ;  /* 0x00006400d3f27a24 */ /* 0x008fc600078e02ff */
[----:B------:R-:W3:Y:S04]  /*2c3f0*/  LDL.LU R211, [R1+0x8bc] ;  /* 0x0008bc0001d37983 */ /* 0x000ee80000300800 */
[----:B------:R1:W-:Y:S01]  /*2c400*/  STL [R1+0x3e5c], R242 ;  /* 0x003e5cf201007387 */ /* 0x0003e20000100800 */
[----:B----4-:R-:W-:-:S03]  /*2c410*/  IMAD R243, R222, c[0x0][0x190], RZ ;  /* 0x00006400def37a24 */ /* 0x010fc600078e02ff */
[----:B------:R-:W4:Y:S04]  /*2c420*/  LDL.LU R222, [R1+0x8b8] ;  /* 0x0008b80001de7983 */ /* 0x000f280000300800 */
[----:B------:R-:W-:Y:S04]  /*2c430*/  STL [R1+0x3e58], R243 ;  /* 0x003e58f301007387 */ /* 0x000fe80000100800 */
[----:B------:R-:W4:Y:S01]  /*2c440*/  LDL.LU R191, [R1+0x8b4] ;  /* 0x0008b40001bf7983 */ /* 0x000f220000300800 */
[----:B------:R-:W-:-:S05]  /*2c450*/  IMAD R250, R190, c[0x0][0x190], RZ ;  /* 0x00006400befa7a24 */ /* 0x000fca00078e02ff */
[----:B------:R1:W-:Y:S01]  /*2c460*/  STL [R1+0x3e6c], R250 ;  /* 0x003e6cfa01007387 */ /* 0x0003e20000100800 */
[----:B------:R-:W-:-:S03]  /*2c470*/  IMAD R251, R237, c[0x0][0x190], RZ ;  /* 0x00006400edfb7a24 */ /* 0x000fc600078e02ff */
[----:B------:R-:W4:Y:S04]  /*2c480*/  LDL.LU R237, [R1+0x8a4] ;  /* 0x0008a40001ed7983 */ /* 0x000f280000300800 */
[----:B------:R-:W-:Y:S04]  /*2c490*/  STL [R1+0x3e70], R251 ;  /* 0x003e70fb01007387 */ /* 0x000fe80000100800 */
[----:B------:R-:W4:Y:S01]  /*2c4a0*/  LDL.LU R190, [R1+0x8a0] ;  /* 0x0008a00001be7983 */ /* 0x000f220000300800 */
[----:B------:R-:W-:-:S03]  /*2c4b0*/  IMAD R246, R212, c[0x0][0x190], RZ ;  /* 0x00006400d4f67a24 */ /* 0x000fc600078e02ff */
[----:B------:R-:W4:Y:S04]  /*2c4c0*/  LDL.LU R212, [R1+0x89c] ;  /* 0x00089c0001d47983 */ /* 0x000f280000300800 */
[----:B------:R-:W-:Y:S01]  /*2c4d0*/  STL [R1+0x3e74], R246 ;  /* 0x003e74f601007387 */ /* 0x000fe20000100800 */
[----:B------:R-:W-:-:S03]  /*2c4e0*/  IMAD R247, R210, c[0x0][0x190], RZ ;  /* 0x00006400d2f77a24 */ /* 0x000fc600078e02ff */
[----:B------:R-:W4:Y:S04]  /*2c4f0*/  LDL.LU R210, [R1+0x898] ;  /* 0x0008980001d27983 */ /* 0x000f280000300800 */
[----:B------:R1:W-:Y:S02]  /*2c500*/  STL [R1+0x3e78], R247 ;  /* 0x003e78f701007387 */ /* 0x0003e40000100800 */
[----:B-1----:R-:W-:-:S05]  /*2c510*/  IMAD R2, R188, c[0x0][0x190], RZ ;  /* 0x00006400bc027a24 */ /* 0x002fca00078e02ff */
[----:B------:R-:W-:Y:S01]  /*2c520*/  STL [R1+0x3e7c], R2 ;  /* 0x003e7c0201007387 */ /* 0x000fe20000100800 */
[----:B------:R-:W-:-:S03]  /*2c530*/  IMAD R3, R193, c[0x0][0x190], RZ ;  /* 0x00006400c1037a24 */ /* 0x000fc600078e02ff */
[----:B------:R-:W4:Y:S04]  /*2c540*/  LDL.LU R193, [R1+0x894] ;  /* 0x0008940001c17983 */ /* 0x000f280000300800 */
[----:B------:R-:W-:Y:S01]  /*2c550*/  STL [R1+0x3e80], R3 ;  /* 0x003e800301007387 */ /* 0x000fe20000100800 */
[----:B------:R-:W-:-:S03]  /*2c560*/  IMAD R4, R192, c[0x0][0x190], RZ ;  /* 0x00006400c0047a24 */ /* 0x000fc600078e02ff */
[----:B------:R-:W4:Y:S04]  /*2c570*/  LDL.LU R192, [R1+0x884] ;  /* 0x0008840001c07983 */ /* 0x000f280000300800 */
[----:B------:R-:W-:Y:S01]  /*2c580*/  STL [R1+0x3e84], R4 ;  /* 0x003e840401007387 */ /* 0x000fe20000100800 */
[----:B------:R-:W-:-:S03]  /*2c590*/  IMAD R5, R223, c[0x0][0x190], RZ ;  /* 0x00006400df057a24 */ /* 0x000fc600078e02ff */
        /* <DEDUP_REMOVED lines=9> */
[----:B------:R-:W4:Y:S01]  /*2c630*/  LDL.LU R222, [R1+0x870] ;  /* 0x0008700001de7983 */ /* 0x000f220000300800 */
[----:B------:R-:W-:-:S03]  /*2c640*/  IMAD R9, R191, c[0x0][0x190], RZ ;  /* 0x00006400bf097a24 */ /* 0x000fc600078e02ff */
[----:B------:R1:W-:Y:S04]  /*2c650*/  STL [R1+0x3eb0], R8 ;  /* 0x003eb00801007387 */ /* 0x0003e80000100800 */
[----:B------:R-:W-:Y:S01]  /*2c660*/  STL [R1+0x3eb4], R9 ;  /* 0x003eb40901007387 */ /* 0x000fe20000100800 */
[----:B------:R-:W-:-:S03]  /*2c670*/  IMAD R10, R237, c[0x0][0x190], RZ ;  /* 0x00006400ed0a7a24 */ /* 0x000fc600078e02ff */
[----:B------:R-:W4:Y:S01]  /*2c680*/  LDL.LU R237, [R1+0x864] ;  /* 0x0008640001ed7983 */ /* 0x000f220000300800 */
[----:B------:R-:W-:-:S03]  /*2c690*/  IMAD R11, R190, c[0x0][0x190], RZ ;  /* 0x00006400be0b7a24 */ /* 0x000fc600078e02ff */
[----:B------:R-:W-:Y:S04]  /*2c6a0*/  STL [R1+0x3ebc], R10 ;  /* 0x003ebc0a01007387 */ /* 0x000fe80000100800 */
[----:B------:R-:W-:Y:S01]  /*2c6b0*/  STL [R1+0x3ec0], R11 ;  /* 0x003ec00b01007387 */ /* 0x000fe20000100800 */
[----:B------:R-:W-:-:S03]  /*2c6c0*/  IMAD R12, R212, c[0x0][0x190], RZ ;  /* 0x00006400d40c7a24 */ /* 0x000fc600078e02ff */
[----:B------:R-:W4:Y:S04]  /*2c6d0*/  LDL.LU R212, [R1+0x860] ;  /* 0x0008600001d47983 */ /* 0x000f280000300800 */
[----:B------:R-:W-:Y:S01]  /*2c6e0*/  STL [R1+0x3ec4], R12 ;  /* 0x003ec40c01007387 */ /* 0x000fe20000100800 */
[----:B------:R-:W-:-:S03]  /*2c6f0*/  IMAD R13, R210, c[0x0][0x190], RZ ;  /* 0x00006400d20d7a24 */ /* 0x000fc600078e02ff */
[----:B------:R-:W4:Y:S04]  /*2c700*/  LDL.LU R210, [R1+0x858] ;  /* 0x0008580001d27983 */ /* 0x000f280000300800 */
[----:B------:R-:W4:Y:S04]  /*2c710*/  LDL.LU R184, [R1+0x854] ;  /* 0x0008540001b87983 */ /* 0x000f280000300800 */
[----:B------:R-:W-:Y:S04]  /*2c720*/  STL [R1+0x3ed0], R13 ;  /* 0x003ed00d01007387 */ /* 0x000fe80000100800 */
[----:B------:R-:W4:Y:S04]  /*2c730*/  LDL.LU R187, [R1+0x84c] ;  /* 0x00084c0001bb7983 */ /* 0x000f280000300800 */
[----:B------:R-:W4:Y:S04]  /*2c740*/  LDL.LU R186, [R1+0x848] ;  /* 0x0008480001ba7983 */ /* 0x000f280000300800 */
[----:B------:R-:W4:Y:S01]  /*2c750*/  LDL.LU R189, [R1+0x844] ;  /* 0x0008440001bd7983 */ /* 0x000f220000300800 */
[----:B------:R-:W-:-:S03]  /*2c760*/  IMAD R14, R193, c[0x0][0x190], RZ ;  /* 0x00006400c10e7a24 */ /* 0x000fc600078e02ff */
[----:B------:R-:W4:Y:S01]  /*2c770*/  LDL.LU R193, [R1+0x83c] ;  /* 0x00083c0001c17983 */ /* 0x000f220000300800 */
[----:B------:R-:W-:-:S05]  /*2c780*/  IMAD R15, R192, c[0x0][0x190], RZ ;  /* 0x00006400c00f7a24 */ /* 0x000fca00078e02ff */
[----:B------:R-:W-:Y:S01]  /*2c790*/  STL.64 [R1+0x3ec8], R14 ;  /* 0x003ec80e01007387 */ /* 0x000fe20000100a00 */
[----:B------:R-:W-:-:S03]  /*2c7a0*/  IMAD R16, R223, c[0x0][0x190], RZ ;  /* 0x00006400df107a24 */ /* 0x000fc600078e02ff */
[----:B------:R-:W4:Y:S04]  /*2c7b0*/  LDL.LU R192, [R1+0x834] ;  /* 0x0008340001c07983 */ /* 0x000f280000300800 */
[----:B------:R-:W4:Y:S01]  /*2c7c0*/  LDL.LU R223, [R1+0x82c] ;  /* 0x00082c0001df7983 */ /* 0x000f220000300800 */
[----:B--2---:R-:W-:-:S05]  /*2c7d0*/  IMAD R17, R209, c[0x0][0x190], RZ ;  /* 0x00006400d1117a24 */ /* 0x004fca00078e02ff */
[----:B------:R2:W-:Y:S04]  /*2c7e0*/  STL.64 [R1+0x3ed8], R16 ;  /* 0x003ed81001007387 */ /* 0x0005e80000100a00 */
[----:B------:R-:W2:Y:S04]  /*2c7f0*/  LDL.LU R188, [R1+0x828] ;  /* 0x0008280001bc7983 */ /* 0x000ea80000300800 */
[----:B------:R-:W2:Y:S01]  /*2c800*/  LDL.LU R191, [R1+0x824] ;  /* 0x0008240001bf7983 */ /* 0x000ea20000300800 */
[----:B---3--:R-:W-:-:S05]  /*2c810*/  IMAD R18, R211, c[0x0][0x190], RZ ;  /* 0x00006400d3127a24 */ /* 0x008fca00078e02ff */
[----:B------:R-:W-:Y:S04]  /*2c820*/  STL [R1+0x3ee0], R18 ;  /* 0x003ee01201007387 */ /* 0x000fe80000100800 */
[----:B------:R-:W3:Y:S01]  /*2c830*/  LDL.LU R190, [R1+0x818] ;  /* 0x0008180001be7983 */ /* 0x000ee20000300800 */
[----:B----4-:R-:W-:-:S03]  /*2c840*/  IMAD R19, R222, c[0x0][0x190], RZ ;  /* 0x00006400de137a24 */ /* 0x010fc600078e02ff */
[----:B------:R-:W4:Y:S04]  /*2c850*/  LDL.LU R222, [R1+0x814] ;  /* 0x0008140001de7983 */ /* 0x000f280000300800 */
[----:B------:R-:W-:Y:S04]  /*2c860*/  STL [R1+0x3ee4], R19 ;  /* 0x003ee41301007387 */ /* 0x000fe80000100800 */
[----:B------:R-:W4:Y:S04]  /*2c870*/  LDL.LU R209, [R1+0x810] ;  /* 0x0008100001d17983 */ /* 0x000f280000300800 */
[----:B------:R-:W4:Y:S01]  /*2c880*/  LDL.LU R211, [R1+0x80c] ;  /* 0x00080c0001d37983 */ /* 0x000f220000300800 */
[----:B------:R-:W-:-:S03]  /*2c890*/  IMAD R20, R237, c[0x0][0x190], RZ ;  /* 0x00006400ed147a24 */ /* 0x000fc600078e02ff */
[----:B------:R-:W4:Y:S04]  /*2c8a0*/  LDL.LU R237, [R1+0x804] ;  /* 0x0008040001ed7983 */ /* 0x000f280000300800 */
[----:B------:R-:W-:Y:S01]  /*2c8b0*/  STL [R1+0x3ee8], R20 ;  /* 0x003ee81401007387 */ /* 0x000fe20000100800 */
[----:B------:R-:W-:-:S03]  /*2c8c0*/  IMAD R21, R212, c[0x0][0x190], RZ ;  /* 0x00006400d4157a24 */ /* 0x000fc600078e02ff */
[----:B------:R-:W4:Y:S04]  /*2c8d0*/  LDL.LU R212, [R1+0x7fc] ;  /* 0x0007fc0001d47983 */ /* 0x000f280000300800 */
[----:B------:R-:W-:Y:S01]  /*2c8e0*/  STL [R1+0x3f00], R21 ;  /* 0x003f001501007387 */ /* 0x000fe20000100800 */
[----:B------:R-:W-:-:S03]  /*2c8f0*/  IMAD R22, R210, c[0x0][0x190], RZ ;  /* 0x00006400d2167a24 */ /* 0x000fc600078e02ff */
[----:B------:R-:W4:Y:S01]  /*2c900*/  LDL.LU R210, [R1+0x7f4] ;  /* 0x0007f40001d27983 */ /* 0x000f220000300800 */
[----:B------:R-:W-:Y:S02]  /*2c910*/  IMAD R23, R184, c[0x0][0x190], RZ ;  /* 0x00006400b8177a24 */ /* 0x000fe400078e02ff */
[----:B------:R-:W-:Y:S02]  /*2c920*/  IMAD R24, R187, c[0x0][0x190], RZ ;  /* 0x00006400bb187a24 */ /* 0x000fe400078e02ff */
[----:B------:R-:W-:Y:S01]  /*2c930*/  IMAD R25, R186, c[0x0][0x190], RZ ;  /* 0x00006400ba197a24 */ /* 0x000fe200078e02ff */
[----:B------:R1:W-:Y:S01]  /*2c940*/  STL.64 [R1+0x3ef0], R22 ;  /* 0x003ef01601007387 */ /* 0x0003e20000100a00 */
[----:B------:R-:W-:-:S03]  /*2c950*/  IMAD R26, R189, c[0x0][0x190], RZ ;  /* 0x00006400bd1a7a24 */ /* 0x000fc600078e02ff */
[----:B------:R-:W-:Y:S04]  /*2c960*/  STL.64 [R1+0x3ef8], R24 ;  /* 0x003ef81801007387 */ /* 0x000fe80000100a00 */
[----:B------:R-:W-:Y:S01]  /*2c970*/  STL [R1+0x3f04], R26 ;  /* 0x003f041a01007387 */ /* 0x000fe20000100800 */
[----:B------:R-:W-:-:S05]  /*2c980*/  IMAD R27, R193, c[0x0][0x190], RZ ;  /* 0x00006400c11b7a24 */ /* 0x000fca00078e02ff */
[----:B------:R-:W-:Y:S04]  /*2c990*/  STL [R1+0x3f10], R27 ;  /* 0x003f101b01007387 */ /* 0x000fe80000100800 */
[----:B------:R-:W4:Y:S01]  /*2c9a0*/  LDL.LU R193, [R1+0x7f0] ;  /* 0x0007f00001c17983 */ /* 0x000f220000300800 */
[----:B------:R-:W-:-:S03]  /*2c9b0*/  IMAD R28, R192, c[0x0][0x190], RZ ;  /* 0x00006400c01c7a24 */ /* 0x000fc600078e02ff */
[----:B------:R-:W4:Y:S01]  /*2c9c0*/  LDL.LU R192, [R1+0x7ec] ;  /* 0x0007ec0001c07983 */ /* 0x000f220000300800 */
[----:B------:R-:W-:-:S03]  /*2c9d0*/  IMAD R29, R223, c[0x0][0x190], RZ ;  /* 0x00006400df1d7a24 */ /* 0x000fc600078e02ff */
[----:B------:R-:W4:Y:S04]  /*2c9e0*/  LDL.LU R223, [R1+0x7e8] ;  /* 0x0007e80001df7983 */ /* 0x000f280000300800 */
[----:B------:R-:W-:Y:S01]  /*2c9f0*/  STL.64 [R1+0x3f08], R28 ;  /* 0x003f081c01007387 */ /* 0x000fe20000100a00 */
[----:B--2---:R-:W-:Y:S02]  /*2ca00*/  IMAD R30, R188, c[0x0][0x190], RZ ;  /* 0x00006400bc1e7a24 */ /* 0x004fe400078e02ff */
[----:B------:R-:W-:-:S05]  /*2ca10*/  IMAD R31, R191, c[0x0][0x190], RZ ;  /* 0x00006400bf1f7a24 */ /* 0x000fca00078e02ff */
[----:B------:R-:W-:Y:S01]  /*2ca20*/  STL.64 [R1+0x3f18], R30 ;  /* 0x003f181e01007387 */ /* 0x000fe20000100a00 */
[----:B---3--:R-:W-:Y:S02]  /*2ca30*/  IMAD R32, R190, c[0x0][0x190], RZ ;  /* 0x00006400be207a24 */ /* 0x008fe400078e02ff */
[----:B----4-:R-:W-:Y:S02]  /*2ca40*/  IMAD R33, R222, c[0x0][0x190], RZ ;  /* 0x00006400de217a24 */ /* 0x010fe400078e02ff */
[----:B------:R-:W2:Y:S01]  /*2ca50*/  LDL.LU R222, [R1+0x7e4] ;  /* 0x0007e40001de7983 */ /* 0x000ea20000300800 */
[----:B------:R-:W-:Y:S02]  /*2ca60*/  IMAD R34, R209, c[0x0][0x190], RZ ;  /* 0x00006400d1227a24 */ /* 0x000fe400078e02ff */
[----:B------:R-:W-:Y:S01]  /*2ca70*/  IMAD R35, R211, c[0x0][0x190], RZ ;  /* 0x00006400d3237a24 */ /* 0x000fe200078e02ff */
[----:B------:R-:W-:Y:S04]  /*2ca80*/  STL.64 [R1+0x3f20], R32 ;  /* 0x003f202001007387 */ /* 0x000fe80000100a00 */
[----:B------:R-:W-:Y:S01]  /*2ca90*/  STL.64 [R1+0x3f28], R34 ;  /* 0x003f282201007387 */ /* 0x000fe20000100a00 */
[----:B------:R-:W-:-:S03]  /*2caa0*/  IMAD R36, R237, c[0x0][0x190], RZ ;  /* 0x00006400ed247a24 */ /* 0x000fc600078e02ff */
[----:B------:R-:W3:Y:S01]  /*2cab0*/  LDL.LU R237, [R1+0x7dc] ;  /* 0x0007dc0001ed7983 */ /* 0x000ee20000300800 */
[----:B------:R-:W-:-:S03]  /*2cac0*/  IMAD R37, R212, c[0x0][0x190], RZ ;  /* 0x00006400d4257a24 */ /* 0x000fc600078e02ff */
[----:B------:R-:W4:Y:S04]  /*2cad0*/  LDL.LU R212, [R1+0x7d8] ;  /* 0x0007d80001d47983 */ /* 0x000f280000300800 */
[----:B------:R-:W-:Y:S04]  /*2cae0*/  STL.64 [R1+0x3f30], R36 ;  /* 0x003f302401007387 */ /* 0x000fe80000100a00 */
[----:B------:R-:W4:Y:S04]  /*2caf0*/  LDL.LU R177, [R1+0x7d4] ;  /* 0x0007d40001b17983 */ /* 0x000f280000300800 */
[----:B------:R-:W4:Y:S04]  /*2cb00*/  LDL.LU R176, [R1+0x7c8] ;  /* 0x0007c80001b07983 */ /* 0x000f280000300800 */
[----:B------:R-:W4:Y:S04]  /*2cb10*/  LDL.LU R179, [R1+0x7c0] ;  /* 0x0007c00001b37983 */ /* 0x000f280000300800 */
[----:B------:R-:W4:Y:S04]  /*2cb20*/  LDL.LU R178, [R1+0x7bc] ;  /* 0x0007bc0001b27983 */ /* 0x000f280000300800 */
[----:B------:R-:W4:Y:S04]  /*2cb30*/  LDL.LU R181, [R1+0x7b4] ;  /* 0x0007b40001b57983 */ /* 0x000f280000300800 */
[----:B------:R-:W4:Y:S04]  /*2cb40*/  LDL.LU R180, [R1+0x7b0] ;  /* 0x0007b00001b47983 */ /* 0x000f280000300800 */
[----:B------:R-:W4:Y:S01]  /*2cb50*/  LDL.LU R183, [R1+0x7a8] ;  /* 0x0007a80001b77983 */ /* 0x000f220000300800 */
[----:B------:R-:W-:-:S03]  /*2cb60*/  IMAD R38, R210, c[0x0][0x190], RZ ;  /* 0x00006400d2267a24 */ /* 0x000fc600078e02ff */
        /* <DEDUP_REMOVED lines=11> */
[----:B------:R-:W4:Y:S01]  /*2cc20*/  LDL.LU R223, [R1+0x768] ;  /* 0x0007680001df7983 */ /* 0x000f220000300800 */
[----:B------:R-:W-:-:S03]  /*2cc30*/  IMAD R39, R193, c[0x0][0x190], RZ ;  /* 0x00006400c1277a24 */ /* 0x000fc600078e02ff */
[----:B------:R-:W4:Y:S04]  /*2cc40*/  LDL.LU R191, [R1+0x764] ;  /* 0x0007640001bf7983 */ /* 0x000f280000300800 */
[----:B------:R-:W4:Y:S04]  /*2cc50*/  LDL.LU R190, [R1+0x75c] ;  /* 0x00075c0001be7983 */ /* 0x000f280000300800 */
[----:B------:R-:W4:Y:S01]  /*2cc60*/  LDL.LU R193, [R1+0x758] ;  /* 0x0007580001c17983 */ /* 0x000f220000300800 */
[----:B------:R-:W-:Y:S02]  /*2cc70*/  IMAD R40, R192, c[0x0][0x190], RZ ;  /* 0x00006400c0287a24 */ /* 0x000fe400078e02ff */
[----:B--2---:R-:W-:-:S02]  /*2cc80*/  IMAD R42, R222, c[0x0][0x190], RZ ;  /* 0x00006400de2a7a24 */ /* 0x004fc400078e02ff */
[----:B------:R-:W2:Y:S01]  /*2cc90*/  LDL.LU R222, [R1+0x74c] ;  /* 0x00074c0001de7983 */ /* 0x000ea20000300800 */
[----:B---3--:R-:W-:-:S03]  /*2cca0*/  IMAD R43, R237, c[0x0][0x190], RZ ;  /* 0x00006400ed2b7a24 */ /* 0x008fc600078e02ff */
[----:B------:R-:W3:Y:S04]  /*2ccb0*/  LDL.LU R237, [R1+0x744] ;  /* 0x0007440001ed7983 */ /* 0x000ee80000300800 */
[----:B------:R-:W3:Y:S01]  /*2ccc0*/  LDL.LU R192, [R1+0x740] ;  /* 0x0007400001c07983 */ /* 0x000ee20000300800 */
[----:B----4-:R-:W-:-:S03]  /*2ccd0*/  IMAD R44, R212, c[0x0][0x190], RZ ;  /* 0x00006400d42c7a24 */ /* 0x010fc600078e02ff */
[----:B------:R-:W4:Y:S01]  /*2cce0*/  LDL.LU R212, [R1+0x73c] ;  /* 0x00073c0001d47983 */ /* 0x000f220000300800 */
[----:B------:R-:W-:-:S03]  /*2ccf0*/  IMAD R54, R209, c[0x0][0x190], RZ ;  /* 0x00006400d1367a24 */ /* 0x000fc600078e02ff */
[----:B------:R-:W4:Y:S01]  /*2cd00*/  LDL.LU R209, [R1+0x738] ;  /* 0x0007380001d17983 */ /* 0x000f220000300800 */
[----:B------:R-:W-:-:S03]  /*2cd10*/  IMAD R55, R211, c[0x0][0x190], RZ ;  /* 0x00006400d3377a24 */ /* 0x000fc600078e02ff */
[----:B------:R-:W4:Y:S01]  /*2cd20*/  LDL.LU R211, [R1+0x734] ;  /* 0x0007340001d37983 */ /* 0x000f220000300800 */
[----:B------:R-:W-:-:S03]  /*2cd30*/  IMAD R56, R210, c[0x0][0x190], RZ ;  /* 0x00006400d2387a24 */ /* 0x000fc600078e02ff */
[----:B------:R-:W4:Y:S01]  /*2cd40*/  LDL.LU R210, [R1+0x72c] ;  /* 0x00072c0001d27983 */ /* 0x000f220000300800 */
[----:B------:R-:W-:-:S03]  /*2cd50*/  IMAD R62, R223, c[0x0][0x190], RZ ;  /* 0x00006400df3e7a24 */ /* 0x000fc600078e02ff */
[----:B------:R-:W4:Y:S01]  /*2cd60*/  LDL.LU R223, [R1+0x728] ;  /* 0x0007280001df7983 */ /* 0x000f220000300800 */
[----:B------:R-:W-:Y:S02]  /*2cd70*/  IMAD R45, R177, c[0x0][0x190], RZ ;  /* 0x00006400b12d7a24 */ /* 0x000fe400078e02ff */
[----:B------:R-:W-:Y:S02]  /*2cd80*/  IMAD R46, R176, c[0x0][0x190], RZ ;  /* 0x00006400b02e7a24 */ /* 0x000fe400078e02ff */
[----:B------:R-:W-:Y:S02]  /*2cd90*/  IMAD R47, R179, c[0x0][0x190], RZ ;  /* 0x00006400b32f7a24 */ /* 0x000fe400078e02ff */
[----:B------:R-:W-:Y:S02]  /*2cda0*/  IMAD R48, R178, c[0x0][0x190], RZ ;  /* 0x00006400b2307a24 */ /* 0x000fe400078e02ff */
[----:B------:R-:W-:Y:S02]  /*2cdb0*/  IMAD R49, R181, c[0x0][0x190], RZ ;  /* 0x00006400b5317a24 */ /* 0x000fe400078e02ff */
[----:B------:R-:W-:-:S02]  /*2cdc0*/  IMAD R50, R180, c[0x0][0x190], RZ ;  /* 0x00006400b4327a24 */ /* 0x000fc400078e02ff */
        /* <DEDUP_REMOVED lines=11> */
[----:B--2---:R-:W-:-:S02]  /*2ce80*/  IMAD R66, R222, c[0x0][0x190], RZ ;  /* 0x00006400de427a24 */ /* 0x004fc400078e02ff */
[----:B------:R-:W2:Y:S01]  /*2ce90*/  LDL.LU R222, [R1+0x724] ;  /* 0x0007240001de7983 */ /* 0x000ea20000300800 */
[----:B---3--:R-:W-:-:S03]  /*2cea0*/  IMAD R67, R237, c[0x0][0x190], RZ ;  /* 0x00006400ed437a24 */ /* 0x008fc600078e02ff */
[----:B------:R-:W3:Y:S04]  /*2ceb0*/  LDL.LU R237, [R1+0x720] ;  /* 0x0007200001ed7983 */ /* 0x000ee80000300800 */
[----:B------:R-:W3:Y:S04]  /*2cec0*/  LDL.LU R177, [R1+0x71c] ;  /* 0x00071c0001b17983 */ /* 0x000ee80000300800 */
[----:B------:R-:W3:Y:S04]  /*2ced0*/  LDL.LU R176, [R1+0x710] ;  /* 0x0007100001b07983 */ /* 0x000ee80000300800 */
[----:B------:R-:W3:Y:S04]  /*2cee0*/  LDL.LU R179, [R1+0x70c] ;  /* 0x00070c0001b37983 */ /* 0x000ee80000300800 */
[----:B------:R-:W3:Y:S04]  /*2cef0*/  LDL.LU R178, [R1+0x708] ;  /* 0x0007080001b27983 */ /* 0x000ee80000300800 */
[----:B------:R-:W3:Y:S04]  /*2cf00*/  LDL.LU R181, [R1+0x700] ;  /* 0x0007000001b57983 */ /* 0x000ee80000300800 */
[----:B------:R-:W3:Y:S01]  /*2cf10*/  LDL.LU R180, [R1+0x6fc] ;  /* 0x0006fc0001b47983 */ /* 0x000ee20000300800 */
[----:B------:R-:W-:-:S03]  /*2cf20*/  IMAD R68, R192, c[0x0][0x190], RZ ;  /* 0x00006400c0447a24 */ /* 0x000fc600078e02ff */
[----:B------:R-:W3:Y:S01]  /*2cf30*/  LDL.LU R183, [R1+0x6f8] ;  /* 0x0006f80001b77983 */ /* 0x000ee20000300800 */
[----:B----4-:R-:W-:-:S03]  /*2cf40*/  IMAD R69, R212, c[0x0][0x190], RZ ;  /* 0x00006400d4457a24 */ /* 0x010fc600078e02ff */
        /* <DEDUP_REMOVED lines=10> */
[----:B------:R-:W4:Y:S01]  /*2cff0*/  LDL.LU R188, [R1+0x6b8] ;  /* 0x0006b80001bc7983 */ /* 0x000f220000300800 */
[----:B------:R-:W-:-:S03]  /*2d000*/  IMAD R72, R210, c[0x0][0x190], RZ ;  /* 0x00006400d2487a24 */ /* 0x000fc600078e02ff */
[----:B------:R-:W4:Y:S04]  /*2d010*/  LDL.LU R210, [R1+0x6b4] ;  /* 0x0006b40001d27983 */ /* 0x000f280000300800 */
[----:B------:R-:W4:Y:S04]  /*2d020*/  LDL.LU R191, [R1+0x6b0] ;  /* 0x0006b00001bf7983 */ /* 0x000f280000300800 */
[----:B------:R-:W4:Y:S04]  /*2d030*/  LDL.LU R190, [R1+0x6a8] ;  /* 0x0006a80001be7983 */ /* 0x000f280000300800 */
[----:B------:R-:W4:Y:S01]  /*2d040*/  LDL.LU R209, [R1+0x6a4] ;  /* 0x0006a40001d17983 */ /* 0x000f220000300800 */
[----:B------:R-:W-:-:S03]  /*2d050*/  IMAD R73, R223, c[0x0][0x190], RZ ;  /* 0x00006400df497a24 */ /* 0x000fc600078e02ff */
[----:B------:R-:W4:Y:S01]  /*2d060*/  LDL.LU R223, [R1+0x698] ;  /* 0x0006980001df7983 */ /* 0x000f220000300800 */
[----:B------:R-:W-:Y:S02]  /*2d070*/  IMAD R71, R211, c[0x0][0x190], RZ ;  /* 0x00006400d3477a24 */ /* 0x000fe400078e02ff */
[----:B--2---:R-:W-:Y:S02]  /*2d080*/  IMAD R74, R222, c[0x0][0x190], RZ ;  /* 0x00006400de4a7a24 */ /* 0x004fe400078e02ff */
[----:B------:R-:W2:Y:S04]  /*2d090*/  LDL.LU R222, [R1+0x694] ;  /* 0x0006940001de7983 */ /* 0x000ea80000300800 */
[----:B------:R-:W2:Y:S01]  /*2d0a0*/  LDL.LU R211, [R1+0x68c] ;  /* 0x00068c0001d37983 */ /* 0x000ea20000300800 */
[----:B---3--:R-:W-:-:S03]  /*2d0b0*/  IMAD R75, R237, c[0x0][0x190], RZ ;  /* 0x00006400ed4b7a24 */ /* 0x008fc600078e02ff */
        /* <DEDUP_REMOVED lines=29> */
[----:B------:R-:W2:Y:S04]  /*2d290*/  LDL.LU R222, [R1+0x664] ;  /* 0x0006640001de7983 */ /* 0x000ea80000300800 */
[----:B------:R-:W2:Y:S04]  /*2d2a0*/  LDL.LU R177, [R1+0x65c] ;  /* 0x00065c0001b17983 */ /* 0x000ea80000300800 */
[----:B------:R-:W2:Y:S04]  /*2d2b0*/  LDL.LU R176, [R1+0x658] ;  /* 0x0006580001b07983 */ /* 0x000ea80000300800 */
[----:B------:R-:W2:Y:S04]  /*2d2c0*/  LDL.LU R179, [R1+0x650] ;  /* 0x0006500001b37983 */ /* 0x000ea80000300800 */
[----:B------:R-:W2:Y:S04]  /*2d2d0*/  LDL.LU R178, [R1+0x64c] ;  /* 0x00064c0001b27983 */ /* 0x000ea80000300800 */
[----:B------:R-:W2:Y:S04]  /*2d2e0*/  LDL.LU R181, [R1+0x640] ;  /* 0x0006400001b57983 */ /* 0x000ea80000300800 */
[----:B------:R-:W2:Y:S01]  /*2d2f0*/  LDL.LU R180, [R1+0x63c] ;  /* 0x00063c0001b47983 */ /* 0x000ea20000300800 */
[----:B------:R-:W-:-:S03]  /*2d300*/  IMAD R99, R211, c[0x0][0x190], RZ ;  /* 0x00006400d3637a24 */ /* 0x000fc600078e02ff */
[----:B------:R-:W2:Y:S04]  /*2d310*/  LDL.LU R183, [R1+0x634] ;  /* 0x0006340001b77983 */ /* 0x000ea80000300800 */
[----:B------:R-:W2:Y:S04]  /*2d320*/  LDL.LU R182, [R1+0x630] ;  /* 0x0006300001b67983 */ /* 0x000ea80000300800 */
        /* <DEDUP_REMOVED lines=8> */
[----:B------:R-:W3:Y:S04]  /*2d3b0*/  LDL.LU R189, [R1+0x604] ;  /* 0x0006040001bd7983 */ /* 0x000ee80000300800 */
[----:B------:R-:W3:Y:S01]  /*2d3c0*/  LDL.LU R188, [R1+0x5fc] ;  /* 0x0005fc0001bc7983 */ /* 0x000ee20000300800 */
[----:B----4-:R-:W-:-:S03]  /*2d3d0*/  IMAD R103, R212, c[0x0][0x190], RZ ;  /* 0x00006400d4677a24 */ /* 0x010fc600078e02ff */
[----:B------:R-:W4:Y:S01]  /*2d3e0*/  LDL.LU R212, [R1+0x5f8] ;  /* 0x0005f80001d47983 */ /* 0x000f220000300800 */
[----:B------:R-:W-:-:S03]  /*2d3f0*/  IMAD R101, R193, c[0x0][0x190], RZ ;  /* 0x00006400c1657a24 */ /* 0x000fc600078e02ff */
[----:B------:R-:W4:Y:S04]  /*2d400*/  LDL.LU R191, [R1+0x5f4] ;  /* 0x0005f40001bf7983 */ /* 0x000f280000300800 */
[----:B------:R-:W4:Y:S04]  /*2d410*/  LDL.LU R190, [R1+0x5e8] ;  /* 0x0005e80001be7983 */ /* 0x000f280000300800 */
[----:B------:R-:W4:Y:S01]  /*2d420*/  LDL.LU R193, [R1+0x5e4] ;  /* 0x0005e40001c17983 */ /* 0x000f220000300800 */
[----:B------:R-:W-:-:S03]  /*2d430*/  IMAD R104, R210, c[0x0][0x190], RZ ;  /* 0x00006400d2687a24 */ /* 0x000fc600078e02ff */
[----:B------:R-:W4:Y:S01]  /*2d440*/  LDL.LU R210, [R1+0x5dc] ;  /* 0x0005dc0001d27983 */ /* 0x000f220000300800 */
[----:B------:R-:W-:-:S03]  /*2d450*/  IMAD R105, R223, c[0x0][0x190], RZ ;  /* 0x00006400df697a24 */ /* 0x000fc600078e02ff */
[----:B------:R-:W4:Y:S01]  /*2d460*/  LDL.LU R223, [R1+0x5d8] ;  /* 0x0005d80001df7983 */ /* 0x000f220000300800 */
[----:B------:R-:W-:-:S03]  /*2d470*/  IMAD R102, R192, c[0x0][0x190], RZ ;  /* 0x00006400c0667a24 */ /* 0x000fc600078e02ff */
[----:B------:R-:W4:Y:S01]  /*2d480*/  LDL.LU R192, [R1+0x5d0] ;  /* 0x0005d00001c07983 */ /* 0x000f220000300800 */
[----:B--2---:R-:W-:-:S03]  /*2d490*/  IMAD R106, R222, c[0x0][0x190], RZ ;  /* 0x00006400de6a7a24 */ /* 0x004fc600078e02ff */
[----:B------:R-:W2:Y:S01]  /*2d4a0*/  LDL.LU R222, [R1+0x5c4] ;  /* 0x0005c40001de7983 */ /* 0x000ea20000300800 */
[----:B---3--:R-:W-:-:S03]  /*2d4b0*/  IMAD R116, R209, c[0x0][0x190], RZ ;  /* 0x00006400d1747a24 */ /* 0x008fc600078e02ff */
[----:B------:R-:W3:Y:S01]  /*2d4c0*/  LDL.LU R209, [R1+0x5c0] ;  /* 0x0005c00001d17983 */ /* 0x000ee20000300800 */
[----:B------:R-:W-:-:S03]  /*2d4d0*/  IMAD R117, R211, c[0x0][0x190], RZ ;  /* 0x00006400d3757a24 */ /* 0x000fc600078e02ff */
[----:B------:R-:W3:Y:S01]  /*2d4e0*/  LDL.LU R211, [R1+0x5bc] ;  /* 0x0005bc0001d37983 */ /* 0x000ee20000300800 */
[----:B------:R-:W-:-:S03]  /*2d4f0*/  IMAD R118, R237, c[0x0][0x190], RZ ;  /* 0x00006400ed767a24 */ /* 0x000fc600078e02ff */
[----:B------:R-:W3:Y:S01]  /*2d500*/  LDL.LU R237, [R1+0x5b8] ;  /* 0x0005b80001ed7983 */ /* 0x000ee20000300800 */
[----:B----4-:R-:W-:-:S03]  /*2d510*/  IMAD R124, R212, c[0x0][0x190], RZ ;  /* 0x00006400d47c7a24 */ /* 0x010fc600078e02ff */
[----:B------:R-:W4:Y:S01]  /*2d520*/  LDL.LU R212, [R1+0x5b4] ;  /* 0x0005b40001d47983 */ /* 0x000f220000300800 */
[----:B------:R-:W-:-:S03]  /*2d530*/  IMAD R128, R210, c[0x0][0x190], RZ ;  /* 0x00006400d2807a24 */ /* 0x000fc600078e02ff */
[----:B------:R-:W4:Y:S01]  /*2d540*/  LDL.LU R210, [R1+0x5b0] ;  /* 0x0005b00001d27983 */ /* 0x000f220000300800 */
[----:B------:R-:W-:-:S03]  /*2d550*/  IMAD R129, R223, c[0x0][0x190], RZ ;  /* 0x00006400df817a24 */ /* 0x000fc600078e02ff */
[----:B------:R-:W4:Y:S01]  /*2d560*/  LDL.LU R223, [R1+0x5ac] ;  /* 0x0005ac0001df7983 */ /* 0x000f220000300800 */
[----:B------:R-:W-:Y:S02]  /*2d570*/  IMAD R107, R177, c[0x0][0x190], RZ ;  /* 0x00006400b16b7a24 */ /* 0x000fe400078e02ff */
[----:B------:R-:W-:Y:S01]  /*2d580*/  IMAD R108, R176, c[0x0][0x190], RZ ;  /* 0x00006400b06c7a24 */ /* 0x000fe200078e02ff */
[----:B------:R-:W4:Y:S01]  /*2d590*/  LDL.LU R177, [R1+0x5a4] ;  /* 0x0005a40001b17983 */ /* 0x000f220000300800 */
[----:B------:R-:W-:Y:S02]  /*2d5a0*/  IMAD R109, R179, c[0x0][0x190], RZ ;  /* 0x00006400b36d7a24 */ /* 0x000fe400078e02ff */
[----:B------:R-:W-:Y:S01]  /*2d5b0*/  IMAD R110, R178, c[0x0][0x190], RZ ;  /* 0x00006400b26e7a24 */ /* 0x000fe200078e02ff */
        /* <DEDUP_REMOVED lines=30> */
[----:B------:R-:W2:Y:S01]  /*2d7a0*/  LDL.LU R188, [R1+0x564] ;  /* 0x0005640001bc7983 */ /* 0x000ea20000300800 */
[----:B---3--:R-:W-:-:S02]  /*2d7b0*/  IMAD R132, R209, c[0x0][0x190], RZ ;  /* 0x00006400d1847a24 */ /* 0x008fc400078e02ff */
[----:B------:R-:W-:Y:S02]  /*2d7c0*/  IMAD R134, R237, c[0x0][0x190], RZ ;  /* 0x00006400ed867a24 */ /* 0x000fe400078e02ff */
[----:B------:R-:W3:Y:S04]  /*2d7d0*/  LDL.LU R237, [R1+0x560] ;  /* 0x0005600001ed7983 */ /* 0x000ee80000300800 */
[----:B------:R-:W3:Y:S04]  /*2d7e0*/  LDL.LU R191, [R1+0x55c] ;  /* 0x00055c0001bf7983 */ /* 0x000ee80000300800 */
[----:B------:R-:W3:Y:S04]  /*2d7f0*/  LDL.LU R190, [R1+0x558] ;  /* 0x0005580001be7983 */ /* 0x000ee80000300800 */
[----:B------:R-:W3:Y:S01]  /*2d800*/  LDL.LU R209, [R1+0x554] ;  /* 0x0005540001d17983 */ /* 0x000ee20000300800 */
[----:B------:R-:W-:-:S02]  /*2d810*/  IMAD R133, R211, c[0x0][0x190], RZ ;  /* 0x00006400d3857a24 */ /* 0x000fc400078e02ff */
[----:B----4-:R-:W-:Y:S02]  /*2d820*/  IMAD R135, R212, c[0x0][0x190], RZ ;  /* 0x00006400d4877a24 */ /* 0x010fe400078e02ff */
[----:B------:R-:W4:Y:S04]  /*2d830*/  LDL.LU R212, [R1+0x550] ;  /* 0x0005500001d47983 */ /* 0x000f280000300800 */
        /* <DEDUP_REMOVED lines=13> */
[----:B------:R-:W4:Y:S01]  /*2d910*/  LDL.LU R193, [R1+0x540] ;  /* 0x0005400001c17983 */ /* 0x000f220000300800 */
[----:B------:R-:W-:-:S03]  /*2d920*/  IMAD R148, R192, c[0x0][0x190], RZ ;  /* 0x00006400c0947a24 */ /* 0x000fc600078e02ff */
[----:B------:R-:W4:Y:S01]  /*2d930*/  LDL.LU R192, [R1+0x53c] ;  /* 0x00053c0001c07983 */ /* 0x000f220000300800 */
[----:B------:R-:W-:Y:S02]  /*2d940*/  IMAD R145, R182, c[0x0][0x190], RZ ;  /* 0x00006400b6917a24 */ /* 0x000fe400078e02ff */
[----:B------:R-:W-:Y:S02]  /*2d950*/  IMAD R146, R185, c[0x0][0x190], RZ ;  /* 0x00006400b9927a24 */ /* 0x000fe400078e02ff */
[----:B--2---:R-:W-:Y:S02]  /*2d960*/  IMAD R149, R222, c[0x0][0x190], RZ ;  /* 0x00006400de957a24 */ /* 0x004fe400078e02ff */
[----:B------:R-:W2:Y:S01]  /*2d970*/  LDL.LU R222, [R1+0x538] ;  /* 0x0005380001de7983 */ /* 0x000ea20000300800 */
[----:B---3--:R-:W-:-:S03]  /*2d980*/  IMAD R155, R237, c[0x0][0x190], RZ ;  /* 0x00006400ed9b7a24 */ /* 0x008fc600078e02ff */
[----:B------:R-:W3:Y:S01]  /*2d990*/  LDL.LU R237, [R1+0x534] ;  /* 0x0005340001ed7983 */ /* 0x000ee20000300800 */
[----:B------:R-:W-:Y:S02]  /*2d9a0*/  IMAD R158, R209, c[0x0][0x190], RZ ;  /* 0x00006400d19e7a24 */ /* 0x000fe400078e02ff */
[----:B----4-:R-:W-:Y:S02]  /*2d9b0*/  IMAD R159, R212, c[0x0][0x190], RZ ;  /* 0x00006400d49f7a24 */ /* 0x010fe400078e02ff */
        /* <DEDUP_REMOVED lines=15> */
[----:B------:R-:W4:Y:S04]  /*2dab0*/  LDL.LU R210, [R1+0x4fc] ;  /* 0x0004fc0001d27983 */ /* 0x000f280000300800 */
        /* <DEDUP_REMOVED lines=15> */
[----:B--2---:R-:W-:Y:S02]  /*2dbb0*/  IMAD R165, R222, c[0x0][0x190], RZ ;  /* 0x00006400dea57a24 */ /* 0x004fe400078e02ff */
[----:B------:R-:W2:Y:S04]  /*2dbc0*/  LDL.LU R222, [R1+0x4dc] ;  /* 0x0004dc0001de7983 */ /* 0x000ea80000300800 */
[----:B------:R-:W2:Y:S04]  /*2dbd0*/  LDL.LU R191, [R1+0x4d8] ;  /* 0x0004d80001bf7983 */ /* 0x000ea80000300800 */
[----:B------:R-:W2:Y:S04]  /*2dbe0*/  LDL.LU R190, [R1+0x4d4] ;  /* 0x0004d40001be7983 */ /* 0x000ea80000300800 */
[----:B------:R-:W2:Y:S01]  /*2dbf0*/  LDL.LU R193, [R1+0x4d0] ;  /* 0x0004d00001c17983 */ /* 0x000ea20000300800 */
[----:B---3--:R-:W-:-:S03]  /*2dc00*/  IMAD R166, R237, c[0x0][0x190], RZ ;  /* 0x00006400eda67a24 */ /* 0x008fc600078e02ff */
[----:B------:R-:W3:Y:S01]  /*2dc10*/  LDL.LU R237, [R1+0x4cc] ;  /* 0x0004cc0001ed7983 */ /* 0x000ee20000300800 */
[----:B----4-:R-:W-:-:S03]  /*2dc20*/  IMAD R167, R212, c[0x0][0x190], RZ ;  /* 0x00006400d4a77a24 */ /* 0x010fc600078e02ff */
[----:B------:R-:W4:Y:S01]  /*2dc30*/  LDL.LU R212, [R1+0x4c8] ;  /* 0x0004c80001d47983 */ /* 0x000f220000300800 */
[----:B------:R-:W-:-:S03]  /*2dc40*/  IMAD R168, R209, c[0x0][0x190], RZ ;  /* 0x00006400d1a87a24 */ /* 0x000fc600078e02ff */
[----:B------:R-:W4:Y:S04]  /*2dc50*/  LDL.LU R192, [R1+0x4c4] ;  /* 0x0004c40001c07983 */ /* 0x000f280000300800 */
[----:B------:R-:W4:Y:S01]  /*2dc60*/  LDL.LU R209, [R1+0x4c0] ;  /* 0x0004c00001d17983 */ /* 0x000f220000300800 */
[----:B------:R-:W-:Y:S02]  /*2dc70*/  IMAD R171, R179, c[0x0][0x190], RZ ;  /* 0x00006400b3ab7a24 */ /* 0x000fe400078e02ff */
[----:B------:R-:W-:Y:S02]  /*2dc80*/  IMAD R172, R178, c[0x0][0x190], RZ ;  /* 0x00006400b2ac7a24 */ /* 0x000fe400078e02ff */
[----:B------:R-:W-:Y:S02]  /*2dc90*/  IMAD R174, R180, c[0x0][0x190], RZ ;  /* 0x00006400b4ae7a24 */ /* 0x000fe400078e02ff */
[----:B------:R-:W-:-:S02]  /*2dca0*/  IMAD R178, R211, c[0x0][0x190], RZ ;  /* 0x00006400d3b27a24 */ /* 0x000fc400078e02ff */
        /* <DEDUP_REMOVED lines=11> */
[----:B------:R-:W-:Y:S01]  /*2dd60*/  IMAD R182, R187, c[0x0][0x190], RZ ;  /* 0x00006400bbb67a24 */ /* 0x000fe200078e02ff */
[----:B------:R-:W-:Y:S01]  /*2dd70*/  MOV R0, R202 ;  /* 0x000000ca00007202 */ /* 0x000fe20000000f00 */
[----:B------:R-:W-:Y:S02]  /*2dd80*/  IMAD R185, R188, c[0x0][0x190], RZ ;  /* 0x00006400bcb97a24 */ /* 0x000fe400078e02ff */
[----:B------:R-:W-:Y:S02]  /*2dd90*/  IMAD.MOV.U32 R242, RZ, RZ, R205 ;  /* 0x000000fffff27224 */ /* 0x000fe400078e00cd */
[----:B------:R-:W-:Y:S02]  /*2dda0*/  IMAD.MOV.U32 R245, RZ, RZ, R204 ;  /* 0x000000fffff57224 */ /* 0x000fe400078e00cc */
[----:B------:R-:W-:Y:S02]  /*2ddb0*/  IMAD.MOV.U32 R250, RZ, RZ, R207 ;  /* 0x000000fffffa7224 */ /* 0x000fe400078e00cf */
[----:B------:R-:W-:-:S02]  /*2ddc0*/  IMAD.MOV.U32 R243, RZ, RZ, R206 ;  /* 0x000000fffff37224 */ /* 0x000fc400078e00ce */
[----:B------:R-:W-:Y:S02]  /*2ddd0*/  IMAD.MOV.U32 R239, RZ, RZ, R196 ;  /* 0x000000ffffef7224 */ /* 0x000fe400078e00c4 */
[----:B--2---:R-:W-:Y:S02]  /*2dde0*/  IMAD R186, R222, c[0x0][0x190], RZ ;  /* 0x00006400deba7a24 */ /* 0x004fe400078e02ff */
[----:B------:R-:W2:Y:S01]  /*2ddf0*/  LDL.LU R222, [R1+0x4b0] ;  /* 0x0004b00001de7983 */ /* 0x000ea20000300800 */
[----:B------:R-:W-:Y:S02]  /*2de00*/  IMAD R187, R191, c[0x0][0x190], RZ ;  /* 0x00006400bfbb7a24 */ /* 0x000fe400078e02ff */
[----:B------:R-:W-:Y:S02]  /*2de10*/  IMAD R188, R190, c[0x0][0x190], RZ ;  /* 0x00006400bebc7a24 */ /* 0x000fe400078e02ff */
[----:B---3--:R-:W-:Y:S02]  /*2de20*/  IMAD R190, R237, c[0x0][0x190], RZ ;  /* 0x00006400edbe7a24 */ /* 0x008fe400078e02ff */
[----:B------:R-:W3:Y:S01]  /*2de30*/  LDL.LU R237, [R1+0x4ac] ;  /* 0x0004ac0001ed7983 */ /* 0x000ee20000300800 */
[----:B----4-:R-:W-:-:S03]  /*2de40*/  IMAD R191, R212, c[0x0][0x190], RZ ;  /* 0x00006400d4bf7a24 */ /* 0x010fc600078e02ff */
        /* <DEDUP_REMOVED lines=15> */
[----:B------:R-:W-:Y:S01]  /*2df40*/  IMAD.MOV.U32 R244, RZ, RZ, R208 ;  /* 0x000000fffff47224 */ /* 0x000fe200078e00d0 */
[----:B------:R-:W4:Y:S01]  /*2df50*/  LDL.LU R209, [R1+0x48c] ;  /* 0x00048c0001d17983 */ /* 0x000f220000300800 */
[----:B------:R-:W-:Y:S02]  /*2df60*/  IMAD.MOV.U32 R238, RZ, RZ, R198 ;  /* 0x000000ffffee7224 */ /* 0x000fe400078e00c6 */
[----:B------:R-:W-:Y:S01]  /*2df70*/  IMAD.MOV.U32 R214, RZ, RZ, R195 ;  /* 0x000000ffffd67224 */ /* 0x000fe200078e00c3 */
[----:B------:R-:W4:Y:S01]  /*2df80*/  LDL.LU R208, [R1+0x488] ;  /* 0x0004880001d07983 */ /* 0x000f220000300800 */
[----:B------:R-:W-:Y:S02]  /*2df90*/  IMAD.MOV.U32 R235, RZ, RZ, R197 ;  /* 0x000000ffffeb7224 */ /* 0x000fe400078e00c5 */
[----:B------:R-:W-:-:S02]  /*2dfa0*/  IMAD R195, R210, c[0x0][0x190], RZ ;  /* 0x00006400d2c37a24 */ /* 0x000fc400078e02ff */
[----:B------:R-:W4:Y:S01]  /*2dfb0*/  LDL.LU R210, [R1+0x484] ;  /* 0x0004840001d27983 */ /* 0x000f220000300800 */
[----:B------:R-:W-:Y:S01]  /*2dfc0*/  IMAD.MOV.U32 R247, RZ, RZ, R250 ;  /* 0x000000fffff77224 */ /* 0x000fe200078e00fa */
[----:B------:R-:W-:Y:S01]  /*2dfd0*/  MOV R234, R194 ;  /* 0x000000c200ea7202 */ /* 0x000fe20000000f00 */
[----:B------:R-:W-:Y:S02]  /*2dfe0*/  IMAD.MOV.U32 R250, RZ, RZ, R245 ;  /* 0x000000fffffa7224 */ /* 0x000fe400078e00f5 */
[----:B------:R-:W-:Y:S02]  /*2dff0*/  IMAD.MOV.U32 R245, RZ, RZ, R238 ;  /* 0x000000fffff57224 */ /* 0x000fe400078e00ee */
[----:B------:R-:W-:Y:S02]  /*2e000*/  IMAD.MOV.U32 R215, RZ, RZ, R199 ;  /* 0x000000ffffd77224 */ /* 0x000fe400078e00c7 */
[----:B------:R-:W-:Y:S02]  /*2e010*/  IMAD R194, R211, c[0x0][0x190], RZ ;  /* 0x00006400d3c27a24 */ /* 0x000fe400078e02ff */
[----:B------:R-:W-:-:S02]  /*2e020*/  IMAD.MOV.U32 R238, RZ, RZ, R201 ;  /* 0x000000ffffee7224 */ /* 0x000fc400078e00c9 */
[----:B--2---:R-:W-:Y:S02]  /*2e030*/  IMAD R197, R222, c[0x0][0x190], RZ ;  /* 0x00006400dec57a24 */ /* 0x004fe400078e02ff */
[----:B------:R-:W2:Y:S01]  /*2e040*/  LDL.LU R222, [R1+0x480] ;  /* 0x0004800001de7983 */ /* 0x000ea20000300800 */
[----:B---3--:R-:W-:-:S03]  /*2e050*/  IMAD R198, R237, c[0x0][0x190], RZ ;  /* 0x00006400edc67a24 */ /* 0x008fc600078e02ff */
[----:B------:R-:W3:Y:S04]  /*2e060*/  LDL.LU R237, [R1+0x47c] ;  /* 0x00047c0001ed7983 */ /* 0x000ee80000300800 */
[----:B------:R-:W3:Y:S01]  /*2e070*/  LDL.LU R211, [R1+0x478] ;  /* 0x0004780001d37983 */ /* 0x000ee20000300800 */
[----:B----4-:R-:W-:-:S03]  /*2e080*/  IMAD R199, R212, c[0x0][0x190], RZ ;  /* 0x00006400d4c77a24 */ /* 0x010fc600078e02ff */
[----:B------:R-:W4:Y:S01]  /*2e090*/  LDL.LU R212, [R1+0x474] ;  /* 0x0004740001d47983 */ /* 0x000f220000300800 */
[----:B------:R-:W-:Y:S02]  /*2e0a0*/  IMAD R201, R205, c[0x0][0x190], RZ ;  /* 0x00006400cdc97a24 */ /* 0x000fe400078e02ff */
[----:B------:R-:W-:Y:S02]  /*2e0b0*/  IMAD R205, R223, c[0x0][0x190], RZ ;  /* 0x00006400dfcd7a24 */ /* 0x000fe400078e02ff */
[----:B------:R-:W4:Y:S01]  /*2e0c0*/  LDL.LU R223, [R1+0x470] ;  /* 0x0004700001df7983 */ /* 0x000f220000300800 */
[----:B------:R-:W-:Y:S02]  /*2e0d0*/  IMAD.MOV.U32 R246, RZ, RZ, R243 ;  /* 0x000000fffff67224 */ /* 0x000fe400078e00f3 */
[----:B------:R-:W-:Y:S02]  /*2e0e0*/  IMAD.MOV.U32 R243, RZ, RZ, R0 ;  /* 0x000000fffff37224 */ /* 0x000fe400078e0000 */
[----:B------:R-:W-:-:S02]  /*2e0f0*/  IMAD.MOV.U32 R0, RZ, RZ, R234 ;  /* 0x000000ffff007224 */ /* 0x000fc400078e00ea */
[----:B------:R-:W-:Y:S01]  /*2e100*/  IMAD.MOV.U32 R251, RZ, RZ, R242 ;  /* 0x000000fffffb7224 */ /* 0x000fe200078e00f2 */
[----:B------:R-:W-:Y:S01]  /*2e110*/  MOV R242, R215 ;  /* 0x000000d700f27202 */ /* 0x000fe20000000f00 */
[----:B------:R-:W-:Y:S02]  /*2e120*/  IMAD.MOV.U32 R234, RZ, RZ, R200 ;  /* 0x000000ffffea7224 */ /* 0x000fe400078e00c8 */
[----:B------:R-:W-:Y:S02]  /*2e130*/  IMAD R200, R202, c[0x0][0x190], RZ ;  /* 0x00006400cac87a24 */ /* 0x000fe400078e02ff */
[----:B------:R-:W-:Y:S02]  /*2e140*/  IMAD.MOV.U32 R215, RZ, RZ, R203 ;  /* 0x000000ffffd77224 */ /* 0x000fe400078e00cb */
[----:B------:R-:W-:Y:S02]  /*2e150*/  IMAD R202, R204, c[0x0][0x190], RZ ;  /* 0x00006400ccca7a24 */ /* 0x000fe400078e02ff */
[----:B------:R-:W-:-:S02]  /*2e160*/  IMAD R203, R207, c[0x0][0x190], RZ ;  /* 0x00006400cfcb7a24 */ /* 0x000fc400078e02ff */
[----:B------:R-:W-:Y:S01]  /*2e170*/  IMAD R204, R206, c[0x0][0x190], RZ ;  /* 0x00006400cecc7a24 */ /* 0x000fe200078e02ff */
[----:B-1----:R-:W-:Y:S01]  /*2e180*/  MOV R7, R247 ;  /* 0x000000f700077202 */ /* 0x002fe20000000f00 */
[----:B------:R-:W-:Y:S02]  /*2e190*/  IMAD R220, R220, c[0x0][0x190], RZ ;  /* 0x00006400dcdc7a24 */ /* 0x000fe400078e02ff */
[----:B------:R-:W-:Y:S02]  /*2e1a0*/  IMAD R206, R209, c[0x0][0x190], RZ ;  /* 0x00006400d1ce7a24 */ /* 0x000fe400078e02ff */
[----:B------:R-:W-:Y:S02]  /*2e1b0*/  IMAD R207, R208, c[0x0][0x190], RZ ;  /* 0x00006400d0cf7a24 */ /* 0x000fe400078e02ff */
[----:B------:R-:W-:Y:S02]  /*2e1c0*/  IMAD R208, R210, c[0x0][0x190], RZ ;  /* 0x00006400d2d07a24 */ /* 0x000fe400078e02ff */
[----:B------:R-:W-:Y:S01]  /*2e1d0*/  IMAD.MOV.U32 R6, RZ, RZ, R251 ;  /* 0x000000ffff067224 */ /* 0x000fe200078e00fb */
[----:B------:R-:W-:Y:S01]  /*2e1e0*/  MOV R251, R219 ;  /* 0x000000db00fb7202 */ /* 0x000fe20000000f00 */
[----:B------:R-:W-:-:S02]  /*2e1f0*/  IMAD.MOV.U32 R247, RZ, RZ, R250 ;  /* 0x000000fffff77224 */ /* 0x000fc400078e00fa */
[----:B------:R-:W-:Y:S02]  /*2e200*/  IMAD.MOV.U32 R5, RZ, RZ, R246 ;  /* 0x000000ffff057224 */ /* 0x000fe400078e00f6 */
[----:B------:R-:W-:Y:S02]  /*2e210*/  IMAD.MOV.U32 R250, RZ, RZ, R243 ;  /* 0x000000fffffa7224 */ /* 0x000fe400078e00f3 */
[----:B------:R-:W-:Y:S02]  /*2e220*/  IMAD.MOV.U32 R2, RZ, RZ, R238 ;  /* 0x000000ffff027224 */ /* 0x000fe400078e00ee */
[----:B------:R-:W-:Y:S02]  /*2e230*/  IMAD.MOV.U32 R246, RZ, RZ, R242 ;  /* 0x000000fffff67224 */ /* 0x000fe400078e00f2 */
[----:B------:R-:W-:Y:S02]  /*2e240*/  IMAD.MOV.U32 R238, RZ, RZ, R234 ;  /* 0x000000ffffee7224 */ /* 0x000fe400078e00ea */
[----:B------:R-:W-:-:S02]  /*2e250*/  IMAD.MOV.U32 R243, RZ, RZ, R218 ;  /* 0x000000fffff37224 */ /* 0x000fc400078e00da */
[----:B------:R-:W-:Y:S02]  /*2e260*/  IMAD.MOV.U32 R242, RZ, RZ, R220 ;  /* 0x000000fffff27224 */ /* 0x000fe400078e00dc */
[----:B------:R-:W-:Y:S02]  /*2e270*/  IMAD.MOV.U32 R234, RZ, RZ, R213 ;  /* 0x000000ffffea7224 */ /* 0x000fe400078e00d5 */
[----:B--2---:R-:W-:Y:S02]  /*2e280*/  IMAD R209, R222, c[0x0][0x190], RZ ;  /* 0x00006400ded17a24 */ /* 0x004fe400078e02ff */
[----:B------:R-:W2:Y:S01]  /*2e290*/  LDL.LU R222, [R1+0x46c] ;  /* 0x00046c0001de7983 */ /* 0x000ea20000300800 */
[----:B---3--:R-:W-:-:S03]  /*2e2a0*/  IMAD R210, R237, c[0x0][0x190], RZ ;  /* 0x00006400edd27a24 */ /* 0x008fc600078e02ff */
[----:B------:R-:W3:Y:S04]  /*2e2b0*/  LDL.LU R237, [R1+0x468] ;  /* 0x0004680001ed7983 */ /* 0x000ee80000300800 */
[----:B------:R-:W3:Y:S04]  /*2e2c0*/  LDL.LU R219, [R1+0x464] ;  /* 0x0004640001db7983 */ /* 0x000ee80000300800 */
[----:B------:R-:W3:Y:S04]  /*2e2d0*/  LDL.LU R218, [R1+0x460] ;  /* 0x0004600001da7983 */ /* 0x000ee80000300800 */
[----:B------:R-:W3:Y:S01]  /*2e2e0*/  LDL.LU R220, [R1+0x45c] ;  /* 0x00045c0001dc7983 */ /* 0x000ee20000300800 */
[----:B----4-:R-:W-:-:S03]  /*2e2f0*/  IMAD R213, R223, c[0x0][0x190], RZ ;  /* 0x00006400dfd57a24 */ /* 0x010fc600078e02ff */
[----:B------:R-:W4:Y:S01]  /*2e300*/  LDL.LU R223, [R1+0x458] ;  /* 0x0004580001df7983 */ /* 0x000f220000300800 */
[----:B------:R-:W-:Y:S02]  /*2e310*/  IMAD R221, R221, c[0x0][0x190], RZ ;  /* 0x00006400dddd7a24 */ /* 0x000fe400078e02ff */
[----:B------:R-:W-:Y:S01]  /*2e320*/  IMAD.MOV.U32 R8, RZ, RZ, R251 ;  /* 0x000000ffff087224 */ /* 0x000fe200078e00fb */
[----:B------:R-:W-:Y:S01]  /*2e330*/  MOV R3, R245 ;  /* 0x000000f500037202 */ /* 0x000fe20000000f00 */
[----:B------:R-:W-:Y:S01]  /*2e340*/  IMAD.MOV.U32 R251, RZ, RZ, R234 ;  /* 0x000000fffffb7224 */ /* 0x000fe200078e00ea */
[----:B------:R-:W-:Y:S01]  /*2e350*/  MOV R234, R217 ;  /* 0x000000d900ea7202 */ /* 0x000fe20000000f00 */
[----:B------:R-:W-:Y:S01]  /*2e360*/  IMAD.MOV.U32 R4, RZ, RZ, R215 ;  /* 0x000000ffff047224 */ /* 0x000fe200078e00d7 */
[----:B------:R-:W4:Y:S01]  /*2e370*/  LDL.LU R16, [R1+0x600] ;  /* 0x0006000001107983 */ /* 0x000f220000300800 */
[----:B------:R-:W-:Y:S02]  /*2e380*/  IMAD.MOV.U32 R245, RZ, RZ, R221 ;  /* 0x000000fffff57224 */ /* 0x000fe400078e00dd */
[----:B------:R-:W-:Y:S01]  /*2e390*/  IMAD.MOV.U32 R215, RZ, RZ, R216 ;  /* 0x000000ffffd77224 */ /* 0x000fe200078e00d8 */
[----:B------:R-:W4:Y:S01]  /*2e3a0*/  LDL.LU R221, [R1+0x454] ;  /* 0x0004540001dd7983 */ /* 0x000f220000300800 */
[----:B------:R-:W-:-:S02]  /*2e3b0*/  LEA R12, P3, R252, R248, 0x2 ;  /* 0x000000f8fc0c7211 */ /* 0x000fc400078610ff */
[-C--:B------:R-:W-:Y:S02]  /*2e3c0*/  LEA R22, P1, R224, R248.reuse, 0x2 ;  /* 0x000000f8e0167211 */ /* 0x080fe400078210ff */
[-C--:B------:R-:W-:Y:S02]  /*2e3d0*/  LEA.HI.X.SX32 R13, R252, R249.reuse, 0x2, P3 ;  /* 0x000000f9fc0d7211 */ /* 0x080fe400018f16ff */
[-C--:B------:R-:W-:Y:S01]  /*2e3e0*/  LEA.HI.X.SX32 R23, R224, R249.reuse, 0x2, P1 ;  /* 0x000000f9e0177211 */ /* 0x080fe200008f16ff */
[----:B------:R-:W-:Y:S01]  /*2e3f0*/  IMAD.MOV.U32 R9, RZ, RZ, R8 ;  /* 0x000000ffff097224 */ /* 0x000fe200078e0008 */
[C---:B------:R-:W-:Y:S01]  /*2e400*/  LEA R18, P3, R225.reuse, R248, 0x2 ;  /* 0x000000f8e1127211 */ /* 0x040fe200078610ff */
[----:B------:R-:W-:Y:S02]  /*2e410*/  IMAD.MOV.U32 R8, RZ, RZ, R251 ;  /* 0x000000ffff087224 */ /* 0x000fe400078e00fb */
[----:B------:R-:W-:Y:S01]  /*2e420*/  IMAD.MOV.U32 R251, RZ, RZ, R234 ;  /* 0x000000fffffb7224 */ /* 0x000fe200078e00ea */
[----:B------:R-:W-:Y:S01]  /*2e430*/  LEA.HI.X.SX32 R19, R225, R249, 0x2, P3 ;  /* 0x000000f9e1137211 */ /* 0x000fe200018f16ff */
[----:B--2---:R-:W-:-:S02]  /*2e440*/  IMAD R216, R222, c[0x0][0x190], RZ ;  /* 0x00006400ded87a24 */ /* 0x004fc400078e02ff */
[----:B------:R-:W2:Y:S01]  /*2e450*/  LDL.LU R222, [R1+0x450] ;  /* 0x0004500001de7983 */ /* 0x000ea20000300800 */
[----:B---3--:R-:W-:Y:S02]  /*2e460*/  IMAD R217, R219, c[0x0][0x190], RZ ;  /* 0x00006400dbd97a24 */ /* 0x008fe400078e02ff */
[----:B------:R-:W-:Y:S02]  /*2e470*/  IMAD R219, R220, c[0x0][0x190], RZ ;  /* 0x00006400dcdb7a24 */ /* 0x000fe400078e02ff */
[----:B----4-:R-:W-:Y:S02]  /*2e480*/  IMAD R220, R223, c[0x0][0x190], RZ ;  /* 0x00006400dfdc7a24 */ /* 0x010fe400078e02ff */
[----:B------:R-:W3:Y:S04]  /*2e490*/  LDL.LU R223, [R1+0x44c] ;  /* 0x00044c0001df7983 */ /* 0x000ee80000300800 */
[----:B------:R-:W4:Y:S04]  /*2e4a0*/  LDL.LU R14, [R1+0x620] ;  /* 0x00062000010e7983 */ /* 0x000f280000300800 */
[----:B------:R-:W2:Y:S04]  /*2e4b0*/  LDL.LU R10, [R1+0x5d4] ;  /* 0x0005d400010a7983 */ /* 0x000ea80000300800 */
[----:B------:R-:W3:Y:S04]  /*2e4c0*/  LDL.LU R20, [R1+0x638] ;  /* 0x0006380001147983 */ /* 0x000ee80000300800 */
[----:B------:R1:W-:Y:S04]  /*2e4d0*/  STL.64 [R1+0x2110], R12 ;  /* 0x0021100c01007387 */ /* 0x0003e80000100a00 */
[----:B-1----:R-:W3:Y:S04]  /*2e4e0*/  LDL.LU R13, [R1+0x644] ;  /* 0x00064400010d7983 */ /* 0x002ee80000300800 */
[----:B------:R-:W3:Y:S04]  /*2e4f0*/  LDL.LU R224, [R1+0x448] ;  /* 0x0004480001e07983 */ /* 0x000ee80000300800 */
[----:B------:R-:W-:Y:S04]  /*2e500*/  STL.64 [R1+0x20f8], R22 ;  /* 0x0020f81601007387 */ /* 0x000fe80000100a00 */
[----:B------:R-:W3:Y:S04]  /*2e510*/  LDL.LU R12, [R1+0x5ec] ;  /* 0x0005ec00010c7983 */ /* 0x000ee80000300800 */
[----:B------:R-:W4:Y:S04]  /*2e520*/  LDL.LU R234, [R1+0x648] ;  /* 0x0006480001ea7983 */ /* 0x000f280000300800 */
[----:B------:R-:W4:Y:S04]  /*2e530*/  LDL.LU R225, [R1+0x444] ;  /* 0x0004440001e17983 */ /* 0x000f280000300800 */
[----:B------:R-:W4:Y:S04]  /*2e540*/  LDL.LU R11, [R1+0x5f0] ;  /* 0x0005f000010b7983 */ /* 0x000f280000300800 */
[----:B------:R-:W4:Y:S04]  /*2e550*/  LDL.LU R17, [R1+0x654] ;  /* 0x0006540001117983 */ /* 0x000f280000300800 */
[----:B------:R1:W-:Y:S02]  /*2e560*/  STL.64 [R1+0x20f0], R18 ;  /* 0x0020f01201007387 */ /* 0x0003e40000100a00 */
[----:B-1----:R-:W-:-:S04]  /*2e570*/  LEA R18, P3, R226, R248, 0x2 ;  /* 0x000000f8e2127211 */ /* 0x002fc800078610ff */
[----:B------:R-:W-:Y:S02]  /*2e580*/  LEA.HI.X.SX32 R19, R226, R249, 0x2, P3 ;  /* 0x000000f9e2137211 */ /* 0x000fe400018f16ff */
[----:B--2---:R-:W-:-:S04]  /*2e590*/  LEA R22, P1, R10, R248, 0x2 ;  /* 0x000000f80a167211 */ /* 0x004fc800078210ff */
[----:B------:R-:W-:Y:S01]  /*2e5a0*/  LEA.HI.X.SX32 R23, R10, R249, 0x2, P1 ;  /* 0x000000f90a177211 */ /* 0x000fe200008f16ff */
[----:B------:R-:W-:Y:S02]  /*2e5b0*/  IMAD.MOV.U32 R10, RZ, RZ, R9 ;  /* 0x000000ffff0a7224 */ /* 0x000fe400078e0009 */
[----:B------:R-:W-:Y:S01]  /*2e5c0*/  IMAD.MOV.U32 R9, RZ, RZ, R8 ;  /* 0x000000ffff097224 */ /* 0x000fe200078e0008 */
[----:B------:R-:W-:Y:S01]  /*2e5d0*/  MOV R8, R244 ;  /* 0x000000f400087202 */ /* 0x000fe20000000f00 */
[----:B------:R3:W-:Y:S04]  /*2e5e0*/  STL.64 [R1+0x20e0], R22 ;  /* 0x0020e01601007387 */ /* 0x0007e80000100a00 */
[----:B------:R-:W2:Y:S04]  /*2e5f0*/  LDL.LU R226, [R1+0x440] ;  /* 0x0004400001e27983 */ /* 0x000ea80000300800 */
[----:B------:R-:W2:Y:S04]  /*2e600*/  LDL.LU R244, [R1+0x610] ;  /* 0x0006100001f47983 */ /* 0x000ea80000300800 */
[----:B------:R4:W-:Y:S04]  /*2e610*/  STL.64 [R1+0x20d8], R18 ;  /* 0x0020d81201007387 */ /* 0x0009e80000100a00 */
[----:B------:R-:W2:Y:S01]  /*2e620*/  LDL.LU R15, [R1+0x668] ;  /* 0x00066800010f7983 */ /* 0x000ea20000300800 */
[----:B---3--:R-:W-:-:S04]  /*2e630*/  LEA R22, P1, R12, R248, 0x2 ;  /* 0x000000f80c167211 */ /* 0x008fc800078210ff */
[----:B------:R-:W-:Y:S02]  /*2e640*/  LEA.HI.X.SX32 R23, R12, R249, 0x2, P1 ;  /* 0x000000f90c177211 */ /* 0x000fe400008f16ff */
[----:B----4-:R-:W-:-:S04]  /*2e650*/  LEA R18, P3, R11, R248, 0x2 ;  /* 0x000000f80b127211 */ /* 0x010fc800078610ff */
[----:B------:R-:W-:Y:S01]  /*2e660*/  LEA.HI.X.SX32 R19, R11, R249, 0x2, P3 ;  /* 0x000000f90b137211 */ /* 0x000fe200018f16ff */
[----:B------:R1:W-:Y:S04]  /*2e670*/  STL.64 [R1+0x20c8], R22 ;  /* 0x0020c81601007387 */ /* 0x0003e80000100a00 */
[----:B------:R-:W-:Y:S04]  /*2e680*/  STL.64 [R1+0x20c0], R18 ;  /* 0x0020c01201007387 */ /* 0x000fe80000100a00 */
[----:B------:R-:W3:Y:S01]  /*2e690*/  LDL.LU R12, [R1+0x624] ;  /* 0x00062400010c7983 */ /* 0x000ee20000300800 */
[----:B------:R-:W-:Y:S01]  /*2e6a0*/  IMAD.MOV.U32 R11, RZ, RZ, R10 ;  /* 0x000000ffff0b7224 */ /* 0x000fe200078e000a */
[----:B-1----:R-:W-:Y:S01]  /*2e6b0*/  LEA R22, P1, R16, R248, 0x2 ;  /* 0x000000f810167211 */ /* 0x002fe200078210ff */
[----:B------:R-:W-:-:S02]  /*2e6c0*/  IMAD.MOV.U32 R10, RZ, RZ, R9 ;  /* 0x000000ffff0a7224 */ /* 0x000fc400078e0009 */
[----:B------:R-:W-:Y:S01]  /*2e6d0*/  IMAD.MOV.U32 R9, RZ, RZ, R8 ;  /* 0x000000ffff097224 */ /* 0x000fe200078e0008 */
[----:B------:R-:W-:Y:S01]  /*2e6e0*/  LEA.HI.X.SX32 R23, R16, R249, 0x2, P1 ;  /* 0x000000f910177211 */ /* 0x000fe200008f16ff */
[----:B------:R-:W-:Y:S02]  /*2e6f0*/  IMAD R228, R228, c[0x0][0x190], RZ ;  /* 0x00006400e4e47a24 */ /* 0x000fe400078e02ff */
[----:B------:R-:W-:Y:S02]  /*2e700*/  IMAD.MOV.U32 R8, RZ, RZ, R7 ;  /* 0x000000ffff087224 */ /* 0x000fe400078e0007 */
[----:B------:R-:W-:Y:S02]  /*2e710*/  IMAD.MOV.U32 R7, RZ, RZ, R227 ;  /* 0x000000ffff077224 */ /* 0x000fe400078e00e3 */
[----:B------:R-:W4:Y:S04]  /*2e720*/  LDL.LU R227, [R1+0x43c] ;  /* 0x00043c0001e37983 */ /* 0x000f280000300800 */
[----:B------:R-:W4:Y:S04]  /*2e730*/  LDL.LU R16, [R1+0x678] ;  /* 0x0006780001107983 */ /* 0x000f280000300800 */
[----:B------:R1:W-:Y:S02]  /*2e740*/  STL.64 [R1+0x20b0], R22 ;  /* 0x0020b01601007387 */ /* 0x0003e40000100a00 */
[----:B-1----:R-:W-:-:S04]  /*2e750*/  LEA R22, P1, R14, R248, 0x2 ;  /* 0x000000f80e167211 */ /* 0x002fc800078210ff */
[----:B------:R-:W-:Y:S01]  /*2e760*/  LEA.HI.X.SX32 R23, R14, R249, 0x2, P1 ;  /* 0x000000f90e177211 */ /* 0x000fe200008f16ff */
[----:B------:R-:W-:Y:S02]  /*2e770*/  IMAD R230, R230, c[0x0][0x190], RZ ;  /* 0x00006400e6e67a24 */ /* 0x000fe400078e02ff */
[----:B------:R-:W-:Y:S01]  /*2e780*/  IMAD R232, R232, c[0x0][0x190], RZ ;  /* 0x00006400e8e87a24 */ /* 0x000fe200078e02ff */
[----:B--2---:R-:W-:-:S04]  /*2e790*/  LEA R18, P3, R244, R248, 0x2 ;  /* 0x000000f8f4127211 */ /* 0x004fc800078610ff */
[----:B------:R-:W-:Y:S02]  /*2e7a0*/  LEA.HI.X.SX32 R19, R244, R249, 0x2, P3 ;  /* 0x000000f9f4137211 */ /* 0x000fe400018f16ff */
[----:B------:R-:W-:Y:S02]  /*2e7b0*/  MOV R244, R228 ;  /* 0x000000e400f47202 */ /* 0x000fe40000000f00 */
[----:B------:R-:W2:Y:S04]  /*2e7c0*/  LDL.LU R228, [R1+0x438] ;  /* 0x0004380001e47983 */ /* 0x000ea80000300800 */
[----:B------:R-:W-:Y:S04]  /*2e7d0*/  STL.64 [R1+0x20a8], R18 ;  /* 0x0020a81201007387 */ /* 0x000fe80000100a00 */
[----:B------:R-:W2:Y:S04]  /*2e7e0*/  LDL.LU R21, [R1+0x69c] ;  /* 0x00069c0001157983 */ /* 0x000ea80000300800 */
[----:B------:R1:W-:Y:S02]  /*2e7f0*/  STL.64 [R1+0x2098], R22 ;  /* 0x0020981601007387 */ /* 0x0003e40000100a00 */
[----:B-1----:R-:W-:-:S02]  /*2e800*/  LEA R22, P1, R20, R248, 0x2 ;  /* 0x000000f814167211 */ /* 0x002fc400078210ff */
[----:B---3--:R-:W-:-:S04]  /*2e810*/  LEA R18, P3, R12, R248, 0x2 ;  /* 0x000000f80c127211 */ /* 0x008fc800078610ff */
[-C--:B------:R-:W-:Y:S01]  /*2e820*/  LEA.HI.X.SX32 R19, R12, R249.reuse, 0x2, P3 ;  /* 0x000000f90c137211 */ /* 0x080fe200018f16ff */
[----:B------:R-:W-:Y:S02]  /*2e830*/  IMAD.MOV.U32 R12, RZ, RZ, R11 ;  /* 0x000000ffff0c7224 */ /* 0x000fe400078e000b */
[----:B------:R-:W-:Y:S02]  /*2e840*/  IMAD.MOV.U32 R11, RZ, RZ, R10 ;  /* 0x000000ffff0b7224 */ /* 0x000fe400078e000a */
[----:B------:R-:W-:Y:S01]  /*2e850*/  IMAD.MOV.U32 R10, RZ, RZ, R7 ;  /* 0x000000ffff0a7224 */ /* 0x000fe200078e0007 */
[----:B------:R1:W-:Y:S01]  /*2e860*/  STL.64 [R1+0x2090], R18 ;  /* 0x0020901201007387 */ /* 0x0003e20000100a00 */
[----:B------:R-:W-:Y:S01]  /*2e870*/  IMAD.MOV.U32 R7, RZ, RZ, R6 ;  /* 0x000000ffff077224 */ /* 0x000fe200078e0006 */
[----:B------:R-:W-:Y:S01]  /*2e880*/  LEA.HI.X.SX32 R23, R20, R249, 0x2, P1 ;  /* 0x000000f914177211 */ /* 0x000fe200008f16ff */
[----:B------:R-:W-:Y:S01]  /*2e890*/  IMAD.MOV.U32 R6, RZ, RZ, R5 ;  /* 0x000000ffff067224 */ /* 0x000fe200078e0005 */
[----:B------:R-:W-:Y:S01]  /*2e8a0*/  MOV R5, R244 ;  /* 0x000000f400057202 */ /* 0x000fe20000000f00 */
[----:B------:R-:W-:-:S02]  /*2e8b0*/  IMAD.MOV.U32 R244, RZ, RZ, R229 ;  /* 0x000000fffff47224 */ /* 0x000fc400078e00e5 */
[----:B------:R-:W3:Y:S04]  /*2e8c0*/  LDL.LU R229, [R1+0x434] ;  /* 0x0004340001e57983 */ /* 0x000ee80000300800 */
[----:B------:R-:W3:Y:S01]  /*2e8d0*/  LDL.LU R14, [R1+0x6a0] ;  /* 0x0006a000010e7983 */ /* 0x000ee20000300800 */
[----:B-1----:R-:W-:-:S03]  /*2e8e0*/  LEA R18, P3, R13, R248, 0x2 ;  /* 0x000000f80d127211 */ /* 0x002fc600078610ff */
[----:B------:R-:W3:Y:S01]  /*2e8f0*/  LDL.LU R28, [R1+0x6ac] ;  /* 0x0006ac00011c7983 */ /* 0x000ee20000300800 */
[----:B------:R-:W-:-:S03]  /*2e900*/  LEA.HI.X.SX32 R19, R13, R249, 0x2, P3 ;  /* 0x000000f90d137211 */ /* 0x000fc600018f16ff */
[----:B------:R1:W-:Y:S04]  /*2e910*/  STL.64 [R1+0x2080], R22 ;  /* 0x0020801601007387 */ /* 0x0003e80000100a00 */
[----:B------:R4:W-:Y:S01]  /*2e920*/  STL.64 [R1+0x2078], R18 ;  /* 0x0020781201007387 */ /* 0x0009e20000100a00 */
[----:B------:R-:W-:-:S03]  /*2e930*/  IMAD.MOV.U32 R13, RZ, RZ, R7 ;  /* 0x000000ffff0d7224 */ /* 0x000fc600078e0007 */
[----:B------:R-:W3:Y:S01]  /*2e940*/  LDL.LU R29, [R1+0x6c0] ;  /* 0x0006c000011d7983 */ /* 0x000ee20000300800 */
[CC--:B-1----:R-:W-:Y:S02]  /*2e950*/  LEA R22, P1, R234.reuse, R248.reuse, 0x2 ;  /* 0x000000f8ea167211 */ /* 0x0c2fe400078210ff */
[C---:B----4-:R-:W-:Y:S02]  /*2e960*/  LEA R18, P3, R17.reuse, R248, 0x2 ;  /* 0x000000f811127211 */ /* 0x050fe400078610ff */
[-C--:B------:R-:W-:Y:S01]  /*2e970*/  LEA.HI.X.SX32 R23, R234, R249.reuse, 0x2, P1 ;  /* 0x000000f9ea177211 */ /* 0x080fe200008f16ff */
[----:B------:R-:W-:Y:S01]  /*2e980*/  IMAD.MOV.U32 R234, RZ, RZ, R230 ;  /* 0x000000ffffea7224 */ /* 0x000fe200078e00e6 */
[----:B------:R-:W-:Y:S01]  /*2e990*/  LEA.HI.X.SX32 R19, R17, R249, 0x2, P3 ;  /* 0x000000f911137211 */ /* 0x000fe200018f16ff */
[----:B------:R-:W4:Y:S01]  /*2e9a0*/  LDL.LU R230, [R1+0x430] ;  /* 0x0004300001e67983 */ /* 0x000f220000300800 */
[----:B------:R-:W-:-:S03]  /*2e9b0*/  IMAD.MOV.U32 R7, RZ, RZ, R5 ;  /* 0x000000ffff077224 */ /* 0x000fc600078e0005 */
[----:B------:R1:W-:Y:S04]  /*2e9c0*/  STL.64 [R1+0x2068], R22 ;  /* 0x0020681601007387 */ /* 0x0003e80000100a00 */
[----:B------:R-:W3:Y:S04]  /*2e9d0*/  LDL.LU R5, [R1+0x6c4] ;  /* 0x0006c40001057983 */ /* 0x000ee80000300800 */
[----:B------:R-:W3:Y:S01]  /*2e9e0*/  LDL.LU R20, [R1+0x6d8] ;  /* 0x0006d80001147983 */ /* 0x000ee20000300800 */
[----:B-1----:R-:W-:-:S03]  /*2e9f0*/  LEA R22, P1, R231, R248, 0x2 ;  /* 0x000000f8e7167211 */ /* 0x002fc600078210ff */
[----:B------:R1:W-:Y:S01]  /*2ea00*/  STL.64 [R1+0x2060], R18 ;  /* 0x0020601201007387 */ /* 0x0003e20000100a00 */
[----:B------:R-:W-:-:S03]  /*2ea10*/  LEA.HI.X.SX32 R23, R231, R249, 0x2, P1 ;  /* 0x000000f9e7177211 */ /* 0x000fc600008f16ff */
[----:B------:R-:W3:Y:S04]  /*2ea20*/  LDL.LU R231, [R1+0x42c] ;  /* 0x00042c0001e77983 */ /* 0x000ee80000300800 */
[----:B------:R-:W3:Y:S01]  /*2ea30*/  LDL.LU R17, [R1+0x6e0] ;  /* 0x0006e00001117983 */ /* 0x000ee20000300800 */
[----:B-1----:R-:W-:-:S04]  /*2ea40*/  LEA R18, P3, R15, R248, 0x2 ;  /* 0x000000f80f127211 */ /* 0x002fc800078610ff */
[----:B------:R-:W-:Y:S01]  /*2ea50*/  LEA.HI.X.SX32 R19, R15, R249, 0x2, P3 ;  /* 0x000000f90f137211 */ /* 0x000fe200018f16ff */
[----:B------:R1:W-:Y:S04]  /*2ea60*/  STL.64 [R1+0x2050], R22 ;  /* 0x0020501601007387 */ /* 0x0003e80000100a00 */
[----:B------:R1:W-:Y:S04]  /*2ea70*/  STL.64 [R1+0x2048], R18 ;  /* 0x0020481201007387 */ /* 0x0003e80000100a00 */
[----:B------:R-:W3:Y:S01]  /*2ea80*/  LDL.LU R15, [R1+0x690] ;  /* 0x00069000010f7983 */ /* 0x000ee20000300800 */
[----:B-1----:R-:W-:-:S03]  /*2ea90*/  LEA R22, P1, R232, R248, 0x2 ;  /* 0x000000f8e8167211 */ /* 0x002fc600078210ff */
[----:B------:R-:W4:Y:S01]  /*2eaa0*/  LDL.LU R25, [R1+0x6e4] ;  /* 0x0006e40001197983 */ /* 0x000f220000300800 */
[----:B------:R-:W-:-:S03]  /*2eab0*/  LEA.HI.X.SX32 R23, R232, R249, 0x2, P1 ;  /* 0x000000f9e8177211 */ /* 0x000fc600008f16ff */
[----:B------:R-:W4:Y:S04]  /*2eac0*/  LDL.LU R232, [R1+0x428] ;  /* 0x0004280001e87983 */ /* 0x000f280000300800 */
[----:B------:R-:W-:Y:S04]  /*2ead0*/  STL.64 [R1+0x2038], R22 ;  /* 0x0020381601007387 */ /* 0x000fe80000100a00 */
[----:B------:R-:W4:Y:S01]  /*2eae0*/  LDL.LU R27, [R1+0x6f0] ;  /* 0x0006f000011b7983 */ /* 0x000f220000300800 */
[----:B------:R-:W-:-:S04]  /*2eaf0*/  LEA R18, P3, R16, R248, 0x2 ;  /* 0x000000f810127211 */ /* 0x000fc800078610ff */
[----:B------:R-:W-:Y:S01]  /*2eb00*/  LEA.HI.X.SX32 R19, R16, R249, 0x2, P3 ;  /* 0x000000f910137211 */ /* 0x000fe200018f16ff */
[----:B------:R-:W-:-:S04]  /*2eb10*/  IMAD R233, R233, c[0x0][0x190], RZ ;  /* 0x00006400e9e97a24 */ /* 0x000fc800078e02ff */
[----:B------:R2:W-:Y:S04]  /*2eb20*/  STL.64 [R1+0x2030], R18 ;  /* 0x0020301201007387 */ /* 0x0005e80000100a00 */
[----:B------:R-:W4:Y:S01]  /*2eb30*/  LDL.LU R24, [R1+0x704] ;  /* 0x0007040001187983 */ /* 0x000f220000300800 */
[----:B------:R-:W-:Y:S02]  /*2eb40*/  IMAD R236, R236, c[0x0][0x190], RZ ;  /* 0x00006400ecec7a24 */ /* 0x000fe400078e02ff */
[----:B------:R-:W-:Y:S02]  /*2eb50*/  IMAD R240, R240, c[0x0][0x190], RZ ;  /* 0x00006400f0f07a24 */ /* 0x000fe400078e02ff */
[----:B------:R-:W-:Y:S01]  /*2eb60*/  IMAD R241, R241, c[0x0][0x190], RZ ;  /* 0x00006400f1f17a24 */ /* 0x000fe200078e02ff */
[----:B--2---:R-:W-:-:S04]  /*2eb70*/  LEA R18, P3, R21, R248, 0x2 ;  /* 0x000000f815127211 */ /* 0x004fc800078610ff */
[----:B------:R-:W-:Y:S02]  /*2eb80*/  LEA.HI.X.SX32 R19, R21, R249, 0x2, P3 ;  /* 0x000000f915137211 */ /* 0x000fe400018f16ff */
[----:B---3--:R-:W-:-:S04]  /*2eb90*/  LEA R22, P1, R15, R248, 0x2 ;  /* 0x000000f80f167211 */ /* 0x008fc800078210ff */
[----:B------:R-:W-:Y:S01]  /*2eba0*/  LEA.HI.X.SX32 R23, R15, R249, 0x2, P1 ;  /* 0x000000f90f177211 */ /* 0x000fe200008f16ff */
[----:B------:R-:W-:Y:S01]  /*2ebb0*/  IMAD.MOV.U32 R15, RZ, RZ, R13 ;  /* 0x000000ffff0f7224 */ /* 0x000fe200078e000d */
[----:B------:R-:W-:Y:S01]  /*2ebc0*/  MOV R13, R7 ;  /* 0x00000007000d7202 */ /* 0x000fe20000000f00 */
[----:B------:R-:W-:Y:S02]  /*2ebd0*/  IMAD.MOV.U32 R7, RZ, RZ, R247 ;  /* 0x000000ffff077224 */ /* 0x000fe400078e00f7 */
[----:B------:R1:W-:Y:S01]  /*2ebe0*/  STL.64 [R1+0x2020], R22 ;  /* 0x0020201601007387 */ /* 0x0003e20000100a00 */
[----:B------:R-:W-:Y:S02]  /*2ebf0*/  IMAD.MOV.U32 R247, RZ, RZ, R246 ;  /* 0x000000fffff77224 */ /* 0x000fe400078e00f6 */
[----:B------:R-:W-:Y:S02]  /*2ec00*/  IMAD.MOV.U32 R246, RZ, RZ, R250 ;  /* 0x000000fffff67224 */ /* 0x000fe400078e00fa */
[----:B------:R-:W-:-:S02]  /*2ec10*/  IMAD.MOV.U32 R250, RZ, RZ, R233 ;  /* 0x000000fffffa7224 */ /* 0x000fc400078e00e9 */
[----:B------:R-:W2:Y:S04]  /*2ec20*/  LDL.LU R233, [R1+0x424] ;  /* 0x0004240001e97983 */ /* 0x000ea80000300800 */
[----:B------:R-:W3:Y:S01]  /*2ec30*/  LDL.LU R16, [R1+0x714] ;  /* 0x0007140001107983 */ /* 0x000ee20000300800 */
[----:B-1----:R-:W-:-:S04]  /*2ec40*/  LEA R22, P1, R14, R248, 0x2 ;  /* 0x000000f80e167211 */ /* 0x002fc800078210ff */
[----:B------:R-:W-:Y:S01]  /*2ec50*/  LEA.HI.X.SX32 R23, R14, R249, 0x2, P1 ;  /* 0x000000f90e177211 */ /* 0x000fe200008f16ff */
[----:B------:R1:W-:Y:S01]  /*2ec60*/  STL.64 [R1+0x2018], R18 ;  /* 0x0020181201007387 */ /* 0x0003e20000100a00 */
[----:B------:R-:W-:-:S03]  /*2ec70*/  IMAD.MOV.U32 R14, RZ, RZ, R15 ;  /* 0x000000ffff0e7224 */ /* 0x000fc600078e000f */
[----:B------:R-:W2:Y:S01]  /*2ec80*/  LDL.LU R26, [R1+0x718] ;  /* 0x00071800011a7983 */ /* 0x000ea20000300800 */
[----:B------:R-:W-:-:S03]  /*2ec90*/  MOV R15, R13 ;  /* 0x0000000d000f7202 */ /* 0x000fc60000000f00 */
[----:B------:R4:W-:Y:S01]  /*2eca0*/  STL.64 [R1+0x2008], R22 ;  /* 0x0020081601007387 */ /* 0x0009e20000100a00 */
[----:B-1----:R-:W-:Y:S01]  /*2ecb0*/  LEA R18, P3, R28, R248, 0x2 ;  /* 0x000000f81c127211 */ /* 0x002fe200078610ff */
[----:B------:R-:W-:-:S03]  /*2ecc0*/  IMAD.MOV.U32 R13, RZ, RZ, R246 ;  /* 0x000000ffff0d7224 */ /* 0x000fc600078e00f6 */
[----:B------:R-:W-:Y:S01]  /*2ecd0*/  LEA.HI.X.SX32 R19, R28, R249, 0x2, P3 ;  /* 0x000000f91c137211 */ /* 0x000fe200018f16ff */
[----:B------:R-:W-:Y:S02]  /*2ece0*/  IMAD.MOV.U32 R246, RZ, RZ, R236 ;  /* 0x000000fffff67224 */ /* 0x000fe400078e00ec */
[----:B------:R-:W2:Y:S01]  /*2ecf0*/  LDL.LU R236, [R1+0x420] ;  /* 0x0004200001ec7983 */ /* 0x000ea20000300800 */
[----:B----4-:R-:W-:-:S03]  /*2ed00*/  LEA R22, P1, R29, R248, 0x2 ;  /* 0x000000f81d167211 */ /* 0x010fc600078210ff */
[----:B------:R-:W4:Y:S01]  /*2ed10*/  LDL.LU R21, [R1+0x730] ;  /* 0x0007300001157983 */ /* 0x000f220000300800 */
[----:B------:R-:W-:-:S03]  /*2ed20*/  LEA.HI.X.SX32 R23, R29, R249, 0x2, P1 ;  /* 0x000000f91d177211 */ /* 0x000fc600008f16ff */
[----:B------:R1:W-:Y:S04]  /*2ed30*/  STL.64 [R1+0x2000], R18 ;  /* 0x0020001201007387 */ /* 0x0003e80000100a00 */
[----:B------:R1:W-:Y:S02]  /*2ed40*/  STL.64 [R1+0x1ff0], R22 ;  /* 0x001ff01601007387 */ /* 0x0003e40000100a00 */
[CC--:B-1----:R-:W-:Y:S02]  /*2ed50*/  LEA R18, P3, R5.reuse, R248.reuse, 0x2 ;  /* 0x000000f805127211 */ /* 0x0c2fe400078610ff */
[CC--:B------:R-:W-:Y:S02]  /*2ed60*/  LEA R22, P1, R20.reuse, R248.reuse, 0x2 ;  /* 0x000000f814167211 */ /* 0x0c0fe400078210ff */
[-C--:B------:R-:W-:Y:S01]  /*2ed70*/  LEA.HI.X.SX32 R19, R5, R249.reuse, 0x2, P3 ;  /* 0x000000f905137211 */ /* 0x080fe200018f16ff */
[----:B------:R-:W-:Y:S01]  /*2ed80*/  IMAD.MOV.U32 R5, RZ, RZ, R240 ;  /* 0x000000ffff057224 */ /* 0x000fe200078e00f0 */
[----:B------:R-:W-:Y:S01]  /*2ed90*/  LEA.HI.X.SX32 R23, R20, R249, 0x2, P1 ;  /* 0x000000f914177211 */ /* 0x000fe200008f16ff */
[----:B------:R-:W4:Y:S01]  /*2eda0*/  LDL.LU R240, [R1+0x4f4] ;  /* 0x0004f40001f07983 */ /* 0x000f220000300800 */
[----:B------:R-:W-:-:S03]  /*2edb0*/  LEA R28, P3, R17, R248, 0x2 ;  /* 0x000000f8111c7211 */ /* 0x000fc600078610ff */
[----:B------:R1:W-:Y:S01]  /*2edc0*/  STL.64 [R1+0x1fe8], R18 ;  /* 0x001fe81201007387 */ /* 0x0003e20000100a00 */
[----:B------:R-:W-:Y:S01]  /*2edd0*/  LEA.HI.X.SX32 R29, R17, R249, 0x2, P3 ;  /* 0x000000f9111d7211 */ /* 0x000fe200018f16ff */
[----:B------:R-:W-:Y:S01]  /*2ede0*/  IMAD.MOV.U32 R17, RZ, RZ, R14 ;  /* 0x000000ffff117224 */ /* 0x000fe200078e000e */
[C---:B------:R-:W-:Y:S01]  /*2edf0*/  LEA R30, P3, R27.reuse, R248, 0x2 ;  /* 0x000000f81b1e7211 */ /* 0x040fe200078610ff */
[----:B------:R-:W-:Y:S01]  /*2ee00*/  IMAD.MOV.U32 R14, RZ, RZ, R15 ;  /* 0x000000ffff0e7224 */ /* 0x000fe200078e000f */
[----:B------:R-:W-:Y:S01]  /*2ee10*/  MOV R15, R13 ;  /* 0x0000000d000f7202 */ /* 0x000fe20000000f00 */
[----:B-1----:R-:W4:Y:S04]  /*2ee20*/  LDL.LU R18, [R1+0x748] ;  /* 0x0007480001127983 */ /* 0x002f280000300800 */
[----:B------:R-:W4:Y:S04]  /*2ee30*/  LDL.LU R19, [R1+0x750] ;  /* 0x0007500001137983 */ /* 0x000f280000300800 */
[----:B------:R1:W-:Y:S01]  /*2ee40*/  STL.64 [R1+0x728], R22 ;  /* 0x0007281601007387 */ /* 0x0003e20000100a00 */
[----:B------:R-:W-:Y:S01]  /*2ee50*/  IMAD.MOV.U32 R13, RZ, RZ, R241 ;  /* 0x000000ffff0d7224 */ /* 0x000fe200078e00f1 */
[----:B------:R-:W-:-:S02]  /*2ee60*/  LEA.HI.X.SX32 R31, R27, R249, 0x2, P3 ;  /* 0x000000f91b1f7211 */ /* 0x000fc400018f16ff */
[----:B------:R-:W4:Y:S01]  /*2ee70*/  LDL.LU R20, [R1+0x754] ;  /* 0x0007540001147983 */ /* 0x000f220000300800 */
[----:B-1----:R-:W-:-:S03]  /*2ee80*/  LEA R22, P1, R25, R248, 0x2 ;  /* 0x000000f819167211 */ /* 0x002fc600078210ff */
[----:B------:R1:W-:Y:S01]  /*2ee90*/  STL.64 [R1+0x720], R28 ;  /* 0x0007201c01007387 */ /* 0x0003e20000100a00 */
[----:B------:R-:W-:-:S03]  /*2eea0*/  LEA.HI.X.SX32 R23, R25, R249, 0x2, P1 ;  /* 0x000000f919177211 */ /* 0x000fc600008f16ff */
[----:B------:R-:W4:Y:S04]  /*2eeb0*/  LDL.LU R241, [R1+0x500] ;  /* 0x0005000001f17983 */ /* 0x000f280000300800 */
[----:B-1----:R-:W4:Y:S04]  /*2eec0*/  LDL.LU R28, [R1+0x760] ;  /* 0x00076000011c7983 */ /* 0x002f280000300800 */
[----:B------:R-:W4:Y:S04]  /*2eed0*/  LDL.LU R29, [R1+0x770] ;  /* 0x00077000011d7983 */ /* 0x000f280000300800 */
[----:B------:R-:W-:Y:S04]  /*2eee0*/  STL.64 [R1+0x6e8], R22 ;  /* 0x0006e81601007387 */ /* 0x000fe80000100a00 */
[----:B------:R-:W4:Y:S04]  /*2eef0*/  LDL.LU R25, [R1+0x784] ;  /* 0x0007840001197983 */ /* 0x000f280000300800 */
[----:B------:R1:W-:Y:S04]  /*2ef00*/  STL.64 [R1+0x6e0], R30 ;  /* 0x0006e01e01007387 */ /* 0x0003e80000100a00 */
[----:B-1----:R-:W4:Y:S01]  /*2ef10*/  LDL.LU R31, [R1+0xa44] ;  /* 0x000a4400011f7983 */ /* 0x002f220000300800 */
[----:B------:R-:W-:-:S03]  /*2ef20*/  LEA R22, P1, R24, R248, 0x2 ;  /* 0x000000f818167211 */ /* 0x000fc600078210ff */
[----:B------:R-:W4:Y:S01]  /*2ef30*/  LDL.LU R27, [R1+0x788] ;  /* 0x00078800011b7983 */ /* 0x000f220000300800 */
[----:B------:R-:W-:-:S05]  /*2ef40*/  LEA.HI.X.SX32 R23, R24, R249, 0x2, P1 ;  /* 0x000000f918177211 */ /* 0x000fca00008f16ff */
[----:B------:R1:W-:Y:S04]  /*2ef50*/  STL.64 [R1+0x6b8], R22 ;  /* 0x0006b81601007387 */ /* 0x0003e80000100a00 */
[----:B-1----:R-:W4:Y:S01]  /*2ef60*/  LDL.LU R23, [R1+0x794] ;  /* 0x0007940001177983 */ /* 0x002f220000300800 */
[----:B---3--:R-:W-:-:S04]  /*2ef70*/  LEA R32, P3, R16, R248, 0x2 ;  /* 0x000000f810207211 */ /* 0x008fc800078610ff */
[----:B------:R-:W-:Y:S01]  /*2ef80*/  LEA.HI.X.SX32 R33, R16, R249, 0x2, P3 ;  /* 0x000000f910217211 */ /* 0x000fe200018f16ff */
[----:B------:R-:W-:Y:S01]  /*2ef90*/  IMAD.MOV.U32 R16, RZ, RZ, R17 ;  /* 0x000000ffff107224 */ /* 0x000fe200078e0011 */
[----:B--2---:R-:W-:-:S03]  /*2efa0*/  LEA R30, P1, R26, R248, 0x2 ;  /* 0x000000f81a1e7211 */ /* 0x004fc600078210ff */
[----:B------:R4:W-:Y:S01]  /*2efb0*/  STL.64 [R1+0x6b0], R32 ;  /* 0x0006b02001007387 */ /* 0x0009e20000100a00 */
[----:B------:R-:W-:-:S03]  /*2efc0*/  IMAD.MOV.U32 R17, RZ, RZ, R4 ;  /* 0x000000ffff117224 */ /* 0x000fc600078e0004 */
[----:B------:R-:W2:Y:S04]  /*2efd0*/  LDL.LU R4, [R1+0xc28] ;  /* 0x000c280001047983 */ /* 0x000ea80000300800 */
[----:B------:R-:W3:Y:S04]  /*2efe0*/  LDL.LU R24, [R1+0x7a0] ;  /* 0x0007a00001187983 */ /* 0x000ee80000300800 */
[----:B------:R-:W2:Y:S01]  /*2eff0*/  LDL.LU R22, [R1+0x7ac] ;  /* 0x0007ac0001167983 */ /* 0x000ea20000300800 */
[----:B----4-:R-:W-:-:S04]  /*2f000*/  LEA R32, P3, R21, R248, 0x2 ;  /* 0x000000f815207211 */ /* 0x010fc800078610ff */
[----:B------:R-:W-:Y:S02]  /*2f010*/  LEA.HI.X.SX32 R33, R21, R249, 0x2, P3 ;  /* 0x000000f915217211 */ /* 0x000fe400018f16ff */
[----:B------:R-:W-:-:S04]  /*2f020*/  LEA R36, P3, R18, R248, 0x2 ;  /* 0x000000f812247211 */ /* 0x000fc800078610ff */
[-C--:B------:R-:W-:Y:S01]  /*2f030*/  LEA.HI.X.SX32 R37, R18, R249.reuse, 0x2, P3 ;  /* 0x000000f912257211 */ /* 0x080fe200018f16ff */
[----:B------:R-:W-:Y:S01]  /*2f040*/  IMAD R252, R31, c[0x0][0x190], RZ ;  /* 0x000064001ffc7a24 */ /* 0x000fe200078e02ff */
[----:B------:R-:W-:-:S05]  /*2f050*/  LEA.HI.X.SX32 R31, R26, R249, 0x2, P1 ;  /* 0x000000f91a1f7211 */ /* 0x000fca00008f16ff */
[----:B------:R1:W-:Y:S04]  /*2f060*/  STL.64 [R1+0x698], R30 ;  /* 0x0006981e01007387 */ /* 0x0003e80000100a00 */
[----:B------:R-:W4:Y:S01]  /*2f070*/  LDL.LU R35, [R1+0x7b8] ;  /* 0x0007b80001237983 */ /* 0x000f220000300800 */
[----:B-1----:R-:W-:-:S03]  /*2f080*/  LEA R30, P4, R252, R248, 0x2 ;  /* 0x000000f8fc1e7211 */ /* 0x002fc600078810ff */
[----:B------:R1:W-:Y:S01]  /*2f090*/  STL.64 [R1+0x690], R32 ;  /* 0x0006902001007387 */ /* 0x0003e20000100a00 */
[----:B------:R-:W-:-:S03]  /*2f0a0*/  LEA.HI.X.SX32 R31, R252, R249, 0x2, P4 ;  /* 0x000000f9fc1f7211 */ /* 0x000fc600020f16ff */
[----:B------:R-:W4:Y:S04]  /*2f0b0*/  LDL.LU R21, [R1+0x7c4] ;  /* 0x0007c40001157983 */ /* 0x000f280000300800 */
[----:B------:R1:W-:Y:S04]  /*2f0c0*/  STL.64 [R1+0x740], R30 ;  /* 0x0007401e01007387 */ /* 0x0003e80000100a00 */
[----:B------:R-:W4:Y:S04]  /*2f0d0*/  LDL.LU R26, [R1+0x7cc] ;  /* 0x0007cc00011a7983 */ /* 0x000f280000300800 */
[----:B------:R1:W-:Y:S04]  /*2f0e0*/  STL.64 [R1+0x1fe0], R36 ;  /* 0x001fe02401007387 */ /* 0x0003e80000100a00 */
[----:B------:R-:W4:Y:S01]  /*2f0f0*/  LDL.LU R18, [R1+0x7d0] ;  /* 0x0007d00001127983 */ /* 0x000f220000300800 */
[----:B-1----:R-:W-:-:S02]  /*2f100*/  LEA R32, P1, R19, R248, 0x2 ;  /* 0x000000f813207211 */ /* 0x002fc400078210ff */
[-C--:B------:R-:W-:Y:S02]  /*2f110*/  LEA R30, P4, R20, R248.reuse, 0x2 ;  /* 0x000000f8141e7211 */ /* 0x080fe400078810ff */
[----:B------:R-:W-:Y:S02]  /*2f120*/  LEA.HI.X.SX32 R33, R19, R249, 0x2, P1 ;  /* 0x000000f913217211 */ /* 0x000fe400008f16ff */
[----:B------:R-:W-:-:S03]  /*2f130*/  LEA R36, P3, R28, R248, 0x2 ;  /* 0x000000f81c247211 */ /* 0x000fc600078610ff */
[----:B------:R1:W-:Y:S01]  /*2f140*/  STL.64 [R1+0x1fd8], R32 ;  /* 0x001fd82001007387 */ /* 0x0003e20000100a00 */
[----:B------:R-:W-:-:S03]  /*2f150*/  LEA.HI.X.SX32 R31, R20, R249, 0x2, P4 ;  /* 0x000000f9141f7211 */ /* 0x000fc600020f16ff */
[----:B------:R-:W4:Y:S01]  /*2f160*/  LDL.LU R19, [R1+0x7e0] ;  /* 0x0007e00001137983 */ /* 0x000f220000300800 */
[-C--:B------:R-:W-:Y:S02]  /*2f170*/  LEA.HI.X.SX32 R37, R28, R249.reuse, 0x2, P3 ;  /* 0x000000f91c257211 */ /* 0x080fe400018f16ff */
[CC--:B-1----:R-:W-:Y:S01]  /*2f180*/  LEA R32, P1, R29.reuse, R248.reuse, 0x2 ;  /* 0x000000f81d207211 */ /* 0x0c2fe200078210ff */
[----:B------:R1:W-:Y:S03]  /*2f190*/  STL.64 [R1+0x1fd0], R30 ;  /* 0x001fd01e01007387 */ /* 0x0003e60000100a00 */
[----:B------:R-:W-:Y:S01]  /*2f1a0*/  LEA.HI.X.SX32 R33, R29, R249, 0x2, P1 ;  /* 0x000000f91d217211 */ /* 0x000fe200008f16ff */
[----:B------:R-:W4:Y:S04]  /*2f1b0*/  LDL.LU R20, [R1+0x7f8] ;  /* 0x0007f80001147983 */ /* 0x000f280000300800 */
[----:B------:R1:W-:Y:S04]  /*2f1c0*/  STL.64 [R1+0x1fc8], R36 ;  /* 0x001fc82401007387 */ /* 0x0003e80000100a00 */
[----:B------:R-:W4:Y:S01]  /*2f1d0*/  LDL.LU R28, [R1+0x800] ;  /* 0x00080000011c7983 */ /* 0x000f220000300800 */
[----:B-1----:R-:W-:-:S03]  /*2f1e0*/  LEA R30, P4, R25, R248, 0x2 ;  /* 0x000000f8191e7211 */ /* 0x002fc600078810ff */
[----:B------:R1:W-:Y:S04]  /*2f1f0*/  STL.64 [R1+0x1fc0], R32 ;  /* 0x001fc02001007387 */ /* 0x0003e80000100a00 */
[----:B------:R-:W4:Y:S01]  /*2f200*/  LDL.LU R29, [R1+0x808] ;  /* 0x00080800011d7983 */ /* 0x000f220000300800 */
[-C--:B------:R-:W-:Y:S02]  /*2f210*/  LEA R36, P3, R27, R248.reuse, 0x2 ;  /* 0x000000f81b247211 */ /* 0x080fe400078610ff */
[-C--:B------:R-:W-:Y:S02]  /*2f220*/  LEA.HI.X.SX32 R31, R25, R249.reuse, 0x2, P4 ;  /* 0x000000f9191f7211 */ /* 0x080fe400020f16ff */
[-C--:B------:R-:W-:Y:S02]  /*2f230*/  LEA.HI.X.SX32 R37, R27, R249.reuse, 0x2, P3 ;  /* 0x000000f91b257211 */ /* 0x080fe400018f16ff */
[CC--:B-1----:R-:W-:Y:S01]  /*2f240*/  LEA R32, P1, R23.reuse, R248.reuse, 0x2 ;  /* 0x000000f817207211 */ /* 0x0c2fe200078210ff */
[----:B------:R3:W-:Y:S03]  /*2f250*/  STL.64 [R1+0x1fb8], R30 ;  /* 0x001fb81e01007387 */ /* 0x0007e60000100a00 */
[----:B------:R-:W-:Y:S01]  /*2f260*/  LEA.HI.X.SX32 R33, R23, R249, 0x2, P1 ;  /* 0x000000f917217211 */ /* 0x000fe200008f16ff */
[----:B------:R-:W4:Y:S04]  /*2f270*/  LDL.LU R25, [R1+0x81c] ;  /* 0x00081c0001197983 */ /* 0x000f280000300800 */
[----:B------:R2:W-:Y:S04]  /*2f280*/  STL.64 [R1+0x1fb0], R36 ;  /* 0x001fb02401007387 */ /* 0x0005e80000100a00 */
[----:B------:R-:W4:Y:S04]  /*2f290*/  LDL.LU R27, [R1+0x820] ;  /* 0x00082000011b7983 */ /* 0x000f280000300800 */
[----:B------:R4:W-:Y:S04]  /*2f2a0*/  STL.64 [R1+0x1fa8], R32 ;  /* 0x001fa82001007387 */ /* 0x0009e80000100a00 */
[----:B------:R-:W4:Y:S01]  /*2f2b0*/  LDL.LU R23, [R1+0x830] ;  /* 0x0008300001177983 */ /* 0x000f220000300800 */
[----:B---3--:R-:W-:-:S02]  /*2f2c0*/  LEA R30, P4, R24, R248, 0x2 ;  /* 0x000000f8181e7211 */ /* 0x008fc400078810ff */
[----:B--2---:R-:W-:Y:S02]  /*2f2d0*/  LEA R36, P3, R22, R248, 0x2 ;  /* 0x000000f816247211 */ /* 0x004fe400078610ff */
[-C--:B------:R-:W-:Y:S02]  /*2f2e0*/  LEA.HI.X.SX32 R31, R24, R249.reuse, 0x2, P4 ;  /* 0x000000f9181f7211 */ /* 0x080fe400020f16ff */
[----:B------:R-:W-:-:S03]  /*2f2f0*/  LEA.HI.X.SX32 R37, R22, R249, 0x2, P3 ;  /* 0x000000f916257211 */ /* 0x000fc600018f16ff */
[----:B------:R1:W-:Y:S04]  /*2f300*/  STL.64 [R1+0x1fa0], R30 ;  /* 0x001fa01e01007387 */ /* 0x0003e80000100a00 */
[----:B------:R-:W2:Y:S04]  /*2f310*/  LDL.LU R24, [R1+0x838] ;  /* 0x0008380001187983 */ /* 0x000ea80000300800 */
[----:B------:R3:W-:Y:S04]  /*2f320*/  STL.64 [R1+0x1f98], R36 ;  /* 0x001f982401007387 */ /* 0x0007e80000100a00 */
[----:B------:R-:W2:Y:S01]  /*2f330*/  LDL.LU R22, [R1+0x840] ;  /* 0x0008400001167983 */ /* 0x000ea20000300800 */
[----:B----4-:R-:W-:-:S04]  /*2f340*/  LEA R32, P1, R35, R248, 0x2 ;  /* 0x000000f823207211 */ /* 0x010fc800078210ff */
[----:B------:R-:W-:Y:S02]  /*2f350*/  LEA.HI.X.SX32 R33, R35, R249, 0x2, P1 ;  /* 0x000000f923217211 */ /* 0x000fe400008f16ff */
[----:B-1----:R-:W-:-:S03]  /*2f360*/  LEA R30, P4, R21, R248, 0x2 ;  /* 0x000000f8151e7211 */ /* 0x002fc600078810ff */
[----:B------:R1:W-:Y:S01]  /*2f370*/  STL.64 [R1+0x1f90], R32 ;  /* 0x001f902001007387 */ /* 0x0003e20000100a00 */
[----:B------:R-:W-:Y:S02]  /*2f380*/  LEA.HI.X.SX32 R31, R21, R249, 0x2, P4 ;  /* 0x000000f9151f7211 */ /* 0x000fe400020f16ff */
[----:B---3--:R-:W-:-:S04]  /*2f390*/  LEA R36, P3, R26, R248, 0x2 ;  /* 0x000000f81a247211 */ /* 0x008fc800078610ff */
[----:B------:R-:W-:Y:S01]  /*2f3a0*/  LEA.HI.X.SX32 R37, R26, R249, 0x2, P3 ;  /* 0x000000f91a257211 */ /* 0x000fe200018f16ff */
[----:B-1----:R-:W3:Y:S01]  /*2f3b0*/  LDL.LU R33, [R1+0x850] ;  /* 0x0008500001217983 */ /* 0x002ee20000300800 */
[----:B------:R-:W-:-:S03]  /*2f3c0*/  LEA R34, P1, R18, R248, 0x2 ;  /* 0x000000f812227211 */ /* 0x000fc600078210ff */
[----:B------:R1:W-:Y:S01]  /*2f3d0*/  STL.64 [R1+0x1f88], R30 ;  /* 0x001f881e01007387 */ /* 0x0003e20000100a00 */
[----:B------:R-:W-:-:S03]  /*2f3e0*/  LEA.HI.X.SX32 R35, R18, R249, 0x2, P1 ;  /* 0x000000f912237211 */ /* 0x000fc600008f16ff */
[----:B------:R-:W4:Y:S04]  /*2f3f0*/  LDL.LU R21, [R1+0x85c] ;  /* 0x00085c0001157983 */ /* 0x000f280000300800 */
[----:B------:R1:W-:Y:S04]  /*2f400*/  STL.64 [R1+0x1f80], R36 ;  /* 0x001f802401007387 */ /* 0x0003e80000100a00 */
[----:B------:R-:W4:Y:S04]  /*2f410*/  LDL.LU R26, [R1+0x868] ;  /* 0x00086800011a7983 */ /* 0x000f280000300800 */
[----:B------:R1:W-:Y:S04]  /*2f420*/  STL.64 [R1+0x1f78], R34 ;  /* 0x001f782201007387 */ /* 0x0003e80000100a00 */
[----:B------:R-:W4:Y:S01]  /*2f430*/  LDL.LU R18, [R1+0x86c] ;  /* 0x00086c0001127983 */ /* 0x000f220000300800 */
[----:B-1----:R-:W-:-:S04]  /*2f440*/  LEA R30, P4, R19, R248, 0x2 ;  /* 0x000000f8131e7211 */ /* 0x002fc800078810ff */
[----:B------:R-:W-:Y:S02]  /*2f450*/  LEA.HI.X.SX32 R31, R19, R249, 0x2, P4 ;  /* 0x000000f9131f7211 */ /* 0x000fe400020f16ff */
[----:B------:R-:W-:-:S03]  /*2f460*/  LEA R36, P3, R20, R248, 0x2 ;  /* 0x000000f814247211 */ /* 0x000fc600078610ff */
[----:B------:R1:W-:Y:S01]  /*2f470*/  STL.64 [R1+0x1f70], R30 ;  /* 0x001f701e01007387 */ /* 0x0003e20000100a00 */
[-C--:B------:R-:W-:Y:S02]  /*2f480*/  LEA.HI.X.SX32 R37, R20, R249.reuse, 0x2, P3 ;  /* 0x000000f914257211 */ /* 0x080fe400018f16ff */
[CC--:B------:R-:W-:Y:S01]  /*2f490*/  LEA R34, P1, R28.reuse, R248.reuse, 0x2 ;  /* 0x000000f81c227211 */ /* 0x0c0fe200078210ff */
[----:B------:R-:W4:Y:S01]  /*2f4a0*/  LDL.LU R19, [R1+0x878] ;  /* 0x0008780001137983 */ /* 0x000f220000300800 */
[----:B------:R-:W-:Y:S02]  /*2f4b0*/  IMAD.MOV.U32 R20, RZ, RZ, R17 ;  /* 0x000000ffff147224 */ /* 0x000fe400078e0011 */
[----:B------:R-:W-:Y:S02]  /*2f4c0*/  LEA.HI.X.SX32 R35, R28, R249, 0x2, P1 ;  /* 0x000000f91c237211 */ /* 0x000fe400008f16ff */
[----:B-1----:R-:W-:Y:S01]  /*2f4d0*/  LEA R30, P4, R29, R248, 0x2 ;  /* 0x000000f81d1e7211 */ /* 0x002fe200078810ff */
[----:B------:R-:W-:Y:S01]  /*2f4e0*/  IMAD.MOV.U32 R17, RZ, RZ, R9 ;  /* 0x000000ffff117224 */ /* 0x000fe200078e0009 */
[----:B------:R1:W-:Y:S01]  /*2f4f0*/  STL.64 [R1+0x1f68], R36 ;  /* 0x001f682401007387 */ /* 0x0003e20000100a00 */
[----:B------:R-:W-:-:S02]  /*2f500*/  MOV R9, R8 ;  /* 0x0000000800097202 */ /* 0x000fc40000000f00 */
        /* <DEDUP_REMOVED lines=14> */
[----:B------:R-:W4:Y:S04]  /*2f5f0*/  LDL.LU R25, [R1+0x8ac] ;  /* 0x0008ac0001197983 */ /* 0x000f280000300800 */
[----:B------:R1:W-:Y:S04]  /*2f600*/  STL.64 [R1+0x1f48], R34 ;  /* 0x001f482201007387 */ /* 0x0003e80000100a00 */
[----:B------:R3:W-:Y:S04]  /*2f610*/  STL.64 [R1+0x1f40], R30 ;  /* 0x001f401e01007387 */ /* 0x0007e80000100a00 */
[----:B------:R-:W4:Y:S04]  /*2f620*/  LDL.LU R23, [R1+0x8b0] ;  /* 0x0008b00001177983 */ /* 0x000f280000300800 */
[----:B------:R-:W4:Y:S01]  /*2f630*/  LDL.LU R27, [R1+0x8c8] ;  /* 0x0008c800011b7983 */ /* 0x000f220000300800 */
[----:B--2---:R-:W-:-:S04]  /*2f640*/  LEA R36, P3, R24, R248, 0x2 ;  /* 0x000000f818247211 */ /* 0x004fc800078610ff */
[----:B------:R-:W-:Y:S02]  /*2f650*/  LEA.HI.X.SX32 R37, R24, R249, 0x2, P3 ;  /* 0x000000f918257211 */ /* 0x000fe400018f16ff */
[----:B-1----:R-:W-:-:S03]  /*2f660*/  LEA R34, P1, R22, R248, 0x2 ;  /* 0x000000f816227211 */ /* 0x002fc600078210ff */
[----:B------:R4:W-:Y:S01]  /*2f670*/  STL.64 [R1+0x1f38], R36 ;  /* 0x001f382401007387 */ /* 0x0009e20000100a00 */
[----:B------:R-:W-:-:S03]  /*2f680*/  LEA.HI.X.SX32 R35, R22, R249, 0x2, P1 ;  /* 0x000000f916237211 */ /* 0x000fc600008f16ff */
[----:B------:R-:W2:Y:S04]  /*2f690*/  LDL.LU R24, [R1+0x8d4] ;  /* 0x0008d40001187983 */ /* 0x000ea80000300800 */
[----:B------:R1:W-:Y:S04]  /*2f6a0*/  STL.64 [R1+0x1f30], R34 ;  /* 0x001f302201007387 */ /* 0x0003e80000100a00 */
[----:B------:R-:W2:Y:S01]  /*2f6b0*/  LDL.LU R22, [R1+0x8e0] ;  /* 0x0008e00001167983 */ /* 0x000ea20000300800 */
[----:B---3--:R-:W-:-:S04]  /*2f6c0*/  LEA R30, P4, R33, R248, 0x2 ;  /* 0x000000f8211e7211 */ /* 0x008fc800078810ff */
[----:B------:R-:W-:Y:S02]  /*2f6d0*/  LEA.HI.X.SX32 R31, R33, R249, 0x2, P4 ;  /* 0x000000f9211f7211 */ /* 0x000fe400020f16ff */
[----:B----4-:R-:W-:-:S03]  /*2f6e0*/  LEA R36, P3, R21, R248, 0x2 ;  /* 0x000000f815247211 */ /* 0x010fc600078610ff */
[----:B------:R3:W-:Y:S01]  /*2f6f0*/  STL.64 [R1+0x1f28], R30 ;  /* 0x001f281e01007387 */ /* 0x0007e20000100a00 */
[----:B------:R-:W-:Y:S02]  /*2f700*/  LEA.HI.X.SX32 R37, R21, R249, 0x2, P3 ;  /* 0x000000f915257211 */ /* 0x000fe400018f16ff */
[----:B-1----:R-:W-:-:S04]  /*2f710*/  LEA R34, P1, R26, R248, 0x2 ;  /* 0x000000f81a227211 */ /* 0x002fc800078210ff */
[----:B------:R-:W-:Y:S01]  /*2f720*/  LEA.HI.X.SX32 R35, R26, R249, 0x2, P1 ;  /* 0x000000f91a237211 */ /* 0x000fe200008f16ff */
[----:B---3--:R-:W3:Y:S01]  /*2f730*/  LDL.LU R30, [R1+0x8e8] ;  /* 0x0008e800011e7983 */ /* 0x008ee20000300800 */
[----:B------:R-:W-:-:S03]  /*2f740*/  LEA R32, P4, R18, R248, 0x2 ;  /* 0x000000f812207211 */ /* 0x000fc600078810ff */
[----:B------:R1:W-:Y:S01]  /*2f750*/  STL.64 [R1+0x1f20], R36 ;  /* 0x001f202401007387 */ /* 0x0003e20000100a00 */
[----:B------:R-:W-:-:S03]  /*2f760*/  LEA.HI.X.SX32 R33, R18, R249, 0x2, P4 ;  /* 0x000000f912217211 */ /* 0x000fc600020f16ff */
[----:B-1----:R-:W4:Y:S04]  /*2f770*/  LDL.LU.64 R36, [R1+0x3f30] ;  /* 0x003f300001247983 */ /* 0x002f280000300a00 */
[----:B------:R1:W-:Y:S04]  /*2f780*/  STL.64 [R1+0x1f18], R34 ;  /* 0x001f182201007387 */ /* 0x0003e80000100a00 */
[----:B------:R1:W-:Y:S04]  /*2f790*/  STL.64 [R1+0x1f10], R32 ;  /* 0x001f102001007387 */ /* 0x0003e80000100a00 */
[----:B------:R-:W4:Y:S01]  /*2f7a0*/  LDL.LU R18, [R1+0x90c] ;  /* 0x00090c0001127983 */ /* 0x000f220000300800 */
[----:B------:R-:W-:Y:S01]  /*2f7b0*/  IMAD.MOV.U32 R31, RZ, RZ, R20 ;  /* 0x000000ffff1f7224 */ /* 0x000fe200078e0014 */
[----:B------:R-:W-:-:S02]  /*2f7c0*/  LEA R20, P3, R19, R248, 0x2 ;  /* 0x000000f813147211 */ /* 0x000fc400078610ff */
[-C--:B-1----:R-:W-:Y:S02]  /*2f7d0*/  LEA R34, P1, R16, R248.reuse, 0x2 ;  /* 0x000000f810227211 */ /* 0x082fe400078210ff */
[----:B------:R-:W-:Y:S01]  /*2f7e0*/  LEA.HI.X.SX32 R21, R19, R249, 0x2, P3 ;  /* 0x000000f913157211 */ /* 0x000fe200018f16ff */
[----:B------:R-:W-:Y:S02]  /*2f7f0*/  IMAD.MOV.U32 R35, RZ, RZ, R16 ;  /* 0x000000ffff237224 */ /* 0x000fe400078e0010 */
[----:B------:R-:W-:Y:S02]  /*2f800*/  IMAD.MOV.U32 R16, RZ, RZ, R17 ;  /* 0x000000ffff107224 */ /* 0x000fe400078e0011 */
[----:B------:R-:W-:Y:S01]  /*2f810*/  IMAD.MOV.U32 R17, RZ, RZ, R14 ;  /* 0x000000ffff117224 */ /* 0x000fe200078e000e */
[C---:B------:R-:W-:Y:S01]  /*2f820*/  LEA R32, P4, R28.reuse, R248, 0x2 ;  /* 0x000000f81c207211 */ /* 0x040fe200078810ff */
[----:B------:R1:W-:Y:S01]  /*2f830*/  STL.64 [R1+0x1f08], R20 ;  /* 0x001f081401007387 */ /* 0x0003e20000100a00 */
[----:B------:R-:W-:Y:S01]  /*2f840*/  IMAD.MOV.U32 R14, RZ, RZ, R15 ;  /* 0x000000ffff0e7224 */ /* 0x000fe200078e000f */
[----:B------:R-:W-:Y:S01]  /*2f850*/  MOV R15, R13 ;  /* 0x0000000d000f7202 */ /* 0x000fe20000000f00 */
[----:B------:R-:W-:Y:S01]  /*2f860*/  IMAD.MOV.U32 R13, RZ, RZ, R3 ;  /* 0x000000ffff0d7224 */ /* 0x000fe200078e0003 */
[-C--:B------:R-:W-:Y:S01]  /*2f870*/  LEA.HI.X.SX32 R35, R35, R249.reuse, 0x2, P1 ;  /* 0x000000f923237211 */ /* 0x080fe200008f16ff */
[----:B------:R-:W-:Y:S01]  /*2f880*/  IMAD.MOV.U32 R3, RZ, RZ, R251 ;  /* 0x000000ffff037224 */ /* 0x000fe200078e00fb */
[----:B------:R-:W-:Y:S01]  /*2f890*/  LEA.HI.X.SX32 R33, R28, R249, 0x2, P4 ;  /* 0x000000f91c217211 */ /* 0x000fe200020f16ff */
[----:B------:R-:W-:-:S02]  /*2f8a0*/  IMAD.MOV.U32 R251, RZ, RZ, R245 ;  /* 0x000000fffffb7224 */ /* 0x000fc400078e00f5 */
[----:B------:R-:W4:Y:S01]  /*2f8b0*/  LDL.LU R245, [R1+0xaa8] ;  /* 0x000aa80001f57983 */ /* 0x000f220000300800 */
[----:B-1----:R-:W-:-:S03]  /*2f8c0*/  LEA R20, P3, R29, R248, 0x2 ;  /* 0x000000f81d147211 */ /* 0x002fc600078610ff */
[----:B------:R-:W4:Y:S01]  /*2f8d0*/  LDL.LU R26, [R1+0x91c] ;  /* 0x00091c00011a7983 */ /* 0x000f220000300800 */
[----:B------:R-:W-:-:S03]  /*2f8e0*/  LEA.HI.X.SX32 R21, R29, R249, 0x2, P3 ;  /* 0x000000f91d157211 */ /* 0x000fc600018f16ff */
[----:B------:R-:W4:Y:S04]  /*2f8f0*/  LDL.LU R19, [R1+0x928] ;  /* 0x0009280001137983 */ /* 0x000f280000300800 */
[----:B------:R1:W-:Y:S04]  /*2f900*/  STL.64 [R1+0x1f00], R34 ;  /* 0x001f002201007387 */ /* 0x0003e80000100a00 */
[----:B------:R1:W-:Y:S04]  /*2f910*/  STL.64 [R1+0x1ef8], R32 ;  /* 0x001ef82001007387 */ /* 0x0003e80000100a00 */
[----:B------:R1:W-:Y:S02]  /*2f920*/  STL.64 [R1+0x1ef0], R20 ;  /* 0x001ef01401007387 */ /* 0x0003e40000100a00 */
[----:B-1----:R-:W-:-:S02]  /*2f930*/  LEA R34, P1, R252, R248, 0x2 ;  /* 0x000000f8fc227211 */ /* 0x002fc400078210ff */
[-C--:B------:R-:W-:Y:S02]  /*2f940*/  LEA R28, P3, R23, R248.reuse, 0x2 ;  /* 0x000000f8171c7211 */ /* 0x080fe400078610ff */
[C---:B------:R-:W-:Y:S01]  /*2f950*/  LEA R32, P4, R25.reuse, R248, 0x2 ;  /* 0x000000f819207211 */ /* 0x040fe200078810ff */
[----:B------:R-:W-:Y:S02]  /*2f960*/  IMAD.MOV.U32 R20, RZ, RZ, R17 ;  /* 0x000000ffff147224 */ /* 0x000fe400078e0011 */
[----:B------:R-:W-:Y:S01]  /*2f970*/  IMAD.MOV.U32 R17, RZ, RZ, R14 ;  /* 0x000000ffff117224 */ /* 0x000fe200078e000e */
[----:B------:R-:W-:Y:S01]  /*2f980*/  MOV R14, R15 ;  /* 0x0000000f000e7202 */ /* 0x000fe20000000f00 */
[----:B------:R-:W-:Y:S02]  /*2f990*/  IMAD.MOV.U32 R15, RZ, RZ, R13 ;  /* 0x000000ffff0f7224 */ /* 0x000fe400078e000d */
[----:B------:R-:W-:Y:S02]  /*2f9a0*/  IMAD.MOV.U32 R13, RZ, RZ, R12 ;  /* 0x000000ffff0d7224 */ /* 0x000fe400078e000c */
[----:B------:R-:W-:Y:S01]  /*2f9b0*/  IMAD.MOV.U32 R12, RZ, RZ, R215 ;  /* 0x000000ffff0c7224 */ /* 0x000fe200078e00d7 */
[-C--:B------:R-:W-:Y:S01]  /*2f9c0*/  LEA.HI.X.SX32 R35, R252, R249.reuse, 0x2, P1 ;  /* 0x000000f9fc237211 */ /* 0x080fe200008f16ff */
[----:B------:R-:W4:Y:S01]  /*2f9d0*/  LDL.LU R215, [R1+0xa5c] ;  /* 0x000a5c0001d77983 */ /* 0x000f220000300800 */
[----:B------:R-:W-:-:S02]  /*2f9e0*/  LEA.HI.X.SX32 R33, R25, R249, 0x2, P4 ;  /* 0x000000f919217211 */ /* 0x000fc400020f16ff */
[----:B------:R-:W-:Y:S01]  /*2f9f0*/  LEA.HI.X.SX32 R29, R23, R249, 0x2, P3 ;  /* 0x000000f9171d7211 */ /* 0x000fe200018f16ff */
[----:B------:R-:W4:Y:S01]  /*2fa00*/  LDL.LU R21, [R1+0x944] ;  /* 0x0009440001157983 */ /* 0x000f220000300800 */
[----:B------:R-:W-:Y:S02]  /*2fa10*/  IMAD.MOV.U32 R23, RZ, RZ, R20 ;  /* 0x000000ffff177224 */ /* 0x000fe400078e0014 */
[----:B------:R-:W-:Y:S01]  /*2fa20*/  IMAD.MOV.U32 R20, RZ, RZ, R17 ;  /* 0x000000ffff147224 */ /* 0x000fe200078e0011 */
[----:B------:R-:W-:Y:S01]  /*2fa30*/  MOV R17, R15 ;  /* 0x0000000f00117202 */ /* 0x000fe20000000f00 */
[----:B------:R1:W-:Y:S01]  /*2fa40*/  STL.64 [R1+0x1ee8], R34 ;  /* 0x001ee82201007387 */ /* 0x0003e20000100a00 */
[----:B------:R-:W-:Y:S02]  /*2fa50*/  IMAD.MOV.U32 R15, RZ, RZ, R13 ;  /* 0x000000ffff0f7224 */ /* 0x000fe400078e000d */
[----:B------:R-:W-:Y:S01]  /*2fa60*/  IMAD.MOV.U32 R13, RZ, RZ, R12 ;  /* 0x000000ffff0d7224 */ /* 0x000fe200078e000c */
[----:B------:R2:W-:Y:S01]  /*2fa70*/  STL.64 [R1+0x1ee0], R32 ;  /* 0x001ee02001007387 */ /* 0x0005e20000100a00 */
[----:B------:R-:W-:-:S03]  /*2fa80*/  IMAD.MOV.U32 R12, RZ, RZ, R11 ;  /* 0x000000ffff0c7224 */ /* 0x000fc600078e000b */
[----:B------:R2:W-:Y:S04]  /*2fa90*/  STL.64 [R1+0x1ed8], R28 ;  /* 0x001ed81c01007387 */ /* 0x0005e80000100a00 */
[----:B------:R-:W4:Y:S01]  /*2faa0*/  LDL.LU R11, [R1+0xa84] ;  /* 0x000a8400010b7983 */ /* 0x000f220000300800 */
[----:B-1----:R-:W-:-:S03]  /*2fab0*/  LEA R34, P1, R27, R248, 0x2 ;  /* 0x000000f81b227211 */ /* 0x002fc600078210ff */
[----:B------:R-:W4:Y:S01]  /*2fac0*/  LDL.LU R25, [R1+0x97c] ;  /* 0x00097c0001197983 */ /* 0x000f220000300800 */
[----:B------:R-:W-:-:S05]  /*2fad0*/  LEA.HI.X.SX32 R35, R27, R249, 0x2, P1 ;  /* 0x000000f91b237211 */ /* 0x000fca00008f16ff */
[----:B------:R-:W-:Y:S01]  /*2fae0*/  STL.64 [R1+0x1ed0], R34 ;  /* 0x001ed02201007387 */ /* 0x000fe20000100a00 */
[----:B--2---:R-:W-:-:S04]  /*2faf0*/  LEA R32, P4, R24, R248, 0x2 ;  /* 0x000000f818207211 */ /* 0x004fc800078810ff */
[----:B------:R-:W-:Y:S02]  /*2fb00*/  LEA.HI.X.SX32 R33, R24, R249, 0x2, P4 ;  /* 0x000000f918217211 */ /* 0x000fe400020f16ff */
[----:B------:R-:W-:-:S03]  /*2fb10*/  LEA R28, P3, R22, R248, 0x2 ;  /* 0x000000f8161c7211 */ /* 0x000fc600078610ff */
[----:B------:R1:W-:Y:S01]  /*2fb20*/  STL.64 [R1+0x1ec8], R32 ;  /* 0x001ec82001007387 */ /* 0x0003e20000100a00 */
[----:B------:R-:W-:-:S03]  /*2fb30*/  LEA.HI.X.SX32 R29, R22, R249, 0x2, P3 ;  /* 0x000000f9161d7211 */ /* 0x000fc600018f16ff */
[----:B------:R-:W2:Y:S04]  /*2fb40*/  LDL.LU R27, [R1+0x9a8] ;  /* 0x0009a800011b7983 */ /* 0x000ea80000300800 */
[----:B------:R-:W2:Y:S01]  /*2fb50*/  LDL.LU R252, [R1+0x9b8] ;  /* 0x0009b80001fc7983 */ /* 0x000ea20000300800 */
[----:B-1----:R-:W-:Y:S01]  /*2fb60*/  IMAD.MOV.U32 R33, RZ, RZ, R31 ;  /* 0x000000ffff217224 */ /* 0x002fe200078e001f */
[----:B------:R-:W-:Y:S02]  /*2fb70*/  LEA R32, P4, R31, R248, 0x2 ;  /* 0x000000f81f207211 */ /* 0x000fe400078810ff */
[----:B------:R-:W-:Y:S02]  /*2fb80*/  STL.64 [R1+0x1ec0], R28 ;  /* 0x001ec01c01007387 */ /* 0x000fe40000100a00 */
[----:B------:R-:W-:-:S02]  /*2fb90*/  LEA.HI.X.SX32 R33, R33, R249, 0x2, P4 ;  /* 0x000000f921217211 */ /* 0x000fc400020f16ff */
[----:B------:R-:W2:Y:S04]  /*2fba0*/  LDL.LU R24, [R1+0x9c8] ;  /* 0x0009c80001187983 */ /* 0x000ea80000300800 */
[----:B------:R-:W2:Y:S01]  /*2fbb0*/  LDL.LU R22, [R1+0x9d8] ;  /* 0x0009d80001167983 */ /* 0x000ea20000300800 */
[----:B---3--:R-:W-:-:S04]  /*2fbc0*/  LEA R34, P1, R30, R248, 0x2 ;  /* 0x000000f81e227211 */ /* 0x008fc800078210ff */
[----:B------:R-:W-:-:S05]  /*2fbd0*/  LEA.HI.X.SX32 R35, R30, R249, 0x2, P1 ;  /* 0x000000f91e237211 */ /* 0x000fca00008f16ff */
[----:B------:R1:W-:Y:S04]  /*2fbe0*/  STL.64 [R1+0x1eb8], R34 ;  /* 0x001eb82201007387 */ /* 0x0003e80000100a00 */
[----:B-1----:R-:W3:Y:S01]  /*2fbf0*/  LDL.LU.64 R34, [R1+0x3f28] ;  /* 0x003f280001227983 */ /* 0x002ee20000300a00 */
[----:B----4-:R-:W-:-:S04]  /*2fc00*/  LEA R28, P3, R18, R248, 0x2 ;  /* 0x000000f8121c7211 */ /* 0x010fc800078610ff */
[----:B------:R-:W-:Y:S01]  /*2fc10*/  LEA.HI.X.SX32 R29, R18, R249, 0x2, P3 ;  /* 0x000000f9121d7211 */ /* 0x000fe200018f16ff */
[----:B------:R1:W-:Y:S01]  /*2fc20*/  STL.64 [R1+0x1eb0], R32 ;  /* 0x001eb02001007387 */ /* 0x0003e20000100a00 */
[----:B------:R-:W-:-:S03]  /*2fc30*/  IMAD.MOV.U32 R18, RZ, RZ, R17 ;  /* 0x000000ffff127224 */ /* 0x000fc600078e0011 */
[----:B------:R4:W-:Y:S04]  /*2fc40*/  STL.64 [R1+0x1ea8], R28 ;  /* 0x001ea81c01007387 */ /* 0x0009e80000100a00 */
[----:B------:R-:W3:Y:S01]  /*2fc50*/  LDL.LU R17, [R1+0x9f8] ;  /* 0x0009f80001117983 */ /* 0x000ee20000300800 */
[----:B------:R-:W-:-:S04]  /*2fc60*/  LEA R30, P1, R26, R248, 0x2 ;  /* 0x000000f81a1e7211 */ /* 0x000fc800078210ff */
[-C--:B------:R-:W-:Y:S02]  /*2fc70*/  LEA.HI.X.SX32 R31, R26, R249.reuse, 0x2, P1 ;  /* 0x000000f91a1f7211 */ /* 0x080fe400008f16ff */
[CC--:B-1----:R-:W-:Y:S02]  /*2fc80*/  LEA R32, P4, R19.reuse, R248.reuse, 0x2 ;  /* 0x000000f813207211 */ /* 0x0c2fe400078810ff */
[----:B----4-:R-:W-:Y:S01]  /*2fc90*/  LEA R28, P3, R20, R248, 0x2 ;  /* 0x000000f8141c7211 */ /* 0x010fe200078610ff */
[----:B------:R-:W-:Y:S01]  /*2fca0*/  STL.64 [R1+0x1ea0], R30 ;  /* 0x001ea01e01007387 */ /* 0x000fe20000100a00 */
[----:B------:R-:W-:Y:S01]  /*2fcb0*/  MOV R29, R20 ;  /* 0x00000014001d7202 */ /* 0x000fe20000000f00 */
[----:B------:R-:W-:Y:S01]  /*2fcc0*/  IMAD.MOV.U32 R20, RZ, RZ, R18 ;  /* 0x000000ffff147224 */ /* 0x000fe200078e0012 */
[-C--:B------:R-:W-:Y:S01]  /*2fcd0*/  LEA.HI.X.SX32 R33, R19, R249.reuse, 0x2, P4 ;  /* 0x000000f913217211 */ /* 0x080fe200020f16ff */
[----:B------:R-:W-:Y:S01]  /*2fce0*/  IMAD.MOV.U32 R19, RZ, RZ, R16 ;  /* 0x000000ffff137224 */ /* 0x000fe200078e0010 */
[----:B------:R-:W-:Y:S01]  /*2fcf0*/  LEA.HI.X.SX32 R29, R29, R249, 0x2, P3 ;  /* 0x000000f91d1d7211 */ /* 0x000fe200018f16ff */
[----:B------:R-:W4:Y:S01]  /*2fd00*/  LDL.LU R26, [R1+0xa18] ;  /* 0x000a1800011a7983 */ /* 0x000f220000300800 */
[----:B------:R-:W-:-:S03]  /*2fd10*/  LEA R18, P4, R16, R248, 0x2 ;  /* 0x000000f810127211 */ /* 0x000fc600078810ff */
[----:B------:R1:W-:Y:S01]  /*2fd20*/  STL.64 [R1+0x1e98], R32 ;  /* 0x001e982001007387 */ /* 0x0003e20000100a00 */
[----:B------:R-:W-:-:S03]  /*2fd30*/  LEA.HI.X.SX32 R19, R19, R249, 0x2, P4 ;  /* 0x000000f913137211 */ /* 0x000fc600020f16ff */
[----:B-1----:R-:W4:Y:S01]  /*2fd40*/  LDL.LU.64 R32, [R1+0x3f20] ;  /* 0x003f200001207983 */ /* 0x002f220000300a00 */
[----:B------:R-:W-:-:S04]  /*2fd50*/  LEA R30, P1, R21, R248, 0x2 ;  /* 0x000000f8151e7211 */ /* 0x000fc800078210ff */
[----:B------:R-:W-:Y:S01]  /*2fd60*/  LEA.HI.X.SX32 R31, R21, R249, 0x2, P1 ;  /* 0x000000f9151f7211 */ /* 0x000fe200008f16ff */
[----:B------:R-:W-:Y:S02]  /*2fd70*/  IMAD.MOV.U32 R21, RZ, RZ, R20 ;  /* 0x000000ffff157224 */ /* 0x000fe400078e0014 */
[----:B------:R-:W-:Y:S01]  /*2fd80*/  IMAD.MOV.U32 R20, RZ, RZ, R15 ;  /* 0x000000ffff147224 */ /* 0x000fe200078e000f */
[----:B------:R-:W-:Y:S01]  /*2fd90*/  MOV R15, R12 ;  /* 0x0000000c000f7202 */ /* 0x000fe20000000f00 */
[----:B------:R1:W-:Y:S04]  /*2fda0*/  STL.64 [R1+0x1e90], R28 ;  /* 0x001e901c01007387 */ /* 0x0003e80000100a00 */
[----:B------:R1:W-:Y:S01]  /*2fdb0*/  STL.64 [R1+0x1e88], R30 ;  /* 0x001e881e01007387 */ /* 0x0003e20000100a00 */
[----:B------:R-:W-:-:S02]  /*2fdc0*/  IMAD.MOV.U32 R12, RZ, RZ, R11 ;  /* 0x000000ffff0c7224 */ /* 0x000fc400078e000b */
[----:B------:R-:W-:Y:S02]  /*2fdd0*/  IMAD.MOV.U32 R11, RZ, RZ, R7 ;  /* 0x000000ffff0b7224 */ /* 0x000fe400078e0007 */
[----:B------:R-:W-:Y:S01]  /*2fde0*/  IMAD.MOV.U32 R7, RZ, RZ, R5 ;  /* 0x000000ffff077224 */ /* 0x000fe200078e0005 */
[-C--:B-1----:R-:W-:Y:S01]  /*2fdf0*/  LEA R28, P3, R14, R248.reuse, 0x2 ;  /* 0x000000f80e1c7211 */ /* 0x082fe200078610ff */
[----:B------:R-:W-:Y:S02]  /*2fe00*/  IMAD.MOV.U32 R29, RZ, RZ, R14 ;  /* 0x000000ffff1d7224 */ /* 0x000fe400078e000e */
[----:B------:R-:W-:Y:S02]  /*2fe10*/  IMAD.MOV.U32 R5, RZ, RZ, R3 ;  /* 0x000000ffff057224 */ /* 0x000fe400078e0003 */
[----:B------:R-:W-:Y:S01]  /*2fe20*/  IMAD.MOV.U32 R3, RZ, RZ, R242 ;  /* 0x000000ffff037224 */ /* 0x000fe200078e00f2 */
[----:B------:R-:W-:Y:S01]  /*2fe30*/  LEA R30, P1, R25, R248, 0x2 ;  /* 0x000000f8191e7211 */ /* 0x000fe200078210ff */
[----:B------:R-:W4:Y:S01]  /*2fe40*/  LDL.LU R242, [R1+0xb34] ;  /* 0x000b340001f27983 */ /* 0x000f220000300800 */
[----:B------:R-:W-:-:S03]  /*2fe50*/  LEA.HI.X.SX32 R29, R29, R249, 0x2, P3 ;  /* 0x000000f91d1d7211 */ /* 0x000fc600018f16ff */
[----:B------:R-:W4:Y:S01]  /*2fe60*/  LDL.LU R14, [R1+0xa28] ;  /* 0x000a2800010e7983 */ /* 0x000f220000300800 */
[----:B------:R-:W-:-:S03]  /*2fe70*/  LEA.HI.X.SX32 R31, R25, R249, 0x2, P1 ;  /* 0x000000f9191f7211 */ /* 0x000fc600008f16ff */
[----:B------:R-:W4:Y:S04]  /*2fe80*/  LDL.LU R16, [R1+0xa38] ;  /* 0x000a380001107983 */ /* 0x000f280000300800 */
[----:B------:R1:W-:Y:S04]  /*2fe90*/  STL.64 [R1+0x1e80], R18 ;  /* 0x001e801201007387 */ /* 0x0003e80000100a00 */
[----:B------:R1:W-:Y:S02]  /*2fea0*/  STL.64 [R1+0x1e78], R28 ;  /* 0x001e781c01007387 */ /* 0x0003e40000100a00 */
[----:B-1----:R-:W-:-:S02]  /*2feb0*/  LEA R18, P4, R23, R248, 0x2 ;  /* 0x000000f817127211 */ /* 0x002fc400078810ff */
[----:B------:R-:W-:Y:S01]  /*2fec0*/  MOV R19, R23 ;  /* 0x0000001700137202 */ /* 0x000fe20000000f00 */
[----:B------:R1:W-:Y:S01]  /*2fed0*/  STL.64 [R1+0x1e70], R30 ;  /* 0x001e701e01007387 */ /* 0x0003e20000100a00 */
[----:B------:R-:W-:Y:S02]  /*2fee0*/  IMAD.MOV.U32 R29, RZ, RZ, R21 ;  /* 0x000000ffff1d7224 */ /* 0x000fe400078e0015 */
[----:B------:R-:W-:Y:S02]  /*2fef0*/  LEA.HI.X.SX32 R19, R19, R249, 0x2, P4 ;  /* 0x000000f913137211 */ /* 0x000fe400020f16ff */
[----:B------:R-:W-:Y:S01]  /*2ff00*/  LEA R28, P3, R21, R248, 0x2 ;  /* 0x000000f8151c7211 */ /* 0x000fe200078610ff */
[----:B------:R-:W-:-:S03]  /*2ff10*/  IMAD.MOV.U32 R25, RZ, RZ, R20 ;  /* 0x000000ffff197224 */ /* 0x000fc600078e0014 */
[----:B------:R-:W-:Y:S01]  /*2ff20*/  LEA.HI.X.SX32 R29, R29, R249, 0x2, P3 ;  /* 0x000000f91d1d7211 */ /* 0x000fe200018f16ff */
[----:B-1----:R-:W4:Y:S04]  /*2ff30*/  LDL.LU.64 R30, [R1+0x3f18] ;  /* 0x003f1800011e7983 */ /* 0x002f280000300a00 */
[----:B------:R-:W4:Y:S01]  /*2ff40*/  LDL.LU R23, [R1+0xa58] ;  /* 0x000a580001177983 */ /* 0x000f220000300800 */
[----:B--2---:R-:W-:-:S03]  /*2ff50*/  LEA R20, P1, R27, R248, 0x2 ;  /* 0x000000f81b147211 */ /* 0x004fc600078210ff */
[----:B------:R1:W-:Y:S01]  /*2ff60*/  STL.64 [R1+0x1e68], R18 ;  /* 0x001e681201007387 */ /* 0x0003e20000100a00 */
[----:B------:R-:W-:-:S03]  /*2ff70*/  LEA.HI.X.SX32 R21, R27, R249, 0x2, P1 ;  /* 0x000000f91b157211 */ /* 0x000fc600008f16ff */
[----:B------:R2:W-:Y:S04]  /*2ff80*/  STL.64 [R1+0x1e60], R28 ;  /* 0x001e601c01007387 */ /* 0x0005e80000100a00 */
[----:B------:R-:W4:Y:S01]  /*2ff90*/  LDL.LU R27, [R1+0x3f10] ;  /* 0x003f1000011b7983 */ /* 0x000f220000300800 */
[----:B-1----:R-:W-:-:S04]  /*2ffa0*/  LEA R18, P4, R252, R248, 0x2 ;  /* 0x000000f8fc127211 */ /* 0x002fc800078810ff */
[-C--:B------:R-:W-:Y:S02]  /*2ffb0*/  LEA.HI.X.SX32 R19, R252, R249.reuse, 0x2, P4 ;  /* 0x000000f9fc137211 */ /* 0x080fe400020f16ff */
[CC--:B--2---:R-:W-:Y:S01]  /*2ffc0*/  LEA R28, P3, R24.reuse, R248.reuse, 0x2 ;  /* 0x000000f8181c7211 */ /* 0x0c4fe200078610ff */
[----:B------:R1:W-:Y:S03]  /*2ffd0*/  STL.64 [R1+0x1e58], R20 ;  /* 0x001e581401007387 */ /* 0x0003e60000100a00 */
[----:B------:R-:W-:Y:S01]  /*2ffe0*/  LEA.HI.X.SX32 R29, R24, R249, 0x2, P3 ;  /* 0x000000f9181d7211 */ /* 0x000fe200018f16ff */
[----:B------:R2:W-:Y:S01]  /*2fff0*/  STL.64 [R1+0x1e50], R18 ;  /* 0x001e501201007387 */ /* 0x0005e20000100a00 */
[-C--:B-1----:R-:W-:Y:S01]  /*30000*/  LEA R20, P1, R22, R248.reuse, 0x2 ;  /* 0x000000f816147211 */ /* 0x082fe200078210ff */
[----:B--2---:R-:W-:Y:S01]  /*30010*/  IMAD.MOV.U32 R19, RZ, RZ, R25 ;  /* 0x000000ffff137224 */ /* 0x004fe200078e0019 */
[----:B------:R-:W-:-:S02]  /*30020*/  LEA R18, P4, R25, R248, 0x2 ;  /* 0x000000f819127211 */ /* 0x000fc400078810ff */
[-C--:B------:R-:W-:Y:S01]  /*30030*/  LEA.HI.X.SX32 R21, R22, R249.reuse, 0x2, P1 ;  /* 0x000000f916157211 */ /* 0x080fe200008f16ff */
[----:B------:R1:W-:Y:S01]  /*30040*/  STL.64 [R1+0x1e48], R28 ;  /* 0x001e481c01007387 */ /* 0x0003e20000100a00 */
[----:B------:R-:W-:-:S03]  /*30050*/  LEA.HI.X.SX32 R19, R19, R249, 0x2, P4 ;  /* 0x000000f913137211 */ /* 0x000fc600020f16ff */
[----:B-1----:R-:W2:Y:S04]  /*30060*/  LDL.LU.64 R28, [R1+0x3f08] ;  /* 0x003f0800011c7983 */ /* 0x002ea80000300a00 */
[----:B------:R-:W2:Y:S04]  /*30070*/  LDL.LU R252, [R1+0xaa0] ;  /* 0x000aa00001fc7983 */ /* 0x000ea80000300800 */
[----:B------:R-:W-:Y:S04]  /*30080*/  STL.64 [R1+0x1e40], R20 ;  /* 0x001e401401007387 */ /* 0x000fe80000100a00 */
[----:B------:R-:W2:Y:S04]  /*30090*/  LDL.LU R22, [R1+0xab0] ;  /* 0x000ab00001167983 */ /* 0x000ea80000300800 */
[----:B------:R1:W-:Y:S02]  /*300a0*/  STL.64 [R1+0x1e38], R18 ;  /* 0x001e381201007387 */ /* 0x0003e40000100a00 */
[----:B-1----:R-:W-:Y:S01]  /*300b0*/  IMAD.MOV.U32 R19, RZ, RZ, R15 ;  /* 0x000000ffff137224 */ /* 0x002fe200078e000f */
[----:B---3--:R-:W-:-:S04]  /*300c0*/  LEA R24, P3, R17, R248, 0x2 ;  /* 0x000000f811187211 */ /* 0x008fc800078610ff */
[----:B------:R-:W-:-:S05]  /*300d0*/  LEA.HI.X.SX32 R25, R17, R249, 0x2, P3 ;  /* 0x000000f911197211 */ /* 0x000fca00018f16ff */
[----:B------:R1:W-:Y:S04]  /*300e0*/  STL.64 [R1+0x1e30], R24 ;  /* 0x001e301801007387 */ /* 0x0003e80000100a00 */
[----:B------:R-:W3:Y:S01]  /*300f0*/  LDL.LU R15, [R1+0xa68] ;  /* 0x000a6800010f7983 */ /* 0x000ee20000300800 */
[----:B------:R-:W-:Y:S01]  /*30100*/  IMAD.MOV.U32 R21, RZ, RZ, R13 ;  /* 0x000000ffff157224 */ /* 0x000fe200078e000d */
[----:B------:R-:W-:Y:S01]  /*30110*/  LEA R20, P1, R13, R248, 0x2 ;  /* 0x000000f80d147211 */ /* 0x000fe200078210ff */
[----:B------:R-:W-:Y:S01]  /*30120*/  IMAD.MOV.U32 R13, RZ, RZ, R9 ;  /* 0x000000ffff0d7224 */ /* 0x000fe200078e0009 */
[----:B------:R-:W-:Y:S02]  /*30130*/  MOV R17, R12 ;  /* 0x0000000c00117202 */ /* 0x000fe40000000f00 */
[----:B------:R-:W-:Y:S01]  /*30140*/  LEA.HI.X.SX32 R21, R21, R249, 0x2, P1 ;  /* 0x000000f915157211 */ /* 0x000fe200008f16ff */
[----:B------:R-:W2:Y:S01]  /*30150*/  LDL.LU R12, [R1+0xae0] ;  /* 0x000ae000010c7983 */ /* 0x000ea20000300800 */
[----:B-1----:R-:W-:-:S03]  /*30160*/  IMAD.MOV.U32 R25, RZ, RZ, R19 ;  /* 0x000000ffff197224 */ /* 0x002fc600078e0013 */
[----:B------:R-:W2:Y:S01]  /*30170*/  LDL.LU R9, [R1+0xaec] ;  /* 0x000aec0001097983 */ /* 0x000ea20000300800 */
[----:B----4-:R-:W-:-:S03]  /*30180*/  LEA R18, P4, R26, R248, 0x2 ;  /* 0x000000f81a127211 */ /* 0x010fc600078810ff */
[----:B------:R-:W-:Y:S01]  /*30190*/  STL.64 [R1+0x1e28], R20 ;  /* 0x001e281401007387 */ /* 0x000fe20000100a00 */
[----:B------:R-:W-:-:S03]  /*301a0*/  LEA.HI.X.SX32 R19, R26, R249, 0x2, P4 ;  /* 0x000000f91a137211 */ /* 0x000fc600020f16ff */
[----:B------:R-:W4:Y:S04]  /*301b0*/  LDL.LU R26, [R1+0x3f04] ;  /* 0x003f0400011a7983 */ /* 0x000f280000300800 */
[----:B------:R1:W-:Y:S02]  /*301c0*/  STL.64 [R1+0x1e20], R18 ;  /* 0x001e201201007387 */ /* 0x0003e40000100a00 */
[----:B-1----:R-:W-:Y:S01]  /*301d0*/  LEA R18, P4, R25, R248, 0x2 ;  /* 0x000000f819127211 */ /* 0x002fe200078810ff */
[----:B------:R-:W-:-:S05]  /*301e0*/  IMAD.MOV.U32 R19, RZ, RZ, R25 ;  /* 0x000000ffff137224 */ /* 0x000fca00078e0019 */
[-C--:B------:R-:W-:Y:S02]  /*301f0*/  LEA.HI.X.SX32 R19, R19, R249.reuse, 0x2, P4 ;  /* 0x000000f913137211 */ /* 0x080fe400020f16ff */
[-C--:B------:R-:W-:Y:S02]  /*30200*/  LEA R24, P3, R14, R248.reuse, 0x2 ;  /* 0x000000f80e187211 */ /* 0x080fe400078610ff */
[----:B------:R-:W-:Y:S02]  /*30210*/  LEA R20, P1, R16, R248, 0x2 ;  /* 0x000000f810147211 */ /* 0x000fe400078210ff */
[-C--:B------:R-:W-:Y:S02]  /*30220*/  LEA.HI.X.SX32 R25, R14, R249.reuse, 0x2, P3 ;  /* 0x000000f90e197211 */ /* 0x080fe400018f16ff */
[----:B------:R-:W-:Y:S01]  /*30230*/  LEA.HI.X.SX32 R21, R16, R249, 0x2, P1 ;  /* 0x000000f910157211 */ /* 0x000fe200008f16ff */
[----:B------:R-:W4:Y:S01]  /*30240*/  LDL.LU R14, [R1+0xb10] ;  /* 0x000b1000010e7983 */ /* 0x000f220000300800 */
[----:B------:R-:W-:-:S03]  /*30250*/  IMAD.MOV.U32 R16, RZ, RZ, R17 ;  /* 0x000000ffff107224 */ /* 0x000fc600078e0011 */
[----:B------:R1:W-:Y:S04]  /*30260*/  STL.64 [R1+0x1e18], R24 ;  /* 0x001e181801007387 */ /* 0x0003e80000100a00 */
[----:B------:R-:W-:Y:S04]  /*30270*/  STL.64 [R1+0x1e10], R20 ;  /* 0x001e101401007387 */ /* 0x000fe80000100a00 */
[----:B------:R-:W4:Y:S04]  /*30280*/  LDL.LU R17, [R1+0xa90] ;  /* 0x000a900001117983 */ /* 0x000f280000300800 */
[----:B------:R1:W-:Y:S02]  /*30290*/  STL.64 [R1+0x1e08], R18 ;  /* 0x001e081201007387 */ /* 0x0003e40000100a00 */
[----:B-1----:R-:W-:-:S04]  /*302a0*/  LEA R24, P3, R23, R248, 0x2 ;  /* 0x000000f817187211 */ /* 0x002fc800078610ff */
[----:B------:R-:W-:Y:S01]  /*302b0*/  LEA.HI.X.SX32 R25, R23, R249, 0x2, P3 ;  /* 0x000000f917197211 */ /* 0x000fe200018f16ff */
[----:B------:R-:W-:Y:S01]  /*302c0*/  IMAD.MOV.U32 R19, RZ, RZ, R13 ;  /* 0x000000ffff137224 */ /* 0x000fe200078e000d */
[----:B------:R-:W-:-:S03]  /*302d0*/  LEA R18, P4, R13, R248, 0x2 ;  /* 0x000000f80d127211 */ /* 0x000fc600078810ff */
[----:B------:R1:W-:Y:S04]  /*302e0*/  STL.64 [R1+0x1e00], R24 ;  /* 0x001e001801007387 */ /* 0x0003e80000100a00 */
[----:B------:R-:W4:Y:S01]  /*302f0*/  LDL.LU R13, [R1+0xb50] ;  /* 0x000b5000010d7983 */ /* 0x000f220000300800 */
[----:B-1----:R-:W-:Y:S02]  /*30300*/  LEA R24, P3, R16, R248, 0x2 ;  /* 0x000000f810187211 */ /* 0x002fe400078610ff */
[----:B------:R-:W-:Y:S02]  /*30310*/  MOV R25, R16 ;  /* 0x0000001000197202 */ /* 0x000fe40000000f00 */
[----:B---3--:R-:W-:-:S04]  /*30320*/  LEA R20, P1, R15, R248, 0x2 ;  /* 0x000000f80f147211 */ /* 0x008fc800078210ff */
[----:B------:R-:W-:-:S05]  /*30330*/  LEA.HI.X.SX32 R21, R15, R249, 0x2, P1 ;  /* 0x000000f90f157211 */ /* 0x000fca00008f16ff */
[----:B------:R-:W-:Y:S04]  /*30340*/  STL.64 [R1+0x1df8], R20 ;  /* 0x001df81401007387 */ /* 0x000fe80000100a00 */
[----:B------:R-:W3:Y:S04]  /*30350*/  LDL.LU R23, [R1+0xac4] ;  /* 0x000ac40001177983 */ /* 0x000ee80000300800 */
[----:B------:R-:W3:Y:S01]  /*30360*/  LDL.LU R16, [R1+0xac8] ;  /* 0x000ac80001107983 */ /* 0x000ee20000300800 */
[-C--:B------:R-:W-:Y:S02]  /*30370*/  LEA.HI.X.SX32 R19, R19, R249.reuse, 0x2, P4 ;  /* 0x000000f913137211 */ /* 0x080fe400020f16ff */
[----:B------:R-:W-:Y:S01]  /*30380*/  LEA.HI.X.SX32 R25, R25, R249, 0x2, P3 ;  /* 0x000000f919197211 */ /* 0x000fe200018f16ff */
[----:B------:R-:W-:-:S02]  /*30390*/  IMAD.MOV.U32 R15, RZ, RZ, R11 ;  /* 0x000000ffff0f7224 */ /* 0x000fc400078e000b */
[----:B------:R-:W3:Y:S04]  /*303a0*/  LDL.LU R11, [R1+0xb60] ;  /* 0x000b6000010b7983 */ /* 0x000ee80000300800 */
[----:B------:R2:W-:Y:S04]  /*303b0*/  STL.64 [R1+0x1df0], R18 ;  /* 0x001df01201007387 */ /* 0x0005e80000100a00 */
[----:B------:R1:W-:Y:S01]  /*303c0*/  STL.64 [R1+0x1de8], R24 ;  /* 0x001de81801007387 */ /* 0x0003e20000100a00 */
[----:B--2---:R-:W-:-:S04]  /*303d0*/  LEA R18, P4, R252, R248, 0x2 ;  /* 0x000000f8fc127211 */ /* 0x004fc800078810ff */
[----:B------:R-:W-:Y:S02]  /*303e0*/  LEA.HI.X.SX32 R19, R252, R249, 0x2, P4 ;  /* 0x000000f9fc137211 */ /* 0x000fe400020f16ff */
[----:B-1----:R-:W-:-:S04]  /*303f0*/  LEA R24, P3, R22, R248, 0x2 ;  /* 0x000000f816187211 */ /* 0x002fc800078610ff */
[----:B------:R-:W-:Y:S02]  /*30400*/  LEA.HI.X.SX32 R25, R22, R249, 0x2, P3 ;  /* 0x000000f916197211 */ /* 0x000fe400018f16ff */
[----:B----4-:R-:W-:-:S04]  /*30410*/  LEA R20, P1, R17, R248, 0x2 ;  /* 0x000000f811147211 */ /* 0x010fc800078210ff */
[----:B------:R-:W-:-:S05]  /*30420*/  LEA.HI.X.SX32 R21, R17, R249, 0x2, P1 ;  /* 0x000000f911157211 */ /* 0x000fca00008f16ff */
[----:B------:R-:W-:Y:S04]  /*30430*/  STL.64 [R1+0x1de0], R20 ;  /* 0x001de01401007387 */ /* 0x000fe80000100a00 */
[----:B------:R-:W2:Y:S04]  /*30440*/  LDL.LU R17, [R1+0xb00] ;  /* 0x000b000001117983 */ /* 0x000ea80000300800 */
[----:B------:R-:W-:Y:S04]  /*30450*/  STL.64 [R1+0x1dd8], R18 ;  /* 0x001dd81201007387 */ /* 0x000fe80000100a00 */
[----:B------:R1:W-:Y:S02]  /*30460*/  STL.64 [R1+0x1dd0], R24 ;  /* 0x001dd01801007387 */ /* 0x0003e40000100a00 */
[----:B-1----:R-:W-:-:S04]  /*30470*/  LEA R24, P3, R12, R248, 0x2 ;  /* 0x000000f80c187211 */ /* 0x002fc800078610ff */
[-C--:B------:R-:W-:Y:S02]  /*30480*/  LEA.HI.X.SX32 R25, R12, R249.reuse, 0x2, P3 ;  /* 0x000000f90c197211 */ /* 0x080fe400018f16ff */
[CC--:B---3--:R-:W-:Y:S02]  /*30490*/  LEA R20, P1, R23.reuse, R248.reuse, 0x2 ;  /* 0x000000f817147211 */ /* 0x0c8fe400078210ff */
[C---:B------:R-:W-:Y:S02]  /*304a0*/  LEA R18, P4, R16.reuse, R248, 0x2 ;  /* 0x000000f810127211 */ /* 0x040fe400078810ff */
[-C--:B------:R-:W-:Y:S02]  /*304b0*/  LEA.HI.X.SX32 R21, R23, R249.reuse, 0x2, P1 ;  /* 0x000000f917157211 */ /* 0x080fe400008f16ff */
[----:B------:R-:W-:-:S03]  /*304c0*/  LEA.HI.X.SX32 R19, R16, R249, 0x2, P4 ;  /* 0x000000f910137211 */ /* 0x000fc600020f16ff */
[----:B------:R-:W-:Y:S04]  /*304d0*/  STL.64 [R1+0x1dc8], R20 ;  /* 0x001dc81401007387 */ /* 0x000fe80000100a00 */
[----:B------:R1:W-:Y:S04]  /*304e0*/  STL.64 [R1+0x1dc0], R18 ;  /* 0x001dc01201007387 */ /* 0x0003e80000100a00 */
[----:B------:R-:W3:Y:S04]  /*304f0*/  LDL.LU R16, [R1+0xb2c] ;  /* 0x000b2c0001107983 */ /* 0x000ee80000300800 */
[----:B-1----:R-:W4:Y:S04]  /*30500*/  LDL.LU R19, [R1+0xb80] ;  /* 0x000b800001137983 */ /* 0x002f280000300800 */
[----:B------:R-:W4:Y:S01]  /*30510*/  LDL.LU R12, [R1+0xb3c] ;  /* 0x000b3c00010c7983 */ /* 0x000f220000300800 */
[----:B------:R-:W-:-:S04]  /*30520*/  LEA R20, P1, R9, R248, 0x2 ;  /* 0x000000f809147211 */ /* 0x000fc800078210ff */
[----:B------:R-:W-:Y:S01]  /*30530*/  LEA.HI.X.SX32 R21, R9, R249, 0x2, P1 ;  /* 0x000000f909157211 */ /* 0x000fe200008f16ff */
[----:B------:R-:W-:Y:S04]  /*30540*/  STL.64 [R1+0x1db8], R24 ;  /* 0x001db81801007387 */ /* 0x000fe80000100a00 */
[----:B------:R1:W-:Y:S01]  /*30550*/  STL.64 [R1+0x1db0], R20 ;  /* 0x001db01401007387 */ /* 0x0003e20000100a00 */
[----:B------:R-:W-:-:S03]  /*30560*/  IMAD.MOV.U32 R18, RZ, RZ, R15 ;  /* 0x000000ffff127224 */ /* 0x000fc600078e000f */
[----:B-1----:R-:W4:Y:S04]  /*30570*/  LDL.LU R21, [R1+0x3f00] ;  /* 0x003f000001157983 */ /* 0x002f280000300800 */
[----:B------:R-:W4:Y:S01]  /*30580*/  LDL.LU R252, [R1+0xba0] ;  /* 0x000ba00001fc7983 */ /* 0x000f220000300800 */
[-C--:B------:R-:W-:Y:S01]  /*30590*/  LEA R24, P3, R14, R248.reuse, 0x2 ;  /* 0x000000f80e187211 */ /* 0x080fe200078610ff */
[----:B------:R-:W-:Y:S02]  /*305a0*/  IMAD.MOV.U32 R15, RZ, RZ, R10 ;  /* 0x000000ffff0f7224 */ /* 0x000fe400078e000a */
[----:B------:R-:W-:Y:S01]  /*305b0*/  IMAD.MOV.U32 R10, RZ, RZ, R8 ;  /* 0x000000ffff0a7224 */ /* 0x000fe200078e0008 */
[----:B------:R-:W-:Y:S01]  /*305c0*/  LEA R8, P1, R18, R248, 0x2 ;  /* 0x000000f812087211 */ /* 0x000fe200078210ff */
[----:B------:R-:W-:Y:S01]  /*305d0*/  IMAD.MOV.U32 R9, RZ, RZ, R18 ;  /* 0x000000ffff097224 */ /* 0x000fe200078e0012 */
[----:B------:R-:W-:-:S04]  /*305e0*/  LEA.HI.X.SX32 R25, R14, R249, 0x2, P3 ;  /* 0x000000f90e197211 */ /* 0x000fc800018f16ff */
[----:B------:R-:W-:Y:S02]  /*305f0*/  LEA.HI.X.SX32 R9, R9, R249, 0x2, P1 ;  /* 0x000000f909097211 */ /* 0x000fe400008f16ff */
[----:B--2---:R-:W-:-:S04]  /*30600*/  LEA R22, P4, R17, R248, 0x2 ;  /* 0x000000f811167211 */ /* 0x004fc800078810ff */
[----:B------:R-:W-:-:S05]  /*30610*/  LEA.HI.X.SX32 R23, R17, R249, 0x2, P4 ;  /* 0x000000f911177211 */ /* 0x000fca00020f16ff */
[----:B------:R-:W-:Y:S04]  /*30620*/  STL.64 [R1+0x1da8], R22 ;  /* 0x001da81601007387 */ /* 0x000fe80000100a00 */
[----:B------:R-:W4:Y:S01]  /*30630*/  LDL.LU R20, [R1+0xb6c] ;  /* 0x000b6c0001147983 */ /* 0x000f220000300800 */
[----:B------:R-:W-:-:S03]  /*30640*/  MOV R17, R15 ;  /* 0x0000000f00117202 */ /* 0x000fc60000000f00 */
[----:B------:R-:W4:Y:S04]  /*30650*/  LDL.LU R18, [R1+0xbb8] ;  /* 0x000bb80001127983 */ /* 0x000f280000300800 */
[----:B------:R1:W-:Y:S04]  /*30660*/  STL.64 [R1+0x1da0], R24 ;  /* 0x001da01801007387 */ /* 0x0003e80000100a00 */
[----:B-1----:R-:W4:Y:S04]  /*30670*/  LDL.LU.64 R24, [R1+0x3ef8] ;  /* 0x003ef80001187983 */ /* 0x002f280000300a00 */
[----:B------:R1:W-:Y:S01]  /*30680*/  STL.64 [R1+0x1d98], R8 ;  /* 0x001d980801007387 */ /* 0x0003e20000100a00 */
[----:B---3--:R-:W-:-:S04]  /*30690*/  LEA R22, P4, R16, R248, 0x2 ;  /* 0x000000f810167211 */ /* 0x008fc800078810ff */
[----:B------:R-:W-:Y:S02]  /*306a0*/  LEA.HI.X.SX32 R23, R16, R249, 0x2, P4 ;  /* 0x000000f910177211 */ /* 0x000fe400020f16ff */
[----:B----4-:R-:W-:-:S04]  /*306b0*/  LEA R14, P3, R12, R248, 0x2 ;  /* 0x000000f80c0e7211 */ /* 0x010fc800078610ff */
[----:B------:R-:W-:Y:S01]  /*306c0*/  LEA.HI.X.SX32 R15, R12, R249, 0x2, P3 ;  /* 0x000000f90c0f7211 */ /* 0x000fe200018f16ff */
[----:B------:R3:W-:Y:S04]  /*306d0*/  STL.64 [R1+0x1d90], R22 ;  /* 0x001d901601007387 */ /* 0x0007e80000100a00 */
[----:B------:R4:W-:Y:S04]  /*306e0*/  STL.64 [R1+0x1d88], R14 ;  /* 0x001d880e01007387 */ /* 0x0009e80000100a00 */
[----:B------:R-:W2:Y:S01]  /*306f0*/  LDL.LU R12, [R1+0xba8] ;  /* 0x000ba800010c7983 */ /* 0x000ea20000300800 */
[----:B-1----:R-:W-:-:S02]  /*30700*/  LEA R8, P1, R13, R248, 0x2 ;  /* 0x000000f80d087211 */ /* 0x002fc400078210ff */
[-C--:B---3--:R-:W-:Y:S01]  /*30710*/  LEA R22, P4, R11, R248.reuse, 0x2 ;  /* 0x000000f80b167211 */ /* 0x088fe200078810ff */
[----:B------:R-:W3:Y:S01]  /*30720*/  LDL.LU R16, [R1+0xbd0] ;  /* 0x000bd00001107983 */ /* 0x000ee20000300800 */
[-C--:B------:R-:W-:Y:S01]  /*30730*/  LEA.HI.X.SX32 R9, R13, R249.reuse, 0x2, P1 ;  /* 0x000000f90d097211 */ /* 0x080fe200008f16ff */
[----:B----4-:R-:W-:Y:S02]  /*30740*/  IMAD.MOV.U32 R15, RZ, RZ, R17 ;  /* 0x000000ffff0f7224 */ /* 0x010fe400078e0011 */
[----:B------:R-:W4:Y:S01]  /*30750*/  LDL.LU R13, [R1+0xbf0] ;  /* 0x000bf000010d7983 */ /* 0x000f220000300800 */
[----:B------:R-:W-:Y:S01]  /*30760*/  LEA.HI.X.SX32 R23, R11, R249, 0x2, P4 ;  /* 0x000000f90b177211 */ /* 0x000fe200020f16ff */
[----:B------:R-:W-:Y:S02]  /*30770*/  IMAD.MOV.U32 R17, RZ, RZ, R10 ;  /* 0x000000ffff117224 */ /* 0x000fe400078e000a */
[----:B------:R1:W-:Y:S01]  /*30780*/  STL.64 [R1+0x1d80], R8 ;  /* 0x001d800801007387 */ /* 0x0003e20000100a00 */
[----:B------:R-:W-:Y:S01]  /*30790*/  LEA R10, P4, R15, R248, 0x2 ;  /* 0x000000f80f0a7211 */ /* 0x000fe200078810ff */
[----:B------:R-:W-:-:S02]  /*307a0*/  IMAD.MOV.U32 R11, RZ, RZ, R15 ;  /* 0x000000ffff0b7224 */ /* 0x000fc400078e000f */
[----:B------:R1:W-:Y:S02]  /*307b0*/  STL.64 [R1+0x1d78], R22 ;  /* 0x001d781601007387 */ /* 0x0003e40000100a00 */
[----:B-1----:R-:W-:-:S04]  /*307c0*/  LEA R8, P1, R19, R248, 0x2 ;  /* 0x000000f813087211 */ /* 0x002fc800078210ff */
[-C--:B------:R-:W-:Y:S01]  /*307d0*/  LEA.HI.X.SX32 R9, R19, R249.reuse, 0x2, P1 ;  /* 0x000000f913097211 */ /* 0x080fe200008f16ff */
[----:B------:R-:W3:Y:S01]  /*307e0*/  LDL.LU.64 R22, [R1+0x3ef0] ;  /* 0x003ef00001167983 */ /* 0x000ee20000300a00 */
[----:B------:R-:W-:Y:S01]  /*307f0*/  IMAD.MOV.U32 R19, RZ, RZ, R6 ;  /* 0x000000ffff137224 */ /* 0x000fe200078e0006 */
[----:B------:R-:W-:Y:S02]  /*30800*/  LEA.HI.X.SX32 R11, R11, R249, 0x2, P4 ;  /* 0x000000f90b0b7211 */ /* 0x000fe400020f16ff */
[----:B------:R-:W-:-:S04]  /*30810*/  LEA R14, P3, R20, R248, 0x2 ;  /* 0x000000f8140e7211 */ /* 0x000fc800078610ff */
[----:B------:R-:W-:-:S05]  /*30820*/  LEA.HI.X.SX32 R15, R20, R249, 0x2, P3 ;  /* 0x000000f9140f7211 */ /* 0x000fca00018f16ff */
[----:B------:R1:W-:Y:S04]  /*30830*/  STL.64 [R1+0x1d70], R14 ;  /* 0x001d700e01007387 */ /* 0x0003e80000100a00 */
[----:B------:R-:W-:Y:S04]  /*30840*/  STL.64 [R1+0x1d68], R8 ;  /* 0x001d680801007387 */ /* 0x000fe80000100a00 */
[----:B------:R-:W4:Y:S01]  /*30850*/  LDL.LU R6, [R1+0xbe4] ;  /* 0x000be40001067983 */ /* 0x000f220000300800 */
[----:B-1----:R-:W-:-:S03]  /*30860*/  LEA R14, P3, R252, R248, 0x2 ;  /* 0x000000f8fc0e7211 */ /* 0x002fc600078610ff */
[----:B------:R-:W4:Y:S01]  /*30870*/  LDL.LU R20, [R1+0xc10] ;  /* 0x000c100001147983 */ /* 0x000f220000300800 */
[----:B------:R-:W-:-:S03]  /*30880*/  LEA.HI.X.SX32 R15, R252, R249, 0x2, P3 ;  /* 0x000000f9fc0f7211 */ /* 0x000fc600018f16ff */
[----:B------:R1:W-:Y:S04]  /*30890*/  STL.64 [R1+0x1d60], R10 ;  /* 0x001d600a01007387 */ /* 0x0003e80000100a00 */
[----:B------:R1:W-:Y:S02]  /*308a0*/  STL.64 [R1+0x1d58], R14 ;  /* 0x001d580e01007387 */ /* 0x0003e40000100a00 */
[CC--:B-1----:R-:W-:Y:S02]  /*308b0*/  LEA R10, P4, R18.reuse, R248.reuse, 0x2 ;  /* 0x000000f8120a7211 */ /* 0x0c2fe400078810ff */
[-C--:B------:R-:W-:Y:S01]  /*308c0*/  LEA R14, P3, R17, R248.reuse, 0x2 ;  /* 0x000000f8110e7211 */ /* 0x080fe200078610ff */
[----:B------:R-:W-:Y:S01]  /*308d0*/  IMAD.MOV.U32 R15, RZ, RZ, R17 ;  /* 0x000000ffff0f7224 */ /* 0x000fe200078e0011 */
[----:B------:R-:W-:Y:S01]  /*308e0*/  MOV R17, R5 ;  /* 0x0000000500117202 */ /* 0x000fe20000000f00 */
[----:B------:R-:W-:Y:S01]  /*308f0*/  IMAD.MOV.U32 R5, RZ, RZ, R3 ;  /* 0x000000ffff057224 */ /* 0x000fe200078e0003 */
[----:B------:R-:W-:Y:S01]  /*30900*/  LEA.HI.X.SX32 R11, R18, R249, 0x2, P4 ;  /* 0x000000f9120b7211 */ /* 0x000fe200020f16ff */
[----:B------:R-:W-:Y:S01]  /*30910*/  IMAD.MOV.U32 R3, RZ, RZ, R2 ;  /* 0x000000ffff037224 */ /* 0x000fe200078e0002 */
[----:B--2---:R-:W-:-:S04]  /*30920*/  LEA R8, P1, R12, R248, 0x2 ;  /* 0x000000f80c087211 */ /* 0x004fc800078210ff */
[----:B------:R-:W-:-:S05]  /*30930*/  LEA.HI.X.SX32 R9, R12, R249, 0x2, P1 ;  /* 0x000000f90c097211 */ /* 0x000fca00008f16ff */
[----:B------:R1:W-:Y:S04]  /*30940*/  STL.64 [R1+0x1d50], R8 ;  /* 0x001d500801007387 */ /* 0x0003e80000100a00 */
[----:B------:R-:W2:Y:S04]  /*30950*/  LDL.LU R252, [R1+0xc0c] ;  /* 0x000c0c0001fc7983 */ /* 0x000ea80000300800 */
[----:B------:R-:W2:Y:S04]  /*30960*/  LDL.LU R2, [R1+0xc08] ;  /* 0x000c080001027983 */ /* 0x000ea80000300800 */
[----:B------:R-:W2:Y:S01]  /*30970*/  LDL.LU R12, [R1+0xc04] ;  /* 0x000c0400010c7983 */ /* 0x000ea20000300800 */
[----:B-1----:R-:W-:-:S03]  /*30980*/  IMAD.MOV.U32 R9, RZ, RZ, R19 ;  /* 0x000000ffff097224 */ /* 0x002fc600078e0013 */
[----:B------:R-:W-:Y:S04]  /*30990*/  STL.64 [R1+0x1d48], R10 ;  /* 0x001d480a01007387 */ /* 0x000fe80000100a00 */
[----:B------:R-:W2:Y:S04]  /*309a0*/  LDL.LU R19, [R1+0xc18] ;  /* 0x000c180001137983 */ /* 0x000ea80000300800 */
[----:B------:R-:W2:Y:S01]  /*309b0*/  LDL.LU R18, [R1+0xc14] ;  /* 0x000c140001127983 */ /* 0x000ea20000300800 */
[----:B------:R-:W-:Y:S02]  /*309c0*/  LEA.HI.X.SX32 R15, R15, R249, 0x2, P3 ;  /* 0x000000f90f0f7211 */ /* 0x000fe400018f16ff */
[----:B---3--:R-:W-:-:S03]  /*309d0*/  LEA R8, P1, R16, R248, 0x2 ;  /* 0x000000f810087211 */ /* 0x008fc600078210ff */
[----:B------:R1:W-:Y:S02]  /*309e0*/  STL.64 [R1+0x1d40], R14 ;  /* 0x001d400e01007387 */ /* 0x0003e40000100a00 */
[----:B-1----:R-:W-:Y:S01]  /*309f0*/  IMAD.MOV.U32 R15, RZ, RZ, R9 ;  /* 0x000000ffff0f7224 */ /* 0x002fe200078e0009 */
[----:B------:R-:W-:Y:S02]  /*30a00*/  LEA.HI.X.SX32 R9, R16, R249, 0x2, P1 ;  /* 0x000000f910097211 */ /* 0x000fe400008f16ff */
[----:B----4-:R-:W-:-:S03]  /*30a10*/  LEA R14, P3, R13, R248, 0x2 ;  /* 0x000000f80d0e7211 */ /* 0x010fc600078610ff */
[----:B------:R1:W-:Y:S02]  /*30a20*/  STL.64 [R1+0x1d38], R8 ;  /* 0x001d380801007387 */ /* 0x0003e40000100a00 */
[-C--:B-1----:R-:W-:Y:S01]  /*30a30*/  LEA R8, P1, R17, R248.reuse, 0x2 ;  /* 0x000000f811087211 */ /* 0x082fe200078210ff */
[----:B------:R-:W-:Y:S02]  /*30a40*/  IMAD.MOV.U32 R9, RZ, RZ, R17 ;  /* 0x000000ffff097224 */ /* 0x000fe400078e0011 */
[----:B------:R-:W-:Y:S01]  /*30a50*/  IMAD.MOV.U32 R17, RZ, RZ, R15 ;  /* 0x000000ffff117224 */ /* 0x000fe200078e000f */
[----:B------:R-:W-:Y:S02]  /*30a60*/  LEA.HI.X.SX32 R15, R13, R249, 0x2, P3 ;  /* 0x000000f90d0f7211 */ /* 0x000fe400018f16ff */
[----:B------:R-:W-:-:S04]  /*30a70*/  LEA R10, P4, R6, R248, 0x2 ;  /* 0x000000f8060a7211 */ /* 0x000fc800078810ff */
[----:B------:R-:W-:Y:S01]  /*30a80*/  LEA.HI.X.SX32 R11, R6, R249, 0x2, P4 ;  /* 0x000000f9060b7211 */ /* 0x000fe200020f16ff */
[----:B------:R-:W-:-:S04]  /*30a90*/  IMAD.MOV.U32 R6, RZ, RZ, R3 ;  /* 0x000000ffff067224 */ /* 0x000fc800078e0003 */
[----:B------:R1:W-:Y:S04]  /*30aa0*/  STL.64 [R1+0x1d30], R10 ;  /* 0x001d300a01007387 */ /* 0x0003e80000100a00 */
[----:B-1----:R-:W3:Y:S01]  /*30ab0*/  LDL.LU R10, [R1+0xbf4] ;  /* 0x000bf400010a7983 */ /* 0x002ee20000300800 */
[----:B------:R-:W-:-:S03]  /*30ac0*/  MOV R11, R5 ;  /* 0x00000005000b7202 */ /* 0x000fc60000000f00 */
[----:B------:R-:W4:Y:S04]  /*30ad0*/  LDL.LU R3, [R1+0xbec] ;  /* 0x000bec0001037983 */ /* 0x000f280000300800 */
[----:B------:R-:W3:Y:S04]  /*30ae0*/  LDL.LU R5, [R1+0xbe8] ;  /* 0x000be80001057983 */ /* 0x000ee80000300800 */
[----:B------:R-:W-:Y:S04]  /*30af0*/  STL.64 [R1+0x1d28], R14 ;  /* 0x001d280e01007387 */ /* 0x000fe80000100a00 */
[----:B------:R-:W4:Y:S01]  /*30b00*/  LDL.LU R13, [R1+0xbf8] ;  /* 0x000bf800010d7983 */ /* 0x000f220000300800 */
[----:B------:R-:W-:-:S02]  /*30b10*/  LEA.HI.X.SX32 R9, R9, R249, 0x2, P1 ;  /* 0x000000f909097211 */ /* 0x000fc400008f16ff */
[----:B------:R-:W-:-:S03]  /*30b20*/  LEA R16, P4, R20, R248, 0x2 ;  /* 0x000000f814107211 */ /* 0x000fc600078810ff */
[----:B------:R1:W-:Y:S02]  /*30b30*/  STL.64 [R1+0x1d20], R8 ;  /* 0x001d200801007387 */ /* 0x0003e40000100a00 */
[----:B-1----:R-:W-:Y:S01]  /*30b40*/  IMAD.MOV.U32 R9, RZ, RZ, R17 ;  /* 0x000000ffff097224 */ /* 0x002fe200078e0011 */
[----:B------:R-:W-:Y:S02]  /*30b50*/  LEA.HI.X.SX32 R17, R20, R249, 0x2, P4 ;  /* 0x000000f914117211 */ /* 0x000fe400020f16ff */
[----:B------:R-:W4:Y:S04]  /*30b60*/  LDL.LU R20, [R1+0x3ee8] ;  /* 0x003ee80001147983 */ /* 0x000f280000300800 */
[----:B------:R2:W-:Y:S02]  /*30b70*/  STL.64 [R1+0x1d18], R16 ;  /* 0x001d181001007387 */ /* 0x0005e40000100a00 */
[----:B--2---:R-:W-:-:S02]  /*30b80*/  LEA R16, P4, R252, R248, 0x2 ;  /* 0x000000f8fc107211 */ /* 0x004fc400078810ff */
[----:B------:R-:W-:-:S04]  /*30b90*/  LEA R14, P3, R19, R248, 0x2 ;  /* 0x000000f8130e7211 */ /* 0x000fc800078610ff */
[-C--:B------:R-:W-:Y:S02]  /*30ba0*/  LEA.HI.X.SX32 R15, R19, R249.reuse, 0x2, P3 ;  /* 0x000000f9130f7211 */ /* 0x080fe400018f16ff */
[----:B------:R-:W-:Y:S01]  /*30bb0*/  LEA R8, P1, R18, R248, 0x2 ;  /* 0x000000f812087211 */ /* 0x000fe200078210ff */
[----:B------:R-:W2:Y:S04]  /*30bc0*/  LDL.LU R19, [R1+0x3ee4] ;  /* 0x003ee40001137983 */ /* 0x000ea80000300800 */
[----:B------:R1:W-:Y:S01]  /*30bd0*/  STL.64 [R1+0x1d10], R14 ;  /* 0x001d100e01007387 */ /* 0x0003e20000100a00 */
[-C--:B------:R-:W-:Y:S01]  /*30be0*/  LEA.HI.X.SX32 R17, R252, R249.reuse, 0x2, P4 ;  /* 0x000000f9fc117211 */ /* 0x080fe200020f16ff */
[----:B-1----:R-:W-:Y:S01]  /*30bf0*/  IMAD.MOV.U32 R15, RZ, RZ, R9 ;  /* 0x000000ffff0f7224 */ /* 0x002fe200078e0009 */
[----:B------:R-:W-:-:S02]  /*30c00*/  LEA.HI.X.SX32 R9, R18, R249, 0x2, P1 ;  /* 0x000000f912097211 */ /* 0x000fc400008f16ff */
[----:B------:R-:W2:Y:S01]  /*30c10*/  LDL.LU R18, [R1+0x3ee0] ;  /* 0x003ee00001127983 */ /* 0x000ea20000300800 */
[----:B------:R-:W-:-:S03]  /*30c20*/  LEA R14, P3, R2, R248, 0x2 ;  /* 0x000000f8020e7211 */ /* 0x000fc600078610ff */
[----:B------:R-:W-:Y:S04]  /*30c30*/  STL.64 [R1+0x1d08], R8 ;  /* 0x001d080801007387 */ /* 0x000fe80000100a00 */
[----:B------:R-:W2:Y:S04]  /*30c40*/  LDL.LU R252, [R1+0xbd8] ;  /* 0x000bd80001fc7983 */ /* 0x000ea80000300800 */
[----:B------:R1:W-:Y:S02]  /*30c50*/  STL.64 [R1+0x1d00], R16 ;  /* 0x001d001001007387 */ /* 0x0003e40000100a00 */
[----:B-1----:R-:W-:Y:S01]  /*30c60*/  LEA R16, P4, R15, R248, 0x2 ;  /* 0x000000f80f107211 */ /* 0x002fe200078810ff */
[----:B------:R-:W-:Y:S01]  /*30c70*/  IMAD.MOV.U32 R17, RZ, RZ, R15 ;  /* 0x000000ffff117224 */ /* 0x000fe200078e000f */
[----:B------:R-:W-:-:S02]  /*30c80*/  LEA.HI.X.SX32 R15, R2, R249, 0x2, P3 ;  /* 0x000000f9020f7211 */ /* 0x000fc400018f16ff */
[----:B------:R-:W-:-:S03]  /*30c90*/  MOV R2, R246 ;  /* 0x000000f600027202 */ /* 0x000fc60000000f00 */
[----:B------:R-:W-:Y:S04]  /*30ca0*/  STL.64 [R1+0x1cf8], R14 ;  /* 0x001cf80e01007387 */ /* 0x000fe80000100a00 */
[----:B------:R-:W2:Y:S01]  /*30cb0*/  LDL.LU R246, [R1+0xbd4] ;  /* 0x000bd40001f67983 */ /* 0x000ea20000300800 */
[CC--:B------:R-:W-:Y:S02]  /*30cc0*/  LEA R8, P1, R12.reuse, R248.reuse, 0x2 ;  /* 0x000000f80c087211 */ /* 0x0c0fe400078210ff */
[-C--:B------:R-:W-:Y:S02]  /*30cd0*/  LEA.HI.X.SX32 R17, R17, R249.reuse, 0x2, P4 ;  /* 0x000000f911117211 */ /* 0x080fe400020f16ff */
[----:B------:R-:W-:Y:S02]  /*30ce0*/  LEA.HI.X.SX32 R9, R12, R249, 0x2, P1 ;  /* 0x000000f90c097211 */ /* 0x000fe400008f16ff */
[----:B------:R-:W2:Y:S04]  /*30cf0*/  LDL.LU R12, [R1+0xbc8] ;  /* 0x000bc800010c7983 */ /* 0x000ea80000300800 */
[----:B------:R3:W-:Y:S04]  /*30d00*/  STL.64 [R1+0x1cf0], R8 ;  /* 0x001cf00801007387 */ /* 0x0007e80000100a00 */
[----:B------:R1:W-:Y:S01]  /*30d10*/  STL.64 [R1+0x1ce8], R16 ;  /* 0x001ce81001007387 */ /* 0x0003e20000100a00 */
[----:B---3--:R-:W-:-:S02]  /*30d20*/  LEA R8, P1, R10, R248, 0x2 ;  /* 0x000000f80a087211 */ /* 0x008fc400078210ff */
[-C--:B----4-:R-:W-:Y:S02]  /*30d30*/  LEA R14, P3, R13, R248.reuse, 0x2 ;  /* 0x000000f80d0e7211 */ /* 0x090fe400078610ff */
[-C--:B-1----:R-:W-:Y:S02]  /*30d40*/  LEA R16, P4, R3, R248.reuse, 0x2 ;  /* 0x000000f803107211 */ /* 0x082fe400078810ff */
[-C--:B------:R-:W-:Y:S02]  /*30d50*/  LEA.HI.X.SX32 R15, R13, R249.reuse, 0x2, P3 ;  /* 0x000000f90d0f7211 */ /* 0x080fe400018f16ff */
[-C--:B------:R-:W-:Y:S02]  /*30d60*/  LEA.HI.X.SX32 R9, R10, R249.reuse, 0x2, P1 ;  /* 0x000000f90a097211 */ /* 0x080fe400008f16ff */
[----:B------:R-:W-:Y:S01]  /*30d70*/  LEA.HI.X.SX32 R17, R3, R249, 0x2, P4 ;  /* 0x000000f903117211 */ /* 0x000fe200020f16ff */
[----:B------:R1:W-:Y:S04]  /*30d80*/  STL.64 [R1+0x1ce0], R14 ;  /* 0x001ce00e01007387 */ /* 0x0003e80000100a00 */
[----:B------:R-:W3:Y:S04]  /*30d90*/  LDL.LU R10, [R1+0xbc4] ;  /* 0x000bc400010a7983 */ /* 0x000ee80000300800 */
[----:B------:R4:W-:Y:S04]  /*30da0*/  STL.64 [R1+0x1cd8], R8 ;  /* 0x001cd80801007387 */ /* 0x0009e80000100a00 */
[----:B------:R4:W-:Y:S01]  /*30db0*/  STL.64 [R1+0x1cd0], R16 ;  /* 0x001cd01001007387 */ /* 0x0009e20000100a00 */
[----:B-1----:R-:W-:-:S02]  /*30dc0*/  LEA R14, P3, R5, R248, 0x2 ;  /* 0x000000f8050e7211 */ /* 0x002fc400078610ff */
[-C--:B----4-:R-:W-:Y:S01]  /*30dd0*/  LEA R8, P1, R11, R248.reuse, 0x2 ;  /* 0x000000f80b087211 */ /* 0x090fe200078210ff */
[----:B------:R-:W-:Y:S02]  /*30de0*/  IMAD.MOV.U32 R9, RZ, RZ, R11 ;  /* 0x000000ffff097224 */ /* 0x000fe400078e000b */
[----:B------:R-:W4:Y:S01]  /*30df0*/  LDL.LU R11, [R1+0xbbc] ;  /* 0x000bbc00010b7983 */ /* 0x000f220000300800 */
[----:B------:R-:W-:Y:S01]  /*30e00*/  LEA R16, P4, R7, R248, 0x2 ;  /* 0x000000f807107211 */ /* 0x000fe200078810ff */
[----:B------:R-:W-:Y:S02]  /*30e10*/  IMAD.MOV.U32 R17, RZ, RZ, R7 ;  /* 0x000000ffff117224 */ /* 0x000fe400078e0007 */
[----:B------:R-:W4:Y:S04]  /*30e20*/  LDL.LU R3, [R1+0xbb4] ;  /* 0x000bb40001037983 */ /* 0x000f280000300800 */
[----:B------:R-:W4:Y:S04]  /*30e30*/  LDL.LU R13, [R1+0xbac] ;  /* 0x000bac00010d7983 */ /* 0x000f280000300800 */
[----:B------:R-:W4:Y:S01]  /*30e40*/  LDL.LU R7, [R1+0xbc0] ;  /* 0x000bc00001077983 */ /* 0x000f220000300800 */
[----:B------:R-:W-:-:S03]  /*30e50*/  LEA.HI.X.SX32 R15, R5, R249, 0x2, P3 ;  /* 0x000000f9050f7211 */ /* 0x000fc600018f16ff */
[----:B------:R-:W4:Y:S01]  /*30e60*/  LDL.LU R5, [R1+0xbb0] ;  /* 0x000bb00001057983 */ /* 0x000f220000300800 */
[-C--:B------:R-:W-:Y:S01]  /*30e70*/  LEA.HI.X.SX32 R9, R9, R249.reuse, 0x2, P1 ;  /* 0x000000f909097211 */ /* 0x080fe200008f16ff */
[----:B------:R-:W-:Y:S01]  /*30e80*/  IMAD R4, R4, c[0x0][0x190], RZ ;  /* 0x0000640004047a24 */ /* 0x000fe200078e02ff */
[----:B------:R-:W-:Y:S01]  /*30e90*/  LEA.HI.X.SX32 R17, R17, R249, 0x2, P4 ;  /* 0x000000f911117211 */ /* 0x000fe200020f16ff */
[----:B------:R-:W-:Y:S04]  /*30ea0*/  STL.64 [R1+0x1cc8], R14 ;  /* 0x001cc80e01007387 */ /* 0x000fe80000100a00 */
[----:B------:R-:W-:Y:S04]  /*30eb0*/  STL.64 [R1+0x1cc0], R8 ;  /* 0x001cc00801007387 */ /* 0x000fe80000100a00 */
[----:B------:R1:W-:Y:S02]  /*30ec0*/  STL.64 [R1+0x1cb8], R16 ;  /* 0x001cb81001007387 */ /* 0x0003e40000100a00 */
[----:B-1----:R-:W-:-:S04]  /*30ed0*/  LEA R16, P4, R4, R248, 0x2 ;  /* 0x000000f804107211 */ /* 0x002fc800078810ff */
[----:B------:R-:W-:Y:S01]  /*30ee0*/  LEA.HI.X.SX32 R17, R4, R249, 0x2, P4 ;  /* 0x000000f904117211 */ /* 0x000fe200020f16ff */
[----:B------:R-:W-:Y:S01]  /*30ef0*/  IMAD.MOV.U32 R4, RZ, RZ, R251 ;  /* 0x000000ffff047224 */ /* 0x000fe200078e00fb */
[----:B--2---:R-:W-:-:S04]  /*30f00*/  LEA R14, P3, R252, R248, 0x2 ;  /* 0x000000f8fc0e7211 */ /* 0x004fc800078610ff */
[----:B------:R-:W-:Y:S02]  /*30f10*/  LEA.HI.X.SX32 R15, R252, R249, 0x2, P3 ;  /* 0x000000f9fc0f7211 */ /* 0x000fe400018f16ff */
[----:B------:R-:W2:Y:S04]  /*30f20*/  LDL.LU R252, [R1+0xba4] ;  /* 0x000ba40001fc7983 */ /* 0x000ea80000300800 */
[----:B------:R1:W-:Y:S01]  /*30f30*/  STL.64 [R1+0x1cb0], R14 ;  /* 0x001cb00e01007387 */ /* 0x0003e20000100a00 */
[----:B------:R-:W-:-:S04]  /*30f40*/  LEA R8, P1, R246, R248, 0x2 ;  /* 0x000000f8f6087211 */ /* 0x000fc800078210ff */
[----:B------:R-:W-:-:S05]  /*30f50*/  LEA.HI.X.SX32 R9, R246, R249, 0x2, P1 ;  /* 0x000000f9f6097211 */ /* 0x000fca00008f16ff */
[----:B------:R3:W-:Y:S04]  /*30f60*/  STL.64 [R1+0x1ca8], R8 ;  /* 0x001ca80801007387 */ /* 0x0007e80000100a00 */
[----:B------:R-:W2:Y:S04]  /*30f70*/  LDL.LU R246, [R1+0xb9c] ;  /* 0x000b9c0001f67983 */ /* 0x000ea80000300800 */
[----:B------:R-:W-:Y:S04]  /*30f80*/  STL.64 [R1+0x1ca0], R16 ;  /* 0x001ca01001007387 */ /* 0x000fe80000100a00 */
[----:B------:R-:W2:Y:S01]  /*30f90*/  LDL.LU R251, [R1+0xb98] ;  /* 0x000b980001fb7983 */ /* 0x000ea20000300800 */
[----:B-1----:R-:W-:-:S04]  /*30fa0*/  LEA R14, P3, R12, R248, 0x2 ;  /* 0x000000f80c0e7211 */ /* 0x002fc800078610ff */
[----:B------:R-:W-:Y:S02]  /*30fb0*/  LEA.HI.X.SX32 R15, R12, R249, 0x2, P3 ;  /* 0x000000f90c0f7211 */ /* 0x000fe400018f16ff */
[----:B------:R-:W2:Y:S04]  /*30fc0*/  LDL.LU R12, [R1+0xb90] ;  /* 0x000b9000010c7983 */ /* 0x000ea80000300800 */
[----:B------:R4:W-:Y:S01]  /*30fd0*/  STL.64 [R1+0x1c98], R14 ;  /* 0x001c980e01007387 */ /* 0x0009e20000100a00 */
[----:B---3--:R-:W-:-:S04]  /*30fe0*/  LEA R8, P1, R10, R248, 0x2 ;  /* 0x000000f80a087211 */ /* 0x008fc800078210ff */
[----:B------:R-:W-:Y:S01]  /*30ff0*/  LEA.HI.X.SX32 R9, R10, R249, 0x2, P1 ;  /* 0x000000f90a097211 */ /* 0x000fe200008f16ff */
[----:B------:R-:W-:-:S04]  /*31000*/  IMAD.MOV.U32 R10, RZ, RZ, R6 ;  /* 0x000000ffff0a7224 */ /* 0x000fc800078e0006 */
[----:B------:R1:W-:Y:S01]  /*31010*/  STL.64 [R1+0x1c90], R8 ;  /* 0x001c900801007387 */ /* 0x0003e20000100a00 */
[-C--:B----4-:R-:W-:Y:S02]  /*31020*/  LEA R14, P3, R11, R248.reuse, 0x2 ;  /* 0x000000f80b0e7211 */ /* 0x090fe400078610ff */
[-C--:B-1----:R-:W-:Y:S02]  /*31030*/  LEA R8, P1, R3, R248.reuse, 0x2 ;  /* 0x000000f803087211 */ /* 0x082fe400078210ff */
[-C--:B------:R-:W-:Y:S02]  /*31040*/  LEA.HI.X.SX32 R15, R11, R249.reuse, 0x2, P3 ;  /* 0x000000f90b0f7211 */ /* 0x080fe400018f16ff */
[----:B------:R-:W-:Y:S02]  /*31050*/  LEA R16, P4, R7, R248, 0x2 ;  /* 0x000000f807107211 */ /* 0x000fe400078810ff */
[-C--:B------:R-:W-:Y:S02]  /*31060*/  LEA.HI.X.SX32 R9, R3, R249.reuse, 0x2, P1 ;  /* 0x000000f903097211 */ /* 0x080fe400008f16ff */
[----:B------:R-:W-:-:S02]  /*31070*/  LEA.HI.X.SX32 R17, R7, R249, 0x2, P4 ;  /* 0x000000f907117211 */ /* 0x000fc400020f16ff */
[----:B------:R-:W-:-:S03]  /*31080*/  LEA R6, P4, R5, R248, 0x2 ;  /* 0x000000f805067211 */ /* 0x000fc600078810ff */
[----:B------:R-:W-:Y:S01]  /*31090*/  STL.64 [R1+0x1c88], R16 ;  /* 0x001c881001007387 */ /* 0x000fe20000100a00 */
[----:B------:R-:W-:-:S03]  /*310a0*/  LEA.HI.X.SX32 R7, R5, R249, 0x2, P4 ;  /* 0x000000f905077211 */ /* 0x000fc600020f16ff */
[----:B------:R-:W-:Y:S04]  /*310b0*/  STL.64 [R1+0x1c80], R14 ;  /* 0x001c800e01007387 */ /* 0x000fe80000100a00 */
[----:B------:R1:W-:Y:S04]  /*310c0*/  STL.64 [R1+0x1c78], R8 ;  /* 0x001c780801007387 */ /* 0x0003e80000100a00 */
[----:B-1----:R-:W3:Y:S04]  /*310d0*/  LDL.LU R9, [R1+0xb8c] ;  /* 0x000b8c0001097983 */ /* 0x002ee80000300800 */
[----:B------:R-:W4:Y:S04]  /*310e0*/  LDL.LU R3, [R1+0xb7c] ;  /* 0x000b7c0001037983 */ /* 0x000f280000300800 */
[----:B------:R1:W-:Y:S04]  /*310f0*/  STL.64 [R1+0x1c70], R6 ;  /* 0x001c700601007387 */ /* 0x0003e80000100a00 */
[----:B------:R-:W4:Y:S01]  /*31100*/  LDL.LU R8, [R1+0xb84] ;  /* 0x000b840001087983 */ /* 0x000f220000300800 */
[----:B------:R-:W-:-:S02]  /*31110*/  LEA R14, P3, R13, R248, 0x2 ;  /* 0x000000f80d0e7211 */ /* 0x000fc400078610ff */
[----:B-1----:R-:W-:Y:S02]  /*31120*/  MOV R6, R250 ;  /* 0x000000fa00067202 */ /* 0x002fe40000000f00 */
[----:B------:R-:W4:Y:S01]  /*31130*/  LDL.LU R250, [R1+0xb78] ;  /* 0x000b780001fa7983 */ /* 0x000f220000300800 */
[----:B------:R-:W-:Y:S01]  /*31140*/  LEA.HI.X.SX32 R15, R13, R249, 0x2, P3 ;  /* 0x000000f90d0f7211 */ /* 0x000fe200018f16ff */
[----:B------:R-:W-:Y:S02]  /*31150*/  IMAD.MOV.U32 R11, RZ, RZ, R4 ;  /* 0x000000ffff0b7224 */ /* 0x000fe400078e0004 */
[----:B------:R-:W4:Y:S04]  /*31160*/  LDL.LU R7, [R1+0xb74] ;  /* 0x000b740001077983 */ /* 0x000f280000300800 */
[----:B------:R-:W4:Y:S04]  /*31170*/  LDL.LU R13, [R1+0xb70] ;  /* 0x000b7000010d7983 */ /* 0x000f280000300800 */
[----:B------:R-:W-:Y:S01]  /*31180*/  STL.64 [R1+0x1c68], R14 ;  /* 0x001c680e01007387 */ /* 0x000fe20000100a00 */
[----:B--2---:R-:W-:-:S04]  /*31190*/  LEA R16, P1, R252, R248, 0x2 ;  /* 0x000000f8fc107211 */ /* 0x004fc800078210ff */
[----:B------:R-:W-:-:S05]  /*311a0*/  LEA.HI.X.SX32 R17, R252, R249, 0x2, P1 ;  /* 0x000000f9fc117211 */ /* 0x000fca00008f16ff */
[----:B------:R1:W-:Y:S02]  /*311b0*/  STL.64 [R1+0x1c60], R16 ;  /* 0x001c601001007387 */ /* 0x0003e40000100a00 */
[-C--:B-1----:R-:W-:Y:S01]  /*311c0*/  LEA R16, P1, R10, R248.reuse, 0x2 ;  /* 0x000000f80a107211 */ /* 0x082fe200078210ff */
[----:B------:R-:W-:Y:S01]  /*311d0*/  IMAD.MOV.U32 R17, RZ, RZ, R10 ;  /* 0x000000ffff117224 */ /* 0x000fe200078e000a */
[----:B------:R-:W-:-:S04]  /*311e0*/  LEA R4, P4, R246, R248, 0x2 ;  /* 0x000000f8f6047211 */ /* 0x000fc800078810ff */
[----:B------:R-:W-:Y:S02]  /*311f0*/  LEA.HI.X.SX32 R5, R246, R249, 0x2, P4 ;  /* 0x000000f9f6057211 */ /* 0x000fe400020f16ff */
[----:B------:R-:W-:-:S04]  /*31200*/  LEA R14, P3, R251, R248, 0x2 ;  /* 0x000000f8fb0e7211 */ /* 0x000fc800078610ff */
[-C--:B------:R-:W-:Y:S01]  /*31210*/  LEA.HI.X.SX32 R15, R251, R249.reuse, 0x2, P3 ;  /* 0x000000f9fb0f7211 */ /* 0x080fe200018f16ff */
[----:B------:R1:W-:Y:S04]  /*31220*/  STL.64 [R1+0x1c58], R4 ;  /* 0x001c580401007387 */ /* 0x0003e80000100a00 */
[----:B------:R3:W-:Y:S04]  /*31230*/  STL.64 [R1+0x1c50], R14 ;  /* 0x001c500e01007387 */ /* 0x0007e80000100a00 */
[----:B------:R-:W2:Y:S04]  /*31240*/  LDL.LU R252, [R1+0xb68] ;  /* 0x000b680001fc7983 */ /* 0x000ea80000300800 */
[----:B------:R-:W2:Y:S04]  /*31250*/  LDL.LU R10, [R1+0xb64] ;  /* 0x000b6400010a7983 */ /* 0x000ea80000300800 */
[----:B------:R-:W2:Y:S04]  /*31260*/  LDL.LU R251, [R1+0xb5c] ;  /* 0x000b5c0001fb7983 */ /* 0x000ea80000300800 */
[----:B------:R-:W2:Y:S01]  /*31270*/  LDL.LU R246, [R1+0xb58] ;  /* 0x000b580001f67983 */ /* 0x000ea20000300800 */
[----:B------:R-:W-:-:S02]  /*31280*/  LEA.HI.X.SX32 R17, R17, R249, 0x2, P1 ;  /* 0x000000f911117211 */ /* 0x000fc400008f16ff */
[----:B-1----:R-:W-:-:S03]  /*31290*/  LEA R4, P4, R12, R248, 0x2 ;  /* 0x000000f80c047211 */ /* 0x002fc600078810ff */
[----:B------:R-:W-:Y:S01]  /*312a0*/  STL.64 [R1+0x1c48], R16 ;  /* 0x001c481001007387 */ /* 0x000fe20000100a00 */
[----:B------:R-:W-:-:S05]  /*312b0*/  LEA.HI.X.SX32 R5, R12, R249, 0x2, P4 ;  /* 0x000000f90c057211 */ /* 0x000fca00020f16ff */
[----:B------:R4:W-:Y:S01]  /*312c0*/  STL.64 [R1+0x1c40], R4 ;  /* 0x001c400401007387 */ /* 0x0009e20000100a00 */
[----:B---3--:R-:W-:-:S04]  /*312d0*/  LEA R14, P3, R9, R248, 0x2 ;  /* 0x000000f8090e7211 */ /* 0x008fc800078610ff */
[----:B------:R-:W-:Y:S02]  /*312e0*/  LEA.HI.X.SX32 R15, R9, R249, 0x2, P3 ;  /* 0x000000f9090f7211 */ /* 0x000fe400018f16ff */
[-C--:B----4-:R-:W-:Y:S01]  /*312f0*/  LEA R4, P4, R3, R248.reuse, 0x2 ;  /* 0x000000f803047211 */ /* 0x090fe200078810ff */
[----:B------:R-:W3:Y:S01]  /*31300*/  LDL.LU R9, [R1+0xb4c] ;  /* 0x000b4c0001097983 */ /* 0x000ee20000300800 */
[----:B------:R-:W-:-:S03]  /*31310*/  LEA R16, P1, R8, R248, 0x2 ;  /* 0x000000f808107211 */ /* 0x000fc600078210ff */
[----:B------:R1:W-:Y:S01]  /*31320*/  STL.64 [R1+0x1c38], R14 ;  /* 0x001c380e01007387 */ /* 0x0003e20000100a00 */
[-C--:B------:R-:W-:Y:S02]  /*31330*/  LEA.HI.X.SX32 R17, R8, R249.reuse, 0x2, P1 ;  /* 0x000000f908117211 */ /* 0x080fe400008f16ff */
[----:B------:R-:W-:-:S03]  /*31340*/  LEA.HI.X.SX32 R5, R3, R249, 0x2, P4 ;  /* 0x000000f903057211 */ /* 0x000fc600020f16ff */
[----:B------:R4:W-:Y:S01]  /*31350*/  STL.64 [R1+0x1c30], R16 ;  /* 0x001c301001007387 */ /* 0x0009e20000100a00 */
[----:B-1----:R-:W-:-:S03]  /*31360*/  LEA R14, P3, R250, R248, 0x2 ;  /* 0x000000f8fa0e7211 */ /* 0x002fc600078610ff */
[----:B------:R-:W3:Y:S01]  /*31370*/  LDL.LU R3, [R1+0xb48] ;  /* 0x000b480001037983 */ /* 0x000ee20000300800 */
[----:B------:R-:W-:-:S03]  /*31380*/  LEA.HI.X.SX32 R15, R250, R249, 0x2, P3 ;  /* 0x000000f9fa0f7211 */ /* 0x000fc600018f16ff */
[----:B------:R-:W3:Y:S04]  /*31390*/  LDL.LU R8, [R1+0xb40] ;  /* 0x000b400001087983 */ /* 0x000ee80000300800 */
[----:B------:R1:W-:Y:S01]  /*313a0*/  STL.64 [R1+0x1c28], R4 ;  /* 0x001c280401007387 */ /* 0x0003e20000100a00 */
[----:B----4-:R-:W-:-:S03]  /*313b0*/  LEA R16, P1, R7, R248, 0x2 ;  /* 0x000000f807107211 */ /* 0x010fc600078210ff */
[----:B------:R4:W-:Y:S04]  /*313c0*/  STL.64 [R1+0x1c20], R14 ;  /* 0x001c200e01007387 */ /* 0x0009e80000100a00 */
[----:B------:R-:W3:Y:S01]  /*313d0*/  LDL.LU R12, [R1+0xb44] ;  /* 0x000b4400010c7983 */ /* 0x000ee20000300800 */
[-C--:B------:R-:W-:Y:S02]  /*313e0*/  LEA.HI.X.SX32 R17, R7, R249.reuse, 0x2, P1 ;  /* 0x000000f907117211 */ /* 0x080fe400008f16ff */
[C---:B-1----:R-:W-:Y:S01]  /*313f0*/  LEA R4, P4, R13.reuse, R248, 0x2 ;  /* 0x000000f80d047211 */ /* 0x042fe200078810ff */
[----:B------:R-:W-:Y:S02]  /*31400*/  IMAD.MOV.U32 R250, RZ, RZ, R244 ;  /* 0x000000fffffa7224 */ /* 0x000fe400078e00f4 */
[----:B------:R-:W3:Y:S01]  /*31410*/  LDL.LU R244, [R1+0xb38] ;  /* 0x000b380001f47983 */ /* 0x000ee20000300800 */
[----:B------:R-:W-:Y:S01]  /*31420*/  LEA.HI.X.SX32 R5, R13, R249, 0x2, P4 ;  /* 0x000000f90d057211 */ /* 0x000fe200020f16ff */
[----:B----4-:R-:W-:-:S02]  /*31430*/  IMAD.MOV.U32 R15, RZ, RZ, R11 ;  /* 0x000000ffff0f7224 */ /* 0x010fc400078e000b */
[----:B------:R1:W-:Y:S01]  /*31440*/  STL.64 [R1+0x1c18], R16 ;  /* 0x001c181001007387 */ /* 0x0003e20000100a00 */
[----:B------:R-:W-:-:S03]  /*31450*/  IMAD.MOV.U32 R11, RZ, RZ, R6 ;  /* 0x000000ffff0b7224 */ /* 0x000fc600078e0006 */
[----:B-1----:R-:W4:Y:S04]  /*31460*/  LDL.LU.64 R16, [R1+0x3ed8] ;  /* 0x003ed80001107983 */ /* 0x002f280000300a00 */
[----:B------:R-:W4:Y:S04]  /*31470*/  LDL.LU R13, [R1+0x3ed0] ;  /* 0x003ed000010d7983 */ /* 0x000f280000300800 */
[----:B------:R1:W-:Y:S02]  /*31480*/  STL.64 [R1+0x1c10], R4 ;  /* 0x001c100401007387 */ /* 0x0003e40000100a00 */
[----:B-1----:R-:W-:Y:S01]  /*31490*/  IMAD.MOV.U32 R5, RZ, RZ, R15 ;  /* 0x000000ffff057224 */ /* 0x002fe200078e000f */
[----:B--2---:R-:W-:-:S02]  /*314a0*/  LEA R14, P3, R252, R248, 0x2 ;  /* 0x000000f8fc0e7211 */ /* 0x004fc400078610ff */
[-C--:B------:R-:W-:Y:S02]  /*314b0*/  LEA R6, P1, R10, R248.reuse, 0x2 ;  /* 0x000000f80a067211 */ /* 0x080fe400078210ff */
[-C--:B------:R-:W-:Y:S02]  /*314c0*/  LEA.HI.X.SX32 R15, R252, R249.reuse, 0x2, P3 ;  /* 0x000000f9fc0f7211 */ /* 0x080fe400018f16ff */
[-C--:B------:R-:W-:Y:S02]  /*314d0*/  LEA.HI.X.SX32 R7, R10, R249.reuse, 0x2, P1 ;  /* 0x000000f90a077211 */ /* 0x080fe400008f16ff */
[----:B------:R-:W-:Y:S01]  /*314e0*/  LEA R4, P4, R251, R248, 0x2 ;  /* 0x000000f8fb047211 */ /* 0x000fe200078810ff */
[----:B------:R-:W-:Y:S01]  /*314f0*/  STL.64 [R1+0x1c08], R14 ;  /* 0x001c080e01007387 */ /* 0x000fe20000100a00 */
[----:B------:R-:W-:Y:S01]  /*31500*/  MOV R252, R242 ;  /* 0x000000f200fc7202 */ /* 0x000fe20000000f00 */
[----:B------:R-:W-:Y:S02]  /*31510*/  IMAD.MOV.U32 R242, RZ, RZ, R238 ;  /* 0x000000fffff27224 */ /* 0x000fe400078e00ee */
[----:B------:R1:W-:Y:S04]  /*31520*/  STL.64 [R1+0x1c00], R6 ;  /* 0x001c000601007387 */ /* 0x0003e80000100a00 */
[----:B------:R-:W2:Y:S04]  /*31530*/  LDL.LU R10, [R1+0xb24] ;  /* 0x000b2400010a7983 */ /* 0x000ea80000300800 */
[----:B------:R-:W4:Y:S01]  /*31540*/  LDL.LU R238, [R1+0xb1c] ;  /* 0x000b1c0001ee7983 */ /* 0x000f220000300800 */
[----:B-1----:R-:W-:Y:S01]  /*31550*/  LEA R6, P1, R5, R248, 0x2 ;  /* 0x000000f805067211 */ /* 0x002fe200078210ff */
[----:B------:R-:W-:Y:S01]  /*31560*/  IMAD.MOV.U32 R7, RZ, RZ, R5 ;  /* 0x000000ffff077224 */ /* 0x000fe200078e0005 */
[----:B------:R-:W-:-:S02]  /*31570*/  LEA.HI.X.SX32 R5, R251, R249, 0x2, P4 ;  /* 0x000000f9fb057211 */ /* 0x000fc400020f16ff */
[----:B------:R-:W4:Y:S01]  /*31580*/  LDL.LU R251, [R1+0xb28] ;  /* 0x000b280001fb7983 */ /* 0x000f220000300800 */
[----:B------:R-:W-:-:S03]  /*31590*/  LEA R14, P3, R246, R248, 0x2 ;  /* 0x000000f8f60e7211 */ /* 0x000fc600078610ff */
[----:B------:R-:W-:Y:S01]  /*315a0*/  STL.64 [R1+0x1bf8], R4 ;  /* 0x001bf80401007387 */ /* 0x000fe20000100a00 */
[-C--:B------:R-:W-:Y:S01]  /*315b0*/  LEA.HI.X.SX32 R15, R246, R249.reuse, 0x2, P3 ;  /* 0x000000f9f60f7211 */ /* 0x080fe200018f16ff */
[----:B------:R-:W-:Y:S02]  /*315c0*/  IMAD.MOV.U32 R246, RZ, RZ, R243 ;  /* 0x000000fffff67224 */ /* 0x000fe400078e00f3 */
[----:B------:R-:W4:Y:S01]  /*315d0*/  LDL.LU R243, [R1+0xb18] ;  /* 0x000b180001f37983 */ /* 0x000f220000300800 */
[----:B------:R-:W-:-:S03]  /*315e0*/  LEA.HI.X.SX32 R7, R7, R249, 0x2, P1 ;  /* 0x000000f907077211 */ /* 0x000fc600008f16ff */
[----:B------:R-:W-:Y:S04]  /*315f0*/  STL.64 [R1+0x1bf0], R14 ;  /* 0x001bf00e01007387 */ /* 0x000fe80000100a00 */
[----:B------:R1:W-:Y:S02]  /*31600*/  STL.64 [R1+0x1be8], R6 ;  /* 0x001be80601007387 */ /* 0x0003e40000100a00 */
[----:B-1----:R-:W-:Y:S01]  /*31610*/  IMAD.MOV.U32 R7, RZ, RZ, R11 ;  /* 0x000000ffff077224 */ /* 0x002fe200078e000b */
[----:B---3--:R-:W-:-:S04]  /*31620*/  LEA R4, P4, R9, R248, 0x2 ;  /* 0x000000f809047211 */ /* 0x008fc800078810ff */
[----:B------:R-:W-:-:S05]  /*31630*/  LEA.HI.X.SX32 R5, R9, R249, 0x2, P4 ;  /* 0x000000f909057211 */ /* 0x000fca00020f16ff */
[----:B------:R1:W-:Y:S01]  /*31640*/  STL.64 [R1+0x1be0], R4 ;  /* 0x001be00401007387 */ /* 0x0003e20000100a00 */
[----:B------:R-:W-:-:S04]  /*31650*/  LEA R14, P3, R3, R248, 0x2 ;  /* 0x000000f8030e7211 */ /* 0x000fc800078610ff */
[----:B------:R-:W-:Y:S02]  /*31660*/  LEA.HI.X.SX32 R15, R3, R249, 0x2, P3 ;  /* 0x000000f9030f7211 */ /* 0x000fe400018f16ff */
[CC--:B-1----:R-:W-:Y:S02]  /*31670*/  LEA R4, P4, R8.reuse, R248.reuse, 0x2 ;  /* 0x000000f808047211 */ /* 0x0c2fe400078810ff */
[----:B------:R-:W-:Y:S01]  /*31680*/  MOV R3, R7 ;  /* 0x0000000700037202 */ /* 0x000fe20000000f00 */
[----:B------:R1:W-:Y:S01]  /*31690*/  STL.64 [R1+0x1bd8], R14 ;  /* 0x001bd80e01007387 */ /* 0x0003e20000100a00 */
[----:B------:R-:W-:Y:S02]  /*316a0*/  LEA.HI.X.SX32 R5, R8, R249, 0x2, P4 ;  /* 0x000000f908057211 */ /* 0x000fe400020f16ff */
[----:B------:R-:W-:-:S04]  /*316b0*/  LEA R6, P1, R12, R248, 0x2 ;  /* 0x000000f80c067211 */ /* 0x000fc800078210ff */
[----:B------:R-:W-:Y:S01]  /*316c0*/  LEA.HI.X.SX32 R7, R12, R249, 0x2, P1 ;  /* 0x000000f90c077211 */ /* 0x000fe200008f16ff */
[----:B-1----:R-:W3:Y:S04]  /*316d0*/  LDL.LU.64 R14, [R1+0x3ec8] ;  /* 0x003ec800010e7983 */ /* 0x002ee80000300a00 */
[----:B------:R-:W3:Y:S04]  /*316e0*/  LDL.LU R11, [R1+0xb0c] ;  /* 0x000b0c00010b7983 */ /* 0x000ee80000300800 */
[----:B------:R-:W3:Y:S04]  /*316f0*/  LDL.LU R12, [R1+0x3ec4] ;  /* 0x003ec400010c7983 */ /* 0x000ee80000300800 */
[----:B------:R1:W-:Y:S01]  /*31700*/  STL.64 [R1+0x1bd0], R6 ;  /* 0x001bd00601007387 */ /* 0x0003e20000100a00 */
[----:B------:R-:W-:-:S03]  /*31710*/  IMAD.MOV.U32 R9, RZ, RZ, R2 ;  /* 0x000000ffff097224 */ /* 0x000fc600078e0002 */
[----:B------:R1:W-:Y:S01]  /*31720*/  STL.64 [R1+0x1bc8], R4 ;  /* 0x001bc80401007387 */ /* 0x0003e20000100a00 */
[-C--:B------:R-:W-:Y:S01]  /*31730*/  LEA R2, P3, R244, R248.reuse, 0x2 ;  /* 0x000000f8f4027211 */ /* 0x080fe200078610ff */
[----:B------:R-:W-:Y:S01]  /*31740*/  IMAD.MOV.U32 R8, RZ, RZ, R242 ;  /* 0x000000ffff087224 */ /* 0x000fe200078e00f2 */
[-C--:B-1----:R-:W-:Y:S01]  /*31750*/  LEA R6, P1, R252, R248.reuse, 0x2 ;  /* 0x000000f8fc067211 */ /* 0x082fe200078210ff */
[----:B------:R-:W-:Y:S02]  /*31760*/  IMAD.MOV.U32 R7, RZ, RZ, R252 ;  /* 0x000000ffff077224 */ /* 0x000fe400078e00fc */
[----:B------:R-:W3:Y:S01]  /*31770*/  LDL.LU R252, [R1+0xb08] ;  /* 0x000b080001fc7983 */ /* 0x000ee20000300800 */
[----:B------:R-:W-:Y:S01]  /*31780*/  LEA R4, P4, R3, R248, 0x2 ;  /* 0x000000f803047211 */ /* 0x000fe200078810ff */
[----:B------:R-:W-:Y:S02]  /*31790*/  IMAD.MOV.U32 R5, RZ, RZ, R3 ;  /* 0x000000ffff057224 */ /* 0x000fe400078e0003 */
[----:B------:R-:W3:Y:S01]  /*317a0*/  LDL.LU R242, [R1+0xb04] ;  /* 0x000b040001f27983 */ /* 0x000ee20000300800 */
[----:B------:R-:W-:-:S03]  /*317b0*/  LEA.HI.X.SX32 R3, R244, R249, 0x2, P3 ;  /* 0x000000f9f4037211 */ /* 0x000fc600018f16ff */
[----:B------:R-:W3:Y:S01]  /*317c0*/  LDL.LU R244, [R1+0xaf8] ;  /* 0x000af80001f47983 */ /* 0x000ee20000300800 */
[----:B------:R-:W-:-:S03]  /*317d0*/  LEA.HI.X.SX32 R7, R7, R249, 0x2, P1 ;  /* 0x000000f907077211 */ /* 0x000fc600008f16ff */
[----:B------:R-:W-:Y:S01]  /*317e0*/  STL.64 [R1+0x1bc0], R2 ;  /* 0x001bc00201007387 */ /* 0x000fe20000100a00 */
[----:B------:R-:W-:-:S03]  /*317f0*/  LEA.HI.X.SX32 R5, R5, R249, 0x2, P4 ;  /* 0x000000f905057211 */ /* 0x000fc600020f16ff */
[----:B------:R2:W-:Y:S04]  /*31800*/  STL.64 [R1+0x1bb8], R6 ;  /* 0x001bb80601007387 */ /* 0x0005e80000100a00 */
[----:B------:R1:W-:Y:S01]  /*31810*/  STL.64 [R1+0x1bb0], R4 ;  /* 0x001bb00401007387 */ /* 0x0003e20000100a00 */
[-C--:B--2---:R-:W-:Y:S02]  /*31820*/  LEA R6, P1, R10, R248.reuse, 0x2 ;  /* 0x000000f80a067211 */ /* 0x084fe400078210ff */
[----:B----4-:R-:W-:-:S04]  /*31830*/  LEA R2, P3, R251, R248, 0x2 ;  /* 0x000000f8fb027211 */ /* 0x010fc800078610ff */
[-C--:B------:R-:W-:Y:S01]  /*31840*/  LEA.HI.X.SX32 R3, R251, R249.reuse, 0x2, P3 ;  /* 0x000000f9fb037211 */ /* 0x080fe200018f16ff */
[----:B------:R-:W-:Y:S01]  /*31850*/  IMAD.MOV.U32 R251, RZ, RZ, R250 ;  /* 0x000000fffffb7224 */ /* 0x000fe200078e00fa */
[----:B------:R-:W-:-:S03]  /*31860*/  LEA.HI.X.SX32 R7, R10, R249, 0x2, P1 ;  /* 0x000000f90a077211 */ /* 0x000fc600008f16ff */
[----:B------:R2:W-:Y:S01]  /*31870*/  STL.64 [R1+0x1ba8], R2 ;  /* 0x001ba80201007387 */ /* 0x0005e20000100a00 */
[----:B-1----:R-:W-:-:S03]  /*31880*/  LEA R4, P4, R238, R248, 0x2 ;  /* 0x000000f8ee047211 */ /* 0x002fc600078810ff */
[----:B------:R-:W4:Y:S04]  /*31890*/  LDL.LU R250, [R1+0xaf0] ;  /* 0x000af00001fa7983 */ /* 0x000f280000300800 */
[----:B------:R-:W4:Y:S01]  /*318a0*/  LDL.LU R10, [R1+0xae8] ;  /* 0x000ae800010a7983 */ /* 0x000f220000300800 */
[----:B------:R-:W-:Y:S02]  /*318b0*/  LEA.HI.X.SX32 R5, R238, R249, 0x2, P4 ;  /* 0x000000f9ee057211 */ /* 0x000fe400020f16ff */
[----:B------:R-:W-:Y:S01]  /*318c0*/  MOV R238, R214 ;  /* 0x000000d600ee7202 */ /* 0x000fe20000000f00 */
[----:B------:R1:W-:Y:S04]  /*318d0*/  STL.64 [R1+0x1ba0], R6 ;  /* 0x001ba00601007387 */ /* 0x0003e80000100a00 */
[----:B------:R-:W4:Y:S01]  /*318e0*/  LDL.LU R214, [R1+0xae4] ;  /* 0x000ae40001d67983 */ /* 0x000f220000300800 */
[----:B--2---:R-:W-:-:S03]  /*318f0*/  LEA R2, P3, R243, R248, 0x2 ;  /* 0x000000f8f3027211 */ /* 0x004fc600078610ff */
[----:B------:R2:W-:Y:S01]  /*31900*/  STL.64 [R1+0x1b98], R4 ;  /* 0x001b980401007387 */ /* 0x0005e20000100a00 */
[----:B------:R-:W-:Y:S02]  /*31910*/  LEA.HI.X.SX32 R3, R243, R249, 0x2, P3 ;  /* 0x000000f9f3037211 */ /* 0x000fe400018f16ff */
[----:B-1----:R-:W-:Y:S01]  /*31920*/  LEA R6, P1, R9, R248, 0x2 ;  /* 0x000000f809067211 */ /* 0x002fe200078210ff */
[----:B------:R-:W-:Y:S02]  /*31930*/  IMAD.MOV.U32 R7, RZ, RZ, R9 ;  /* 0x000000ffff077224 */ /* 0x000fe400078e0009 */
[----:B------:R-:W4:Y:S04]  /*31940*/  LDL.LU R9, [R1+0xadc] ;  /* 0x000adc0001097983 */ /* 0x000f280000300800 */
[----:B------:R1:W-:Y:S01]  /*31950*/  STL.64 [R1+0x1b90], R2 ;  /* 0x001b900201007387 */ /* 0x0003e20000100a00 */
[----:B--2---:R-:W-:-:S03]  /*31960*/  IMAD.MOV.U32 R5, RZ, RZ, R8 ;  /* 0x000000ffff057224 */ /* 0x004fc600078e0008 */
[----:B------:R-:W2:Y:S01]  /*31970*/  LDL.LU R8, [R1+0xad8] ;  /* 0x000ad80001087983 */ /* 0x000ea20000300800 */
[----:B------:R-:W-:Y:S02]  /*31980*/  IMAD.MOV.U32 R243, RZ, RZ, R245 ;  /* 0x000000fffff37224 */ /* 0x000fe400078e00f5 */
[----:B------:R-:W-:Y:S02]  /*31990*/  IMAD.MOV.U32 R245, RZ, RZ, R0 ;  /* 0x000000fffff57224 */ /* 0x000fe400078e0000 */
[----:B------:R-:W2:Y:S01]  /*319a0*/  LDL.LU R0, [R1+0xad4] ;  /* 0x000ad40001007983 */ /* 0x000ea20000300800 */
[----:B------:R-:W-:Y:S01]  /*319b0*/  LEA.HI.X.SX32 R7, R7, R249, 0x2, P1 ;  /* 0x000000f907077211 */ /* 0x000fe200008f16ff */
[----:B-1----:R-:W-:-:S04]  /*319c0*/  IMAD.MOV.U32 R3, RZ, RZ, R5 ;  /* 0x000000ffff037224 */ /* 0x002fc800078e0005 */
[----:B------:R-:W-:Y:S01]  /*319d0*/  STL.64 [R1+0x1b88], R6 ;  /* 0x001b880601007387 */ /* 0x000fe20000100a00 */
[----:B---3--:R-:W-:-:S04]  /*319e0*/  LEA R4, P4, R11, R248, 0x2 ;  /* 0x000000f80b047211 */ /* 0x008fc800078810ff */
[----:B------:R-:W-:Y:S02]  /*319f0*/  LEA.HI.X.SX32 R5, R11, R249, 0x2, P4 ;  /* 0x000000f90b057211 */ /* 0x000fe400020f16ff */
[----:B------:R-:W3:Y:S04]  /*31a00*/  LDL.LU R11, [R1+0x3ec0] ;  /* 0x003ec000010b7983 */ /* 0x000ee80000300800 */
[----:B------:R1:W-:Y:S01]  /*31a10*/  STL.64 [R1+0x1b80], R4 ;  /* 0x001b800401007387 */ /* 0x0003e20000100a00 */
[-C--:B------:R-:W-:Y:S01]  /*31a20*/  LEA R2, P3, R252, R248.reuse, 0x2 ;  /* 0x000000f8fc027211 */ /* 0x080fe200078610ff */
[----:B-1----:R-:W-:Y:S01]  /*31a30*/  IMAD.MOV.U32 R5, RZ, RZ, R3 ;  /* 0x000000ffff057224 */ /* 0x002fe200078e0003 */
[-C--:B------:R-:W-:Y:S02]  /*31a40*/  LEA R4, P4, R3, R248.reuse, 0x2 ;  /* 0x000000f803047211 */ /* 0x080fe400078810ff */
[----:B------:R-:W-:-:S02]  /*31a50*/  LEA R6, P1, R242, R248, 0x2 ;  /* 0x000000f8f2067211 */ /* 0x000fc400078210ff */
[-C--:B------:R-:W-:Y:S02]  /*31a60*/  LEA.HI.X.SX32 R3, R252, R249.reuse, 0x2, P3 ;  /* 0x000000f9fc037211 */ /* 0x080fe400018f16ff */
[----:B------:R-:W3:Y:S01]  /*31a70*/  LDL.LU R252, [R1+0xacc] ;  /* 0x000acc0001fc7983 */ /* 0x000ee20000300800 */
[----:B------:R-:W-:-:S03]  /*31a80*/  LEA.HI.X.SX32 R7, R242, R249, 0x2, P1 ;  /* 0x000000f9f2077211 */ /* 0x000fc600008f16ff */
[----:B------:R1:W-:Y:S01]  /*31a90*/  STL.64 [R1+0x1b78], R2 ;  /* 0x001b780201007387 */ /* 0x0003e20000100a00 */
[----:B------:R-:W-:-:S03]  /*31aa0*/  LEA.HI.X.SX32 R5, R5, R249, 0x2, P4 ;  /* 0x000000f905057211 */ /* 0x000fc600020f16ff */
[----:B------:R1:W-:Y:S02]  /*31ab0*/  STL.64 [R1+0x1b70], R6 ;  /* 0x001b700601007387 */ /* 0x0003e40000100a00 */
[----:B-1----:R-:W-:Y:S01]  /*31ac0*/  MOV R3, R251 ;  /* 0x000000fb00037202 */ /* 0x002fe20000000f00 */
[----:B------:R-:W-:Y:S01]  /*31ad0*/  IMAD.MOV.U32 R251, RZ, RZ, R215 ;  /* 0x000000fffffb7224 */ /* 0x000fe200078e00d7 */
[CC--:B------:R-:W-:Y:S01]  /*31ae0*/  LEA R2, P3, R244.reuse, R248.reuse, 0x2 ;  /* 0x000000f8f4027211 */ /* 0x0c0fe200078610ff */
[----:B------:R-:W3:Y:S01]  /*31af0*/  LDL.LU R215, [R1+0xac0] ;  /* 0x000ac00001d77983 */ /* 0x000ee20000300800 */
[----:B------:R-:W-:Y:S01]  /*31b00*/  LEA R6, P1, R3, R248, 0x2 ;  /* 0x000000f803067211 */ /* 0x000fe200078210ff */
[----:B------:R-:W-:Y:S01]  /*31b10*/  IMAD.MOV.U32 R7, RZ, RZ, R3 ;  /* 0x000000ffff077224 */ /* 0x000fe200078e0003 */
[-C--:B------:R-:W-:Y:S01]  /*31b20*/  LEA.HI.X.SX32 R3, R244, R249.reuse, 0x2, P3 ;  /* 0x000000f9f4037211 */ /* 0x080fe200018f16ff */
[----:B------:R-:W3:Y:S03]  /*31b30*/  LDL.LU R242, [R1+0xabc] ;  /* 0x000abc0001f27983 */ /* 0x000ee60000300800 */
[----:B------:R-:W-:Y:S01]  /*31b40*/  LEA.HI.X.SX32 R7, R7, R249, 0x2, P1 ;  /* 0x000000f907077211 */ /* 0x000fe200008f16ff */
[----:B------:R1:W-:Y:S01]  /*31b50*/  STL.64 [R1+0x1b68], R4 ;  /* 0x001b680401007387 */ /* 0x0003e20000100a00 */
[----:B------:R-:W-:-:S02]  /*31b60*/  IMAD.MOV.U32 R244, RZ, RZ, R238 ;  /* 0x000000fffff47224 */ /* 0x000fc400078e00ee */
[----:B-1----:R-:W-:Y:S02]  /*31b70*/  IMAD.MOV.U32 R5, RZ, RZ, R247 ;  /* 0x000000ffff057224 */ /* 0x002fe400078e00f7 */
[----:B------:R-:W3:Y:S04]  /*31b80*/  LDL.LU R247, [R1+0xab8] ;  /* 0x000ab80001f77983 */ /* 0x000ee80000300800 */
[----:B------:R-:W-:Y:S04]  /*31b90*/  STL.64 [R1+0x1b60], R2 ;  /* 0x001b600201007387 */ /* 0x000fe80000100a00 */
[----:B------:R-:W3:Y:S04]  /*31ba0*/  LDL.LU R238, [R1+0xab4] ;  /* 0x000ab40001ee7983 */ /* 0x000ee80000300800 */
[----:B------:R1:W-:Y:S02]  /*31bb0*/  STL.64 [R1+0x1b58], R6 ;  /* 0x001b580601007387 */ /* 0x0003e40000100a00 */
[----:B-1----:R-:W-:Y:S01]  /*31bc0*/  IMAD.MOV.U32 R7, RZ, RZ, R5 ;  /* 0x000000ffff077224 */ /* 0x002fe200078e0005 */
[----:B----4-:R-:W-:-:S02]  /*31bd0*/  LEA R4, P4, R250, R248, 0x2 ;  /* 0x000000f8fa047211 */ /* 0x010fc400078810ff */
[-C--:B------:R-:W-:Y:S02]  /*31be0*/  LEA R2, P3, R10, R248.reuse, 0x2 ;  /* 0x000000f80a027211 */ /* 0x080fe400078610ff */
[-C--:B------:R-:W-:Y:S02]  /*31bf0*/  LEA.HI.X.SX32 R5, R250, R249.reuse, 0x2, P4 ;  /* 0x000000f9fa057211 */ /* 0x080fe400020f16ff */
[----:B------:R-:W-:Y:S01]  /*31c00*/  LEA.HI.X.SX32 R3, R10, R249, 0x2, P3 ;  /* 0x000000f90a037211 */ /* 0x000fe200018f16ff */
[----:B------:R-:W4:Y:S01]  /*31c10*/  LDL.LU R250, [R1+0xaac] ;  /* 0x000aac0001fa7983 */ /* 0x000f220000300800 */
[----:B------:R-:W-:-:S03]  /*31c20*/  LEA R6, P1, R214, R248, 0x2 ;  /* 0x000000f8d6067211 */ /* 0x000fc600078210ff */
[----:B------:R-:W-:Y:S04]  /*31c30*/  STL.64 [R1+0x1b50], R4 ;  /* 0x001b500401007387 */ /* 0x000fe80000100a00 */
[----:B------:R-:W4:Y:S04]  /*31c40*/  LDL.LU R10, [R1+0x3ebc] ;  /* 0x003ebc00010a7983 */ /* 0x000f280000300800 */
[----:B------:R1:W-:Y:S02]  /*31c50*/  STL.64 [R1+0x1b48], R2 ;  /* 0x001b480201007387 */ /* 0x0003e40000100a00 */
[----:B-1----:R-:W-:-:S02]  /*31c60*/  MOV R3, R7 ;  /* 0x0000000700037202 */ /* 0x002fc40000000f00 */
[----:B------:R-:W-:Y:S02]  /*31c70*/  LEA.HI.X.SX32 R7, R214, R249, 0x2, P1 ;  /* 0x000000f9d6077211 */ /* 0x000fe400008f16ff */
[----:B------:R-:W4:Y:S01]  /*31c80*/  LDL.LU R214, [R1+0x3eb8] ;  /* 0x003eb80001d67983 */ /* 0x000f220000300800 */
[----:B------:R-:W-:-:S04]  /*31c90*/  LEA R4, P4, R9, R248, 0x2 ;  /* 0x000000f809047211 */ /* 0x000fc800078810ff */
[----:B------:R-:W-:Y:S01]  /*31ca0*/  LEA.HI.X.SX32 R5, R9, R249, 0x2, P4 ;  /* 0x000000f909057211 */ /* 0x000fe200020f16ff */
[----:B------:R1:W-:Y:S01]  /*31cb0*/  STL.64 [R1+0x1b40], R6 ;  /* 0x001b400601007387 */ /* 0x0003e20000100a00 */
[----:B--2---:R-:W-:-:S03]  /*31cc0*/  LEA R2, P3, R8, R248, 0x2 ;  /* 0x000000f808027211 */ /* 0x004fc600078610ff */
[----:B------:R-:W2:Y:S04]  /*31cd0*/  LDL.LU R9, [R1+0xaa4] ;  /* 0x000aa40001097983 */ /* 0x000ea80000300800 */
[----:B------:R1:W-:Y:S02]  /*31ce0*/  STL.64 [R1+0x1b38], R4 ;  /* 0x001b380401007387 */ /* 0x0003e40000100a00 */
[-C--:B-1----:R-:W-:Y:S02]  /*31cf0*/  LEA R6, P1, R0, R248.reuse, 0x2 ;  /* 0x000000f800067211 */ /* 0x082fe400078210ff */
[----:B------:R-:W-:Y:S01]  /*31d00*/  LEA R4, P4, R3, R248, 0x2 ;  /* 0x000000f803047211 */ /* 0x000fe200078810ff */
[----:B------:R-:W-:Y:S01]  /*31d10*/  IMAD.MOV.U32 R5, RZ, RZ, R3 ;  /* 0x000000ffff057224 */ /* 0x000fe200078e0003 */
[----:B------:R-:W-:-:S05]  /*31d20*/  LEA.HI.X.SX32 R3, R8, R249, 0x2, P3 ;  /* 0x000000f908037211 */ /* 0x000fca00018f16ff */
[----:B------:R1:W-:Y:S04]  /*31d30*/  STL.64 [R1+0x1b30], R2 ;  /* 0x001b300201007387 */ /* 0x0003e80000100a00 */
[----:B------:R-:W2:Y:S01]  /*31d40*/  LDL.LU R8, [R1+0xa9c] ;  /* 0x000a9c0001087983 */ /* 0x000ea20000300800 */
[----:B------:R-:W-:-:S03]  /*31d50*/  LEA.HI.X.SX32 R7, R0, R249, 0x2, P1 ;  /* 0x000000f900077211 */ /* 0x000fc600008f16ff */
[----:B------:R-:W2:Y:S01]  /*31d60*/  LDL.LU R0, [R1+0xa98] ;  /* 0x000a980001007983 */ /* 0x000ea20000300800 */
[----:B------:R-:W-:Y:S01]  /*31d70*/  LEA.HI.X.SX32 R5, R5, R249, 0x2, P4 ;  /* 0x000000f905057211 */ /* 0x000fe200020f16ff */
[----:B-1----:R-:W-:Y:S02]  /*31d80*/  IMAD.MOV.U32 R3, RZ, RZ, R251 ;  /* 0x000000ffff037224 */ /* 0x002fe400078e00fb */
[----:B------:R1:W-:Y:S04]  /*31d90*/  STL.64 [R1+0x1b28], R6 ;  /* 0x001b280601007387 */ /* 0x0003e80000100a00 */
[----:B------:R-:W2:Y:S04]  /*31da0*/  LDL.LU R251, [R1+0xa94] ;  /* 0x000a940001fb7983 */ /* 0x000ea80000300800 */
[----:B------:R-:W-:Y:S01]  /*31db0*/  STL.64 [R1+0x1b20], R4 ;  /* 0x001b200401007387 */ /* 0x000fe20000100a00 */
[----:B-1----:R-:W-:Y:S01]  /*31dc0*/  IMAD.MOV.U32 R7, RZ, RZ, R3 ;  /* 0x000000ffff077224 */ /* 0x002fe200078e0003 */
[----:B---3--:R-:W-:-:S04]  /*31dd0*/  LEA R2, P3, R252, R248, 0x2 ;  /* 0x000000f8fc027211 */ /* 0x008fc800078610ff */
[----:B------:R-:W-:Y:S02]  /*31de0*/  LEA.HI.X.SX32 R3, R252, R249, 0x2, P3 ;  /* 0x000000f9fc037211 */ /* 0x000fe400018f16ff */
[----:B------:R-:W3:Y:S04]  /*31df0*/  LDL.LU R252, [R1+0xa88] ;  /* 0x000a880001fc7983 */ /* 0x000ee80000300800 */
[----:B------:R1:W-:Y:S01]  /*31e00*/  STL.64 [R1+0x1b18], R2 ;  /* 0x001b180201007387 */ /* 0x0003e20000100a00 */
[----:B------:R-:W-:Y:S01]  /*31e10*/  LEA R6, P1, R215, R248, 0x2 ;  /* 0x000000f8d7067211 */ /* 0x000fe200078210ff */
[----:B-1----:R-:W-:-:S03]  /*31e20*/  IMAD.MOV.U32 R3, RZ, RZ, R7 ;  /* 0x000000ffff037224 */ /* 0x002fc600078e0007 */
[----:B------:R-:W-:Y:S02]  /*31e30*/  LEA.HI.X.SX32 R7, R215, R249, 0x2, P1 ;  /* 0x000000f9d7077211 */ /* 0x000fe400008f16ff */
[----:B------:R-:W3:Y:S01]  /*31e40*/  LDL.LU R215, [R1+0xa80] ;  /* 0x000a800001d77983 */ /* 0x000ee20000300800 */
[----:B------:R-:W-:-:S03]  /*31e50*/  LEA R4, P4, R242, R248, 0x2 ;  /* 0x000000f8f2047211 */ /* 0x000fc600078810ff */
[----:B------:R1:W-:Y:S01]  /*31e60*/  STL.64 [R1+0x1b10], R6 ;  /* 0x001b100601007387 */ /* 0x0003e20000100a00 */
[----:B------:R-:W-:-:S03]  /*31e70*/  LEA.HI.X.SX32 R5, R242, R249, 0x2, P4 ;  /* 0x000000f9f2057211 */ /* 0x000fc600020f16ff */
[----:B------:R-:W3:Y:S04]  /*31e80*/  LDL.LU R242, [R1+0xa7c] ;  /* 0x000a7c0001f27983 */ /* 0x000ee80000300800 */
[----:B------:R1:W-:Y:S02]  /*31e90*/  STL.64 [R1+0x1b08], R4 ;  /* 0x001b080401007387 */ /* 0x0003e40000100a00 */
[----:B-1----:R-:W-:Y:S01]  /*31ea0*/  IMAD.MOV.U32 R7, RZ, RZ, R243 ;  /* 0x000000ffff077224 */ /* 0x002fe200078e00f3 */
[----:B------:R-:W-:Y:S02]  /*31eb0*/  MOV R243, R245 ;  /* 0x000000f500f37202 */ /* 0x000fe40000000f00 */
[----:B------:R-:W-:Y:S01]  /*31ec0*/  LEA R2, P3, R247, R248, 0x2 ;  /* 0x000000f8f7027211 */ /* 0x000fe200078610ff */
[----:B------:R-:W-:-:S03]  /*31ed0*/  IMAD.MOV.U32 R5, RZ, RZ, R3 ;  /* 0x000000ffff057224 */ /* 0x000fc600078e0003 */
[-C--:B------:R-:W-:Y:S02]  /*31ee0*/  LEA.HI.X.SX32 R3, R247, R249.reuse, 0x2, P3 ;  /* 0x000000f9f7037211 */ /* 0x080fe400018f16ff */
[CC--:B------:R-:W-:Y:S01]  /*31ef0*/  LEA R6, P1, R238.reuse, R248.reuse, 0x2 ;  /* 0x000000f8ee067211 */ /* 0x0c0fe200078210ff */
[----:B----4-:R-:W-:Y:S02]  /*31f00*/  IMAD.MOV.U32 R245, RZ, RZ, R214 ;  /* 0x000000fffff57224 */ /* 0x010fe400078e00d6 */
[----:B------:R-:W4:Y:S04]  /*31f10*/  LDL.LU R214, [R1+0xa74] ;  /* 0x000a740001d67983 */ /* 0x000f280000300800 */
[----:B------:R-:W4:Y:S04]  /*31f20*/  LDL.LU R247, [R1+0xa70] ;  /* 0x000a700001f77983 */ /* 0x000f280000300800 */
[----:B------:R1:W-:Y:S02]  /*31f30*/  STL.64 [R1+0x1b00], R2 ;  /* 0x001b000201007387 */ /* 0x0003e40000100a00 */
[----:B-1----:R-:W-:Y:S01]  /*31f40*/  LEA R2, P3, R7, R248, 0x2 ;  /* 0x000000f807027211 */ /* 0x002fe200078610ff */
[----:B------:R-:W-:Y:S01]  /*31f50*/  IMAD.MOV.U32 R3, RZ, RZ, R7 ;  /* 0x000000ffff037224 */ /* 0x000fe200078e0007 */
[----:B------:R-:W-:Y:S01]  /*31f60*/  LEA.HI.X.SX32 R7, R238, R249, 0x2, P1 ;  /* 0x000000f9ee077211 */ /* 0x000fe200008f16ff */
[----:B------:R-:W-:-:S02]  /*31f70*/  IMAD.MOV.U32 R238, RZ, RZ, R235 ;  /* 0x000000ffffee7224 */ /* 0x000fc400078e00eb */
[----:B------:R-:W4:Y:S01]  /*31f80*/  LDL.LU R235, [R1+0xa6c] ;  /* 0x000a6c0001eb7983 */ /* 0x000f220000300800 */
[----:B------:R-:W-:-:S03]  /*31f90*/  LEA R4, P4, R250, R248, 0x2 ;  /* 0x000000f8fa047211 */ /* 0x000fc600078810ff */
[----:B------:R1:W-:Y:S01]  /*31fa0*/  STL.64 [R1+0x1af8], R6 ;  /* 0x001af80601007387 */ /* 0x0003e20000100a00 */
[-C--:B------:R-:W-:Y:S01]  /*31fb0*/  LEA.HI.X.SX32 R3, R3, R249.reuse, 0x2, P3 ;  /* 0x000000f903037211 */ /* 0x080fe200018f16ff */
[----:B-1----:R-:W-:Y:S01]  /*31fc0*/  IMAD.MOV.U32 R7, RZ, RZ, R5 ;  /* 0x000000ffff077224 */ /* 0x002fe200078e0005 */
[----:B------:R-:W-:Y:S02]  /*31fd0*/  LEA.HI.X.SX32 R5, R250, R249, 0x2, P4 ;  /* 0x000000f9fa057211 */ /* 0x000fe400020f16ff */
[----:B--2---:R-:W-:Y:S01]  /*31fe0*/  LEA R6, P1, R9, R248, 0x2 ;  /* 0x000000f809067211 */ /* 0x004fe200078210ff */
[----:B------:R-:W2:Y:S04]  /*31ff0*/  LDL.LU R250, [R1+0xa64] ;  /* 0x000a640001fa7983 */ /* 0x000ea80000300800 */
[----:B------:R1:W-:Y:S04]  /*32000*/  STL.64 [R1+0x1af0], R4 ;  /* 0x001af00401007387 */ /* 0x0003e80000100a00 */
[----:B------:R1:W-:Y:S02]  /*32010*/  STL.64 [R1+0x1ae8], R2 ;  /* 0x001ae80201007387 */ /* 0x0003e40000100a00 */
[----:B-1----:R-:W-:-:S02]  /*32020*/  MOV R5, R7 ;  /* 0x0000000700057202 */ /* 0x002fc40000000f00 */
[----:B------:R-:W-:Y:S02]  /*32030*/  LEA.HI.X.SX32 R7, R9, R249, 0x2, P1 ;  /* 0x000000f909077211 */ /* 0x000fe400008f16ff */
[-C--:B------:R-:W-:Y:S01]  /*32040*/  LEA R4, P4, R8, R248.reuse, 0x2 ;  /* 0x000000f808047211 */ /* 0x080fe200078810ff */
[----:B------:R-:W2:Y:S01]  /*32050*/  LDL.LU R9, [R1+0x3eb4] ;  /* 0x003eb40001097983 */ /* 0x000ea20000300800 */
[----:B------:R-:W-:-:S03]  /*32060*/  LEA R2, P3, R0, R248, 0x2 ;  /* 0x000000f800027211 */ /* 0x000fc600078610ff */
[----:B------:R1:W-:Y:S01]  /*32070*/  STL.64 [R1+0x1ae0], R6 ;  /* 0x001ae00601007387 */ /* 0x0003e20000100a00 */
[-C--:B------:R-:W-:Y:S01]  /*32080*/  LEA.HI.X.SX32 R3, R0, R249.reuse, 0x2, P3 ;  /* 0x000000f900037211 */ /* 0x080fe200018f16ff */
[----:B-1----:R-:W-:Y:S01]  /*32090*/  IMAD.MOV.U32 R7, RZ, RZ, R5 ;  /* 0x000000ffff077224 */ /* 0x002fe200078e0005 */
[----:B------:R-:W-:Y:S02]  /*320a0*/  LEA.HI.X.SX32 R5, R8, R249, 0x2, P4 ;  /* 0x000000f908057211 */ /* 0x000fe400020f16ff */
[----:B------:R-:W2:Y:S04]  /*320b0*/  LDL.LU R8, [R1+0x3eb0] ;  /* 0x003eb00001087983 */ /* 0x000ea80000300800 */
[----:B------:R1:W-:Y:S04]  /*320c0*/  STL.64 [R1+0x1ad8], R4 ;  /* 0x001ad80401007387 */ /* 0x0003e80000100a00 */
[----:B------:R-:W2:Y:S01]  /*320d0*/  LDL.LU R0, [R1+0xa54] ;  /* 0x000a540001007983 */ /* 0x000ea20000300800 */
[----:B-1----:R-:W-:Y:S01]  /*320e0*/  LEA R4, P4, R244, R248, 0x2 ;  /* 0x000000f8f4047211 */ /* 0x002fe200078810ff */
[----:B------:R-:W-:-:S02]  /*320f0*/  IMAD.MOV.U32 R5, RZ, RZ, R244 ;  /* 0x000000ffff057224 */ /* 0x000fc400078e00f4 */
[----:B------:R-:W2:Y:S01]  /*32100*/  LDL.LU R244, [R1+0xa50] ;  /* 0x000a500001f47983 */ /* 0x000ea20000300800 */
[----:B------:R-:W-:-:S03]  /*32110*/  LEA R6, P1, R251, R248, 0x2 ;  /* 0x000000f8fb067211 */ /* 0x000fc600078210ff */
[----:B------:R1:W-:Y:S01]  /*32120*/  STL.64 [R1+0x1ad0], R2 ;  /* 0x001ad00201007387 */ /* 0x0003e20000100a00 */
[-C--:B------:R-:W-:Y:S01]  /*32130*/  LEA.HI.X.SX32 R5, R5, R249.reuse, 0x2, P4 ;  /* 0x000000f905057211 */ /* 0x080fe200020f16ff */
[----:B-1----:R-:W-:Y:S01]  /*32140*/  IMAD.MOV.U32 R3, RZ, RZ, R7 ;  /* 0x000000ffff037224 */ /* 0x002fe200078e0007 */
[-C--:B------:R-:W-:Y:S01]  /*32150*/  LEA.HI.X.SX32 R7, R251, R249.reuse, 0x2, P1 ;  /* 0x000000f9fb077211 */ /* 0x080fe200008f16ff */
[----:B------:R-:W-:Y:S01]  /*32160*/  IMAD.MOV.U32 R251, RZ, RZ, R243 ;  /* 0x000000fffffb7224 */ /* 0x000fe200078e00f3 */
[CC--:B---3--:R-:W-:Y:S01]  /*32170*/  LEA R2, P3, R252.reuse, R248.reuse, 0x2 ;  /* 0x000000f8fc027211 */ /* 0x0c8fe200078610ff */
[----:B------:R-:W3:Y:S04]  /*32180*/  LDL.LU R243, [R1+0xa48] ;  /* 0x000a480001f37983 */ /* 0x000ee80000300800 */
[----:B------:R1:W-:Y:S04]  /*32190*/  STL.64 [R1+0x1ac8], R6 ;  /* 0x001ac80601007387 */ /* 0x0003e80000100a00 */
[----:B------:R1:W-:Y:S02]  /*321a0*/  STL.64 [R1+0x1ac0], R4 ;  /* 0x001ac00401007387 */ /* 0x0003e40000100a00 */
[----:B-1----:R-:W-:Y:S01]  /*321b0*/  LEA R6, P1, R215, R248, 0x2 ;  /* 0x000000f8d7067211 */ /* 0x002fe200078210ff */
[----:B------:R-:W-:Y:S01]  /*321c0*/  IMAD.MOV.U32 R5, RZ, RZ, R3 ;  /* 0x000000ffff057224 */ /* 0x000fe200078e0003 */
[----:B------:R-:W-:-:S02]  /*321d0*/  LEA.HI.X.SX32 R3, R252, R249, 0x2, P3 ;  /* 0x000000f9fc037211 */ /* 0x000fc400018f16ff */
[----:B------:R-:W-:Y:S02]  /*321e0*/  LEA.HI.X.SX32 R7, R215, R249, 0x2, P1 ;  /* 0x000000f9d7077211 */ /* 0x000fe400008f16ff */
[----:B------:R-:W-:Y:S02]  /*321f0*/  MOV R252, R246 ;  /* 0x000000f600fc7202 */ /* 0x000fe40000000f00 */
[----:B------:R-:W3:Y:S01]  /*32200*/  LDL.LU R246, [R1+0xa3c] ;  /* 0x000a3c0001f67983 */ /* 0x000ee20000300800 */
[----:B------:R-:W-:-:S03]  /*32210*/  LEA R4, P4, R242, R248, 0x2 ;  /* 0x000000f8f2047211 */ /* 0x000fc600078810ff */
[----:B------:R-:W-:Y:S04]  /*32220*/  STL.64 [R1+0x1ab8], R2 ;  /* 0x001ab80201007387 */ /* 0x000fe80000100a00 */
[----:B------:R-:W3:Y:S04]  /*32230*/  LDL.LU R215, [R1+0x3eac] ;  /* 0x003eac0001d77983 */ /* 0x000ee80000300800 */
[----:B------:R1:W-:Y:S02]  /*32240*/  STL.64 [R1+0x1ab0], R6 ;  /* 0x001ab00601007387 */ /* 0x0003e40000100a00 */
[----:B-1----:R-:W-:Y:S01]  /*32250*/  IMAD.MOV.U32 R7, RZ, RZ, R5 ;  /* 0x000000ffff077224 */ /* 0x002fe200078e0005 */
[----:B------:R-:W-:Y:S01]  /*32260*/  LEA.HI.X.SX32 R5, R242, R249, 0x2, P4 ;  /* 0x000000f9f2057211 */ /* 0x000fe200020f16ff */
[----:B------:R-:W-:-:S02]  /*32270*/  IMAD.MOV.U32 R242, RZ, RZ, R238 ;  /* 0x000000fffff27224 */ /* 0x000fc400078e00ee */
[----:B------:R-:W3:Y:S04]  /*32280*/  LDL.LU R238, [R1+0xa34] ;  /* 0x000a340001ee7983 */ /* 0x000ee80000300800 */
[----:B------:R1:W-:Y:S02]  /*32290*/  STL.64 [R1+0x1aa8], R4 ;  /* 0x001aa80401007387 */ /* 0x0003e40000100a00 */
[----:B-1----:R-:W-:Y:S02]  /*322a0*/  IMAD.MOV.U32 R5, RZ, RZ, R234 ;  /* 0x000000ffff057224 */ /* 0x002fe400078e00ea */
[----:B------:R-:W3:Y:S01]  /*322b0*/  LDL.LU R234, [R1+0xa30] ;  /* 0x000a300001ea7983 */ /* 0x000ee20000300800 */
[----:B----4-:R-:W-:-:S04]  /*322c0*/  LEA R2, P3, R214, R248, 0x2 ;  /* 0x000000f8d6027211 */ /* 0x010fc800078610ff */
[-C--:B------:R-:W-:Y:S02]  /*322d0*/  LEA.HI.X.SX32 R3, R214, R249.reuse, 0x2, P3 ;  /* 0x000000f9d6037211 */ /* 0x080fe400018f16ff */
[C---:B------:R-:W-:Y:S01]  /*322e0*/  LEA R6, P1, R247.reuse, R248, 0x2 ;  /* 0x000000f8f7067211 */ /* 0x040fe200078210ff */
[----:B------:R-:W4:Y:S04]  /*322f0*/  LDL.LU R214, [R1+0xa2c] ;  /* 0x000a2c0001d67983 */ /* 0x000f280000300800 */
[----:B------:R1:W-:Y:S02]  /*32300*/  STL.64 [R1+0x1aa0], R2 ;  /* 0x001aa00201007387 */ /* 0x0003e40000100a00 */
[----:B-1----:R-:W-:Y:S01]  /*32310*/  IMAD.MOV.U32 R3, RZ, RZ, R7 ;  /* 0x000000ffff037224 */ /* 0x002fe200078e0007 */
[----:B------:R-:W-:-:S02]  /*32320*/  LEA.HI.X.SX32 R7, R247, R249, 0x2, P1 ;  /* 0x000000f9f7077211 */ /* 0x000fc400008f16ff */
[----:B------:R-:W4:Y:S01]  /*32330*/  LDL.LU R247, [R1+0xa24] ;  /* 0x000a240001f77983 */ /* 0x000f220000300800 */
[----:B------:R-:W-:-:S03]  /*32340*/  LEA R4, P4, R235, R248, 0x2 ;  /* 0x000000f8eb047211 */ /* 0x000fc600078810ff */
[----:B------:R1:W-:Y:S02]  /*32350*/  STL.64 [R1+0x1a98], R6 ;  /* 0x001a980601007387 */ /* 0x0003e40000100a00 */
[-C--:B-1----:R-:W-:Y:S01]  /*32360*/  LEA R6, P1, R5, R248.reuse, 0x2 ;  /* 0x000000f805067211 */ /* 0x082fe200078210ff */
[----:B------:R-:W-:Y:S01]  /*32370*/  IMAD.MOV.U32 R7, RZ, RZ, R5 ;  /* 0x000000ffff077224 */ /* 0x000fe200078e0005 */
[----:B------:R-:W-:Y:S02]  /*32380*/  LEA.HI.X.SX32 R5, R235, R249, 0x2, P4 ;  /* 0x000000f9eb057211 */ /* 0x000fe400020f16ff */
[----:B------:R-:W-:Y:S02]  /*32390*/  MOV R235, R239 ;  /* 0x000000ef00eb7202 */ /* 0x000fe40000000f00 */
[----:B------:R-:W4:Y:S01]  /*323a0*/  LDL.LU R239, [R1+0xa20] ;  /* 0x000a200001ef7983 */ /* 0x000f220000300800 */
[----:B--2---:R-:W-:-:S03]  /*323b0*/  LEA R2, P3, R250, R248, 0x2 ;  /* 0x000000f8fa027211 */ /* 0x004fc600078610ff */
[----:B------:R1:W-:Y:S01]  /*323c0*/  STL.64 [R1+0x1a90], R4 ;  /* 0x001a900401007387 */ /* 0x0003e20000100a00 */
[-C--:B------:R-:W-:Y:S02]  /*323d0*/  LEA.HI.X.SX32 R7, R7, R249.reuse, 0x2, P1 ;  /* 0x000000f907077211 */ /* 0x080fe400008f16ff */
[-C--:B-1----:R-:W-:Y:S01]  /*323e0*/  LEA R4, P4, R3, R248.reuse, 0x2 ;  /* 0x000000f803047211 */ /* 0x082fe200078810ff */
[----:B------:R-:W-:Y:S01]  /*323f0*/  IMAD.MOV.U32 R5, RZ, RZ, R3 ;  /* 0x000000ffff057224 */ /* 0x000fe200078e0003 */
[-C--:B------:R-:W-:Y:S02]  /*32400*/  LEA.HI.X.SX32 R3, R250, R249.reuse, 0x2, P3 ;  /* 0x000000f9fa037211 */ /* 0x080fe400018f16ff */
[----:B------:R-:W2:Y:S02]  /*32410*/  LDL.LU R250, [R1+0xa1c] ;  /* 0x000a1c0001fa7983 */ /* 0x000ea40000300800 */
[----:B------:R-:W-:Y:S02]  /*32420*/  LEA.HI.X.SX32 R5, R5, R249, 0x2, P4 ;  /* 0x000000f905057211 */ /* 0x000fe400020f16ff */
[----:B------:R1:W-:Y:S04]  /*32430*/  STL.64 [R1+0x1a88], R2 ;  /* 0x001a880201007387 */ /* 0x0003e80000100a00 */
[----:B------:R1:W-:Y:S04]  /*32440*/  STL.64 [R1+0x1a80], R6 ;  /* 0x001a800601007387 */ /* 0x0003e80000100a00 */
[----:B------:R-:W-:Y:S01]  /*32450*/  STL.64 [R1+0x1a78], R4 ;  /* 0x001a780401007387 */ /* 0x000fe20000100a00 */
[----:B-1----:R-:W-:-:S04]  /*32460*/  LEA R2, P3, R0, R248, 0x2 ;  /* 0x000000f800027211 */ /* 0x002fc800078610ff */
[----:B------:R-:W-:Y:S02]  /*32470*/  LEA.HI.X.SX32 R3, R0, R249, 0x2, P3 ;  /* 0x000000f900037211 */ /* 0x000fe400018f16ff */
[----:B------:R-:W2:Y:S01]  /*32480*/  LDL.LU R0, [R1+0xa10] ;  /* 0x000a100001007983 */ /* 0x000ea20000300800 */
[----:B------:R-:W-:-:S03]  /*32490*/  LEA R6, P1, R244, R248, 0x2 ;  /* 0x000000f8f4067211 */ /* 0x000fc600078210ff */
[----:B------:R1:W-:Y:S01]  /*324a0*/  STL.64 [R1+0x1a70], R2 ;  /* 0x001a700201007387 */ /* 0x0003e20000100a00 */
[----:B------:R-:W-:-:S03]  /*324b0*/  LEA.HI.X.SX32 R7, R244, R249, 0x2, P1 ;  /* 0x000000f9f4077211 */ /* 0x000fc600008f16ff */
[----:B------:R-:W2:Y:S04]  /*324c0*/  LDL.LU R244, [R1+0xa0c] ;  /* 0x000a0c0001f47983 */ /* 0x000ea80000300800 */
[----:B------:R3:W-:Y:S01]  /*324d0*/  STL.64 [R1+0x1a68], R6 ;  /* 0x001a680601007387 */ /* 0x0007e20000100a00 */
[----:B-1----:R-:W-:Y:S01]  /*324e0*/  IMAD.MOV.U32 R3, RZ, RZ, R252 ;  /* 0x000000ffff037224 */ /* 0x002fe200078e00fc */
[-C--:B------:R-:W-:Y:S02]  /*324f0*/  LEA R2, P3, R252, R248.reuse, 0x2 ;  /* 0x000000f8fc027211 */ /* 0x080fe400078610ff */
[----:B------:R-:W2:Y:S01]  /*32500*/  LDL.LU R252, [R1+0xa08] ;  /* 0x000a080001fc7983 */ /* 0x000ea20000300800 */
[----:B---3--:R-:W-:-:S04]  /*32510*/  LEA R4, P4, R243, R248, 0x2 ;  /* 0x000000f8f3047211 */ /* 0x008fc800078810ff */
[-C--:B------:R-:W-:Y:S02]  /*32520*/  LEA.HI.X.SX32 R5, R243, R249.reuse, 0x2, P4 ;  /* 0x000000f9f3057211 */ /* 0x080fe400020f16ff */
[----:B------:R-:W3:Y:S01]  /*32530*/  LDL.LU R243, [R1+0xa00] ;  /* 0x000a000001f37983 */ /* 0x000ee20000300800 */
[----:B------:R-:W-:-:S03]  /*32540*/  LEA.HI.X.SX32 R3, R3, R249, 0x2, P3 ;  /* 0x000000f903037211 */ /* 0x000fc600018f16ff */
[----:B------:R1:W-:Y:S04]  /*32550*/  STL.64 [R1+0x1a60], R4 ;  /* 0x001a600401007387 */ /* 0x0003e80000100a00 */
[----:B------:R1:W-:Y:S01]  /*32560*/  STL.64 [R1+0x1a58], R2 ;  /* 0x001a580201007387 */ /* 0x0003e20000100a00 */
[----:B------:R-:W-:-:S04]  /*32570*/  LEA R6, P1, R246, R248, 0x2 ;  /* 0x000000f8f6067211 */ /* 0x000fc800078210ff */
[----:B------:R-:W-:-:S05]  /*32580*/  LEA.HI.X.SX32 R7, R246, R249, 0x2, P1 ;  /* 0x000000f9f6077211 */ /* 0x000fca00008f16ff */
[----:B------:R4:W-:Y:S01]  /*32590*/  STL.64 [R1+0x1a50], R6 ;  /* 0x001a500601007387 */ /* 0x0009e20000100a00 */
[----:B------:R-:W-:Y:S01]  /*325a0*/  IMAD.MOV.U32 R246, RZ, RZ, R235 ;  /* 0x000000fffff67224 */ /* 0x000fe200078e00eb */
[----:B-1----:R-:W-:-:S04]  /*325b0*/  LEA R4, P4, R238, R248, 0x2 ;  /* 0x000000f8ee047211 */ /* 0x002fc800078810ff */
[----:B------:R-:W-:Y:S02]  /*325c0*/  LEA.HI.X.SX32 R5, R238, R249, 0x2, P4 ;  /* 0x000000f9ee057211 */ /* 0x000fe400020f16ff */
[----:B------:R-:W3:Y:S04]  /*325d0*/  LDL.LU R238, [R1+0x9f4] ;  /* 0x0009f40001ee7983 */ /* 0x000ee80000300800 */
[----:B------:R1:W-:Y:S01]  /*325e0*/  STL.64 [R1+0x1a48], R4 ;  /* 0x001a480401007387 */ /* 0x0003e20000100a00 */
[----:B------:R-:W-:-:S04]  /*325f0*/  LEA R2, P3, R234, R248, 0x2 ;  /* 0x000000f8ea027211 */ /* 0x000fc800078610ff */
[----:B------:R-:W-:Y:S02]  /*32600*/  LEA.HI.X.SX32 R3, R234, R249, 0x2, P3 ;  /* 0x000000f9ea037211 */ /* 0x000fe400018f16ff */
[----:B------:R-:W3:Y:S04]  /*32610*/  LDL.LU R234, [R1+0x9f0] ;  /* 0x0009f00001ea7983 */ /* 0x000ee80000300800 */
[----:B------:R-:W3:Y:S04]  /*32620*/  LDL.LU R235, [R1+0x9ec] ;  /* 0x0009ec0001eb7983 */ /* 0x000ee80000300800 */
[----:B------:R1:W-:Y:S01]  /*32630*/  STL.64 [R1+0x1a40], R2 ;  /* 0x001a400201007387 */ /* 0x0003e20000100a00 */
[----:B----4-:R-:W-:-:S04]  /*32640*/  LEA R6, P1, R214, R248, 0x2 ;  /* 0x000000f8d6067211 */ /* 0x010fc800078210ff */
[----:B------:R-:W-:Y:S02]  /*32650*/  LEA.HI.X.SX32 R7, R214, R249, 0x2, P1 ;  /* 0x000000f9d6077211 */ /* 0x000fe400008f16ff */
[----:B------:R-:W4:Y:S04]  /*32660*/  LDL.LU R214, [R1+0x9e4] ;  /* 0x0009e40001d67983 */ /* 0x000f280000300800 */
[----:B------:R-:W-:Y:S01]  /*32670*/  STL.64 [R1+0x1a38], R6 ;  /* 0x001a380601007387 */ /* 0x000fe20000100a00 */
[----:B-1----:R-:W-:-:S04]  /*32680*/  LEA R4, P4, R247, R248, 0x2 ;  /* 0x000000f8f7047211 */ /* 0x002fc800078810ff */
[----:B------:R-:W-:Y:S01]  /*32690*/  LEA.HI.X.SX32 R5, R247, R249, 0x2, P4 ;  /* 0x000000f9f7057211 */ /* 0x000fe200020f16ff */
[----:B------:R-:W-:Y:S02]  /*326a0*/  IMAD.MOV.U32 R247, RZ, RZ, R245 ;  /* 0x000000fffff77224 */ /* 0x000fe400078e00f5 */
[----:B------:R-:W-:Y:S02]  /*326b0*/  IMAD.MOV.U32 R245, RZ, RZ, R215 ;  /* 0x000000fffff57224 */ /* 0x000fe400078e00d7 */
[----:B------:R-:W4:Y:S04]  /*326c0*/  LDL.LU R215, [R1+0x9e0] ;  /* 0x0009e00001d77983 */ /* 0x000f280000300800 */
[----:B------:R1:W-:Y:S01]  /*326d0*/  STL.64 [R1+0x1a30], R4 ;  /* 0x001a300401007387 */ /* 0x0003e20000100a00 */
[----:B------:R-:W-:-:S04]  /*326e0*/  LEA R2, P3, R239, R248, 0x2 ;  /* 0x000000f8ef027211 */ /* 0x000fc800078610ff */
[----:B------:R-:W-:Y:S02]  /*326f0*/  LEA.HI.X.SX32 R3, R239, R249, 0x2, P3 ;  /* 0x000000f9ef037211 */ /* 0x000fe400018f16ff */
[----:B------:R-:W4:Y:S01]  /*32700*/  LDL.LU R239, [R1+0x9dc] ;  /* 0x0009dc0001ef7983 */ /* 0x000f220000300800 */
[-C--:B-1----:R-:W-:Y:S02]  /*32710*/  LEA R4, P4, R251, R248.reuse, 0x2 ;  /* 0x000000f8fb047211 */ /* 0x082fe400078810ff */
[----:B------:R-:W-:Y:S02]  /*32720*/  MOV R5, R251 ;  /* 0x000000fb00057202 */ /* 0x000fe40000000f00 */
[----:B------:R-:W4:Y:S04]  /*32730*/  LDL.LU R251, [R1+0x9d4] ;  /* 0x0009d40001fb7983 */ /* 0x000f280000300800 */
[----:B------:R1:W-:Y:S01]  /*32740*/  STL.64 [R1+0x1a28], R2 ;  /* 0x001a280201007387 */ /* 0x0003e20000100a00 */
[----:B--2---:R-:W-:-:S04]  /*32750*/  LEA R6, P1, R250, R248, 0x2 ;  /* 0x000000f8fa067211 */ /* 0x004fc800078210ff */
[-C--:B------:R-:W-:Y:S02]  /*32760*/  LEA.HI.X.SX32 R7, R250, R249.reuse, 0x2, P1 ;  /* 0x000000f9fa077211 */ /* 0x080fe400008f16ff */
[----:B------:R-:W2:Y:S01]  /*32770*/  LDL.LU R250, [R1+0x9d0] ;  /* 0x0009d00001fa7983 */ /* 0x000ea20000300800 */
[----:B------:R-:W-:-:S03]  /*32780*/  LEA.HI.X.SX32 R5, R5, R249, 0x2, P4 ;  /* 0x000000f905057211 */ /* 0x000fc600020f16ff */
[----:B------:R1:W-:Y:S04]  /*32790*/  STL.64 [R1+0x1a20], R6 ;  /* 0x001a200601007387 */ /* 0x0003e80000100a00 */
[----:B------:R1:W-:Y:S02]  /*327a0*/  STL.64 [R1+0x1a18], R4 ;  /* 0x001a180401007387 */ /* 0x0003e40000100a00 */
[----:B-1----:R-:W-:-:S04]  /*327b0*/  LEA R2, P3, R0, R248, 0x2 ;  /* 0x000000f800027211 */ /* 0x002fc800078610ff */
[----:B------:R-:W-:Y:S02]  /*327c0*/  LEA.HI.X.SX32 R3, R0, R249, 0x2, P3 ;  /* 0x000000f900037211 */ /* 0x000fe400018f16ff */
[----:B------:R-:W2:Y:S01]  /*327d0*/  LDL.LU R0, [R1+0x9c4] ;  /* 0x0009c40001007983 */ /* 0x000ea20000300800 */
[----:B------:R-:W-:-:S03]  /*327e0*/  LEA R6, P1, R244, R248, 0x2 ;  /* 0x000000f8f4067211 */ /* 0x000fc600078210ff */
[----:B------:R3:W-:Y:S01]  /*327f0*/  STL.64 [R1+0x1a10], R2 ;  /* 0x001a100201007387 */ /* 0x0007e20000100a00 */
[----:B------:R-:W-:-:S03]  /*32800*/  LEA.HI.X.SX32 R7, R244, R249, 0x2, P1 ;  /* 0x000000f9f4077211 */ /* 0x000fc600008f16ff */
[----:B------:R-:W2:Y:S01]  /*32810*/  LDL.LU R244, [R1+0x9c0] ;  /* 0x0009c00001f47983 */ /* 0x000ea20000300800 */
[----:B------:R-:W-:-:S03]  /*32820*/  IMAD.MOV.U32 R5, RZ, RZ, R242 ;  /* 0x000000ffff057224 */ /* 0x000fc600078e00f2 */
[----:B------:R-:W2:Y:S01]  /*32830*/  LDL.LU R242, [R1+0x9bc] ;  /* 0x0009bc0001f27983 */ /* 0x000ea20000300800 */
[----:B------:R-:W-:-:S03]  /*32840*/  LEA R4, P4, R252, R248, 0x2 ;  /* 0x000000f8fc047211 */ /* 0x000fc600078810ff */
[----:B------:R1:W-:Y:S01]  /*32850*/  STL.64 [R1+0x1a08], R6 ;  /* 0x001a080601007387 */ /* 0x0003e20000100a00 */
[-C--:B---3--:R-:W-:Y:S02]  /*32860*/  LEA R2, P3, R243, R248.reuse, 0x2 ;  /* 0x000000f8f3027211 */ /* 0x088fe400078610ff */
[----:B-1----:R-:W-:Y:S01]  /*32870*/  LEA R6, P1, R5, R248, 0x2 ;  /* 0x000000f805067211 */ /* 0x002fe200078210ff */
[----:B------:R-:W-:Y:S01]  /*32880*/  IMAD.MOV.U32 R7, RZ, RZ, R5 ;  /* 0x000000ffff077224 */ /* 0x000fe200078e0005 */
[-C--:B------:R-:W-:Y:S02]  /*32890*/  LEA.HI.X.SX32 R5, R252, R249.reuse, 0x2, P4 ;  /* 0x000000f9fc057211 */ /* 0x080fe400020f16ff */
[----:B------:R-:W3:Y:S01]  /*328a0*/  LDL.LU R252, [R1+0x9b4] ;  /* 0x0009b40001fc7983 */ /* 0x000ee20000300800 */
[-C--:B------:R-:W-:Y:S02]  /*328b0*/  LEA.HI.X.SX32 R3, R243, R249.reuse, 0x2, P3 ;  /* 0x000000f9f3037211 */ /* 0x080fe400018f16ff */
[----:B------:R-:W-:Y:S01]  /*328c0*/  LEA.HI.X.SX32 R7, R7, R249, 0x2, P1 ;  /* 0x000000f907077211 */ /* 0x000fe200008f16ff */
[----:B------:R1:W-:Y:S02]  /*328d0*/  STL.64 [R1+0x1a00], R4 ;  /* 0x001a000401007387 */ /* 0x0003e40000100a00 */
[----:B-1----:R-:W-:-:S02]  /*328e0*/  IMAD.MOV.U32 R5, RZ, RZ, R246 ;  /* 0x000000ffff057224 */ /* 0x002fc400078e00f6 */
[----:B------:R-:W3:Y:S04]  /*328f0*/  LDL.LU R246, [R1+0x9b0] ;  /* 0x0009b00001f67983 */ /* 0x000ee80000300800 */
[----:B------:R-:W3:Y:S04]  /*32900*/  LDL.LU R243, [R1+0x9ac] ;  /* 0x0009ac0001f37983 */ /* 0x000ee80000300800 */
[----:B------:R-:W-:Y:S04]  /*32910*/  STL.64 [R1+0x19f8], R2 ;  /* 0x0019f80201007387 */ /* 0x000fe80000100a00 */
[----:B------:R1:W-:Y:S02]  /*32920*/  STL.64 [R1+0x19f0], R6 ;  /* 0x0019f00601007387 */ /* 0x0003e40000100a00 */
[----:B-1----:R-:W-:Y:S01]  /*32930*/  IMAD.MOV.U32 R7, RZ, RZ, R5 ;  /* 0x000000ffff077224 */ /* 0x002fe200078e0005 */
[----:B------:R-:W-:-:S04]  /*32940*/  LEA R4, P4, R238, R248, 0x2 ;  /* 0x000000f8ee047211 */ /* 0x000fc800078810ff */
[----:B------:R-:W-:Y:S02]  /*32950*/  LEA.HI.X.SX32 R5, R238, R249, 0x2, P4 ;  /* 0x000000f9ee057211 */ /* 0x000fe400020f16ff */
[----:B------:R-:W3:Y:S04]  /*32960*/  LDL.LU R238, [R1+0x3ea8] ;  /* 0x003ea80001ee7983 */ /* 0x000ee80000300800 */
[----:B------:R-:W-:Y:S01]  /*32970*/  STL.64 [R1+0x19e8], R4 ;  /* 0x0019e80401007387 */ /* 0x000fe20000100a00 */
[----:B------:R-:W-:-:S04]  /*32980*/  LEA R2, P3, R234, R248, 0x2 ;  /* 0x000000f8ea027211 */ /* 0x000fc800078610ff */
[-C--:B------:R-:W-:Y:S02]  /*32990*/  LEA.HI.X.SX32 R3, R234, R249.reuse, 0x2, P3 ;  /* 0x000000f9ea037211 */ /* 0x080fe400018f16ff */
[C---:B------:R-:W-:Y:S01]  /*329a0*/  LEA R6, P1, R235.reuse, R248, 0x2 ;  /* 0x000000f8eb067211 */ /* 0x040fe200078210ff */
[----:B------:R-:W3:Y:S04]  /*329b0*/  LDL.LU R234, [R1+0x3ea4] ;  /* 0x003ea40001ea7983 */ /* 0x000ee80000300800 */
[----:B------:R1:W-:Y:S02]  /*329c0*/  STL.64 [R1+0x19e0], R2 ;  /* 0x0019e00201007387 */ /* 0x0003e40000100a00 */
[----:B-1----:R-:W-:Y:S01]  /*329d0*/  IMAD.MOV.U32 R3, RZ, RZ, R7 ;  /* 0x000000ffff037224 */ /* 0x002fe200078e0007 */
[----:B------:R-:W-:-:S02]  /*329e0*/  LEA.HI.X.SX32 R7, R235, R249, 0x2, P1 ;  /* 0x000000f9eb077211 */ /* 0x000fc400008f16ff */
[----:B------:R-:W3:Y:S04]  /*329f0*/  LDL.LU R235, [R1+0x3ea0] ;  /* 0x003ea00001eb7983 */ /* 0x000ee80000300800 */
[----:B------:R-:W-:Y:S01]  /*32a00*/  STL.64 [R1+0x19d8], R6 ;  /* 0x0019d80601007387 */ /* 0x000fe20000100a00 */
[----:B----4-:R-:W-:-:S04]  /*32a10*/  LEA R4, P4, R214, R248, 0x2 ;  /* 0x000000f8d6047211 */ /* 0x010fc800078810ff */
[----:B------:R-:W-:Y:S02]  /*32a20*/  LEA.HI.X.SX32 R5, R214, R249, 0x2, P4 ;  /* 0x000000f9d6057211 */ /* 0x000fe400020f16ff */
[----:B------:R-:W4:Y:S04]  /*32a30*/  LDL.LU R214, [R1+0x3e9c] ;  /* 0x003e9c0001d67983 */ /* 0x000f280000300800 */
[----:B------:R1:W-:Y:S01]  /*32a40*/  STL.64 [R1+0x19d0], R4 ;  /* 0x0019d00401007387 */ /* 0x0003e20000100a00 */
[C---:B------:R-:W-:Y:S02]  /*32a50*/  LEA R2, P3, R215.reuse, R248, 0x2 ;  /* 0x000000f8d7027211 */ /* 0x040fe400078610ff */
[----:B-1----:R-:W-:Y:S02]  /*32a60*/  MOV R5, R3 ;  /* 0x0000000300057202 */ /* 0x002fe40000000f00 */
[----:B------:R-:W-:-:S02]  /*32a70*/  LEA.HI.X.SX32 R3, R215, R249, 0x2, P3 ;  /* 0x000000f9d7037211 */ /* 0x000fc400018f16ff */
[----:B------:R-:W4:Y:S04]  /*32a80*/  LDL.LU R215, [R1+0x3e98] ;  /* 0x003e980001d77983 */ /* 0x000f280000300800 */
[----:B------:R-:W-:Y:S01]  /*32a90*/  STL.64 [R1+0x19c8], R2 ;  /* 0x0019c80201007387 */ /* 0x000fe20000100a00 */
[----:B------:R-:W-:-:S04]  /*32aa0*/  LEA R6, P1, R239, R248, 0x2 ;  /* 0x000000f8ef067211 */ /* 0x000fc800078210ff */
[----:B------:R-:W-:Y:S02]  /*32ab0*/  LEA.HI.X.SX32 R7, R239, R249, 0x2, P1 ;  /* 0x000000f9ef077211 */ /* 0x000fe400008f16ff */
[----:B------:R-:W4:Y:S01]  /*32ac0*/  LDL.LU R239, [R1+0x3e94] ;  /* 0x003e940001ef7983 */ /* 0x000f220000300800 */
[----:B------:R-:W-:-:S03]  /*32ad0*/  LEA R4, P4, R251, R248, 0x2 ;  /* 0x000000f8fb047211 */ /* 0x000fc600078810ff */
[----:B------:R1:W-:Y:S02]  /*32ae0*/  STL.64 [R1+0x19c0], R6 ;  /* 0x0019c00601007387 */ /* 0x0003e40000100a00 */
[-C--:B-1----:R-:W-:Y:S01]  /*32af0*/  LEA R6, P1, R5, R248.reuse, 0x2 ;  /* 0x000000f805067211 */ /* 0x082fe200078210ff */
[----:B------:R-:W-:Y:S01]  /*32b00*/  IMAD.MOV.U32 R7, RZ, RZ, R5 ;  /* 0x000000ffff077224 */ /* 0x000fe200078e0005 */
[----:B------:R-:W-:Y:S02]  /*32b10*/  LEA.HI.X.SX32 R5, R251, R249, 0x2, P4 ;  /* 0x000000f9fb057211 */ /* 0x000fe400020f16ff */
[----:B------:R-:W4:Y:S01]  /*32b20*/  LDL.LU R251, [R1+0x988] ;  /* 0x0009880001fb7983 */ /* 0x000f220000300800 */
[----:B--2---:R-:W-:-:S03]  /*32b30*/  LEA R2, P3, R250, R248, 0x2 ;  /* 0x000000f8fa027211 */ /* 0x004fc600078610ff */
[----:B------:R1:W-:Y:S01]  /*32b40*/  STL.64 [R1+0x19b8], R4 ;  /* 0x0019b80401007387 */ /* 0x0003e20000100a00 */
[----:B------:R-:W-:-:S03]  /*32b50*/  LEA.HI.X.SX32 R3, R250, R249, 0x2, P3 ;  /* 0x000000f9fa037211 */ /* 0x000fc600018f16ff */
        /* <DEDUP_REMOVED lines=9> */
[-C--:B------:R-:W-:Y:S02]  /*32bf0*/  LEA.HI.X.SX32 R3, R244, R249.reuse, 0x2, P3 ;  /* 0x000000f9f4037211 */ /* 0x080fe400018f16ff */
[CC--:B------:R-:W-:Y:S01]  /*32c00*/  LEA R6, P1, R242.reuse, R248.reuse, 0x2 ;  /* 0x000000f8f2067211 */ /* 0x0c0fe200078210ff */
[----:B------:R-:W2:Y:S03]  /*32c10*/  LDL.LU R244, [R1+0x978] ;  /* 0x0009780001f47983 */ /* 0x000ea60000300800 */
[----:B------:R-:W-:Y:S01]  /*32c20*/  LEA.HI.X.SX32 R7, R242, R249, 0x2, P1 ;  /* 0x000000f9f2077211 */ /* 0x000fe200008f16ff */
[----:B------:R1:W-:Y:S04]  /*32c30*/  STL.64 [R1+0x1998], R2 ;  /* 0x0019980201007387 */ /* 0x0003e80000100a00 */
[----:B------:R-:W2:Y:S04]  /*32c40*/  LDL.LU R242, [R1+0x974] ;  /* 0x0009740001f27983 */ /* 0x000ea80000300800 */
[----:B------:R1:W-:Y:S01]  /*32c50*/  STL.64 [R1+0x1990], R6 ;  /* 0x0019900601007387 */ /* 0x0003e20000100a00 */
[----:B---3--:R-:W-:-:S04]  /*32c60*/  LEA R4, P4, R252, R248, 0x2 ;  /* 0x000000f8fc047211 */ /* 0x008fc800078810ff */
[----:B------:R-:W-:-:S05]  /*32c70*/  LEA.HI.X.SX32 R5, R252, R249, 0x2, P4 ;  /* 0x000000f9fc057211 */ /* 0x000fca00020f16ff */
[----:B------:R-:W-:Y:S01]  /*32c80*/  STL.64 [R1+0x1988], R4 ;  /* 0x0019880401007387 */ /* 0x000fe20000100a00 */
[CC--:B-1----:R-:W-:Y:S02]  /*32c90*/  LEA R2, P3, R246.reuse, R248.reuse, 0x2 ;  /* 0x000000f8f6027211 */ /* 0x0c2fe400078610ff */
[C---:B------:R-:W-:Y:S02]  /*32ca0*/  LEA R6, P1, R243.reuse, R248, 0x2 ;  /* 0x000000f8f3067211 */ /* 0x040fe400078210ff */
[-C--:B------:R-:W-:Y:S02]  /*32cb0*/  LEA.HI.X.SX32 R3, R246, R249.reuse, 0x2, P3 ;  /* 0x000000f9f6037211 */ /* 0x080fe400018f16ff */
[----:B------:R-:W-:-:S03]  /*32cc0*/  LEA.HI.X.SX32 R7, R243, R249, 0x2, P1 ;  /* 0x000000f9f3077211 */ /* 0x000fc600008f16ff */
[----:B------:R-:W-:Y:S04]  /*32cd0*/  STL.64 [R1+0x1980], R2 ;  /* 0x0019800201007387 */ /* 0x000fe80000100a00 */
[----:B------:R4:W-:Y:S01]  /*32ce0*/  STL.64 [R1+0x1978], R6 ;  /* 0x0019780601007387 */ /* 0x0009e20000100a00 */
[----:B------:R-:W-:Y:S02]  /*32cf0*/  IMAD.MOV.U32 R252, RZ, RZ, R247 ;  /* 0x000000fffffc7224 */ /* 0x000fe400078e00f7 */
[----:B------:R-:W-:Y:S01]  /*32d00*/  IMAD.MOV.U32 R243, RZ, RZ, R238 ;  /* 0x000000fffff37224 */ /* 0x000fe200078e00ee */
[----:B----4-:R-:W-:-:S04]  /*32d10*/  LEA R6, P1, R214, R248, 0x2 ;  /* 0x000000f8d6067211 */ /* 0x010fc800078210ff */
[----:B------:R-:W-:Y:S02]  /*32d20*/  LEA.HI.X.SX32 R7, R214, R249, 0x2, P1 ;  /* 0x000000f9d6077211 */ /* 0x000fe400008f16ff */
[----:B------:R-:W-:-:S04]  /*32d30*/  LEA R2, P3, R215, R248, 0x2 ;  /* 0x000000f8d7027211 */ /* 0x000fc800078610ff */
[----:B------:R-:W-:Y:S02]  /*32d40*/  LEA.HI.X.SX32 R3, R215, R249, 0x2, P3 ;  /* 0x000000f9d7037211 */ /* 0x000fe400018f16ff */
[----:B------:R-:W-:-:S04]  /*32d50*/  LEA R4, P4, R239, R248, 0x2 ;  /* 0x000000f8ef047211 */ /* 0x000fc800078810ff */
[----:B------:R-:W-:-:S05]  /*32d60*/  LEA.HI.X.SX32 R5, R239, R249, 0x2, P4 ;  /* 0x000000f9ef057211 */ /* 0x000fca00020f16ff */
[----:B------:R1:W-:Y:S04]  /*32d70*/  STL.64 [R1+0x1970], R4 ;  /* 0x0019700401007387 */ /* 0x0003e80000100a00 */
[----:B------:R-:W-:Y:S04]  /*32d80*/  STL.64 [R1+0x1968], R2 ;  /* 0x0019680201007387 */ /* 0x000fe80000100a00 */
[----:B------:R3:W-:Y:S01]  /*32d90*/  STL.64 [R1+0x1960], R6 ;  /* 0x0019600601007387 */ /* 0x0007e20000100a00 */
[----:B-1----:R-:W-:-:S04]  /*32da0*/  LEA R4, P4, R235, R248, 0x2 ;  /* 0x000000f8eb047211 */ /* 0x002fc800078810ff */
[----:B------:R-:W-:Y:S01]  /*32db0*/  LEA.HI.X.SX32 R5, R235, R249, 0x2, P4 ;  /* 0x000000f9eb057211 */ /* 0x000fe200020f16ff */
[----:B---3--:R-:W3:Y:S01]  /*32dc0*/  LDL.LU R7, [R1+0x960] ;  /* 0x0009600001077983 */ /* 0x008ee20000300800 */
[----:B------:R-:W-:-:S03]  /*32dd0*/  LEA R2, P3, R234, R248, 0x2 ;  /* 0x000000f8ea027211 */ /* 0x000fc600078610ff */
[----:B------:R-:W4:Y:S01]  /*32de0*/  LDL.LU R6, [R1+0x95c] ;  /* 0x00095c0001067983 */ /* 0x000f220000300800 */
[----:B------:R-:W-:-:S03]  /*32df0*/  LEA.HI.X.SX32 R3, R234, R249, 0x2, P3 ;  /* 0x000000f9ea037211 */ /* 0x000fc600018f16ff */
[----:B------:R1:W-:Y:S01]  /*32e00*/  STL.64 [R1+0x1958], R4 ;  /* 0x0019580401007387 */ /* 0x0003e20000100a00 */
[----:B------:R-:W-:-:S03]  /*32e10*/  LEA R214, P1, R251, R248, 0x2 ;  /* 0x000000f8fbd67211 */ /* 0x000fc600078210ff */
[----:B-1----:R-:W4:Y:S04]  /*32e20*/  LDL.LU R5, [R1+0x954] ;  /* 0x0009540001057983 */ /* 0x002f280000300800 */
[----:B------:R-:W4:Y:S04]  /*32e30*/  LDL.LU R4, [R1+0x950] ;  /* 0x0009500001047983 */ /* 0x000f280000300800 */
[----:B------:R1:W-:Y:S01]  /*32e40*/  STL.64 [R1+0x1950], R2 ;  /* 0x0019500201007387 */ /* 0x0003e20000100a00 */
[-C--:B------:R-:W-:Y:S02]  /*32e50*/  LEA.HI.X.SX32 R215, R251, R249.reuse, 0x2, P1 ;  /* 0x000000f9fbd77211 */ /* 0x080fe400008f16ff */
[C---:B--2---:R-:W-:Y:S01]  /*32e60*/  LEA R238, P4, R250.reuse, R248, 0x2 ;  /* 0x000000f8faee7211 */ /* 0x044fe200078810ff */
[----:B-1----:R-:W2:Y:S04]  /*32e70*/  LDL.LU R3, [R1+0x94c] ;  /* 0x00094c0001037983 */ /* 0x002ea80000300800 */
[----:B------:R-:W2:Y:S04]  /*32e80*/  LDL.LU R2, [R1+0x948] ;  /* 0x0009480001027983 */ /* 0x000ea80000300800 */
[----:B------:R-:W2:Y:S01]  /*32e90*/  LDL.LU R247, [R1+0x940] ;  /* 0x0009400001f77983 */ /* 0x000ea20000300800 */
[----:B------:R-:W-:-:S03]  /*32ea0*/  LEA.HI.X.SX32 R239, R250, R249, 0x2, P4 ;  /* 0x000000f9faef7211 */ /* 0x000fc600020f16ff */
[----:B------:R1:W-:Y:S04]  /*32eb0*/  STL.64 [R1+0x1948], R214 ;  /* 0x001948d601007387 */ /* 0x0003e80000100a00 */
[----:B------:R-:W2:Y:S01]  /*32ec0*/  LDL.LU R246, [R1+0x93c] ;  /* 0x00093c0001f67983 */ /* 0x000ea20000300800 */
[----:B------:R-:W-:-:S03]  /*32ed0*/  LEA R234, P3, R0, R248, 0x2 ;  /* 0x000000f800ea7211 */ /* 0x000fc600078610ff */
[----:B------:R-:W2:Y:S01]  /*32ee0*/  LDL.LU R251, [R1+0x934] ;  /* 0x0009340001fb7983 */ /* 0x000ea20000300800 */
[----:B------:R-:W-:-:S03]  /*32ef0*/  LEA.HI.X.SX32 R235, R0, R249, 0x2, P3 ;  /* 0x000000f900eb7211 */ /* 0x000fc600018f16ff */
[----:B------:R1:W-:Y:S02]  /*32f00*/  STL.64 [R1+0x1940], R238 ;  /* 0x001940ee01007387 */ /* 0x0003e40000100a00 */
[C---:B-1----:R-:W-:Y:S02]  /*32f10*/  LEA R214, P1, R244.reuse, R248, 0x2 ;  /* 0x000000f8f4d67211 */ /* 0x042fe400078210ff */
[----:B------:R-:W2:Y:S04]  /*32f20*/  LDL.LU R250, [R1+0x930] ;  /* 0x0009300001fa7983 */ /* 0x000ea80000300800 */
[----:B------:R-:W2:Y:S01]  /*32f30*/  LDL.LU R0, [R1+0x92c] ;  /* 0x00092c0001007983 */ /* 0x000ea20000300800 */
[----:B------:R-:W-:-:S03]  /*32f40*/  LEA.HI.X.SX32 R215, R244, R249, 0x2, P1 ;  /* 0x000000f9f4d77211 */ /* 0x000fc600008f16ff */
[----:B------:R1:W-:Y:S01]  /*32f50*/  STL.64 [R1+0x1938], R234 ;  /* 0x001938ea01007387 */ /* 0x0003e20000100a00 */
[----:B------:R-:W-:-:S03]  /*32f60*/  LEA R238, P4, R242, R248, 0x2 ;  /* 0x000000f8f2ee7211 */ /* 0x000fc600078810ff */
[----:B------:R-:W2:Y:S01]  /*32f70*/  LDL.LU R244, [R1+0x924] ;  /* 0x0009240001f47983 */ /* 0x000ea20000300800 */
[----:B------:R-:W-:Y:S01]  /*32f80*/  LEA.HI.X.SX32 R239, R242, R249, 0x2, P4 ;  /* 0x000000f9f2ef7211 */ /* 0x000fe200020f16ff */
[----:B-1----:R-:W-:Y:S02]  /*32f90*/  IMAD.MOV.U32 R235, RZ, RZ, R245 ;  /* 0x000000ffffeb7224 */ /* 0x002fe400078e00f5 */
        /* <DEDUP_REMOVED lines=8> */
[----:B------:R-:W-:Y:S02]  /*33020*/  LEA.HI.X.SX32 R215, R215, R249, 0x2, P1 ;  /* 0x000000f9d7d77211 */ /* 0x000fe400008f16ff */
[----:B-1----:R-:W-:Y:S02]  /*33030*/  LEA R238, P4, R235, R248, 0x2 ;  /* 0x000000f8ebee7211 */ /* 0x002fe400078810ff */
[----:B------:R-:W-:Y:S02]  /*33040*/  MOV R239, R235 ;  /* 0x000000eb00ef7202 */ /* 0x000fe40000000f00 */
[-C--:B------:R-:W-:Y:S02]  /*33050*/  LEA.HI.X.SX32 R235, R252, R249.reuse, 0x2, P3 ;  /* 0x000000f9fceb7211 */ /* 0x080fe400018f16ff */
[----:B------:R-:W2:Y:S01]  /*33060*/  LDL.LU R252, [R1+0x910] ;  /* 0x0009100001fc7983 */ /* 0x000ea20000300800 */
[----:B------:R-:W-:-:S03]  /*33070*/  LEA.HI.X.SX32 R239, R239, R249, 0x2, P4 ;  /* 0x000000f9efef7211 */ /* 0x000fc600020f16ff */
[----:B------:R3:W-:Y:S04]  /*33080*/  STL.64 [R1+0x1920], R234 ;  /* 0x001920ea01007387 */ /* 0x0007e80000100a00 */
[----:B------:R4:W-:Y:S04]  /*33090*/  STL.64 [R1+0x1918], R214 ;  /* 0x001918d601007387 */ /* 0x0009e80000100a00 */
[----:B------:R1:W-:Y:S01]  /*330a0*/  STL.64 [R1+0x1910], R238 ;  /* 0x001910ee01007387 */ /* 0x0003e20000100a00 */
[-C--:B---3--:R-:W-:Y:S02]  /*330b0*/  LEA R234, P3, R7, R248.reuse, 0x2 ;  /* 0x000000f807ea7211 */ /* 0x088fe400078610ff */
[----:B----4-:R-:W-:-:S02]  /*330c0*/  LEA R214, P1, R6, R248, 0x2 ;  /* 0x000000f806d67211 */ /* 0x010fc400078210ff */
[-C--:B------:R-:W-:Y:S02]  /*330d0*/  LEA.HI.X.SX32 R235, R7, R249.reuse, 0x2, P3 ;  /* 0x000000f907eb7211 */ /* 0x080fe400018f16ff */
[----:B------:R-:W-:Y:S01]  /*330e0*/  LEA.HI.X.SX32 R215, R6, R249, 0x2, P1 ;  /* 0x000000f906d77211 */ /* 0x000fe200008f16ff */
[----:B------:R-:W3:Y:S04]  /*330f0*/  LDL.LU R7, [R1+0x3e90] ;  /* 0x003e900001077983 */ /* 0x000ee80000300800 */
[----:B------:R4:W-:Y:S04]  /*33100*/  STL.64 [R1+0x1908], R234 ;  /* 0x001908ea01007387 */ /* 0x0009e80000100a00 */
[----:B------:R-:W3:Y:S01]  /*33110*/  LDL.LU R6, [R1+0x3e8c] ;  /* 0x003e8c0001067983 */ /* 0x000ee20000300800 */
[----:B-1----:R-:W-:-:S03]  /*33120*/  LEA R238, P4, R5, R248, 0x2 ;  /* 0x000000f805ee7211 */ /* 0x002fc600078810ff */
[----:B------:R2:W-:Y:S01]  /*33130*/  STL.64 [R1+0x1900], R214 ;  /* 0x001900d601007387 */ /* 0x0005e20000100a00 */
[CC--:B----4-:R-:W-:Y:S02]  /*33140*/  LEA R234, P3, R4.reuse, R248.reuse, 0x2 ;  /* 0x000000f804ea7211 */ /* 0x0d0fe400078610ff */
[-C--:B------:R-:W-:Y:S02]  /*33150*/  LEA.HI.X.SX32 R239, R5, R249.reuse, 0x2, P4 ;  /* 0x000000f905ef7211 */ /* 0x080fe400020f16ff */
[----:B------:R-:W-:Y:S01]  /*33160*/  LEA.HI.X.SX32 R235, R4, R249, 0x2, P3 ;  /* 0x000000f904eb7211 */ /* 0x000fe200018f16ff */
[----:B------:R-:W4:Y:S04]  /*33170*/  LDL.LU R5, [R1+0x3e88] ;  /* 0x003e880001057983 */ /* 0x000f280000300800 */
[----:B------:R1:W-:Y:S04]  /*33180*/  STL.64 [R1+0x18f8], R238 ;  /* 0x0018f8ee01007387 */ /* 0x0003e80000100a00 */
[----:B------:R-:W3:Y:S01]  /*33190*/  LDL.LU R4, [R1+0x3e84] ;  /* 0x003e840001047983 */ /* 0x000ee20000300800 */
[----:B--2---:R-:W-:-:S03]  /*331a0*/  LEA R214, P1, R3, R248, 0x2 ;  /* 0x000000f803d67211 */ /* 0x004fc600078210ff */
[----:B------:R2:W-:Y:S01]  /*331b0*/  STL.64 [R1+0x18f0], R234 ;  /* 0x0018f0ea01007387 */ /* 0x0005e20000100a00 */
[-C--:B------:R-:W-:Y:S02]  /*331c0*/  LEA.HI.X.SX32 R215, R3, R249.reuse, 0x2, P1 ;  /* 0x000000f903d77211 */ /* 0x080fe400008f16ff */
[CC--:B-1----:R-:W-:Y:S01]  /*331d0*/  LEA R238, P4, R2.reuse, R248.reuse, 0x2 ;  /* 0x000000f802ee7211 */ /* 0x0c2fe200078810ff */
[----:B------:R-:W3:Y:S03]  /*331e0*/  LDL.LU R3, [R1+0x3e80] ;  /* 0x003e800001037983 */ /* 0x000ee60000300800 */
[----:B------:R-:W-:Y:S01]  /*331f0*/  LEA.HI.X.SX32 R239, R2, R249, 0x2, P4 ;  /* 0x000000f902ef7211 */ /* 0x000fe200020f16ff */
[----:B------:R1:W-:Y:S01]  /*33200*/  STL.64 [R1+0x18e8], R214 ;  /* 0x0018e8d601007387 */ /* 0x0003e20000100a00 */
[----:B--2---:R-:W-:-:S03]  /*33210*/  LEA R234, P3, R247, R248, 0x2 ;  /* 0x000000f8f7ea7211 */ /* 0x004fc600078610ff */
[----:B------:R-:W2:Y:S01]  /*33220*/  LDL.LU R2, [R1+0x3e7c] ;  /* 0x003e7c0001027983 */ /* 0x000ea20000300800 */
[----:B------:R-:W-:-:S03]  /*33230*/  LEA.HI.X.SX32 R235, R247, R249, 0x2, P3 ;  /* 0x000000f9f7eb7211 */ /* 0x000fc600018f16ff */
[----:B------:R1:W-:Y:S02]  /*33240*/  STL.64 [R1+0x18e0], R238 ;  /* 0x0018e0ee01007387 */ /* 0x0003e40000100a00 */
[CC--:B-1----:R-:W-:Y:S02]  /*33250*/  LEA R214, P1, R246.reuse, R248.reuse, 0x2 ;  /* 0x000000f8f6d67211 */ /* 0x0c2fe400078210ff */
[----:B------:R-:W2:Y:S02]  /*33260*/  LDL.LU R247, [R1+0x3e78] ;  /* 0x003e780001f77983 */ /* 0x000ea40000300800 */
[----:B------:R-:W-:Y:S02]  /*33270*/  LEA.HI.X.SX32 R215, R246, R249, 0x2, P1 ;  /* 0x000000f9f6d77211 */ /* 0x000fe400008f16ff */
[----:B------:R1:W-:Y:S01]  /*33280*/  STL.64 [R1+0x18d8], R234 ;  /* 0x0018d8ea01007387 */ /* 0x0003e20000100a00 */
[----:B------:R-:W-:-:S03]  /*33290*/  LEA R238, P4, R251, R248, 0x2 ;  /* 0x000000f8fbee7211 */ /* 0x000fc600078810ff */
[----:B------:R-:W2:Y:S01]  /*332a0*/  LDL.LU R246, [R1+0x3e74] ;  /* 0x003e740001f67983 */ /* 0x000ea20000300800 */
[----:B------:R-:W-:-:S03]  /*332b0*/  LEA.HI.X.SX32 R239, R251, R249, 0x2, P4 ;  /* 0x000000f9fbef7211 */ /* 0x000fc600020f16ff */
[----:B------:R1:W-:Y:S02]  /*332c0*/  STL.64 [R1+0x18d0], R214 ;  /* 0x0018d0d601007387 */ /* 0x0003e40000100a00 */
[CC--:B-1----:R-:W-:Y:S02]  /*332d0*/  LEA R234, P3, R250.reuse, R248.reuse, 0x2 ;  /* 0x000000f8faea7211 */ /* 0x0c2fe400078610ff */
[----:B------:R-:W2:Y:S02]  /*332e0*/  LDL.LU R251, [R1+0x3e70] ;  /* 0x003e700001fb7983 */ /* 0x000ea40000300800 */
[-C--:B------:R-:W-:Y:S02]  /*332f0*/  LEA.HI.X.SX32 R235, R250, R249.reuse, 0x2, P3 ;  /* 0x000000f9faeb7211 */ /* 0x080fe400018f16ff */
[CC--:B------:R-:W-:Y:S01]  /*33300*/  LEA R214, P1, R0.reuse, R248.reuse, 0x2 ;  /* 0x000000f800d67211 */ /* 0x0c0fe200078210ff */
[----:B------:R1:W-:Y:S03]  /*33310*/  STL.64 [R1+0x18c8], R238 ;  /* 0x0018c8ee01007387 */ /* 0x0003e60000100a00 */
[----:B------:R-:W-:Y:S01]  /*33320*/  LEA.HI.X.SX32 R215, R0, R249, 0x2, P1 ;  /* 0x000000f900d77211 */ /* 0x000fe200008f16ff */
[----:B------:R-:W2:Y:S04]  /*33330*/  LDL.LU R250, [R1+0x3e6c] ;  /* 0x003e6c0001fa7983 */ /* 0x000ea80000300800 */
[----:B------:R1:W-:Y:S02]  /*33340*/  STL.64 [R1+0x18c0], R234 ;  /* 0x0018c0ea01007387 */ /* 0x0003e40000100a00 */
[----:B-1----:R-:W-:-:S02]  /*33350*/  LEA R238, P4, R244, R248, 0x2 ;  /* 0x000000f8f4ee7211 */ /* 0x002fc400078810ff */
[----:B------:R-:W2:Y:S02]  /*33360*/  LDL.LU R0, [R1+0x3e68] ;  /* 0x003e680001007983 */ /* 0x000ea40000300800 */
[----:B------:R-:W-:Y:S02]  /*33370*/  LEA.HI.X.SX32 R239, R244, R249, 0x2, P4 ;  /* 0x000000f9f4ef7211 */ /* 0x000fe400020f16ff */
[----:B------:R1:W-:Y:S01]  /*33380*/  STL.64 [R1+0x18b8], R214 ;  /* 0x0018b8d601007387 */ /* 0x0003e20000100a00 */
[----:B------:R-:W-:-:S03]  /*33390*/  LEA R234, P3, R245, R248, 0x2 ;  /* 0x000000f8f5ea7211 */ /* 0x000fc600078610ff */
[----:B------:R-:W3:Y:S01]  /*333a0*/  LDL.LU R244, [R1+0x3e64] ;  /* 0x003e640001f47983 */ /* 0x000ee20000300800 */
[----:B------:R-:W-:-:S03]  /*333b0*/  LEA.HI.X.SX32 R235, R245, R249, 0x2, P3 ;  /* 0x000000f9f5eb7211 */ /* 0x000fc600018f16ff */
[----:B------:R1:W-:Y:S02]  /*333c0*/  STL.64 [R1+0x18b0], R238 ;  /* 0x0018b0ee01007387 */ /* 0x0003e40000100a00 */
[CC--:B-1----:R-:W-:Y:S02]  /*333d0*/  LEA R214, P1, R242.reuse, R248.reuse, 0x2 ;  /* 0x000000f8f2d67211 */ /* 0x0c2fe400078210ff */
[----:B------:R-:W4:Y:S02]  /*333e0*/  LDL.LU R245, [R1+0x3e60] ;  /* 0x003e600001f57983 */ /* 0x000f240000300800 */
[----:B------:R-:W-:Y:S02]  /*333f0*/  LEA.HI.X.SX32 R215, R242, R249, 0x2, P1 ;  /* 0x000000f9f2d77211 */ /* 0x000fe400008f16ff */
[----:B------:R1:W-:Y:S01]  /*33400*/  STL.64 [R1+0x18a8], R234 ;  /* 0x0018a8ea01007387 */ /* 0x0003e20000100a00 */
[----:B------:R-:W-:-:S03]  /*33410*/  LEA R238, P4, R243, R248, 0x2 ;  /* 0x000000f8f3ee7211 */ /* 0x000fc600078810ff */
[----:B------:R-:W4:Y:S01]  /*33420*/  LDL.LU R242, [R1+0x3e5c] ;  /* 0x003e5c0001f27983 */ /* 0x000f220000300800 */
[----:B------:R-:W-:-:S03]  /*33430*/  LEA.HI.X.SX32 R239, R243, R249, 0x2, P4 ;  /* 0x000000f9f3ef7211 */ /* 0x000fc600020f16ff */
[----:B------:R2:W-:Y:S04]  /*33440*/  STL.64 [R1+0x18a0], R214 ;  /* 0x0018a0d601007387 */ /* 0x0005e80000100a00 */
[----:B------:R-:W4:Y:S01]  /*33450*/  LDL.LU R243, [R1+0x3e58] ;  /* 0x003e580001f37983 */ /* 0x000f220000300800 */
[----:B-1----:R-:W-:-:S03]  /*33460*/  LEA R234, P3, R252, R248, 0x2 ;  /* 0x000000f8fcea7211 */ /* 0x002fc600078610ff */
[----:B------:R3:W-:Y:S01]  /*33470*/  STL.64 [R1+0x1898], R238 ;  /* 0x001898ee01007387 */ /* 0x0007e20000100a00 */
[----:B------:R-:W-:-:S05]  /*33480*/  LEA.HI.X.SX32 R235, R252, R249, 0x2, P3 ;  /* 0x000000f9fceb7211 */ /* 0x000fca00018f16ff */
[----:B------:R4:W-:Y:S01]  /*33490*/  STL.64 [R1+0x1890], R234 ;  /* 0x001890ea01007387 */ /* 0x0009e20000100a00 */
[----:B--2---:R-:W-:-:S04]  /*334a0*/  LEA R214, P1, R0, R248, 0x2 ;  /* 0x000000f800d67211 */ /* 0x004fc800078210ff */
[----:B------:R-:W-:Y:S02]  /*334b0*/  LEA.HI.X.SX32 R215, R0, R249, 0x2, P1 ;  /* 0x000000f900d77211 */ /* 0x000fe400008f16ff */
[----:B------:R-:W2:Y:S01]  /*334c0*/  LDL.LU R0, [R1+0x3e54] ;  /* 0x003e540001007983 */ /* 0x000ea20000300800 */
[----:B---3--:R-:W-:-:S03]  /*334d0*/  LEA R238, P4, R244, R248, 0x2 ;  /* 0x000000f8f4ee7211 */ /* 0x008fc600078810ff */
[----:B------:R1:W-:Y:S01]  /*334e0*/  STL.64 [R1+0x1888], R214 ;  /* 0x001888d601007387 */ /* 0x0003e20000100a00 */
[----:B------:R-:W-:-:S03]  /*334f0*/  LEA.HI.X.SX32 R239, R244, R249, 0x2, P4 ;  /* 0x000000f9f4ef7211 */ /* 0x000fc600020f16ff */
[----:B------:R3:W5:Y:S01]  /*33500*/  LDL.LU R244, [R1+0x3e50] ;  /* 0x003e500001f47983 */ /* 0x0007620000300800 */
[----:B----4-:R-:W-:-:S03]  /*33510*/  LEA R234, P3, R245, R248, 0x2 ;  /* 0x000000f8f5ea7211 */ /* 0x010fc600078610ff */
[----:B------:R4:W-:Y:S01]  /*33520*/  STL.64 [R1+0x1880], R238 ;  /* 0x001880ee01007387 */ /* 0x0009e20000100a00 */
[----:B------:R-:W-:-:S03]  /*33530*/  LEA.HI.X.SX32 R235, R245, R249, 0x2, P3 ;  /* 0x000000f9f5eb7211 */ /* 0x000fc600018f16ff */
[----:B------:R3:W5:Y:S01]  /*33540*/  LDL.LU R245, [R1+0x3e4c] ;  /* 0x003e4c0001f57983 */ /* 0x0007620000300800 */
[----:B-1----:R-:W-:-:S04]  /*33550*/  LEA R214, P1, R242, R248, 0x2 ;  /* 0x000000f8f2d67211 */ /* 0x002fc800078210ff */
[-C--:B------:R-:W-:Y:S02]  /*33560*/  LEA.HI.X.SX32 R215, R242, R249.reuse, 0x2, P1 ;  /* 0x000000f9f2d77211 */ /* 0x080fe400008f16ff */
[CC--:B----4-:R-:W-:Y:S01]  /*33570*/  LEA R238, P4, R243.reuse, R248.reuse, 0x2 ;  /* 0x000000f8f3ee7211 */ /* 0x0d0fe200078810ff */
[----:B------:R1:W-:Y:S03]  /*33580*/  STL.64 [R1+0x1878], R234 ;  /* 0x001878ea01007387 */ /* 0x0003e60000100a00 */
[----:B------:R-:W-:Y:S01]  /*33590*/  LEA.HI.X.SX32 R239, R243, R249, 0x2, P4 ;  /* 0x000000f9f3ef7211 */ /* 0x000fe200020f16ff */
[----:B------:R3:W5:Y:S04]  /*335a0*/  LDL.LU R242, [R1+0x3e48] ;  /* 0x003e480001f27983 */ /* 0x0007680000300800 */
[----:B------:R4:W-:Y:S01]  /*335b0*/  STL.64 [R1+0x1870], R214 ;  /* 0x001870d601007387 */ /* 0x0009e20000100a00 */
[----:B-1----:R-:W-:-:S03]  /*335c0*/  LEA R234, P3, R250, R248, 0x2 ;  /* 0x000000f8faea7211 */ /* 0x002fc600078610ff */
[----:B------:R3:W5:Y:S01]  /*335d0*/  LDL.LU R243, [R1+0x3e44] ;  /* 0x003e440001f37983 */ /* 0x0007620000300800 */
[----:B------:R-:W-:-:S03]  /*335e0*/  LEA.HI.X.SX32 R235, R250, R249, 0x2, P3 ;  /* 0x000000f9faeb7211 */ /* 0x000fc600018f16ff */
[----:B------:R1:W-:Y:S01]  /*335f0*/  STL.64 [R1+0x1868], R238 ;  /* 0x001868ee01007387 */ /* 0x0003e20000100a00 */
[----:B----4-:R-:W-:-:S03]  /*33600*/  LEA R214, P1, R251, R248, 0x2 ;  /* 0x000000f8fbd67211 */ /* 0x010fc600078210ff */
[----:B------:R3:W5:Y:S01]  /*33610*/  LDL.LU R250, [R1+0x3e40] ;  /* 0x003e400001fa7983 */ /* 0x0007620000300800 */
[----:B------:R-:W-:-:S03]  /*33620*/  LEA.HI.X.SX32 R215, R251, R249, 0x2, P1 ;  /* 0x000000f9fbd77211 */ /* 0x000fc600008f16ff */
        /* <DEDUP_REMOVED lines=757> */
[----:B------:R1:W-:Y:S01]  /*36580*/  STL.64 [R1+0xd38], R234 ;  /* 0x000d38ea01007387 */ /* 0x0003e20000100a00 */
[----:B------:R-:W-:Y:S02]  /*36590*/  IMAD R192, R192, c[0x0][0x190], RZ ;  /* 0x00006400c0c07a24 */ /* 0x000fe400078e02ff */
        /* <DEDUP_REMOVED lines=77> */
[----:B------:R-:W-:Y:S01]  /*36a70*/  IMAD R211, R211, c[0x0][0x190], RZ ;  /* 0x00006400d3d37a24 */ /* 0x000fe200078e02ff */
[-C--:B------:R-:W-:Y:S02]  /*36a80*/  LEA.HI.X.SX32 R235, R208, R249.reuse, 0x2, P3 ;  /* 0x000000f9d0eb7211 */ /* 0x080fe400018f16ff */
[----:B------:R1:W-:Y:S01]  /*36a90*/  STL.64 [R1+0xba8], R238 ;  /* 0x000ba8ee01007387 */ /* 0x0003e20000100a00 */
[CC--:B----4-:R-:W-:Y:S01]  /*36aa0*/  LEA R214, P1, R209.reuse, R248.reuse, 0x2 ;  /* 0x000000f8d1d67211 */ /* 0x0d0fe200078210ff */
[----:B------:R-:W-:Y:S02]  /*36ab0*/  IMAD R212, R212, c[0x0][0x190], RZ ;  /* 0x00006400d4d47a24 */ /* 0x000fe400078e02ff */
[----:B------:R3:W5:Y:S01]  /*36ac0*/  LDL.LU R208, [R1+0x3af8] ;  /* 0x003af80001d07983 */ /* 0x0007620000300800 */
[-C--:B------:R-:W-:Y:S02]  /*36ad0*/  LEA.HI.X.SX32 R215, R209, R249.reuse, 0x2, P1 ;  /* 0x000000f9d1d77211 */ /* 0x080fe400008f16ff */
[CC--:B-1----:R-:W-:Y:S01]  /*36ae0*/  LEA R238, P4, R210.reuse, R248.reuse, 0x2 ;  /* 0x000000f8d2ee7211 */ /* 0x0c2fe200078810ff */
        /* <DEDUP_REMOVED lines=28> */
[-C--:B------:R-:W-:Y:S01]  /*36cb0*/  LEA.HI.X.SX32 R239, R217, R249.reuse, 0x2, P4 ;  /* 0x000000f9d9ef7211 */ /* 0x080fe200020f16ff */
[----:B------:R4:W-:Y:S01]  /*36cc0*/  STL.64 [R1+0xb40], R214 ;  /* 0x000b40d601007387 */ /* 0x0009e20000100a00 */
[----:B------:R-:W-:Y:S01]  /*36cd0*/  IMAD.MOV.U32 R252, RZ, RZ, R236 ;  /* 0x000000fffffc7224 */ /* 0x000fe200078e00ec */
[-C--:B------:R-:W-:Y:S01]  /*36ce0*/  LEA R236, P1, R219, R248.reuse, 0x2 ;  /* 0x000000f8dbec7211 */ /* 0x080fe200078210ff */
[----:B------:R-:W-:Y:S01]  /*36cf0*/  IMAD R221, R221, c[0x0][0x190], RZ ;  /* 0x00006400dddd7a24 */ /* 0x000fe200078e02ff */
[C---:B-1----:R-:W-:Y:S01]  /*36d00*/  LEA R234, P3, R218.reuse, R248, 0x2 ;  /* 0x000000f8daea7211 */ /* 0x042fe200078610ff */
[----:B----4-:R3:W5:Y:S03]  /*36d10*/  LDL.LU.64 R214, [R1+0x3ad8] ;  /* 0x003ad80001d67983 */ /* 0x0107660000300a00 */
[-C--:B------:R-:W-:Y:S01]  /*36d20*/  LEA.HI.X.SX32 R235, R218, R249.reuse, 0x2, P3 ;  /* 0x000000f9daeb7211 */ /* 0x080fe200018f16ff */
[----:B------:R3:W5:Y:S01]  /*36d30*/  LDL.LU R217, [R1+0x3ad0] ;  /* 0x003ad00001d97983 */ /* 0x0007620000300800 */
[----:B------:R-:W-:-:S03]  /*36d40*/  LEA.HI.X.SX32 R237, R219, R249, 0x2, P1 ;  /* 0x000000f9dbed7211 */ /* 0x000fc600008f16ff */
[----:B------:R1:W-:Y:S01]  /*36d50*/  STL.64 [R1+0xb38], R238 ;  /* 0x000b38ee01007387 */ /* 0x0003e20000100a00 */
[----:B------:R-:W-:Y:S02]  /*36d60*/  IMAD R222, R222, c[0x0][0x190], RZ ;  /* 0x00006400dede7a24 */ /* 0x000fe400078e02ff */
[----:B------:R-:W-:Y:S01]  /*36d70*/  IMAD R223, R223, c[0x0][0x190], RZ ;  /* 0x00006400dfdf7a24 */ /* 0x000fe200078e02ff */
[----:B------:R3:W5:Y:S01]  /*36d80*/  LDL.LU R218, [R1+0x3acc] ;  /* 0x003acc0001da7983 */ /* 0x0007620000300800 */
[----:B-1----:R-:W-:-:S03]  /*36d90*/  LEA R238, P4, R220, R248, 0x2 ;  /* 0x000000f8dcee7211 */ /* 0x002fc600078810ff */
[----:B------:R1:W-:Y:S01]  /*36da0*/  STL.64 [R1+0xb30], R234 ;  /* 0x000b30ea01007387 */ /* 0x0003e20000100a00 */
[----:B------:R-:W-:-:S03]  /*36db0*/  LEA.HI.X.SX32 R239, R220, R249, 0x2, P4 ;  /* 0x000000f9dcef7211 */ /* 0x000fc600020f16ff */
        /* <DEDUP_REMOVED lines=11> */
[C---:B-1----:R-:W-:Y:S01]  /*36e70*/  LEA R238, P4, R223.reuse, R248, 0x2 ;  /* 0x000000f8dfee7211 */ /* 0x042fe200078810ff */
[----:B------:R-:W-:Y:S01]  /*36e80*/  IMAD R226, R226, c[0x0][0x190], RZ ;  /* 0x00006400e2e27a24 */ /* 0x000fe200078e02ff */
[----:B------:R1:W-:Y:S02]  /*36e90*/  STL.64 [R1+0xb18], R234 ;  /* 0x000b18ea01007387 */ /* 0x0003e40000100a00 */
[----:B------:R-:W-:-:S02]  /*36ea0*/  LEA.HI.X.SX32 R239, R223, R249, 0x2, P4 ;  /* 0x000000f9dfef7211 */ /* 0x000fc400020f16ff */
        /* <DEDUP_REMOVED lines=38> */
[-C--:B------:R-:W-:Y:S02]  /*37110*/  LEA.HI.X.SX32 R237, R231, R249.reuse, 0x2, P1 ;  /* 0x000000f9e7ed7211 */ /* 0x080fe400008f16ff */
[C---:B-1----:R-:W-:Y:S01]  /*37120*/  LEA R238, P4, R232.reuse, R248, 0x2 ;  /* 0x000000f8e8ee7211 */ /* 0x042fe200078810ff */
[----:B------:R1:W-:Y:S01]  /*37130*/  STL.64 [R1+0x9b0], R234 ;  /* 0x0009b0ea01007387 */ /* 0x0003e20000100a00 */
[----:B------:R-:W-:Y:S02]  /*37140*/  IMAD R233, R233, c[0x0][0x190], RZ ;  /* 0x00006400e9e97a24 */ /* 0x000fe400078e02ff */
[----:B------:R-:W-:Y:S01]  /*37150*/  LEA.HI.X.SX32 R239, R232, R249, 0x2, P4 ;  /* 0x000000f9e8ef7211 */ /* 0x000fe200020f16ff */
[----:B------:R3:W5:Y:S04]  /*37160*/  LDL.LU R231, [R1+0x3a98] ;  /* 0x003a980001e77983 */ /* 0x0007680000300800 */
[----:B------:R4:W-:Y:S01]  /*37170*/  STL.64 [R1+0x908], R236 ;  /* 0x000908ec01007387 */ /* 0x0009e20000100a00 */
[----:B------:R-:W-:-:S03]  /*37180*/  IMAD R240, R240, c[0x0][0x190], RZ ;  /* 0x00006400f0f07a24 */ /* 0x000fc600078e02ff */
[----:B------:R3:W5:Y:S01]  /*37190*/  LDL.LU R232, [R1+0x3a94] ;  /* 0x003a940001e87983 */ /* 0x0007620000300800 */
[----:B-1----:R-:W-:-:S03]  /*371a0*/  LEA R234, P3, R233, R248, 0x2 ;  /* 0x000000f8e9ea7211 */ /* 0x002fc600078610ff */
[----:B------:R1:W-:Y:S01]  /*371b0*/  STL.64 [R1+0x900], R238 ;  /* 0x000900ee01007387 */ /* 0x0003e20000100a00 */
[-C--:B------:R-:W-:Y:S01]  /*371c0*/  LEA.HI.X.SX32 R235, R233, R249.reuse, 0x2, P3 ;  /* 0x000000f9e9eb7211 */ /* 0x080fe200018f16ff */
[----:B----4-:R-:W-:Y:S01]  /*371d0*/  IMAD.MOV.U32 R237, RZ, RZ, R252 ;  /* 0x000000ffffed7224 */ /* 0x010fe200078e00fc */
[-C--:B------:R-:W-:Y:S01]  /*371e0*/  LEA R236, P1, R252, R248.reuse, 0x2 ;  /* 0x000000f8fcec7211 */ /* 0x080fe200078210ff */
[----:B------:R-:W-:Y:S01]  /*371f0*/  IMAD R241, R241, c[0x0][0x190], RZ ;  /* 0x00006400f1f17a24 */ /* 0x000fe200078e02ff */
[----:B------:R3:W5:Y:S01]  /*37200*/  LDL.LU R233, [R1+0x3a90] ;  /* 0x003a900001e97983 */ /* 0x0007620000300800 */
[----:B-1----:R-:W-:Y:S01]  /*37210*/  IMAD.MOV.U32 R239, RZ, RZ, c[0x0][0x180] ;  /* 0x00006000ffef7624 */ /* 0x002fe200078e00ff */
[----:B------:R-:W-:Y:S02]  /*37220*/  LEA R238, P4, R240, R248, 0x2 ;  /* 0x000000f8f0ee7211 */ /* 0x000fe400078810ff */
[----:B------:R-:W-:Y:S02]  /*37230*/  LEA.HI.X.SX32 R237, R237, R249, 0x2, P1 ;  /* 0x000000f9eded7211 */ /* 0x000fe400008f16ff */
[----:B------:R-:W-:Y:S01]  /*37240*/  IADD3 R239, R239, -0x91, RZ ;  /* 0xffffff6fefef7810 */ /* 0x000fe20007ffe0ff */
[----:B------:R1:W-:Y:S03]  /*37250*/  STL.64 [R1+0x818], R234 ;  /* 0x000818ea01007387 */ /* 0x0003e60000100a00 */
[----:B------:R-:W-:-:S02]  /*37260*/  ISETP.GE.U32.AND P1, PT, R239, 0x7ffffef0, PT ;  /* 0x7ffffef0ef00780c */ /* 0x000fc40003f26070 */
[-C--:B------:R-:W-:Y:S02]  /*37270*/  LEA.HI.X.SX32 R239, R240, R249.reuse, 0x2, P4 ;  /* 0x000000f9f0ef7211 */ /* 0x080fe400020f16ff */
[C---:B------:R-:W-:Y:S01]  /*37280*/  LEA R248, P3, R241.reuse, R248, 0x2 ;  /* 0x000000f8f1f87211 */ /* 0x040fe200078610ff */
[----:B-1----:R3:W5:Y:S04]  /*37290*/  LDL.LU.64 R234, [R1+0x3a88] ;  /* 0x003a880001ea7983 */ /* 0x0027680000300a00 */
[----:B------:R1:W-:Y:S01]  /*372a0*/  STL.64 [R1+0x810], R236 ;  /* 0x000810ec01007387 */ /* 0x0003e20000100a00 */
[----:B------:R-:W-:-:S03]  /*372b0*/  LEA.HI.X.SX32 R249, R241, R249, 0x2, P3 ;  /* 0x000000f9f1f97211 */ /* 0x000fc600018f16ff */
[----:B-1----:R3:W5:Y:S04]  /*372c0*/  LDL.LU.64 R236, [R1+0x3a80] ;  /* 0x003a800001ec7983 */ /* 0x0027680000300a00 */
[----:B------:R3:W5:Y:S04]  /*372d0*/  LDL.LU R240, [R1+0x3a78] ;  /* 0x003a780001f07983 */ /* 0x0007680000300800 */
[----:B------:R1:W-:Y:S04]  /*372e0*/  STL.64 [R1+0x748], R238 ;  /* 0x000748ee01007387 */ /* 0x0003e80000100a00 */
[----:B-1----:R3:W5:Y:S04]  /*372f0*/  LDL.LU.64 R238, [R1+0x3a70] ;  /* 0x003a700001ee7983 */ /* 0x0027680000300a00 */
[----:B------:R3:W5:Y:S01]  /*37300*/  LDL.LU R241, [R1+0x3a6c] ;  /* 0x003a6c0001f17983 */ /* 0x0007620000300800 */
[----:B------:R-:W-:Y:S01]  /*37310*/  IMAD.MOV.U32 R252, RZ, RZ, c[0x0][0x180] ;  /* 0x00006000fffc7624 */ /* 0x000fe200078e00ff */
[----:B--2---:R-:W-:Y:S01]  /*37320*/  ISETP.NE.U32.AND P3, PT, R0, RZ, PT ;  /* 0x000000ff0000720c */ /* 0x004fe20003f65070 */
[----:B------:R-:W-:-:S03]  /*37330*/  IMAD.MOV.U32 R0, RZ, RZ, c[0x0][0x180] ;  /* 0x00006000ff007624 */ /* 0x000fc600078e00ff */
[----:B------:R-:W-:-:S04]  /*37340*/  IADD3 R252, R252, -0x95, RZ ;  /* 0xffffff6bfcfc7810 */ /* 0x000fc80007ffe0ff */
[----:B------:R-:W-:Y:S02]  /*37350*/  ISETP.GE.U32.AND P4, PT, R252, 0x7ffffeec, PT ;  /* 0x7ffffeecfc00780c */ /* 0x000fe40003f86070 */
[----:B------:R-:W-:-:S06]  /*37360*/  IADD3 R252, R0, -0x99, RZ ;  /* 0xffffff6700fc7810 */ /* 0x000fcc0007ffe0ff */
[----:B---3--:R-:W1:Y:S02]  /*37370*/  S2R R252, SR_TID.X ;  /* 0x0000000000fc7919 */ /* 0x008e640000002100 */
[----:B-1----:R-:W-:-:S04]  /*37380*/  LOP3.LUT R252, R252, 0x7f, RZ, 0xc0, !PT ;  /* 0x0000007ffcfc7812 */ /* 0x002fc800078ec0ff */
[----:B------:R-:W-:-:S04]  /*37390*/  SHF.L.U32 R0, R252, 0x2, RZ ;  /* 0x00000002fc007819 */ /* 0x000fc800000006ff */
[C---:B------:R-:W-:Y:S02]  /*373a0*/  LOP3.LUT R252, R0.reuse, 0x10, RZ, 0x3c, !PT ;  /* 0x0000001000fc7812 */ /* 0x040fe400078e3cff */
[C---:B------:R-:W-:Y:S02]  /*373b0*/  LOP3.LUT R252, R0.reuse, 0x30, RZ, 0x3c, !PT ;  /* 0x0000003000fc7812 */ /* 0x040fe400078e3cff */
[C---:B------:R-:W-:Y:S01]  /*373c0*/  LOP3.LUT R252, R0.reuse, 0x50, RZ, 0x3c, !PT ;  /* 0x0000005000fc7812 */ /* 0x040fe200078e3cff */
[----:B------:R-:W-:Y:S01]  /*373d0*/  IMAD.MOV.U32 R252, RZ, RZ, c[0x0][0x180] ;  /* 0x00006000fffc7624 */ /* 0x000fe200078e00ff */
[----:B------:R-:W-:Y:S01]  /*373e0*/  LOP3.LUT R0, R0, 0x70, RZ, 0x3c, !PT ;  /* 0x0000007000007812 */ /* 0x000fe200078e3cff */
[----:B------:R-:W-:-:S03]  /*373f0*/  IMAD.MOV.U32 R0, RZ, RZ, c[0x0][0x180] ;  /* 0x00006000ff007624 */ /* 0x000fc600078e00ff */
[----:B------:R-:W-:Y:S02]  /*37400*/  IADD3 R252, R252, -0x99, RZ ;  /* 0xffffff67fcfc7810 */ /* 0x000fe40007ffe0ff */
[----:B-----5:R1:W-:Y:S04]  /*37410*/  STL.64 [R1+0x3bf8], R60 ;  /* 0x003bf83c01007387 */ /* 0x0203e80000100a00 */
[----:B------:R-:W0:Y:S04]  /*37420*/  LDGDEPBAR ;  /* 0x00000000000079af */ /* 0x000e280000000000 */
[----:B-1----:R-:W2:Y:S04]  /*37430*/  LDL.64 R60, [R1+0x2018] ;  /* 0x00201800013c7983 */ /* 0x002ea80000100a00 */
[----:B------:R1:W-:Y:S04]  /*37440*/  STL.64 [R1+0x3bf0], R58 ;  /* 0x003bf03a01007387 */ /* 0x0003e80000100a00 */
[----:B-1----:R-:W3:Y:S04]  /*37450*/  LDL.64 R58, [R1+0x6b8] ;  /* 0x0006b800013a7983 */ /* 0x002ee80000100a00 */
[----:B------:R-:W-:Y:S04]  /*37460*/  STL.64 [R1+0x3be8], R56 ;  /* 0x003be83801007387 */ /* 0x000fe80000100a00 */
[----:B------:R1:W-:Y:S04]  /*37470*/  STL.64 [R1+0x3be0], R54 ;  /* 0x003be03601007387 */ /* 0x0003e80000100a00 */
[----:B-1----:R-:W4:Y:S04]  /*37480*/  LDL.64 R54, [R1+0x698] ;  /* 0x0006980001367983 */ /* 0x002f280000100a00 */
[----:B------:R1:W-:Y:S04]  /*37490*/  STL.64 [R1+0x3bd8], R52 ;  /* 0x003bd83401007387 */ /* 0x0003e80000100a00 */
[----:B-1----:R-:W2:Y:S04]  /*374a0*/  LDL.64 R52, [R1+0x728] ;  /* 0x0007280001347983 */ /* 0x002ea80000100a00 */
[----:B------:R1:W-:Y:S04]  /*374b0*/  STL.64 [R1+0x3bd0], R50 ;  /* 0x003bd03201007387 */ /* 0x0003e80000100a00 */
[----:B-1----:R-:W2:Y:S04]  /*374c0*/  LDL.64 R50, [R1+0x2110] ;  /* 0x0021100001327983 */ /* 0x002ea80000100a00 */
[----:B------:R1:W-:Y:S04]  /*374d0*/  STL.64 [R1+0x3bc8], R48 ;  /* 0x003bc83001007387 */ /* 0x0003e80000100a00 */
[----:B-1----:R-:W3:Y:S04]  /*374e0*/  LDL.64 R48, [R1+0x2038] ;  /* 0x0020380001307983 */ /* 0x002ee80000100a00 */
        /* <DEDUP_REMOVED lines=9> */
[----:B-1----:R-:W4:Y:S04]  /*37580*/  LDL.64 R38, [R1+0x2030] ;  /* 0x0020300001267983 */ /* 0x002f280000100a00 */
        /* <DEDUP_REMOVED lines=12> */
[----:B------:R-:W1:Y:S04]  /*37650*/  S2R R56, SR_TID.X ;  /* 0x0000000000387919 */ /* 0x000e680000002100 */
[----:B------:R-:W-:Y:S04]  /*37660*/  STL.64 [R1+0x3b68], R24 ;  /* 0x003b681801007387 */ /* 0x000fe80000100a00 */
[----:B------:R-:W-:Y:S04]  /*37670*/  STL.64 [R1+0x3b60], R22 ;  /* 0x003b601601007387 */ /* 0x000fe80000100a00 */
[----:B------:R-:W-:Y:S04]  /*37680*/  STL.64 [R1+0x3b58], R20 ;  /* 0x003b581401007387 */ /* 0x000fe80000100a00 */
[----:B------:R1:W-:Y:S04]  /*37690*/  STL.64 [R1+0x3b50], R18 ;  /* 0x003b501201007387 */ /* 0x0003e80000100a00 */
[----:B------:R-:W-:Y:S01]  /*376a0*/  STL.64 [R1+0x3b48], R16 ;  /* 0x003b481001007387 */ /* 0x000fe20000100a00 */
[----:B-1----:R-:W-:-:S03]  /*376b0*/  LOP3.LUT R0, R56, 0x7f, RZ, 0xc0, !PT ;  /* 0x0000007f38007812 */ /* 0x002fc600078ec0ff */
[----:B------:R1:W-:Y:S04]  /*376c0*/  STL.64 [R1+0x3b40], R14 ;  /* 0x003b400e01007387 */ /* 0x0003e80000100a00 */
[----:B------:R-:W-:Y:S01]  /*376d0*/  STL.64 [R1+0x3b38], R12 ;  /* 0x003b380c01007387 */ /* 0x000fe20000100a00 */
[----:B------:R-:W-:-:S03]  /*376e0*/  IMAD.SHL.U32 R57, R0, 0x4, RZ ;  /* 0x0000000400397824 */ /* 0x000fc600078e00ff */
[----:B------:R1:W-:Y:S04]  /*376f0*/  STL.64 [R1+0x3b30], R10 ;  /* 0x003b300a01007387 */ /* 0x0003e80000100a00 */
[----:B------:R1:W-:Y:S04]  /*37700*/  STL.64 [R1+0x3b28], R8 ;  /* 0x003b280801007387 */ /* 0x0003e80000100a00 */
[----:B------:R1:W-:Y:S04]  /*37710*/  STL.64 [R1+0x3b20], R6 ;  /* 0x003b200601007387 */ /* 0x0003e80000100a00 */
[----:B------:R1:W-:Y:S04]  /*37720*/  STL.64 [R1+0x3b18], R4 ;  /* 0x003b180401007387 */ /* 0x0003e80000100a00 */
[----:B------:R1:W-:Y:S04]  /*37730*/  STL.64 [R1+0x3b10], R2 ;  /* 0x003b100201007387 */ /* 0x0003e80000100a00 */
[----:B------:R-:W-:Y:S04]  /*37740*/  STL [R1+0x3b08], R250 ;  /* 0x003b08fa01007387 */ /* 0x000fe80000100800 */
[----:B------:R-:W-:Y:S04]  /*37750*/  STL.64 [R1+0x3b00], R246 ;  /* 0x003b00f601007387 */ /* 0x000fe80000100a00 */
[----:B------:R-:W-:Y:S04]  /*37760*/  STL [R1+0x3af8], R251 ;  /* 0x003af8fb01007387 */ /* 0x000fe80000100800 */
[----:B------:R-:W4:Y:S04]  /*37770*/  LDL.64 R18, [R1+0x20c0] ;  /* 0x0020c00001127983 */ /* 0x000f280000100a00 */
[----:B------:R-:W4:Y:S04]  /*37780*/  LDL.64 R20, [R1+0x20c8] ;  /* 0x0020c80001147983 */ /* 0x000f280000100a00 */
[----:B------:R-:W4:Y:S04]  /*37790*/  LDL.64 R22, [R1+0x20d8] ;  /* 0x0020d80001167983 */ /* 0x000f280000100a00 */
[----:B------:R-:W4:Y:S04]  /*377a0*/  LDL.64 R24, [R1+0x20e0] ;  /* 0x0020e00001187983 */ /* 0x000f280000100a00 */
[----:B-1----:R-:W4:Y:S04]  /*377b0*/  LDL.64 R14, [R1+0x1b80] ;  /* 0x001b8000010e7983 */ /* 0x002f280000100a00 */
[----:B------:R-:W4:Y:S01]  /*377c0*/  LDL.64 R16, [R1+0x1aa0] ;  /* 0x001aa00001107983 */ /* 0x000f220000100a00 */
[----:B------:R-:W-:-:S03]  /*377d0*/  LOP3.LUT R56, R56, 0x7f, RZ, 0xc0, !PT ;  /* 0x0000007f38387812 */ /* 0x000fc600078ec0ff */
[----:B------:R-:W4:Y:S04]  /*377e0*/  LDL.64 R10, [R1+0x1c58] ;  /* 0x001c5800010a7983 */ /* 0x000f280000100a00 */
[----:B------:R-:W4:Y:S04]  /*377f0*/  LDL.64 R12, [R1+0x1c20] ;  /* 0x001c2000010c7983 */ /* 0x000f280000100a00 */
[----:B------:R-:W4:Y:S04]  /*37800*/  LDL.64 R8, [R1+0x1cf8] ;  /* 0x001cf80001087983 */ /* 0x000f280000100a00 */
[----:B------:R-:W4:Y:S04]  /*37810*/  LDL.64 R6, [R1+0x1dd0] ;  /* 0x001dd00001067983 */ /* 0x000f280000100a00 */
[----:B--2---:R1:W-:Y:S04]  /*37820*/  LDGSTS.E [R57], [R50.64], P3 ;  /* 0x0000000032397fae */ /* 0x0043e80009921844 */
[----:B------:R-:W2:Y:S04]  /*37830*/  LDL.64 R4, [R1+0x1e70] ;  /* 0x001e700001047983 */ /* 0x000ea80000100a00 */
[----:B------:R-:W2:Y:S04]  /*37840*/  LDL.64 R2, [R1+0x1f10] ;  /* 0x001f100001027983 */ /* 0x000ea80000100a00 */
[----:B-1----:R-:W2:Y:S04]  /*37850*/  LDL.64 R50, [R1+0x2048] ;  /* 0x0020480001327983 */ /* 0x002ea80000100a00 */
[----:B---3--:R1:W-:Y:S04]  /*37860*/  LDGSTS.E [R57+0x1000], [R40.64], P3 ;  /* 0x0100000028397fae */ /* 0x0083e80009921844 */
[----:B----4-:R3:W-:Y:S04]  /*37870*/  LDGSTS.E [R57+0x2000], [R54.64], P3 ;  /* 0x0200000036397fae */ /* 0x0107e80009921844 */
[----:B-1----:R-:W4:Y:S04]  /*37880*/  LDL.64 R40, [R1+0x2050] ;  /* 0x0020500001287983 */ /* 0x002f280000100a00 */
[----:B---3--:R-:W4:Y:S04]  /*37890*/  LDL.64 R54, [R1+0x2060] ;  /* 0x0020600001367983 */ /* 0x008f280000100a00 */
[----:B------:R1:W-:Y:S04]  /*378a0*/  LDGSTS.E [R57+0x3000], [R26.64], P3 ;  /* 0x030000001a397fae */ /* 0x0003e80009921844 */
[----:B------:R1:W-:Y:S04]  /*378b0*/  LDGSTS.E [R57+0x4000], [R58.64], P3 ;  /* 0x040000003a397fae */ /* 0x0003e80009921844 */
[----:B------:R1:W-:Y:S04]  /*378c0*/  LDGSTS.E [R57+0x5000], [R28.64], P3 ;  /* 0x050000001c397fae */ /* 0x0003e80009921844 */
[----:B------:R1:W-:Y:S04]  /*378d0*/  LDGSTS.E [R57+0x6000], [R46.64], P3 ;  /* 0x060000002e397fae */ /* 0x0003e80009921844 */
[----:B-1----:R-:W3:Y:S04]  /*378e0*/  LDL.64 R58, [R1+0x2068] ;  /* 0x00206800013a7983 */ /* 0x002ee80000100a00 */
[----:B------:R1:W-:Y:S04]  /*378f0*/  LDGSTS.E [R57+0x7000], [R30.64], P3 ;  /* 0x070000001e397fae */ /* 0x0003e80009921844 */
[----:B------:R-:W3:Y:S04]  /*37900*/  LDL.64 R46, [R1+0x2078] ;  /* 0x00207800012e7983 */ /* 0x000ee80000100a00 */
[----:B------:R1:W-:Y:S04]  /*37910*/  LDGSTS.E [R57+0x8000], [R52.64], P3 ;  /* 0x0800000034397fae */ /* 0x0003e80009921844 */
[----:B------:R1:W-:Y:S04]  /*37920*/  LDGSTS.E [R57+0x9000], [R32.64], P3 ;  /* 0x0900000020397fae */ /* 0x0003e80009921844 */
[----:B------:R1:W-:Y:S04]  /*37930*/  LDGSTS.E [R57+0xa000], [R36.64], P3 ;  /* 0x0a00000024397fae */ /* 0x0003e80009921844 */
[----:B-1----:R-:W3:Y:S04]  /*37940*/  LDL.64 R52, [R1+0x2080] ;  /* 0x0020800001347983 */ /* 0x002ee80000100a00 */
[----:B------:R1:W-:Y:S04]  /*37950*/  LDGSTS.E [R57+0xb000], [R42.64], P3 ;  /* 0x0b0000002a397fae */ /* 0x0003e80009921844 */
[----:B------:R1:W-:Y:S04]  /*37960*/  LDGSTS.E [R57+0xc000], [R44.64], P3 ;  /* 0x0c0000002c397fae */ /* 0x0003e80009921844 */
[----:B------:R-:W3:Y:S04]  /*37970*/  LDL.64 R36, [R1+0x2098] ;  /* 0x0020980001247983 */ /* 0x000ee80000100a00 */
[----:B-1----:R-:W3:Y:S04]  /*37980*/  LDL.64 R42, [R1+0x2090] ;  /* 0x00209000012a7983 */ /* 0x002ee80000100a00 */
[----:B------:R1:W-:Y:S04]  /*37990*/  LDGSTS.E [R57+0xd000], [R60.64], P3 ;  /* 0x0d0000003c397fae */ /* 0x0003e80009921844 */
[----:B------:R-:W3:Y:S04]  /*379a0*/  LDL.64 R44, [R1+0x20a8] ;  /* 0x0020a800012c7983 */ /* 0x000ee80000100a00 */
[----:B------:R1:W-:Y:S04]  /*379b0*/  LDGSTS.E [R57+0xe000], [R34.64], P3 ;  /* 0x0e00000022397fae */ /* 0x0003e80009921844 */
[----:B-1----:R-:W3:Y:S04]  /*379c0*/  LDL.64 R60, [R1+0x20b0] ;  /* 0x0020b000013c7983 */ /* 0x002ee80000100a00 */
[----:B------:R1:W-:Y:S04]  /*379d0*/  LDGSTS.E [R57+0xf000], [R38.64], P3 ;  /* 0x0f00000026397fae */ /* 0x0003e80009921844 */
[----:B------:R1:W-:Y:S04]  /*379e0*/  LDGSTS.E [R57+0x10000], [R48.64], P3 ;  /* 0x1000000030397fae */ /* 0x0003e80009921844 */
[----:B------:R-:W3:Y:S04]  /*379f0*/  LDL.64 R26, [R1+0x1868] ;  /* 0x00186800011a7983 */ /* 0x000ee80000100a00 */
[----:B-1----:R-:W3:Y:S04]  /*37a00*/  LDL.64 R38, [R1+0x20f0] ;  /* 0x0020f00001267983 */ /* 0x002ee80000100a00 */
[----:B------:R-:W3:Y:S04]  /*37a10*/  LDL.64 R48, [R1+0x1918] ;  /* 0x0019180001307983 */ /* 0x000ee80000100a00 */
[----:B------:R-:W3:Y:S04]  /*37a20*/  LDL.64 R28, [R1+0x12a8] ;  /* 0x0012a800011c7983 */ /* 0x000ee80000100a00 */
[----:B------:R-:W3:Y:S04]  /*37a30*/  LDL.64 R30, [R1+0x1228] ;  /* 0x00122800011e7983 */ /* 0x000ee80000100a00 */
[----:B------:R-:W3:Y:S04]  /*37a40*/  LDL.64 R32, [R1+0x11a8] ;  /* 0x0011a80001207983 */ /* 0x000ee80000100a00 */
[----:B------:R-:W3:Y:S04]  /*37a50*/  LDL.64 R34, [R1+0x1168] ;  /* 0x0011680001227983 */ /* 0x000ee80000100a00 */
[----:B--2---:R1:W-:Y:S04]  /*37a60*/  LDGSTS.E [R57+0x11000], [R50.64], P3 ;  /* 0x1100000032397fae */ /* 0x0043e80009921844 */
[----:B-1----:R-:W2:Y:S04]  /*37a70*/  LDL.64 R50, [R1+0x20f8] ;  /* 0x0020f80001327983 */ /* 0x002ea80000100a00 */
[----:B----4-:R1:W-:Y:S04]  /*37a80*/  LDGSTS.E [R57+0x12000], [R40.64], P3 ;  /* 0x1200000028397fae */ /* 0x0103e80009921844 */
[----:B------:R4:W-:Y:S04]  /*37a90*/  LDGSTS.E [R57+0x13000], [R54.64], P3 ;  /* 0x1300000036397fae */ /* 0x0009e80009921844 */
[----:B-1----:R-:W2:Y:S04]  /*37aa0*/  LDL.64 R40, [R1+0x1128] ;  /* 0x0011280001287983 */ /* 0x002ea80000100a00 */
[----:B----4-:R-:W2:Y:S04]  /*37ab0*/  LDL.64 R54, [R1+0x1828] ;  /* 0x0018280001367983 */ /* 0x010ea80000100a00 */
[----:B---3--:R1:W-:Y:S04]  /*37ac0*/  LDGSTS.E [R57+0x14000], [R58.64], P3 ;  /* 0x140000003a397fae */ /* 0x0083e80009921844 */
[----:B------:R3:W-:Y:S04]  /*37ad0*/  LDGSTS.E [R57+0x15000], [R46.64], P3 ;  /* 0x150000002e397fae */ /* 0x0007e80009921844 */
[----:B-1----:R-:W4:Y:S04]  /*37ae0*/  LDL.64 R58, [R1+0x1268] ;  /* 0x00126800013a7983 */ /* 0x002f280000100a00 */
[----:B---3--:R-:W3:Y:S04]  /*37af0*/  LDL.64 R46, [R1+0x11e8] ;  /* 0x0011e800012e7983 */ /* 0x008ee80000100a00 */
[----:B------:R1:W-:Y:S04]  /*37b00*/  LDGSTS.E [R57+0x16000], [R52.64], P3 ;  /* 0x1600000034397fae */ /* 0x0003e80009921844 */
[----:B-1----:R-:W3:Y:S04]  /*37b10*/  LDL.64 R52, [R1+0x10e8] ;  /* 0x0010e80001347983 */ /* 0x002ee80000100a00 */
[----:B------:R1:W-:Y:S04]  /*37b20*/  LDGSTS.E [R57+0x17000], [R42.64], P3 ;  /* 0x170000002a397fae */ /* 0x0003e80009921844 */
[----:B------:R1:W-:Y:S04]  /*37b30*/  LDGSTS.E [R57+0x18000], [R36.64], P3 ;  /* 0x1800000024397fae */ /* 0x0003e80009921844 */
[----:B------:R1:W-:Y:S04]  /*37b40*/  LDGSTS.E [R57+0x19000], [R44.64], P3 ;  /* 0x190000002c397fae */ /* 0x0003e80009921844 */
[----:B-1----:R-:W3:Y:S04]  /*37b50*/  LDL.64 R42, [R1+0x10a8] ;  /* 0x0010a800012a7983 */ /* 0x002ee80000100a00 */
[----:B------:R-:W3:Y:S04]  /*37b60*/  LDL.64 R36, [R1+0x1068] ;  /* 0x0010680001247983 */ /* 0x000ee80000100a00 */
[----:B------:R1:W-:Y:S04]  /*37b70*/  LDGSTS.E [R57+0x1a000], [R60.64], P3 ;  /* 0x1a0000003c397fae */ /* 0x0003e80009921844 */
[----:B------:R-:W3:Y:S04]  /*37b80*/  LDL.64 R44, [R1+0x1028] ;  /* 0x00102800012c7983 */ /* 0x000ee80000100a00 */
[----:B------:R1:W-:Y:S04]  /*37b90*/  LDGSTS.E [R57+0x1b000], [R18.64], P3 ;  /* 0x1b00000012397fae */ /* 0x0003e80009921844 */
[----:B-1----:R-:W3:Y:S04]  /*37ba0*/  LDL.64 R60, [R1+0xfe8] ;  /* 0x000fe800013c7983 */ /* 0x002ee80000100a00 */
[----:B------:R1:W-:Y:S04]  /*37bb0*/  LDGSTS.E [R57+0x1c000], [R20.64], P3 ;  /* 0x1c00000014397fae */ /* 0x0003e80009921844 */
[----:B------:R1:W-:Y:S04]  /*37bc0*/  LDGSTS.E [R57+0x1d000], [R22.64], P3 ;  /* 0x1d00000016397fae */ /* 0x0003e80009921844 */
[----:B------:R1:W-:Y:S04]  /*37bd0*/  LDGSTS.E [R57+0x1e000], [R24.64], P3 ;  /* 0x1e00000018397fae */ /* 0x0003e80009921844 */
        /* <DEDUP_REMOVED lines=8> */
[----:B--2---:R1:W-:Y:S04]  /*37c60*/  LDGSTS.E [R57+0x21000], [R50.64], P3 ;  /* 0x2100000032397fae */ /* 0x0043e80009921844 */
[----:B------:R2:W-:Y:S04]  /*37c70*/  LDGSTS.E [R57+0x22000], [R26.64], P3 ;  /* 0x220000001a397fae */ /* 0x0005e80009921844 */
[----:B-1----:R-:W3:Y:S04]  /*37c80*/  LDL.64 R50, [R1+0xf28] ;  /* 0x000f280001327983 */ /* 0x002ee80000100a00 */
[----:B--2---:R-:W3:Y:S04]  /*37c90*/  LDL.64 R26, [R1+0x1fa8] ;  /* 0x001fa800011a7983 */ /* 0x004ee80000100a00 */
[----:B------:R1:W-:Y:S04]  /*37ca0*/  LDGSTS.E [R57+0x23000], [R54.64], P3 ;  /* 0x2300000036397fae */ /* 0x0003e80009921844 */
[----:B------:R1:W-:Y:S04]  /*37cb0*/  LDGSTS.E [R57+0x24000], [R28.64], P3 ;  /* 0x240000001c397fae */ /* 0x0003e80009921844 */
[----:B-1----:R-:W3:Y:S04]  /*37cc0*/  LDL.64 R54, [R1+0xee8] ;  /* 0x000ee80001367983 */ /* 0x002ee80000100a00 */
[----:B------:R-:W3:Y:S04]  /*37cd0*/  LDL.64 R28, [R1+0x1f38] ;  /* 0x001f3800011c7983 */ /* 0x000ee80000100a00 */
[----:B----4-:R1:W-:Y:S04]  /*37ce0*/  LDGSTS.E [R57+0x25000], [R58.64], P3 ;  /* 0x250000003a397fae */ /* 0x0103e80009921844 */
[----:B------:R4:W-:Y:S04]  /*37cf0*/  LDGSTS.E [R57+0x26000], [R30.64], P3 ;  /* 0x260000001e397fae */ /* 0x0009e80009921844 */
[----:B---3--:R3:W-:Y:S04]  /*37d00*/  LDGSTS.E [R57+0x27000], [R46.64], P3 ;  /* 0x270000002e397fae */ /* 0x0087e80009921844 */
[----:B------:R3:W-:Y:S04]  /*37d10*/  LDGSTS.E [R57+0x28000], [R32.64], P3 ;  /* 0x2800000020397fae */ /* 0x0007e80009921844 */
[----:B------:R3:W-:Y:S04]  /*37d20*/  LDGSTS.E [R57+0x29000], [R34.64], P3 ;  /* 0x2900000022397fae */ /* 0x0007e80009921844 */
[----:B-1----:R-:W2:Y:S04]  /*37d30*/  LDL.64 R58, [R1+0xea8] ;  /* 0x000ea800013a7983 */ /* 0x002ea80000100a00 */
[----:B------:R1:W-:Y:S04]  /*37d40*/  LDGSTS.E [R57+0x2a000], [R40.64], P3 ;  /* 0x2a00000028397fae */ /* 0x0003e80009921844 */
[----:B---3--:R-:W3:Y:S04]  /*37d50*/  LDL.64 R46, [R1+0xe68] ;  /* 0x000e6800012e7983 */ /* 0x008ee80000100a00 */
[----:B------:R1:W-:Y:S04]  /*37d60*/  LDGSTS.E [R57+0x2b000], [R52.64], P3 ;  /* 0x2b00000034397fae */ /* 0x0003e80009921844 */
[----:B------:R-:W3:Y:S04]  /*37d70*/  LDL.64 R34, [R1+0xde8] ;  /* 0x000de80001227983 */ /* 0x000ee80000100a00 */
[----:B------:R4:W-:Y:S04]  /*37d80*/  LDGSTS.E [R57+0x2c000], [R42.64], P3 ;  /* 0x2c0000002a397fae */ /* 0x0009e80009921844 */
[----:B-1----:R-:W3:Y:S04]  /*37d90*/  LDL.64 R52, [R1+0xe28] ;  /* 0x000e280001347983 */ /* 0x002ee80000100a00 */
[----:B------:R-:W3:Y:S04]  /*37da0*/  LDL.64 R40, [R1+0xda8] ;  /* 0x000da80001287983 */ /* 0x000ee80000100a00 */
[----:B----4-:R-:W4:Y:S04]  /*37db0*/  LDL.64 R42, [R1+0xd68] ;  /* 0x000d6800012a7983 */ /* 0x010f280000100a00 */
[----:B------:R1:W-:Y:S04]  /*37dc0*/  LDGSTS.E [R57+0x2d000], [R36.64], P3 ;  /* 0x2d00000024397fae */ /* 0x0003e80009921844 */
[----:B------:R1:W-:Y:S04]  /*37dd0*/  LDGSTS.E [R57+0x2e000], [R44.64], P3 ;  /* 0x2e0000002c397fae */ /* 0x0003e80009921844 */
[----:B------:R1:W-:Y:S04]  /*37de0*/  LDGSTS.E [R57+0x2f000], [R60.64], P3 ;  /* 0x2f0000003c397fae */ /* 0x0003e80009921844 */
[----:B------:R-:W4:Y:S04]  /*37df0*/  LDL.64 R30, [R1+0x1ec8] ;  /* 0x001ec800011e7983 */ /* 0x000f280000100a00 */
[----:B-1----:R-:W4:Y:S04]  /*37e00*/  LDL.64 R44, [R1+0x9b0] ;  /* 0x0009b000012c7983 */ /* 0x002f280000100a00 */
[----:B------:R-:W4:Y:S04]  /*37e10*/  LDL.64 R60, [R1+0xb10] ;  /* 0x000b1000013c7983 */ /* 0x000f280000100a00 */
[----:B------:R-:W4:Y:S04]  /*37e20*/  LDL.64 R32, [R1+0x1e58] ;  /* 0x001e580001207983 */ /* 0x000f280000100a00 */
[----:B------:R-:W4:Y:S04]  /*37e30*/  LDL.64 R36, [R1+0x1e20] ;  /* 0x001e200001247983 */ /* 0x000f280000100a00 */
[----:B------:R1:W-:Y:S04]  /*37e40*/  LDGSTS.E [R57+0x30000], [R48.64], P3 ;  /* 0x3000000030397fae */ /* 0x0003e80009921844 */
[----:B------:R1:W-:Y:S04]  /*37e50*/  LDGSTS.E [R57+0x31000], [R38.64], P3 ;  /* 0x3100000026397fae */ /* 0x0003e80009921844 */
[----:B-1----:R-:W4:Y:S04]  /*37e60*/  LDL.64 R48, [R1+0x1fe0] ;  /* 0x001fe00001307983 */ /* 0x002f280000100a00 */
[----:B------:R-:W4:Y:S04]  /*37e70*/  LDL.64 R38, [R1+0x1de8] ;  /* 0x001de80001267983 */ /* 0x000f280000100a00 */
[----:B------:R1:W-:Y:S04]  /*37e80*/  LDGSTS.E [R57+0x32000], [R50.64], P3 ;  /* 0x3200000032397fae */ /* 0x0003e80009921844 */
[----:B-1----:R-:W4:Y:S04]  /*37e90*/  LDL.64 R50, [R1+0x1f70] ;  /* 0x001f700001327983 */ /* 0x002f280000100a00 */
[----:B------:R1:W-:Y:S04]  /*37ea0*/  LDGSTS.E [R57+0x33000], [R54.64], P3 ;  /* 0x3300000036397fae */ /* 0x0003e80009921844 */
[----:B-1----:R-:W4:Y:S04]  /*37eb0*/  LDL.64 R54, [R1+0x1f00] ;  /* 0x001f000001367983 */ /* 0x002f280000100a00 */
[----:B--2---:R1:W-:Y:S04]  /*37ec0*/  LDGSTS.E [R57+0x34000], [R58.64], P3 ;  /* 0x340000003a397fae */ /* 0x0043e80009921844 */
[----:B---3--:R2:W-:Y:S04]  /*37ed0*/  LDGSTS.E [R57+0x35000], [R46.64], P3 ;  /* 0x350000002e397fae */ /* 0x0085e80009921844 */
[----:B-1----:R-:W3:Y:S04]  /*37ee0*/  LDL.64 R58, [R1+0x1e90] ;  /* 0x001e9000013a7983 */ /* 0x002ee80000100a00 */
[----:B--2---:R-:W2:Y:S04]  /*37ef0*/  LDL.64 R46, [R1+0x1db0] ;  /* 0x001db000012e7983 */ /* 0x004ea80000100a00 */
[----:B------:R1:W-:Y:S04]  /*37f00*/  LDGSTS.E [R57+0x36000], [R52.64], P3 ;  /* 0x3600000034397fae */ /* 0x0003e80009921844 */
[----:B------:R4:W-:Y:S04]  /*37f10*/  LDGSTS.E [R57+0x37000], [R34.64], P3 ;  /* 0x3700000022397fae */ /* 0x0009e80009921844 */
[----:B------:R4:W-:Y:S04]  /*37f20*/  LDGSTS.E [R57+0x38000], [R40.64], P3 ;  /* 0x3800000028397fae */ /* 0x0009e80009921844 */
[----:B-1----:R-:W1:Y:S04]  /*37f30*/  S2R R53, SR_TID.X ;  /* 0x0000000000357919 */ /* 0x002e680000002100 */
[----:B----4-:R1:W-:Y:S04]  /*37f40*/  LDGSTS.E [R57+0x39000], [R42.64], P3 ;  /* 0x390000002a397fae */ /* 0x0103e80009921844 */
[----:B------:R4:W-:Y:S04]  /*37f50*/  LDGSTS.E [R57+0x3a000], [R18.64], P3 ;  /* 0x3a00000012397fae */ /* 0x0009e80009921844 */
[----:B------:R-:W2:Y:S04]  /*37f60*/  LDL.64 R34, [R1+0x1d78] ;  /* 0x001d780001227983 */ /* 0x000ea80000100a00 */
[----:B------:R4:W-:Y:S04]  /*37f70*/  LDGSTS.E [R57+0x3b000], [R20.64], P3 ;  /* 0x3b00000014397fae */ /* 0x0009e80009921844 */
[----:B------:R-:W2:Y:S01]  /*37f80*/  LDL.64 R40, [R1+0x1d40] ;  /* 0x001d400001287983 */ /* 0x000ea20000100a00 */
[----:B-1----:R-:W-:-:S03]  /*37f90*/  LOP3.LUT R43, R53, 0x7f, RZ, 0xc0, !PT ;  /* 0x0000007f352b7812 */ /* 0x002fc600078ec0ff */
[----:B------:R1:W-:Y:S04]  /*37fa0*/  LDGSTS.E [R57+0x3c000], [R22.64], P3 ;  /* 0x3c00000016397fae */ /* 0x0003e80009921844 */
[----:B------:R-:W2:Y:S04]  /*37fb0*/  LDL.64 R52, [R1+0x1d08] ;  /* 0x001d080001347983 */ /* 0x000ea80000100a00 */
[----:B------:R1:W-:Y:S04]  /*37fc0*/  LDGSTS.E [R57+0x3d000], [R24.64], P3 ;  /* 0x3d00000018397fae */ /* 0x0003e80009921844 */
[----:B------:R1:W-:Y:S01]  /*37fd0*/  LDGSTS.E [R57+0x3e000], [R60.64], P3 ;  /* 0x3e0000003c397fae */ /* 0x0003e20009921844 */
[----:B------:R-:W-:-:S03]  /*37fe0*/  IMAD.SHL.U32 R43, R43, 0x4, RZ ;  /* 0x000000042b2b7824 */ /* 0x000fc600078e00ff */
[----:B------:R4:W-:Y:S04]  /*37ff0*/  LDGSTS.E [R57+0x3f000], [R44.64], P3 ;  /* 0x3f0000002c397fae */ /* 0x0009e80009921844 */
[----:B----4-:R-:W4:Y:S04]  /*38000*/  LDL.64 R18, [R1+0x1a68] ;  /* 0x001a680001127983 */ /* 0x010f280000100a00 */
[----:B-1----:R-:W4:Y:S01]  /*38010*/  LDL.64 R60, [R1+0x1cd0] ;  /* 0x001cd000013c7983 */ /* 0x002f220000100a00 */
[----:B------:R-:W-:-:S03]  /*38020*/  LOP3.LUT R42, R43, 0x10, RZ, 0x3c, !PT ;  /* 0x000000102b2a7812 */ /* 0x000fc600078e3cff */
[----:B------:R-:W4:Y:S04]  /*38030*/  LDL.64 R44, [R1+0x1c98] ;  /* 0x001c9800012c7983 */ /* 0x000f280000100a00 */
[----:B------:R1:W-:Y:S04]  /*38040*/  LDGSTS.E [R42+0x200], [R48.64], P3 ;  /* 0x00200000302a7fae */ /* 0x0003e80009921844 */
[----:B------:R1:W-:Y:S04]  /*38050*/  LDGSTS.E [R42+0x1200], [R26.64], P3 ;  /* 0x012000001a2a7fae */ /* 0x0003e80009921844 */
[----:B------:R-:W4:Y:S04]  /*38060*/  LDL.64 R20, [R1+0x1a30] ;  /* 0x001a300001147983 */ /* 0x000f280000100a00 */
[----:B-1----:R-:W4:Y:S04]  /*38070*/  LDL.64 R48, [R1+0x1c60] ;  /* 0x001c600001307983 */ /* 0x002f280000100a00 */
[----:B------:R-:W4:Y:S04]  /*38080*/  LDL.64 R22, [R1+0x19f8] ;  /* 0x0019f80001167983 */ /* 0x000f280000100a00 */
[----:B------:R1:W-:Y:S04]  /*38090*/  LDGSTS.E [R42+0x2200], [R50.64], P3 ;  /* 0x02200000322a7fae */ /* 0x0003e80009921844 */
[----:B------:R1:W-:Y:S04]  /*380a0*/  LDGSTS.E [R42+0x3200], [R28.64], P3 ;  /* 0x032000001c2a7fae */ /* 0x0003e80009921844 */
[----:B------:R-:W4:Y:S04]  /*380b0*/  LDL.64 R24, [R1+0x19c0] ;  /* 0x0019c00001187983 */ /* 0x000f280000100a00 */
[----:B-1----:R-:W4:Y:S04]  /*380c0*/  LDL.64 R50, [R1+0x1c28] ;  /* 0x001c280001327983 */ /* 0x002f280000100a00 */
[----:B------:R-:W4:Y:S04]  /*380d0*/  LDL.64 R26, [R1+0x18d8] ;  /* 0x0018d800011a7983 */ /* 0x000f280000100a00 */
[----:B------:R-:W4:Y:S04]  /*380e0*/  LDL.64 R28, [R1+0x1860] ;  /* 0x00186000011c7983 */ /* 0x000f280000100a00 */
[----:B------:R1:W-:Y:S04]  /*380f0*/  LDGSTS.E [R42+0x4200], [R54.64], P3 ;  /* 0x04200000362a7fae */ /* 0x0003e80009921844 */
[----:B------:R1:W-:Y:S04]  /*38100*/  LDGSTS.E [R42+0x5200], [R30.64], P3 ;  /* 0x052000001e2a7fae */ /* 0x0003e80009921844 */
[----:B-1----:R-:W4:Y:S04]  /*38110*/  LDL.64 R54, [R1+0x1bf0] ;  /* 0x001bf00001367983 */ /* 0x002f280000100a00 */
[----:B------:R-:W4:Y:S04]  /*38120*/  LDL.64 R30, [R1+0x12a0] ;  /* 0x0012a000011e7983 */ /* 0x000f280000100a00 */
[----:B---3--:R1:W-:Y:S04]  /*38130*/  LDGSTS.E [R42+0x6200], [R58.64], P3 ;  /* 0x062000003a2a7fae */ /* 0x0083e80009921844 */
[----:B------:R3:W-:Y:S04]  /*38140*/  LDGSTS.E [R42+0x7200], [R32.64], P3 ;  /* 0x07200000202a7fae */ /* 0x0007e80009921844 */
[----:B------:R3:W-:Y:S04]  /*38150*/  LDGSTS.E [R42+0x8200], [R36.64], P3 ;  /* 0x08200000242a7fae */ /* 0x0007e80009921844 */
[----:B-1----:R-:W4:Y:S04]  /*38160*/  LDL.64 R58, [R1+0x1bb8] ;  /* 0x001bb800013a7983 */ /* 0x002f280000100a00 */
[----:B------:R1:W-:Y:S04]  /*38170*/  LDGSTS.E [R42+0x9200], [R38.64], P3 ;  /* 0x09200000262a7fae */ /* 0x0003e80009921844 */
[----:B---3--:R-:W3:Y:S04]  /*38180*/  LDL.64 R36, [R1+0x1b48] ;  /* 0x001b480001247983 */ /* 0x008ee80000100a00 */
[----:B--2---:R2:W-:Y:S04]  /*38190*/  LDGSTS.E [R42+0xa200], [R46.64], P3 ;  /* 0x0a2000002e2a7fae */ /* 0x0045e80009921844 */
[----:B-1----:R-:W3:Y:S04]  /*381a0*/  LDL.64 R38, [R1+0x1b10] ;  /* 0x001b100001267983 */ /* 0x002ee80000100a00 */
[----:B------:R-:W3:Y:S04]  /*381b0*/  LDL.64 R32, [R1+0x1220] ;  /* 0x0012200001207983 */ /* 0x000ee80000100a00 */
[----:B--2---:R-:W2:Y:S04]  /*381c0*/  LDL.64 R46, [R1+0x1ad8] ;  /* 0x001ad800012e7983 */ /* 0x004ea80000100a00 */
[----:B------:R1:W-:Y:S04]  /*381d0*/  LDGSTS.E [R42+0xb200], [R34.64], P3 ;  /* 0x0b200000222a7fae */ /* 0x0003e80009921844 */
[----:B------:R1:W-:Y:S04]  /*381e0*/  LDGSTS.E [R42+0xc200], [R40.64], P3 ;  /* 0x0c200000282a7fae */ /* 0x0003e80009921844 */
[----:B-1----:R-:W2:Y:S04]  /*381f0*/  LDL.64 R34, [R1+0x11e0] ;  /* 0x0011e00001227983 */ /* 0x002ea80000100a00 */
[----:B------:R1:W-:Y:S04]  /*38200*/  LDGSTS.E [R42+0xd200], [R52.64], P3 ;  /* 0x0d200000342a7fae */ /* 0x0003e80009921844 */
[----:B------:R-:W2:Y:S04]  /*38210*/  LDL.64 R40, [R1+0x1950] ;  /* 0x0019500001287983 */ /* 0x000ea80000100a00 */
[----:B-1----:R-:W2:Y:S04]  /*38220*/  LDL.64 R52, [R1+0x1988] ;  /* 0x0019880001347983 */ /* 0x002ea80000100a00 */
[----:B----4-:R1:W-:Y:S04]  /*38230*/  LDGSTS.E [R42+0xe200], [R60.64], P3 ;  /* 0x0e2000003c2a7fae */ /* 0x0103e80009921844 */
[----:B------:R4:W-:Y:S04]  /*38240*/  LDGSTS.E [R42+0xf200], [R44.64], P3 ;  /* 0x0f2000002c2a7fae */ /* 0x0009e80009921844 */
[----:B-1----:R-:W2:Y:S04]  /*38250*/  LDL.64 R60, [R1+0x1910] ;  /* 0x00191000013c7983 */ /* 0x002ea80000100a00 */
[----:B----4-:R-:W2:Y:S04]  /*38260*/  LDL.64 R44, [R1+0x11a0] ;  /* 0x0011a000012c7983 */ /* 0x010ea80000100a00 */
[----:B------:R1:W-:Y:S04]  /*38270*/  LDGSTS.E [R42+0x10200], [R48.64], P3 ;  /* 0x10200000302a7fae */ /* 0x0003e80009921844 */
[----:B-1----:R-:W2:Y:S04]  /*38280*/  LDL.64 R48, [R1+0x18a0] ;  /* 0x0018a00001307983 */ /* 0x002ea80000100a00 */
[----:B------:R1:W-:Y:S04]  /*38290*/  LDGSTS.E [R42+0x11200], [R50.64], P3 ;  /* 0x11200000322a7fae */ /* 0x0003e80009921844 */
[----:B-1----:R-:W2:Y:S04]  /*382a0*/  LDL.64 R50, [R1+0x1820] ;  /* 0x0018200001327983 */ /* 0x002ea80000100a00 */
[----:B------:R1:W-:Y:S04]  /*382b0*/  LDGSTS.E [R42+0x12200], [R54.64], P3 ;  /* 0x12200000362a7fae */ /* 0x0003e80009921844 */
[----:B-1----:R-:W2:Y:S04]  /*382c0*/  LDL.64 R54, [R1+0x1260] ;  /* 0x0012600001367983 */ /* 0x002ea80000100a00 */
[----:B------:R1:W-:Y:S04]  /*382d0*/  LDGSTS.E [R42+0x13200], [R58.64], P3 ;  /* 0x132000003a2a7fae */ /* 0x0003e80009921844 */
[----:B------:R2:W-:Y:S04]  /*382e0*/  LDGSTS.E [R42+0x14200], [R14.64], P3 ;  /* 0x142000000e2a7fae */ /* 0x0005e80009921844 */
[----:B---3--:R3:W-:Y:S04]  /*382f0*/  LDGSTS.E [R42+0x15200], [R36.64], P3 ;  /* 0x15200000242a7fae */ /* 0x0087e80009921844 */
[----:B-1----:R-:W4:Y:S04]  /*38300*/  LDL.64 R58, [R1+0x1160] ;  /* 0x00116000013a7983 */ /* 0x002f280000100a00 */
[----:B------:R1:W-:Y:S04]  /*38310*/  LDGSTS.E [R42+0x16200], [R38.64], P3 ;  /* 0x16200000262a7fae */ /* 0x0003e80009921844 */
[----:B---3--:R-:W3:Y:S04]  /*38320*/  LDL.64 R36, [R1+0x1120] ;  /* 0x0011200001247983 */ /* 0x008ee80000100a00 */
[----:B--2---:R2:W-:Y:S04]  /*38330*/  LDGSTS.E [R42+0x17200], [R46.64], P3 ;  /* 0x172000002e2a7fae */ /* 0x0045e80009921844 */
[----:B------:R1:W-:Y:S04]  /*38340*/  LDGSTS.E [R42+0x18200], [R16.64], P3 ;  /* 0x18200000102a7fae */ /* 0x0003e80009921844 */
[----:B------:R1:W-:Y:S04]  /*38350*/  LDGSTS.E [R42+0x19200], [R18.64], P3 ;  /* 0x19200000122a7fae */ /* 0x0003e80009921844 */
[----:B------:R2:W-:Y:S04]  /*38360*/  LDGSTS.E [R42+0x1a200], [R20.64], P3 ;  /* 0x1a200000142a7fae */ /* 0x0005e80009921844 */
[----:B------:R2:W-:Y:S04]  /*38370*/  LDGSTS.E [R42+0x1b200], [R22.64], P3 ;  /* 0x1b200000162a7fae */ /* 0x0005e80009921844 */
[----:B-1----:R-:W3:Y:S04]  /*38380*/  LDL.64 R38, [R1+0x10e0] ;  /* 0x0010e00001267983 */ /* 0x002ee80000100a00 */
[----:B------:R1:W-:Y:S04]  /*38390*/  LDGSTS.E [R42+0x1c200], [R24.64], P3 ;  /* 0x1c200000182a7fae */ /* 0x0003e80009921844 */
[----:B--2---:R-:W2:Y:S04]  /*383a0*/  LDL.64 R46, [R1+0x10a0] ;  /* 0x0010a000012e7983 */ /* 0x004ea80000100a00 */
[----:B------:R1:W-:Y:S04]  /*383b0*/  LDGSTS.E [R42+0x1d200], [R52.64], P3 ;  /* 0x1d200000342a7fae */ /* 0x0003e80009921844 */
[----:B------:R1:W-:Y:S04]  /*383c0*/  LDGSTS.E [R42+0x1e200], [R40.64], P3 ;  /* 0x1e200000282a7fae */ /* 0x0003e80009921844 */
[----:B------:R-:W2:Y:S04]  /*383d0*/  LDL.64 R14, [R1+0xee0] ;  /* 0x000ee000010e7983 */ /* 0x000ea80000100a00 */
[----:B-1----:R-:W2:Y:S04]  /*383e0*/  LDL.64 R52, [R1+0x1060] ;  /* 0x0010600001347983 */ /* 0x002ea80000100a00 */
[----:B------:R-:W2:Y:S04]  /*383f0*/  LDL.64 R40, [R1+0x1020] ;  /* 0x0010200001287983 */ /* 0x000ea80000100a00 */
        /* <DEDUP_REMOVED lines=15> */
[----:B------:R-:W2:Y:S04]  /*384f0*/  LDL.64 R28, [R1+0xbd0] ;  /* 0x000bd000011c7983 */ /* 0x000ea80000100a00 */
[----:B------:R-:W2:Y:S04]  /*38500*/  LDL.64 R30, [R1+0x908] ;  /* 0x00090800011e7983 */ /* 0x000ea80000100a00 */
[----:B------:R1:W-:Y:S04]  /*38510*/  LDGSTS.E [R42+0x25200], [R54.64], P3 ;  /* 0x25200000362a7fae */ /* 0x0003e80009921844 */
[----:B------:R1:W-:Y:S04]  /*38520*/  LDGSTS.E [R42+0x26200], [R32.64], P3 ;  /* 0x26200000202a7fae */ /* 0x0003e80009921844 */
[----:B------:R1:W-:Y:S04]  /*38530*/  LDGSTS.E [R42+0x27200], [R34.64], P3 ;  /* 0x27200000222a7fae */ /* 0x0003e80009921844 */
[----:B-1----:R-:W2:Y:S04]  /*38540*/  LDL.64 R54, [R1+0xf20] ;  /* 0x000f200001367983 */ /* 0x002ea80000100a00 */
[----:B------:R1:W-:Y:S04]  /*38550*/  LDGSTS.E [R42+0x28200], [R44.64], P3 ;  /* 0x282000002c2a7fae */ /* 0x0003e80009921844 */
[----:B------:R-:W2:Y:S04]  /*38560*/  LDL.64 R32, [R1+0x1fa0] ;  /* 0x001fa00001207983 */ /* 0x000ea80000100a00 */
[----:B------:R-:W2:Y:S04]  /*38570*/  LDL.64 R34, [R1+0x1f30] ;  /* 0x001f300001227983 */ /* 0x000ea80000100a00 */
[----:B-1----:R-:W2:Y:S04]  /*38580*/  LDL.64 R44, [R1+0xe60] ;  /* 0x000e6000012c7983 */ /* 0x002ea80000100a00 */
[----:B----4-:R1:W-:Y:S04]  /*38590*/  LDGSTS.E [R42+0x29200], [R58.64], P3 ;  /* 0x292000003a2a7fae */ /* 0x0103e80009921844 */
[----:B---3--:R3:W-:Y:S04]  /*385a0*/  LDGSTS.E [R42+0x2a200], [R36.64], P3 ;  /* 0x2a200000242a7fae */ /* 0x0087e80009921844 */
[----:B-1----:R-:W4:Y:S04]  /*385b0*/  LDL.64 R58, [R1+0xe20] ;  /* 0x000e2000013a7983 */ /* 0x002f280000100a00 */
[----:B---3--:R-:W3:Y:S04]  /*385c0*/  LDL.64 R36, [R1+0x1ec0] ;  /* 0x001ec00001247983 */ /* 0x008ee80000100a00 */
[----:B------:R1:W-:Y:S04]  /*385d0*/  LDGSTS.E [R42+0x2b200], [R38.64], P3 ;  /* 0x2b200000262a7fae */ /* 0x0003e80009921844 */
[----:B--2---:R2:W-:Y:S04]  /*385e0*/  LDGSTS.E [R42+0x2c200], [R46.64], P3 ;  /* 0x2c2000002e2a7fae */ /* 0x0045e80009921844 */
[----:B-1----:R-:W3:Y:S04]  /*385f0*/  LDL.64 R38, [R1+0x1e88] ;  /* 0x001e880001267983 */ /* 0x002ee80000100a00 */
[----:B--2---:R-:W2:Y:S04]  /*38600*/  LDL.64 R46, [R1+0xb48] ;  /* 0x000b4800012e7983 */ /* 0x004ea80000100a00 */
[----:B------:R1:W-:Y:S04]  /*38610*/  LDGSTS.E [R42+0x2d200], [R52.64], P3 ;  /* 0x2d200000342a7fae */ /* 0x0003e80009921844 */
[----:B------:R1:W-:Y:S04]  /*38620*/  LDGSTS.E [R42+0x2e200], [R40.64], P3 ;  /* 0x2e200000282a7fae */ /* 0x0003e80009921844 */
[----:B-1----:R-:W3:Y:S04]  /*38630*/  LDL.64 R52, [R1+0xb08] ;  /* 0x000b080001347983 */ /* 0x002ee80000100a00 */
[----:B------:R-:W3:Y:S04]  /*38640*/  LDL.64 R40, [R1+0x1e50] ;  /* 0x001e500001287983 */ /* 0x000ee80000100a00 */
[----:B------:R1:W-:Y:S04]  /*38650*/  LDGSTS.E [R42+0x2f200], [R60.64], P3 ;  /* 0x2f2000003c2a7fae */ /* 0x0003e80009921844 */
[----:B-1----:R-:W3:Y:S04]  /*38660*/  LDL.64 R60, [R1+0x1fd8] ;  /* 0x001fd800013c7983 */ /* 0x002ee80000100a00 */
[----:B------:R1:W-:Y:S04]  /*38670*/  LDGSTS.E [R42+0x30200], [R48.64], P3 ;  /* 0x30200000302a7fae */ /* 0x0003e80009921844 */
[----:B-1----:R-:W3:Y:S04]  /*38680*/  LDL.64 R48, [R1+0x1f68] ;  /* 0x001f680001307983 */ /* 0x002ee80000100a00 */
[----:B------:R1:W-:Y:S04]  /*38690*/  LDGSTS.E [R42+0x31200], [R50.64], P3 ;  /* 0x31200000322a7fae */ /* 0x0003e80009921844 */
[----:B-1----:R-:W3:Y:S01]  /*386a0*/  LDL.64 R50, [R1+0x1ef8] ;  /* 0x001ef80001327983 */ /* 0x002ee20000100a00 */
[----:B------:R-:W-:-:S05]  /*386b0*/  IMAD.SHL.U32 R43, R56, 0x4, RZ ;  /* 0x00000004382b7824 */ /* 0x000fca00078e00ff */
[C---:B------:R-:W-:Y:S01]  /*386c0*/  LOP3.LUT R56, R43.reuse, 0x20, RZ, 0x3c, !PT ;  /* 0x000000202b387812 */ /* 0x040fe200078e3cff */
[----:B------:R1:W-:Y:S04]  /*386d0*/  LDGSTS.E [R42+0x32200], [R54.64], P3 ;  /* 0x32200000362a7fae */ /* 0x0003e80009921844 */
[----:B------:R1:W-:Y:S04]  /*386e0*/  LDGSTS.E [R42+0x33200], [R14.64], P3 ;  /* 0x332000000e2a7fae */ /* 0x0003e80009921844 */
[----:B------:R1:W-:Y:S04]  /*386f0*/  LDGSTS.E [R42+0x34200], [R16.64], P3 ;  /* 0x34200000102a7fae */ /* 0x0003e80009921844 */
[----:B-1----:R-:W3:Y:S04]  /*38700*/  LDL.64 R54, [R1+0x1e18] ;  /* 0x001e180001367983 */ /* 0x002ee80000100a00 */
[----:B------:R1:W-:Y:S04]  /*38710*/  LDGSTS.E [R42+0x35200], [R44.64], P3 ;  /* 0x352000002c2a7fae */ /* 0x0003e80009921844 */
[----:B------:R-:W3:Y:S04]  /*38720*/  LDL.64 R14, [R1+0x1b78] ;  /* 0x001b7800010e7983 */ /* 0x000ee80000100a00 */
[----:B------:R-:W3:Y:S04]  /*38730*/  LDL.64 R16, [R1+0x1b40] ;  /* 0x001b400001107983 */ /* 0x000ee80000100a00 */
[----:B-1----:R-:W3:Y:S04]  /*38740*/  LDL.64 R44, [R1+0x1de0] ;  /* 0x001de000012c7983 */ /* 0x002ee80000100a00 */
[----:B----4-:R1:W-:Y:S04]  /*38750*/  LDGSTS.E [R42+0x36200], [R58.64], P3 ;  /* 0x362000003a2a7fae */ /* 0x0103e80009921844 */
[----:B------:R4:W-:Y:S04]  /*38760*/  LDGSTS.E [R42+0x37200], [R18.64], P3 ;  /* 0x37200000122a7fae */ /* 0x0009e80009921844 */
[----:B------:R4:W-:Y:S04]  /*38770*/  LDGSTS.E [R42+0x38200], [R20.64], P3 ;  /* 0x38200000142a7fae */ /* 0x0009e80009921844 */
[----:B-1----:R-:W3:Y:S04]  /*38780*/  LDL.64 R58, [R1+0x1da8] ;  /* 0x001da800013a7983 */ /* 0x002ee80000100a00 */
[----:B------:R1:W-:Y:S04]  /*38790*/  LDGSTS.E [R42+0x39200], [R22.64], P3 ;  /* 0x39200000162a7fae */ /* 0x0003e80009921844 */
[----:B------:R1:W-:Y:S04]  /*387a0*/  LDGSTS.E [R42+0x3a200], [R24.64], P3 ;  /* 0x3a200000182a7fae */ /* 0x0003e80009921844 */
[----:B------:R1:W-:Y:S04]  /*387b0*/  LDGSTS.E [R42+0x3b200], [R26.64], P3 ;  /* 0x3b2000001a2a7fae */ /* 0x0003e80009921844 */
[----:B------:R1:W-:Y:S04]  /*387c0*/  LDGSTS.E [R42+0x3c200], [R28.64], P3 ;  /* 0x3c2000001c2a7fae */ /* 0x0003e80009921844 */
[----:B----4-:R-:W4:Y:S04]  /*387d0*/  LDL.64 R18, [R1+0x1b08] ;  /* 0x001b080001127983 */ /* 0x010f280000100a00 */
[----:B------:R-:W4:Y:S04]  /*387e0*/  LDL.64 R20, [R1+0x1ad0] ;  /* 0x001ad00001147983 */ /* 0x000f280000100a00 */
[----:B--2---:R2:W-:Y:S04]  /*387f0*/  LDGSTS.E [R42+0x3d200], [R46.64], P3 ;  /* 0x3d2000002e2a7fae */ /* 0x0045e80009921844 */
[----:B-1----:R-:W4:Y:S04]  /*38800*/  LDL.64 R22, [R1+0x1a98] ;  /* 0x001a980001167983 */ /* 0x002f280000100a00 */
[----:B------:R-:W4:Y:S04]  /*38810*/  LDL.64 R24, [R1+0x1a60] ;  /* 0x001a600001187983 */ /* 0x000f280000100a00 */
[----:B--2---:R-:W2:Y:S04]  /*38820*/  LDL.64 R46, [R1+0x1d70] ;  /* 0x001d7000012e7983 */ /* 0x004ea80000100a00 */
[----:B---3--:R1:W-:Y:S04]  /*38830*/  LDGSTS.E [R42+0x3e200], [R52.64], P3 ;  /* 0x3e200000342a7fae */ /* 0x0083e80009921844 */
[----:B------:R3:W-:Y:S04]  /*38840*/  LDGSTS.E [R42+0x3f200], [R30.64], P3 ;  /* 0x3f2000001e2a7fae */ /* 0x0007e80009921844 */
[----:B------:R-:W4:Y:S04]  /*38850*/  LDL.64 R26, [R1+0x1a28] ;  /* 0x001a2800011a7983 */ /* 0x000f280000100a00 */
[----:B-1----:R-:W4:Y:S04]  /*38860*/  LDL.64 R52, [R1+0x1d38] ;  /* 0x001d380001347983 */ /* 0x002f280000100a00 */
[----:B------:R-:W4:Y:S04]  /*38870*/  LDL.64 R28, [R1+0x19f0] ;  /* 0x0019f000011c7983 */ /* 0x000f280000100a00 */
[----:B------:R1:W-:Y:S04]  /*38880*/  LDGSTS.E [R56+0x400], [R60.64], P3 ;  /* 0x004000003c387fae */ /* 0x0003e80009921844 */
[----:B------:R3:W-:Y:S04]  /*38890*/  LDGSTS.E [R56+0x1400], [R32.64], P3 ;  /* 0x0140000020387fae */ /* 0x0007e80009921844 */
[----:B---3--:R-:W3:Y:S04]  /*388a0*/  LDL.64 R30, [R1+0x1948] ;  /* 0x00194800011e7983 */ /* 0x008ee80000100a00 */
[----:B-1----:R-:W3:Y:S04]  /*388b0*/  LDL.64 R60, [R1+0x1d00] ;  /* 0x001d0000013c7983 */ /* 0x002ee80000100a00 */
[----:B------:R-:W3:Y:S04]  /*388c0*/  LDL.64 R32, [R1+0x18d0] ;  /* 0x0018d00001207983 */ /* 0x000ee80000100a00 */
[----:B------:R1:W-:Y:S04]  /*388d0*/  LDGSTS.E [R56+0x2400], [R48.64], P3 ;  /* 0x0240000030387fae */ /* 0x0003e80009921844 */
[----:B------:R1:W-:Y:S04]  /*388e0*/  LDGSTS.E [R56+0x3400], [R34.64], P3 ;  /* 0x0340000022387fae */ /* 0x0003e80009921844 */
[----:B-1----:R-:W3:Y:S04]  /*388f0*/  LDL.64 R48, [R1+0x1cc8] ;  /* 0x001cc80001307983 */ /* 0x002ee80000100a00 */
[----:B------:R-:W3:Y:S04]  /*38900*/  LDL.64 R34, [R1+0x1858] ;  /* 0x0018580001227983 */ /* 0x000ee80000100a00 */
        /* <DEDUP_REMOVED lines=8> */
[----:B------:R1:W-:Y:S04]  /*38990*/  LDGSTS.E [R56+0x8400], [R54.64], P3 ;  /* 0x0840000036387fae */ /* 0x0003e80009921844 */
[----:B-1----:R-:W3:Y:S04]  /*389a0*/  LDL.64 R54, [R1+0x1bb0] ;  /* 0x001bb00001367983 */ /* 0x002ee80000100a00 */
[----:B------:R1:W-:Y:S04]  /*389b0*/  LDGSTS.E [R56+0x9400], [R44.64], P3 ;  /* 0x094000002c387fae */ /* 0x0003e80009921844 */
[----:B-1----:R-:W3:Y:S04]  /*389c0*/  LDL.64 R44, [R1+0x19b8] ;  /* 0x0019b800012c7983 */ /* 0x002ee80000100a00 */
[----:B------:R1:W-:Y:S04]  /*389d0*/  LDGSTS.E [R56+0xa400], [R58.64], P3 ;  /* 0x0a4000003a387fae */ /* 0x0003e80009921844 */
[----:B-1----:R-:W3:Y:S04]  /*389e0*/  LDL.64 R58, [R1+0x1980] ;  /* 0x00198000013a7983 */ /* 0x002ee80000100a00 */
[----:B--2---:R1:W-:Y:S04]  /*389f0*/  LDGSTS.E [R56+0xb400], [R46.64], P3 ;  /* 0x0b4000002e387fae */ /* 0x0043e80009921844 */
[----:B-1----:R-:W2:Y:S04]  /*38a00*/  LDL.64 R46, [R1+0x1818] ;  /* 0x00181800012e7983 */ /* 0x002ea80000100a00 */
[----:B----4-:R1:W-:Y:S04]  /*38a10*/  LDGSTS.E [R56+0xc400], [R52.64], P3 ;  /* 0x0c40000034387fae */ /* 0x0103e80009921844 */
[----:B-1----:R-:W4:Y:S04]  /*38a20*/  LDL.64 R52, [R1+0x1908] ;  /* 0x0019080001347983 */ /* 0x002f280000100a00 */
[----:B---3--:R1:W-:Y:S04]  /*38a30*/  LDGSTS.E [R56+0xd400], [R60.64], P3 ;  /* 0x0d4000003c387fae */ /* 0x0083e80009921844 */
[----:B-1----:R-:W3:Y:S04]  /*38a40*/  LDL.64 R60, [R1+0x1898] ;  /* 0x00189800013c7983 */ /* 0x002ee80000100a00 */
[----:B------:R1:W-:Y:S04]  /*38a50*/  LDGSTS.E [R56+0xe400], [R48.64], P3 ;  /* 0x0e40000030387fae */ /* 0x0003e80009921844 */
[----:B-1----:R-:W2:Y:S04]  /*38a60*/  LDL.64 R48, [R1+0x1218] ;  /* 0x0012180001307983 */ /* 0x002ea80000100a00 */
        /* <DEDUP_REMOVED lines=8> */
[----:B------:R1:W-:Y:S04]  /*38af0*/  LDGSTS.E [R56+0x13400], [R54.64], P3 ;  /* 0x1340000036387fae */ /* 0x0003e80009921844 */
[----:B------:R1:W-:Y:S04]  /*38b00*/  LDGSTS.E [R56+0x14400], [R14.64], P3 ;  /* 0x144000000e387fae */ /* 0x0003e80009921844 */
[----:B------:R1:W-:Y:S04]  /*38b10*/  LDGSTS.E [R56+0x15400], [R16.64], P3 ;  /* 0x1540000010387fae */ /* 0x0003e80009921844 */
[----:B------:R1:W-:Y:S04]  /*38b20*/  LDGSTS.E [R56+0x16400], [R18.64], P3 ;  /* 0x1640000012387fae */ /* 0x0003e80009921844 */
[----:B------:R1:W-:Y:S04]  /*38b30*/  LDGSTS.E [R56+0x17400], [R20.64], P3 ;  /* 0x1740000014387fae */ /* 0x0003e80009921844 */
[----:B------:R1:W-:Y:S04]  /*38b40*/  LDGSTS.E [R56+0x18400], [R22.64], P3 ;  /* 0x1840000016387fae */ /* 0x0003e80009921844 */
[----:B------:R1:W-:Y:S04]  /*38b50*/  LDGSTS.E [R56+0x19400], [R24.64], P3 ;  /* 0x1940000018387fae */ /* 0x0003e80009921844 */
[----:B-1----:R-:W2:Y:S04]  /*38b60*/  LDL.64 R54, [R1+0x1158] ;  /* 0x0011580001367983 */ /* 0x002ea80000100a00 */
[----:B------:R1:W-:Y:S04]  /*38b70*/  LDGSTS.E [R56+0x1a400], [R26.64], P3 ;  /* 0x1a4000001a387fae */ /* 0x0003e80009921844 */
[----:B------:R1:W-:Y:S04]  /*38b80*/  LDGSTS.E [R56+0x1b400], [R28.64], P3 ;  /* 0x1b4000001c387fae */ /* 0x0003e80009921844 */
[----:B------:R1:W-:Y:S04]  /*38b90*/  LDGSTS.E [R56+0x1c400], [R44.64], P3 ;  /* 0x1c4000002c387fae */ /* 0x0003e80009921844 */
[----:B------:R-:W2:Y:S04]  /*38ba0*/  LDL.64 R14, [R1+0xed8] ;  /* 0x000ed800010e7983 */ /* 0x000ea80000100a00 */
[----:B------:R-:W2:Y:S04]  /*38bb0*/  LDL.64 R16, [R1+0xe98] ;  /* 0x000e980001107983 */ /* 0x000ea80000100a00 */
[----:B-1----:R-:W2:Y:S04]  /*38bc0*/  LDL.64 R44, [R1+0x1118] ;  /* 0x00111800012c7983 */ /* 0x002ea80000100a00 */
[----:B------:R-:W2:Y:S04]  /*38bd0*/  LDL.64 R18, [R1+0xe58] ;  /* 0x000e580001127983 */ /* 0x000ea80000100a00 */
[----:B------:R-:W2:Y:S04]  /*38be0*/  LDL.64 R20, [R1+0xe18] ;  /* 0x000e180001147983 */ /* 0x000ea80000100a00 */
[----:B------:R-:W2:Y:S04]  /*38bf0*/  LDL.64 R22, [R1+0xdd8] ;  /* 0x000dd80001167983 */ /* 0x000ea80000100a00 */
[----:B------:R-:W2:Y:S04]  /*38c00*/  LDL.64 R24, [R1+0xd98] ;  /* 0x000d980001187983 */ /* 0x000ea80000100a00 */
[----:B------:R-:W2:Y:S04]  /*38c10*/  LDL.64 R26, [R1+0xd58] ;  /* 0x000d5800011a7983 */ /* 0x000ea80000100a00 */
[----:B------:R-:W2:Y:S04]  /*38c20*/  LDL.64 R28, [R1+0xd18] ;  /* 0x000d1800011c7983 */ /* 0x000ea80000100a00 */
[----:B------:R1:W-:Y:S04]  /*38c30*/  LDGSTS.E [R56+0x1d400], [R58.64], P3 ;  /* 0x1d4000003a387fae */ /* 0x0003e80009921844 */
[----:B------:R1:W-:Y:S04]  /*38c40*/  LDGSTS.E [R56+0x1e400], [R30.64], P3 ;  /* 0x1e4000001e387fae */ /* 0x0003e80009921844 */
[----:B-1----:R-:W2:Y:S04]  /*38c50*/  LDL.64 R58, [R1+0x10d8] ;  /* 0x0010d800013a7983 */ /* 0x002ea80000100a00 */
[----:B------:R-:W2:Y:S04]  /*38c60*/  LDL.64 R30, [R1+0xc38] ;  /* 0x000c3800011e7983 */ /* 0x000ea80000100a00 */
[----:B----4-:R1:W-:Y:S04]  /*38c70*/  LDGSTS.E [R56+0x1f400], [R52.64], P3 ;  /* 0x1f40000034387fae */ /* 0x0103e80009921844 */
[----:B------:R4:W-:Y:S04]  /*38c80*/  LDGSTS.E [R56+0x20400], [R32.64], P3 ;  /* 0x2040000020387fae */ /* 0x0009e80009921844 */
[----:B-1----:R-:W2:Y:S04]  /*38c90*/  LDL.64 R52, [R1+0x1098] ;  /* 0x0010980001347983 */ /* 0x002ea80000100a00 */
[----:B----4-:R-:W4:Y:S04]  /*38ca0*/  LDL.64 R32, [R1+0xb40] ;  /* 0x000b400001207983 */ /* 0x010f280000100a00 */
[----:B---3--:R1:W-:Y:S04]  /*38cb0*/  LDGSTS.E [R56+0x21400], [R60.64], P3 ;  /* 0x214000003c387fae */ /* 0x0083e80009921844 */
[----:B------:R3:W-:Y:S04]  /*38cc0*/  LDGSTS.E [R56+0x22400], [R34.64], P3 ;  /* 0x2240000022387fae */ /* 0x0007e80009921844 */
[----:B--2---:R2:W-:Y:S04]  /*38cd0*/  LDGSTS.E [R56+0x23400], [R46.64], P3 ;  /* 0x234000002e387fae */ /* 0x0045e80009921844 */
[----:B-1----:R-:W4:Y:S04]  /*38ce0*/  LDL.64 R60, [R1+0x1058] ;  /* 0x00105800013c7983 */ /* 0x002f280000100a00 */
[----:B------:R1:W-:Y:S04]  /*38cf0*/  LDGSTS.E [R56+0x24400], [R36.64], P3 ;  /* 0x2440000024387fae */ /* 0x0003e80009921844 */
[----:B--2---:R-:W2:Y:S04]  /*38d00*/  LDL.64 R46, [R1+0x1018] ;  /* 0x00101800012e7983 */ /* 0x004ea80000100a00 */
[----:B------:R1:W-:Y:S04]  /*38d10*/  LDGSTS.E [R56+0x25400], [R38.64], P3 ;  /* 0x2540000026387fae */ /* 0x0003e80009921844 */
[----:B------:R1:W-:Y:S04]  /*38d20*/  LDGSTS.E [R56+0x26400], [R48.64], P3 ;  /* 0x2640000030387fae */ /* 0x0003e80009921844 */
[----:B---3--:R-:W3:Y:S04]  /*38d30*/  LDL.64 R34, [R1+0x900] ;  /* 0x0009000001227983 */ /* 0x008ee80000100a00 */
        /* <DEDUP_REMOVED lines=15> */
[----:B----4-:R1:W-:Y:S04]  /*38e30*/  LDGSTS.E [R56+0x2d400], [R60.64], P3 ;  /* 0x2d4000003c387fae */ /* 0x0103e80009921844 */
[----:B--2---:R2:W-:Y:S04]  /*38e40*/  LDGSTS.E [R56+0x2e400], [R46.64], P3 ;  /* 0x2e4000002e387fae */ /* 0x0045e80009921844 */
[----:B-1----:R-:W4:Y:S04]  /*38e50*/  LDL.64 R60, [R1+0x1f60] ;  /* 0x001f6000013c7983 */ /* 0x002f280000100a00 */
[----:B------:R1:W-:Y:S04]  /*38e60*/  LDGSTS.E [R56+0x2f400], [R10.64], P3 ;  /* 0x2f4000000a387fae */ /* 0x0003e80009921844 */
[----:B--2---:R-:W2:Y:S04]  /*38e70*/  LDL.64 R46, [R1+0x1e80] ;  /* 0x001e8000012e7983 */ /* 0x004ea80000100a00 */
[----:B------:R3:W-:Y:S01]  /*38e80*/  LDGSTS.E [R56+0x30400], [R12.64], P3 ;  /* 0x304000000c387fae */ /* 0x0007e20009921844 */
[----:B------:R-:W-:-:S03]  /*38e90*/  LOP3.LUT R43, R43, 0x30, RZ, 0x3c, !PT ;  /* 0x000000302b2b7812 */ /* 0x000fc600078e3cff */
[----:B-1----:R-:W2:Y:S04]  /*38ea0*/  LDL.64 R10, [R1+0x1cc0] ;  /* 0x001cc000010a7983 */ /* 0x002ea80000100a00 */
[----:B---3--:R1:W-:Y:S04]  /*38eb0*/  LDGSTS.E [R56+0x31400], [R48.64], P3 ;  /* 0x3140000030387fae */ /* 0x0083e80009921844 */
[----:B------:R-:W3:Y:S04]  /*38ec0*/  LDL.64 R12, [R1+0x1c18] ;  /* 0x001c1800010c7983 */ /* 0x000ee80000100a00 */
[----:B------:R1:W-:Y:S04]  /*38ed0*/  LDGSTS.E [R56+0x32400], [R50.64], P3 ;  /* 0x3240000032387fae */ /* 0x0003e80009921844 */
[----:B------:R1:W-:Y:S04]  /*38ee0*/  LDGSTS.E [R56+0x33400], [R14.64], P3 ;  /* 0x334000000e387fae */ /* 0x0003e80009921844 */
[----:B------:R1:W-:Y:S04]  /*38ef0*/  LDGSTS.E [R56+0x34400], [R16.64], P3 ;  /* 0x3440000010387fae */ /* 0x0003e80009921844 */
[----:B------:R1:W-:Y:S04]  /*38f00*/  LDGSTS.E [R56+0x35400], [R18.64], P3 ;  /* 0x3540000012387fae */ /* 0x0003e80009921844 */
[----:B------:R1:W-:Y:S04]  /*38f10*/  LDGSTS.E [R56+0x36400], [R20.64], P3 ;  /* 0x3640000014387fae */ /* 0x0003e80009921844 */
[----:B------:R1:W-:Y:S04]  /*38f20*/  LDGSTS.E [R56+0x37400], [R22.64], P3 ;  /* 0x3740000016387fae */ /* 0x0003e80009921844 */
[----:B------:R1:W-:Y:S04]  /*38f30*/  LDGSTS.E [R56+0x38400], [R24.64], P3 ;  /* 0x3840000018387fae */ /* 0x0003e80009921844 */
[----:B------:R1:W-:Y:S04]  /*38f40*/  LDGSTS.E [R56+0x39400], [R26.64], P3 ;  /* 0x394000001a387fae */ /* 0x0003e80009921844 */
[----:B-1----:R-:W3:Y:S04]  /*38f50*/  LDL.64 R48, [R1+0x1e48] ;  /* 0x001e480001307983 */ /* 0x002ee80000100a00 */
[----:B------:R1:W-:Y:S04]  /*38f60*/  LDGSTS.E [R56+0x3a400], [R28.64], P3 ;  /* 0x3a4000001c387fae */ /* 0x0003e80009921844 */
[----:B------:R1:W-:Y:S04]  /*38f70*/  LDGSTS.E [R56+0x3b400], [R30.64], P3 ;  /* 0x3b4000001e387fae */ /* 0x0003e80009921844 */
[----:B------:R-:W3:Y:S04]  /*38f80*/  LDL.64 R50, [R1+0x1e10] ;  /* 0x001e100001327983 */ /* 0x000ee80000100a00 */
[----:B------:R-:W3:Y:S04]  /*38f90*/  LDL.64 R14, [R1+0x1be0] ;  /* 0x001be000010e7983 */ /* 0x000ee80000100a00 */
[----:B------:R-:W3:Y:S04]  /*38fa0*/  LDL.64 R16, [R1+0x1ba8] ;  /* 0x001ba80001107983 */ /* 0x000ee80000100a00 */
[----:B------:R-:W3:Y:S04]  /*38fb0*/  LDL.64 R18, [R1+0x1b70] ;  /* 0x001b700001127983 */ /* 0x000ee80000100a00 */
[----:B------:R-:W3:Y:S04]  /*38fc0*/  LDL.64 R20, [R1+0x1b38] ;  /* 0x001b380001147983 */ /* 0x000ee80000100a00 */
[----:B------:R-:W3:Y:S04]  /*38fd0*/  LDL.64 R22, [R1+0x1b00] ;  /* 0x001b000001167983 */ /* 0x000ee80000100a00 */
[----:B------:R-:W3:Y:S04]  /*38fe0*/  LDL.64 R24, [R1+0x1ac8] ;  /* 0x001ac80001187983 */ /* 0x000ee80000100a00 */
[----:B------:R-:W3:Y:S04]  /*38ff0*/  LDL.64 R26, [R1+0x1a90] ;  /* 0x001a9000011a7983 */ /* 0x000ee80000100a00 */
        /* <DEDUP_REMOVED lines=14> */
[----:B----4-:R1:W-:Y:S04]  /*390e0*/  LDGSTS.E [R43+0x2600], [R60.64], P3 ;  /* 0x026000003c2b7fae */ /* 0x0103e80009921844 */
[----:B------:R4:W-:Y:S04]  /*390f0*/  LDGSTS.E [R43+0x3600], [R38.64], P3 ;  /* 0x03600000262b7fae */ /* 0x0009e80009921844 */
[----:B------:R2:W-:Y:S04]  /*39100*/  LDGSTS.E [R43+0x4600], [R40.64], P3 ;  /* 0x04600000282b7fae */ /* 0x0005e80009921844 */
[----:B-1----:R-:W3:Y:S04]  /*39110*/  LDL.64 R60, [R1+0x1d30] ;  /* 0x001d3000013c7983 */ /* 0x002ee80000100a00 */
[----:B------:R1:W-:Y:S04]  /*39120*/  LDGSTS.E [R43+0x5600], [R44.64], P3 ;  /* 0x056000002c2b7fae */ /* 0x0003e80009921844 */
[----:B--2---:R2:W-:Y:S04]  /*39130*/  LDGSTS.E [R43+0x6600], [R46.64], P3 ;  /* 0x066000002e2b7fae */ /* 0x0045e80009921844 */
[----:B----4-:R-:W4:Y:S04]  /*39140*/  LDL.64 R38, [R1+0x1850] ;  /* 0x0018500001267983 */ /* 0x010f280000100a00 */
[----:B-1----:R-:W4:Y:S04]  /*39150*/  LDL.64 R44, [R1+0x1c88] ;  /* 0x001c8800012c7983 */ /* 0x002f280000100a00 */
[----:B--2---:R-:W2:Y:S04]  /*39160*/  LDL.64 R46, [R1+0x1c50] ;  /* 0x001c5000012e7983 */ /* 0x004ea80000100a00 */
[----:B------:R-:W2:Y:S04]  /*39170*/  LDL.64 R40, [R1+0x1810] ;  /* 0x0018100001287983 */ /* 0x000ea80000100a00 */
[----:B---3--:R1:W-:Y:S04]  /*39180*/  LDGSTS.E [R43+0x7600], [R48.64], P3 ;  /* 0x07600000302b7fae */ /* 0x0083e80009921844 */
        /* <DEDUP_REMOVED lines=10> */
[----:B------:R2:W-:Y:S04]  /*39230*/  LDGSTS.E [R43+0xd600], [R8.64], P3 ;  /* 0x0d600000082b7fae */ /* 0x0005e80009921844 */
[----:B------:R2:W-:Y:S04]  /*39240*/  LDGSTS.E [R43+0xe600], [R10.64], P3 ;  /* 0x0e6000000a2b7fae */ /* 0x0005e80009921844 */
[----:B-1----:R-:W3:Y:S04]  /*39250*/  LDL.64 R60, [R1+0x1250] ;  /* 0x00125000013c7983 */ /* 0x002ee80000100a00 */
[----:B----4-:R1:W-:Y:S04]  /*39260*/  LDGSTS.E [R43+0xf600], [R44.64], P3 ;  /* 0x0f6000002c2b7fae */ /* 0x0103e80009921844 */
[----:B--2---:R2:W-:Y:S04]  /*39270*/  LDGSTS.E [R43+0x10600], [R46.64], P3 ;  /* 0x106000002e2b7fae */ /* 0x0045e80009921844 */
        /* <DEDUP_REMOVED lines=9> */
[----:B---3--:R3:W-:Y:S04]  /*39310*/  LDGSTS.E [R43+0x1a600], [R48.64], P3 ;  /* 0x1a600000302b7fae */ /* 0x0087e80009921844 */
[----:B-1----:R-:W3:Y:S04]  /*39320*/  LDL.64 R44, [R1+0x1210] ;  /* 0x00121000012c7983 */ /* 0x002ee80000100a00 */
[----:B------:R1:W-:Y:S04]  /*39330*/  LDGSTS.E [R43+0x1b600], [R30.64], P3 ;  /* 0x1b6000001e2b7fae */ /* 0x0003e80009921844 */
[----:B--2---:R-:W2:Y:S04]  /*39340*/  LDL.64 R46, [R1+0x11d0] ;  /* 0x0011d000012e7983 */ /* 0x004ea80000100a00 */
[----:B------:R1:W-:Y:S04]  /*39350*/  LDGSTS.E [R43+0x1c600], [R32.64], P3 ;  /* 0x1c600000202b7fae */ /* 0x0003e80009921844 */
[----:B---3--:R-:W3:Y:S04]  /*39360*/  LDL.64 R48, [R1+0x1190] ;  /* 0x0011900001307983 */ /* 0x008ee80000100a00 */
[----:B------:R-:W3:Y:S04]  /*39370*/  LDL.64 R8, [R1+0x1090] ;  /* 0x0010900001087983 */ /* 0x000ee80000100a00 */
[----:B------:R-:W3:Y:S04]  /*39380*/  LDL.64 R10, [R1+0x1050] ;  /* 0x00105000010a7983 */ /* 0x000ee80000100a00 */
[----:B----4-:R-:W4:Y:S04]  /*39390*/  LDL.64 R12, [R1+0xf90] ;  /* 0x000f9000010c7983 */ /* 0x010f280000100a00 */
[----:B------:R-:W4:Y:S04]  /*393a0*/  LDL.64 R14, [R1+0xf50] ;  /* 0x000f5000010e7983 */ /* 0x000f280000100a00 */
[----:B------:R-:W4:Y:S04]  /*393b0*/  LDL.64 R16, [R1+0xf10] ;  /* 0x000f100001107983 */ /* 0x000f280000100a00 */
[----:B------:R-:W4:Y:S04]  /*393c0*/  LDL.64 R18, [R1+0xed0] ;  /* 0x000ed00001127983 */ /* 0x000f280000100a00 */
[----:B------:R-:W4:Y:S04]  /*393d0*/  LDL.64 R20, [R1+0xe90] ;  /* 0x000e900001147983 */ /* 0x000f280000100a00 */
[----:B------:R-:W4:Y:S04]  /*393e0*/  LDL.64 R22, [R1+0xe50] ;  /* 0x000e500001167983 */ /* 0x000f280000100a00 */
[----:B------:R-:W4:Y:S04]  /*393f0*/  LDL.64 R24, [R1+0xe10] ;  /* 0x000e100001187983 */ /* 0x000f280000100a00 */
[----:B------:R-:W4:Y:S04]  /*39400*/  LDL.64 R26, [R1+0xdd0] ;  /* 0x000dd000011a7983 */ /* 0x000f280000100a00 */
[----:B------:R-:W4:Y:S04]  /*39410*/  LDL.64 R28, [R1+0xd90] ;  /* 0x000d9000011c7983 */ /* 0x000f280000100a00 */
[----:B-1----:R-:W4:Y:S04]  /*39420*/  LDL.64 R30, [R1+0xd50] ;  /* 0x000d5000011e7983 */ /* 0x002f280000100a00 */
[----:B------:R1:W-:Y:S04]  /*39430*/  LDGSTS.E [R43+0x1d600], [R54.64], P3 ;  /* 0x1d600000362b7fae */ /* 0x0003e80009921844 */
[----:B------:R1:W-:Y:S04]  /*39440*/  LDGSTS.E [R43+0x1e600], [R34.64], P3 ;  /* 0x1e600000222b7fae */ /* 0x0003e80009921844 */
[----:B------:R-:W4:Y:S04]  /*39450*/  LDL.64 R32, [R1+0xd10] ;  /* 0x000d100001207983 */ /* 0x000f280000100a00 */
[----:B-1----:R-:W4:Y:S04]  /*39460*/  LDL.64 R54, [R1+0x1150] ;  /* 0x0011500001367983 */ /* 0x002f280000100a00 */
[----:B------:R-:W4:Y:S04]  /*39470*/  LDL.64 R34, [R1+0xc30] ;  /* 0x000c300001227983 */ /* 0x000f280000100a00 */
[----:B------:R1:W-:Y:S04]  /*39480*/  LDGSTS.E [R43+0x1f600], [R58.64], P3 ;  /* 0x1f6000003a2b7fae */ /* 0x0003e80009921844 */
[----:B------:R1:W-:Y:S04]  /*39490*/  LDGSTS.E [R43+0x20600], [R36.64], P3 ;  /* 0x20600000242b7fae */ /* 0x0003e80009921844 */
[----:B------:R1:W-:Y:S04]  /*394a0*/  LDGSTS.E [R43+0x21600], [R50.64], P3 ;  /* 0x21600000322b7fae */ /* 0x0003e80009921844 */
[----:B-1----:R-:W4:Y:S04]  /*394b0*/  LDL.64 R58, [R1+0x1110] ;  /* 0x00111000013a7983 */ /* 0x002f280000100a00 */
[----:B------:R1:W-:Y:S04]  /*394c0*/  LDGSTS.E [R43+0x22600], [R38.64], P3 ;  /* 0x22600000262b7fae */ /* 0x0003e80009921844 */
[----:B------:R-:W4:Y:S04]  /*394d0*/  LDL.64 R50, [R1+0x10d0] ;  /* 0x0010d00001327983 */ /* 0x000f280000100a00 */
[----:B------:R1:W-:Y:S04]  /*394e0*/  LDGSTS.E [R43+0x23600], [R40.64], P3 ;  /* 0x23600000282b7fae */ /* 0x0003e80009921844 */
[----:B------:R-:W4:Y:S04]  /*394f0*/  LDL.64 R36, [R1+0xba0] ;  /* 0x000ba00001247983 */ /* 0x000f280000100a00 */
[----:B-1----:R-:W4:Y:S04]  /*39500*/  LDL.64 R38, [R1+0xb38] ;  /* 0x000b380001267983 */ /* 0x002f280000100a00 */
[----:B------:R-:W4:Y:S04]  /*39510*/  LDL.64 R40, [R1+0x818] ;  /* 0x0008180001287983 */ /* 0x000f280000100a00 */
[----:B------:R1:W-:Y:S04]  /*39520*/  LDGSTS.E [R43+0x24600], [R52.64], P3 ;  /* 0x24600000342b7fae */ /* 0x0003e80009921844 */
[----:B-1----:R-:W4:Y:S04]  /*39530*/  LDL.64 R52, [R1+0x1010] ;  /* 0x0010100001347983 */ /* 0x002f280000100a00 */
[----:B------:R1:W-:Y:S04]  /*39540*/  LDGSTS.E [R43+0x25600], [R60.64], P3 ;  /* 0x256000003c2b7fae */ /* 0x0003e80009921844 */
[----:B-1----:R-:W4:Y:S04]  /*39550*/  LDL.64 R60, [R1+0xfd0] ;  /* 0x000fd000013c7983 */ /* 0x002f280000100a00 */
[----:B------:R1:W-:Y:S04]  /*39560*/  LDGSTS.E [R43+0x26600], [R44.64], P3 ;  /* 0x266000002c2b7fae */ /* 0x0003e80009921844 */
[----:B--2---:R2:W-:Y:S04]  /*39570*/  LDGSTS.E [R43+0x27600], [R46.64], P3 ;  /* 0x276000002e2b7fae */ /* 0x0045e80009921844 */
[----:B-1----:R-:W4:Y:S04]  /*39580*/  LDL.64 R44, [R1+0x1f90] ;  /* 0x001f9000012c7983 */ /* 0x002f280000100a00 */
[----:B---3--:R1:W-:Y:S04]  /*39590*/  LDGSTS.E [R43+0x28600], [R48.64], P3 ;  /* 0x28600000302b7fae */ /* 0x0083e80009921844 */
[----:B--2---:R-:W2:Y:S04]  /*395a0*/  LDL.64 R46, [R1+0x1f58] ;  /* 0x001f5800012e7983 */ /* 0x004ea80000100a00 */
[----:B-1----:R-:W3:Y:S04]  /*395b0*/  LDL.64 R48, [R1+0x1f20] ;  /* 0x001f200001307983 */ /* 0x002ee80000100a00 */
[----:B----4-:R1:W-:Y:S04]  /*395c0*/  LDGSTS.E [R43+0x29600], [R54.64], P3 ;  /* 0x29600000362b7fae */ /* 0x0103e80009921844 */
[----:B-1----:R-:W4:Y:S04]  /*395d0*/  LDL.64 R54, [R1+0xaa8] ;  /* 0x000aa80001367983 */ /* 0x002f280000100a00 */
[----:B------:R1:W-:Y:S04]  /*395e0*/  LDGSTS.E [R43+0x2a600], [R58.64], P3 ;  /* 0x2a6000003a2b7fae */ /* 0x0003e80009921844 */
[----:B------:R1:W-:Y:S04]  /*395f0*/  LDGSTS.E [R43+0x2b600], [R50.64], P3 ;  /* 0x2b600000322b7fae */ /* 0x0003e80009921844 */
[----:B-1----:R-:W2:Y:S04]  /*39600*/  LDL.64 R58, [R1+0x1fc8] ;  /* 0x001fc800013a7983 */ /* 0x002ea80000100a00 */
[----:B------:R1:W-:Y:S04]  /*39610*/  LDGSTS.E [R43+0x2c600], [R8.64], P3 ;  /* 0x2c600000082b7fae */ /* 0x0003e80009921844 */
[----:B------:R-:W3:Y:S04]  /*39620*/  LDL.64 R50, [R1+0x1ee8] ;  /* 0x001ee80001327983 */ /* 0x000ee80000100a00 */
[----:B------:R1:W-:Y:S01]  /*39630*/  LDGSTS.E [R43+0x2d600], [R10.64], P3 ;  /* 0x2d6000000a2b7fae */ /* 0x0003e20009921844 */
[----:B------:R-:W-:-:S03]  /*39640*/  SHF.L.U32 R56, R0, 0x2, RZ ;  /* 0x0000000200387819 */ /* 0x000fc600000006ff */
[----:B-1----:R-:W3:Y:S04]  /*39650*/  LDL.64 R8, [R1+0x1d98] ;  /* 0x001d980001087983 */ /* 0x002ee80000100a00 */
[----:B------:R-:W3:Y:S04]  /*39660*/  LDL.64 R10, [R1+0x1cf0] ;  /* 0x001cf000010a7983 */ /* 0x000ee80000100a00 */
[----:B------:R1:W-:Y:S04]  /*39670*/  LDGSTS.E [R43+0x2e600], [R52.64], P3 ;  /* 0x2e600000342b7fae */ /* 0x0003e80009921844 */
[----:B-1----:R-:W3:Y:S04]  /*39680*/  LDL.64 R52, [R1+0x1eb0] ;  /* 0x001eb00001347983 */ /* 0x002ee80000100a00 */
[----:B------:R1:W-:Y:S04]  /*39690*/  LDGSTS.E [R43+0x2f600], [R60.64], P3 ;  /* 0x2f6000003c2b7fae */ /* 0x0003e80009921844 */
[----:B------:R1:W-:Y:S04]  /*396a0*/  LDGSTS.E [R43+0x30600], [R12.64], P3 ;  /* 0x306000000c2b7fae */ /* 0x0003e80009921844 */
[----:B------:R1:W-:Y:S04]  /*396b0*/  LDGSTS.E [R43+0x31600], [R14.64], P3 ;  /* 0x316000000e2b7fae */ /* 0x0003e80009921844 */
[----:B-1----:R-:W3:Y:S04]  /*396c0*/  LDL.64 R60, [R1+0x1e78] ;  /* 0x001e7800013c7983 */ /* 0x002ee80000100a00 */
[----:B------:R1:W-:Y:S04]  /*396d0*/  LDGSTS.E [R43+0x32600], [R16.64], P3 ;  /* 0x32600000102b7fae */ /* 0x0003e80009921844 */
[----:B------:R1:W-:Y:S04]  /*396e0*/  LDGSTS.E [R43+0x33600], [R18.64], P3 ;  /* 0x33600000122b7fae */ /* 0x0003e80009921844 */
[----:B------:R1:W-:Y:S04]  /*396f0*/  LDGSTS.E [R43+0x34600], [R20.64], P3 ;  /* 0x34600000142b7fae */ /* 0x0003e80009921844 */
[----:B------:R1:W-:Y:S04]  /*39700*/  LDGSTS.E [R43+0x35600], [R22.64], P3 ;  /* 0x35600000162b7fae */ /* 0x0003e80009921844 */
[----:B------:R1:W-:Y:S04]  /*39710*/  LDGSTS.E [R43+0x36600], [R24.64], P3 ;  /* 0x36600000182b7fae */ /* 0x0003e80009921844 */
[----:B------:R1:W-:Y:S04]  /*39720*/  LDGSTS.E [R43+0x37600], [R26.64], P3 ;  /* 0x376000001a2b7fae */ /* 0x0003e80009921844 */
[----:B------:R1:W-:Y:S04]  /*39730*/  LDGSTS.E [R43+0x38600], [R28.64], P3 ;  /* 0x386000001c2b7fae */ /* 0x0003e80009921844 */
[----:B------:R1:W-:Y:S01]  /*39740*/  LDGSTS.E [R43+0x39600], [R30.64], P3 ;  /* 0x396000001e2b7fae */ /* 0x0003e20009921844 */
[----:B------:R-:W-:-:S03]  /*39750*/  LOP3.LUT R0, R56, 0x40, RZ, 0x3c, !PT ;  /* 0x0000004038007812 */ /* 0x000fc600078e3cff */
[----:B------:R1:W-:Y:S04]  /*39760*/  LDGSTS.E [R43+0x3a600], [R32.64], P3 ;  /* 0x3a600000202b7fae */ /* 0x0003e80009921844 */
[----:B------:R1:W-:Y:S04]  /*39770*/  LDGSTS.E [R43+0x3b600], [R34.64], P3 ;  /* 0x3b600000222b7fae */ /* 0x0003e80009921844 */
[----:B------:R1:W-:Y:S04]  /*39780*/  LDGSTS.E [R43+0x3c600], [R36.64], P3 ;  /* 0x3c600000242b7fae */ /* 0x0003e80009921844 */
[----:B------:R1:W-:Y:S04]  /*39790*/  LDGSTS.E [R43+0x3d600], [R38.64], P3 ;  /* 0x3d600000262b7fae */ /* 0x0003e80009921844 */
[----:B------:R-:W3:Y:S04]  /*397a0*/  LDL.64 R12, [R1+0x1cb8] ;  /* 0x001cb800010c7983 */ /* 0x000ee80000100a00 */
[----:B------:R-:W3:Y:S04]  /*397b0*/  LDL.64 R14, [R1+0x1c80] ;  /* 0x001c8000010e7983 */ /* 0x000ee80000100a00 */
[----:B-1----:R-:W3:Y:S04]  /*397c0*/  LDL.64 R16, [R1+0x1c48] ;  /* 0x001c480001107983 */ /* 0x002ee80000100a00 */
        /* <DEDUP_REMOVED lines=11> */
[----:B----4-:R1:W-:Y:S04]  /*39880*/  LDGSTS.E [R43+0x3e600], [R54.64], P3 ;  /* 0x3e600000362b7fae */ /* 0x0103e80009921844 */
[----:B------:R4:W-:Y:S04]  /*39890*/  LDGSTS.E [R43+0x3f600], [R40.64], P3 ;  /* 0x3f600000282b7fae */ /* 0x0009e80009921844 */
[----:B-1----:R-:W3:Y:S04]  /*398a0*/  LDL.64 R54, [R1+0x1e40] ;  /* 0x001e400001367983 */ /* 0x002ee80000100a00 */
[----:B----4-:R-:W4:Y:S04]  /*398b0*/  LDL.64 R40, [R1+0x19a8] ;  /* 0x0019a80001287983 */ /* 0x010f280000100a00 */
[----:B------:R-:W4:Y:S04]  /*398c0*/  LDL.64 R42, [R1+0x1938] ;  /* 0x00193800012a7983 */ /* 0x000f280000100a00 */
[----:B--2---:R1:W-:Y:S04]  /*398d0*/  LDGSTS.E [R0+0x800], [R58.64], P3 ;  /* 0x008000003a007fae */ /* 0x0043e80009921844 */
[----:B------:R2:W-:Y:S04]  /*398e0*/  LDGSTS.E [R0+0x1800], [R44.64], P3 ;  /* 0x018000002c007fae */ /* 0x0005e80009921844 */
[----:B------:R2:W-:Y:S04]  /*398f0*/  LDGSTS.E [R0+0x2800], [R46.64], P3 ;  /* 0x028000002e007fae */ /* 0x0005e80009921844 */
[----:B-1----:R-:W4:Y:S04]  /*39900*/  LDL.64 R58, [R1+0x1e08] ;  /* 0x001e0800013a7983 */ /* 0x002f280000100a00 */
[----:B---3--:R1:W-:Y:S04]  /*39910*/  LDGSTS.E [R0+0x3800], [R48.64], P3 ;  /* 0x0380000030007fae */ /* 0x0083e80009921844 */
[----:B------:R3:W-:Y:S04]  /*39920*/  LDGSTS.E [R0+0x4800], [R50.64], P3 ;  /* 0x0480000032007fae */ /* 0x0007e80009921844 */
[----:B--2---:R-:W2:Y:S04]  /*39930*/  LDL.64 R44, [R1+0x18c0] ;  /* 0x0018c000012c7983 */ /* 0x004ea80000100a00 */
[----:B-1----:R-:W2:Y:S04]  /*39940*/  LDL.64 R48, [R1+0x1d60] ;  /* 0x001d600001307983 */ /* 0x002ea80000100a00 */
[----:B---3--:R-:W2:Y:S04]  /*39950*/  LDL.64 R50, [R1+0x1d28] ;  /* 0x001d280001327983 */ /* 0x008ea80000100a00 */
[----:B------:R-:W2:Y:S04]  /*39960*/  LDL.64 R46, [R1+0x1888] ;  /* 0x00188800012e7983 */ /* 0x000ea80000100a00 */
[----:B------:R1:W-:Y:S04]  /*39970*/  LDGSTS.E [R0+0x5800], [R52.64], P3 ;  /* 0x0580000034007fae */ /* 0x0003e80009921844 */
[----:B-1----:R-:W2:Y:S04]  /*39980*/  LDL.64 R52, [R1+0x18f8] ;  /* 0x0018f80001347983 */ /* 0x002ea80000100a00 */
[----:B------:R1:W-:Y:S04]  /*39990*/  LDGSTS.E [R0+0x6800], [R60.64], P3 ;  /* 0x068000003c007fae */ /* 0x0003e80009921844 */
[----:B-1----:R-:W2:Y:S04]  /*399a0*/  LDL.64 R60, [R1+0x1970] ;  /* 0x00197000013c7983 */ /* 0x002ea80000100a00 */
[----:B------:R1:W-:Y:S04]  /*399b0*/  LDGSTS.E [R0+0x7800], [R54.64], P3 ;  /* 0x0780000036007fae */ /* 0x0003e80009921844 */
[----:B-1----:R-:W4:Y:S04]  /*399c0*/  LDL.64 R54, [R1+0x1848] ;  /* 0x0018480001367983 */ /* 0x002f280000100a00 */
[----:B----4-:R1:W-:Y:S04]  /*399d0*/  LDGSTS.E [R0+0x8800], [R58.64], P3 ;  /* 0x088000003a007fae */ /* 0x0103e80009921844 */
[----:B------:R4:W-:Y:S04]  /*399e0*/  LDGSTS.E [R0+0x9800], [R6.64], P3 ;  /* 0x0980000006007fae */ /* 0x0009e80009921844 */
[----:B------:R2:W-:Y:S04]  /*399f0*/  LDGSTS.E [R0+0xa800], [R8.64], P3 ;  /* 0x0a80000008007fae */ /* 0x0005e80009921844 */
[----:B-1----:R-:W3:Y:S04]  /*39a00*/  LDL.64 R58, [R1+0x1808] ;  /* 0x00180800013a7983 */ /* 0x002ee80000100a00 */
        /* <DEDUP_REMOVED lines=22> */
[----:B------:R1:W-:Y:S04]  /*39b70*/  LDGSTS.E [R0+0x1f800], [R52.64], P3 ;  /* 0x1f80000034007fae */ /* 0x0003e80009921844 */
[----:B-1----:R-:W2:Y:S04]  /*39b80*/  LDL.64 R60, [R1+0x1208] ;  /* 0x00120800013c7983 */ /* 0x002ea80000100a00 */
[----:B------:R1:W-:Y:S04]  /*39b90*/  LDGSTS.E [R0+0x20800], [R44.64], P3 ;  /* 0x208000002c007fae */ /* 0x0003e80009921844 */
[----:B------:R-:W2:Y:S04]  /*39ba0*/  LDL.64 R52, [R1+0x11c8] ;  /* 0x0011c80001347983 */ /* 0x000ea80000100a00 */
[----:B------:R1:W-:Y:S04]  /*39bb0*/  LDGSTS.E [R0+0x21800], [R46.64], P3 ;  /* 0x218000002e007fae */ /* 0x0003e80009921844 */
        /* <DEDUP_REMOVED lines=20> */
[----:B------:R-:W4:Y:S04]  /*39d00*/  LDL.64 R46, [R1+0x810] ;  /* 0x00081000012e7983 */ /* 0x000f280000100a00 */
[----:B------:R1:W-:Y:S04]  /*39d10*/  LDGSTS.E [R0+0x22800], [R54.64], P3 ;  /* 0x2280000036007fae */ /* 0x0003e80009921844 */
[----:B-1----:R-:W4:Y:S04]  /*39d20*/  LDL.64 R54, [R1+0x1108] ;  /* 0x0011080001367983 */ /* 0x002f280000100a00 */
[----:B---3--:R1:W-:Y:S04]  /*39d30*/  LDGSTS.E [R0+0x23800], [R58.64], P3 ;  /* 0x238000003a007fae */ /* 0x0083e80009921844 */
[----:B-1----:R-:W3:Y:S04]  /*39d40*/  LDL.64 R58, [R1+0x10c8] ;  /* 0x0010c800013a7983 */ /* 0x002ee80000100a00 */
[----:B------:R1:W-:Y:S04]  /*39d50*/  LDGSTS.E [R0+0x24800], [R48.64], P3 ;  /* 0x2480000030007fae */ /* 0x0003e80009921844 */
[----:B--2---:R2:W-:Y:S04]  /*39d60*/  LDGSTS.E [R0+0x25800], [R50.64], P3 ;  /* 0x2580000032007fae */ /* 0x0045e80009921844 */
[----:B-1----:R-:W3:Y:S04]  /*39d70*/  LDL.64 R48, [R1+0x1fc0] ;  /* 0x001fc00001307983 */ /* 0x002ee80000100a00 */
[----:B--2---:R-:W2:Y:S04]  /*39d80*/  LDL.64 R50, [R1+0x1f88] ;  /* 0x001f880001327983 */ /* 0x004ea80000100a00 */
[----:B------:R1:W-:Y:S04]  /*39d90*/  LDGSTS.E [R0+0x26800], [R60.64], P3 ;  /* 0x268000003c007fae */ /* 0x0003e80009921844 */
[----:B------:R4:W-:Y:S04]  /*39da0*/  LDGSTS.E [R0+0x27800], [R52.64], P3 ;  /* 0x2780000034007fae */ /* 0x0009e80009921844 */
[----:B-1----:R-:W2:Y:S04]  /*39db0*/  LDL.64 R60, [R1+0xaa0] ;  /* 0x000aa000013c7983 */ /* 0x002ea80000100a00 */
[----:B----4-:R1:W-:Y:S04]  /*39dc0*/  LDGSTS.E [R0+0x28800], [R6.64], P3 ;  /* 0x2880000006007fae */ /* 0x0103e80009921844 */
[----:B------:R-:W2:Y:S04]  /*39dd0*/  LDL.64 R52, [R1+0x1f50] ;  /* 0x001f500001347983 */ /* 0x000ea80000100a00 */
[----:B------:R1:W-:Y:S01]  /*39de0*/  LDGSTS.E [R0+0x29800], [R8.64], P3 ;  /* 0x2980000008007fae */ /* 0x0003e20009921844 */
[----:B------:R-:W-:-:S03]  /*39df0*/  LOP3.LUT R56, R56, 0x50, RZ, 0x3c, !PT ;  /* 0x0000005038387812 */ /* 0x000fc600078e3cff */
[----:B-1----:R-:W2:Y:S04]  /*39e00*/  LDL.64 R6, [R1+0x1e38] ;  /* 0x001e380001067983 */ /* 0x002ea80000100a00 */
[----:B------:R-:W2:Y:S04]  /*39e10*/  LDL.64 R8, [R1+0x1d90] ;  /* 0x001d900001087983 */ /* 0x000ea80000100a00 */
[----:B------:R1:W-:Y:S04]  /*39e20*/  LDGSTS.E [R0+0x2a800], [R54.64], P3 ;  /* 0x2a80000036007fae */ /* 0x0003e80009921844 */
[----:B-1----:R-:W2:Y:S04]  /*39e30*/  LDL.64 R54, [R1+0x1f18] ;  /* 0x001f180001367983 */ /* 0x002ea80000100a00 */
[----:B---3--:R1:W-:Y:S04]  /*39e40*/  LDGSTS.E [R0+0x2b800], [R58.64], P3 ;  /* 0x2b8000003a007fae */ /* 0x0083e80009921844 */
        /* <DEDUP_REMOVED lines=18> */
[----:B-1----:R-:W4:Y:S04]  /*39f70*/  LDL.64 R58, [R1+0x1ee0] ;  /* 0x001ee000013a7983 */ /* 0x002f280000100a00 */
[----:B---3--:R-:W3:Y:S04]  /*39f80*/  LDL.64 R10, [R1+0x1d58] ;  /* 0x001d5800010a7983 */ /* 0x008ee80000100a00 */
[----:B------:R-:W3:Y:S04]  /*39f90*/  LDL.64 R12, [R1+0x1d20] ;  /* 0x001d2000010c7983 */ /* 0x000ee80000100a00 */
[----:B------:R-:W3:Y:S04]  /*39fa0*/  LDL.64 R14, [R1+0x1ce8] ;  /* 0x001ce800010e7983 */ /* 0x000ee80000100a00 */
[----:B------:R-:W3:Y:S04]  /*39fb0*/  LDL.64 R16, [R1+0x1cb0] ;  /* 0x001cb00001107983 */ /* 0x000ee80000100a00 */
[----:B--2---:R1:W-:Y:S04]  /*39fc0*/  LDGSTS.E [R0+0x3e800], [R60.64], P3 ;  /* 0x3e8000003c007fae */ /* 0x0043e80009921844 */
[----:B------:R2:W-:Y:S04]  /*39fd0*/  LDGSTS.E [R0+0x3f800], [R46.64], P3 ;  /* 0x3f8000002e007fae */ /* 0x0005e80009921844 */
        /* <DEDUP_REMOVED lines=20> */
[----:B--2---:R-:W2:Y:S04]  /*3a120*/  LDL.64 R46, [R1+0x1930] ;  /* 0x00193000012e7983 */ /* 0x004ea80000100a00 */
[----:B------:R-:W2:Y:S04]  /*3a130*/  LDL.64 R48, [R1+0x18f0] ;  /* 0x0018f00001307983 */ /* 0x000ea80000100a00 */
[----:B------:R1:W-:Y:S04]  /*3a140*/  LDGSTS.E [R56+0x3a00], [R54.64], P3 ;  /* 0x03a0000036387fae */ /* 0x0003e80009921844 */
[----:B-1----:R-:W2:Y:S04]  /*3a150*/  LDL.64 R54, [R1+0x1968] ;  /* 0x0019680001367983 */ /* 0x002ea80000100a00 */
[----:B----4-:R1:W-:Y:S04]  /*3a160*/  LDGSTS.E [R56+0x4a00], [R58.64], P3 ;  /* 0x04a000003a387fae */ /* 0x0103e80009921844 */
[----:B-1----:R-:W4:Y:S04]  /*3a170*/  LDL.64 R58, [R1+0x18b8] ;  /* 0x0018b800013a7983 */ /* 0x002f280000100a00 */
[----:B---3--:R1:W-:Y:S04]  /*3a180*/  LDGSTS.E [R56+0x5a00], [R60.64], P3 ;  /* 0x05a000003c387fae */ /* 0x0083e80009921844 */
[----:B------:R3:W-:Y:S04]  /*3a190*/  LDGSTS.E [R56+0x6a00], [R4.64], P3 ;  /* 0x06a0000004387fae */ /* 0x0007e80009921844 */
[----:B------:R2:W-:Y:S04]  /*3a1a0*/  LDGSTS.E [R56+0x7a00], [R6.64], P3 ;  /* 0x07a0000006387fae */ /* 0x0005e80009921844 */
[----:B-1----:R-:W4:Y:S04]  /*3a1b0*/  LDL.64 R60, [R1+0x1880] ;  /* 0x00188000013c7983 */ /* 0x002f280000100a00 */
        /* <DEDUP_REMOVED lines=21> */
[----:B------:R1:W-:Y:S04]  /*3a310*/  LDGSTS.E [R56+0x1ca00], [R44.64], P3 ;  /* 0x1ca000002c387fae */ /* 0x0003e80009921844 */
[----:B------:R-:W4:Y:S04]  /*3a320*/  LDL.64 R52, [R1+0x1680] ;  /* 0x0016800001347983 */ /* 0x000f280000100a00 */
[----:B---3--:R-:W3:Y:S04]  /*3a330*/  LDL.64 R4, [R1+0x1240] ;  /* 0x0012400001047983 */ /* 0x008ee80000100a00 */
[----:B--2---:R2:W-:Y:S04]  /*3a340*/  LDGSTS.E [R56+0x1da00], [R54.64], P3 ;  /* 0x1da0000036387fae */ /* 0x0045e80009921844 */
[----:B------:R1:W-:Y:S04]  /*3a350*/  LDGSTS.E [R56+0x1ea00], [R46.64], P3 ;  /* 0x1ea000002e387fae */ /* 0x0003e80009921844 */
[----:B------:R1:W-:Y:S04]  /*3a360*/  LDGSTS.E [R56+0x1fa00], [R48.64], P3 ;  /* 0x1fa0000030387fae */ /* 0x0003e80009921844 */
[----:B--2---:R-:W2:Y:S04]  /*3a370*/  LDL.64 R54, [R1+0x1280] ;  /* 0x0012800001367983 */ /* 0x004ea80000100a00 */
        /* <DEDUP_REMOVED lines=21> */
[----:B------:R-:W3:Y:S04]  /*3a4d0*/  LDL.64 R48, [R1+0xb28] ;  /* 0x000b280001307983 */ /* 0x000ee80000100a00 */
[----:B----4-:R1:W-:Y:S04]  /*3a4e0*/  LDGSTS.E [R56+0x20a00], [R58.64], P3 ;  /* 0x20a000003a387fae */ /* 0x0103e80009921844 */
[----:B-1----:R-:W4:Y:S04]  /*3a4f0*/  LDL.64 R58, [R1+0x11c0] ;  /* 0x0011c000013a7983 */ /* 0x002f280000100a00 */
[----:B------:R1:W-:Y:S04]  /*3a500*/  LDGSTS.E [R56+0x21a00], [R60.64], P3 ;  /* 0x21a000003c387fae */ /* 0x0003e80009921844 */
[----:B-1----:R-:W4:Y:S04]  /*3a510*/  LDL.64 R60, [R1+0x1180] ;  /* 0x00118000013c7983 */ /* 0x002f280000100a00 */
[----:B------:R1:W-:Y:S04]  /*3a520*/  LDGSTS.E [R56+0x22a00], [R50.64], P3 ;  /* 0x22a0000032387fae */ /* 0x0003e80009921844 */
[----:B------:R1:W-:Y:S04]  /*3a530*/  LDGSTS.E [R56+0x23a00], [R52.64], P3 ;  /* 0x23a0000034387fae */ /* 0x0003e80009921844 */
[----:B-1----:R-:W4:Y:S04]  /*3a540*/  LDL.64 R50, [R1+0xa68] ;  /* 0x000a680001327983 */ /* 0x002f280000100a00 */
[----:B------:R-:W4:Y:S04]  /*3a550*/  LDL.64 R52, [R1+0x748] ;  /* 0x0007480001347983 */ /* 0x000f280000100a00 */
[----:B--2---:R1:W-:Y:S04]  /*3a560*/  LDGSTS.E [R56+0x24a00], [R54.64], P3 ;  /* 0x24a0000036387fae */ /* 0x0043e80009921844 */
[----:B---3--:R2:W-:Y:S04]  /*3a570*/  LDGSTS.E [R56+0x25a00], [R4.64], P3 ;  /* 0x25a0000004387fae */ /* 0x0085e80009921844 */
[----:B------:R3:W-:Y:S04]  /*3a580*/  LDGSTS.E [R56+0x26a00], [R6.64], P3 ;  /* 0x26a0000006387fae */ /* 0x0007e80009921844 */
[----:B-1----:R-:W4:Y:S01]  /*3a590*/  LDL.64 R54, [R1+0x1fb8] ;  /* 0x001fb80001367983 */ /* 0x002f220000100a00 */
[----:B------:R-:W-:-:S03]  /*3a5a0*/  LOP3.LUT R0, R57, 0x60, RZ, 0x3c, !PT ;  /* 0x0000006039007812 */ /* 0x000fc600078e3cff */
[----:B--2---:R-:W2:Y:S04]  /*3a5b0*/  LDL.64 R4, [R1+0x1ed8] ;  /* 0x001ed80001047983 */ /* 0x004ea80000100a00 */
[----:B---3--:R-:W3:Y:S04]  /*3a5c0*/  LDL.64 R6, [R1+0x1e30] ;  /* 0x001e300001067983 */ /* 0x008ee80000100a00 */
[----:B----4-:R1:W-:Y:S04]  /*3a5d0*/  LDGSTS.E [R56+0x27a00], [R58.64], P3 ;  /* 0x27a000003a387fae */ /* 0x0103e80009921844 */
[----:B-1----:R-:W4:Y:S04]  /*3a5e0*/  LDL.64 R58, [R1+0x1f80] ;  /* 0x001f8000013a7983 */ /* 0x002f280000100a00 */
[----:B------:R1:W-:Y:S04]  /*3a5f0*/  LDGSTS.E [R56+0x28a00], [R60.64], P3 ;  /* 0x28a000003c387fae */ /* 0x0003e80009921844 */
[----:B------:R1:W-:Y:S04]  /*3a600*/  LDGSTS.E [R56+0x29a00], [R8.64], P3 ;  /* 0x29a0000008387fae */ /* 0x0003e80009921844 */
[----:B------:R1:W-:Y:S04]  /*3a610*/  LDGSTS.E [R56+0x2aa00], [R10.64], P3 ;  /* 0x2aa000000a387fae */ /* 0x0003e80009921844 */
        /* <DEDUP_REMOVED lines=22> */
[----:B------:R-:W3:Y:S04]  /*3a780*/  LDL.64 R8, [R1+0x1df8] ;  /* 0x001df80001087983 */ /* 0x000ee80000100a00 */
[----:B------:R-:W3:Y:S04]  /*3a790*/  LDL.64 R10, [R1+0x1dc0] ;  /* 0x001dc000010a7983 */ /* 0x000ee80000100a00 */
[----:B-1----:R-:W3:Y:S04]  /*3a7a0*/  LDL.64 R52, [R1+0x1ea0] ;  /* 0x001ea00001347983 */ /* 0x002ee80000100a00 */
        /* <DEDUP_REMOVED lines=23> */
[----:B-1----:R-:W4:Y:S04]  /*3a920*/  LDL.64 R58, [R1+0x1928] ;  /* 0x00192800013a7983 */ /* 0x002f280000100a00 */
[----:B--2---:R1:W-:Y:S04]  /*3a930*/  LDGSTS.E [R0+0x2c00], [R60.64], P3 ;  /* 0x02c000003c007fae */ /* 0x0043e80009921844 */
[----:B------:R2:W-:Y:S04]  /*3a940*/  LDGSTS.E [R0+0x3c00], [R2.64], P3 ;  /* 0x03c0000002007fae */ /* 0x0005e80009921844 */
[----:B------:R2:W-:Y:S04]  /*3a950*/  LDGSTS.E [R0+0x4c00], [R4.64], P3 ;  /* 0x04c0000004007fae */ /* 0x0005e80009921844 */
[----:B-1----:R-:W4:Y:S04]  /*3a960*/  LDL.64 R60, [R1+0x18e8] ;  /* 0x0018e800013c7983 */ /* 0x002f280000100a00 */
[----:B--2---:R-:W2:Y:S04]  /*3a970*/  LDL.64 R2, [R1+0x1838] ;  /* 0x0018380001027983 */ /* 0x004ea80000100a00 */
[----:B------:R-:W2:Y:S04]  /*3a980*/  LDL.64 R4, [R1+0x12b8] ;  /* 0x0012b80001047983 */ /* 0x000ea80000100a00 */
[----:B---3--:R1:W-:Y:S04]  /*3a990*/  LDGSTS.E [R0+0x5c00], [R52.64], P3 ;  /* 0x05c0000034007fae */ /* 0x0083e80009921844 */
        /* <DEDUP_REMOVED lines=26> */
[----:B------:R-:W2:Y:S04]  /*3ab40*/  LDL.64 R6, [R1+0x11f8] ;  /* 0x0011f80001067983 */ /* 0x000ea80000100a00 */
        /* <DEDUP_REMOVED lines=16> */
[----:B----4-:R4:W-:Y:S04]  /*3ac50*/  LDGSTS.E [R0+0x1ec00], [R58.64], P3 ;  /* 0x1ec000003a007fae */ /* 0x0109e80009921844 */
[----:B------:R-:W2:Y:S04]  /*3ac60*/  LDL.64 R40, [R1+0xdb8] ;  /* 0x000db80001287983 */ /* 0x000ea80000100a00 */
[----:B------:R-:W2:Y:S04]  /*3ac70*/  LDL.64 R42, [R1+0xd78] ;  /* 0x000d7800012a7983 */ /* 0x000ea80000100a00 */
[----:B----4-:R-:W4:Y:S04]  /*3ac80*/  LDL.64 R58, [R1+0x1278] ;  /* 0x00127800013a7983 */ /* 0x010f280000100a00 */
        /* <DEDUP_REMOVED lines=8> */
[----:B--2---:R1:W-:Y:S04]  /*3ad10*/  LDGSTS.E [R0+0x21c00], [R54.64], P3 ;  /* 0x21c0000036007fae */ /* 0x0043e80009921844 */
[----:B------:R2:W-:Y:S04]  /*3ad20*/  LDGSTS.E [R0+0x22c00], [R2.64], P3 ;  /* 0x22c0000002007fae */ /* 0x0005e80009921844 */
[----:B------:R2:W-:Y:S04]  /*3ad30*/  LDGSTS.E [R0+0x23c00], [R4.64], P3 ;  /* 0x23c0000004007fae */ /* 0x0005e80009921844 */
[----:B-1----:R-:W3:Y:S04]  /*3ad40*/  LDL.64 R54, [R1+0xa60] ;  /* 0x000a600001367983 */ /* 0x002ee80000100a00 */
[----:B----4-:R1:W-:Y:S04]  /*3ad50*/  LDGSTS.E [R0+0x24c00], [R58.64], P3 ;  /* 0x24c000003a007fae */ /* 0x0103e80009921844 */
[----:B-1----:R-:W4:Y:S04]  /*3ad60*/  LDL.64 R58, [R1+0x1fb0] ;  /* 0x001fb000013a7983 */ /* 0x002f280000100a00 */
[----:B------:R1:W-:Y:S04]  /*3ad70*/  LDGSTS.E [R0+0x25c00], [R60.64], P3 ;  /* 0x25c000003c007fae */ /* 0x0003e80009921844 */
        /* <DEDUP_REMOVED lines=19> */
[----:B--2---:R-:W-:-:S03]  /*3aeb0*/  LOP3.LUT R2, R57, 0x70, RZ, 0x3c, !PT ;  /* 0x0000007039027812 */ /* 0x004fc600078e3cff */
[----:B------:R2:W-:Y:S04]  /*3aec0*/  LDGSTS.E [R0+0x38c00], [R42.64], P3 ;  /* 0x38c000002a007fae */ /* 0x0005e80009921844 */
[----:B------:R1:W-:Y:S04]  /*3aed0*/  LDGSTS.E [R0+0x39c00], [R44.64], P3 ;  /* 0x39c000002c007fae */ /* 0x0003e80009921844 */
[----:B------:R1:W-:Y:S04]  /*3aee0*/  LDGSTS.E [R0+0x3ac00], [R46.64], P3 ;  /* 0x3ac000002e007fae */ /* 0x0003e80009921844 */
[----:B------:R1:W-:Y:S04]  /*3aef0*/  LDGSTS.E [R0+0x3bc00], [R48.64], P3 ;  /* 0x3bc0000030007fae */ /* 0x0003e80009921844 */
[----:B------:R1:W-:Y:S04]  /*3af00*/  LDGSTS.E [R0+0x3cc00], [R50.64], P3 ;  /* 0x3cc0000032007fae */ /* 0x0003e80009921844 */
[----:B---3--:R2:W-:Y:S04]  /*3af10*/  LDGSTS.E [R0+0x3dc00], [R52.64], P3 ;  /* 0x3dc0000034007fae */ /* 0x0085e80009921844 */
[----:B------:R1:W-:Y:S04]  /*3af20*/  STL.64 [R1+0x3a78], R248 ;  /* 0x003a78f801007387 */ /* 0x0003e80000100a00 */
[----:B------:R1:W-:Y:S04]  /*3af30*/  LDGSTS.E [R0+0x3ec00], [R54.64], P3 ;  /* 0x3ec0000036007fae */ /* 0x0003e80009921844 */
[----:B------:R1:W-:Y:S04]  /*3af40*/  LDGSTS.E [R0+0x3fc00], [R248.64], P3 ;  /* 0x3fc00000f8007fae */ /* 0x0003e80009921844 */
[----:B-1----:R-:W3:Y:S04]  /*3af50*/  LDL.LU.64 R248, [R1+0x1870] ;  /* 0x0018700001f87983 */ /* 0x002ee80000300a00 */
        /* <DEDUP_REMOVED lines=19> */
[----:B------:R-:W2:Y:S04]  /*3b090*/  LDL.64 R34, [R1+0x1ae0] ;  /* 0x001ae00001227983 */ /* 0x000ea80000100a00 */
[----:B------:R-:W3:Y:S04]  /*3b0a0*/  LDL.64 R36, [R1+0x1aa8] ;  /* 0x001aa80001247983 */ /* 0x000ee80000100a00 */
[----:B-1----:R-:W3:Y:S04]  /*3b0b0*/  LDL.64 R58, [R1+0x1f08] ;  /* 0x001f0800013a7983 */ /* 0x002ee80000100a00 */
[----:B------:R-:W3:Y:S04]  /*3b0c0*/  LDL.64 R38, [R1+0x1a70] ;  /* 0x001a700001267983 */ /* 0x000ee80000100a00 */
[----:B------:R-:W3:Y:S04]  /*3b0d0*/  LDL.64 R40, [R1+0x1a38] ;  /* 0x001a380001287983 */ /* 0x000ee80000100a00 */
[----:B--2---:R-:W2:Y:S04]  /*3b0e0*/  LDL.64 R42, [R1+0x1a00] ;  /* 0x001a0000012a7983 */ /* 0x004ea80000100a00 */
[----:B------:R-:W2:Y:S04]  /*3b0f0*/  LDL.64 R44, [R1+0x19c8] ;  /* 0x0019c800012c7983 */ /* 0x000ea80000100a00 */
[----:B------:R1:W-:Y:S04]  /*3b100*/  LDGSTS.E [R2+0x1e00], [R60.64], P3 ;  /* 0x01e000003c027fae */ /* 0x0003e80009921844 */
[----:B------:R-:W2:Y:S04]  /*3b110*/  LDL.64 R46, [R1+0x1990] ;  /* 0x00199000012e7983 */ /* 0x000ea80000100a00 */
[----:B------:R-:W2:Y:S04]  /*3b120*/  LDL.64 R48, [R1+0x1958] ;  /* 0x0019580001307983 */ /* 0x000ea80000100a00 */
[----:B-1----:R-:W2:Y:S04]  /*3b130*/  LDL.64 R60, [R1+0x1f40] ;  /* 0x001f4000013c7983 */ /* 0x002ea80000100a00 */
[----:B------:R-:W3:Y:S04]  /*3b140*/  LDL.64 R50, [R1+0x1920] ;  /* 0x0019200001327983 */ /* 0x000ee80000100a00 */
[----:B------:R-:W2:Y:S04]  /*3b150*/  LDL.64 R52, [R1+0x18e0] ;  /* 0x0018e00001347983 */ /* 0x000ea80000100a00 */
[----:B------:R-:W2:Y:S04]  /*3b160*/  LDL.64 R54, [R1+0x18a8] ;  /* 0x0018a80001367983 */ /* 0x000ea80000100a00 */
[----:B--2---:R1:W-:Y:S04]  /*3b170*/  LDGSTS.E [R2+0x2e00], [R60.64], P3 ;  /* 0x02e000003c027fae */ /* 0x0043e80009921844 */
[----:B---3--:R2:W-:Y:S04]  /*3b180*/  LDGSTS.E [R2+0x3e00], [R58.64], P3 ;  /* 0x03e000003a027fae */ /* 0x0085e80009921844 */
[----:B------:R3:W-:Y:S04]  /*3b190*/  LDGSTS.E [R2+0x4e00], [R56.64], P3 ;  /* 0x04e0000038027fae */ /* 0x0007e80009921844 */
[----:B-1----:R-:W4:Y:S04]  /*3b1a0*/  LDL.LU.64 R60, [R1+0x3bf8] ;  /* 0x003bf800013c7983 */ /* 0x002f280000300a00 */
[----:B--2---:R-:W2:Y:S04]  /*3b1b0*/  LDL.LU.64 R58, [R1+0x3bf0] ;  /* 0x003bf000013a7983 */ /* 0x004ea80000300a00 */
[----:B------:R1:W-:Y:S04]  /*3b1c0*/  LDGSTS.E [R2+0x5e00], [R250.64], P3 ;  /* 0x05e00000fa027fae */ /* 0x0003e80009921844 */
[----:B---3--:R-:W3:Y:S04]  /*3b1d0*/  LDL.LU.64 R56, [R1+0x3be8] ;  /* 0x003be80001387983 */ /* 0x008ee80000300a00 */
        /* <DEDUP_REMOVED lines=29> */
[----:B------:R-:W3:Y:S04]  /*3b3b0*/  LDL.64 R52, [R1+0x1270] ;  /* 0x0012700001347983 */ /* 0x000ee80000100a00 */
[----:B------:R-:W3:Y:S04]  /*3b3c0*/  LDL.64 R54, [R1+0x12b0] ;  /* 0x0012b00001367983 */ /* 0x000ee80000100a00 */
        /* <DEDUP_REMOVED lines=24> */
[----:B------:R1:W-:Y:S04]  /*3b550*/  LDGSTS.E [R2+0x21e00], [R248.64], P3 ;  /* 0x21e00000f8027fae */ /* 0x0003e80009921844 */
[----:B------:R1:W-:Y:S04]  /*3b560*/  STL.64 [R1+0x3ae8], R248 ;  /* 0x003ae8f801007387 */ /* 0x0003e80000100a00 */
[----:B-1----:R-:W4:Y:S04]  /*3b570*/  LDL.64 R248, [R1+0xb18] ;  /* 0x000b180001f87983 */ /* 0x002f280000100a00 */
[----:B--2---:R1:W-:Y:S04]  /*3b580*/  LDGSTS.E [R2+0x22e00], [R246.64], P3 ;  /* 0x22e00000f6027fae */ /* 0x0043e80009921844 */
[----:B-1----:R-:W4:Y:S04]  /*3b590*/  LDL.64 R246, [R1+0x740] ;  /* 0x0007400001f67983 */ /* 0x002f280000100a00 */
[----:B------:R-:W1:Y:S02]  /*3b5a0*/  S2R R0, SR_TID.X ;  /* 0x0000000000007919 */ /* 0x000e640000002100 */
[----:B-1----:R-:W-:Y:S01]  /*3b5b0*/  LOP3.LUT R3, R0, 0x7f, RZ, 0xc0, !PT ;  /* 0x0000007f00037812 */ /* 0x002fe200078ec0ff */
[----:B------:R-:W-:Y:S01]  /*3b5c0*/  IMAD.MOV.U32 R0, RZ, RZ, c[0x0][0x188] ;  /* 0x00006200ff007624 */ /* 0x000fe200078e00ff */
[----:B---3--:R1:W-:Y:S04]  /*3b5d0*/  LDGSTS.E [R2+0x23e00], [R54.64], P3 ;  /* 0x23e0000036027fae */ /* 0x0083e80009921844 */
[----:B------:R3:W-:Y:S04]  /*3b5e0*/  LDGSTS.E [R2+0x24e00], [R52.64], P3 ;  /* 0x24e0000034027fae */ /* 0x0007e80009921844 */
[----:B------:R1:W-:Y:S04]  /*3b5f0*/  LDGSTS.E [R2+0x25e00], [R50.64], P3 ;  /* 0x25e0000032027fae */ /* 0x0003e80009921844 */
[----:B----4-:R4:W-:Y:S04]  /*3b600*/  LDGSTS.E [R2+0x26e00], [R48.64], P3 ;  /* 0x26e0000030027fae */ /* 0x0109e80009921844 */
[----:B------:R1:W-:Y:S04]  /*3b610*/  LDGSTS.E [R2+0x27e00], [R46.64], P3 ;  /* 0x27e000002e027fae */ /* 0x0003e80009921844 */
[----:B------:R1:W-:Y:S04]  /*3b620*/  LDGSTS.E [R2+0x28e00], [R44.64], P3 ;  /* 0x28e000002c027fae */ /* 0x0003e80009921844 */
[----:B------:R1:W-:Y:S04]  /*3b630*/  LDGSTS.E [R2+0x29e00], [R42.64], P3 ;  /* 0x29e000002a027fae */ /* 0x0003e80009921844 */
[----:B------:R3:W-:Y:S04]  /*3b640*/  LDGSTS.E [R2+0x2ae00], [R40.64], P3 ;  /* 0x2ae0000028027fae */ /* 0x0007e80009921844 */
[----:B------:R3:W-:Y:S04]  /*3b650*/  LDGSTS.E [R2+0x2be00], [R38.64], P3 ;  /* 0x2be0000026027fae */ /* 0x0007e80009921844 */
[----:B-1----:R-:W2:Y:S04]  /*3b660*/  LDL.LU.64 R54, [R1+0x3be0] ;  /* 0x003be00001367983 */ /* 0x002ea80000300a00 */
[----:B------:R1:W-:Y:S04]  /*3b670*/  LDGSTS.E [R2+0x2ce00], [R36.64], P3 ;  /* 0x2ce0000024027fae */ /* 0x0003e80009921844 */
[----:B---3--:R-:W3:Y:S04]  /*3b680*/  LDL.LU.64 R52, [R1+0x3bd8] ;  /* 0x003bd80001347983 */ /* 0x008ee80000300a00 */
[----:B------:R1:W-:Y:S04]  /*3b690*/  LDGSTS.E [R2+0x2de00], [R34.64], P3 ;  /* 0x2de0000022027fae */ /* 0x0003e80009921844 */
[----:B------:R-:W2:Y:S04]  /*3b6a0*/  LDL.LU.64 R50, [R1+0x3bd0] ;  /* 0x003bd00001327983 */ /* 0x000ea80000300a00 */
[----:B------:R1:W-:Y:S04]  /*3b6b0*/  LDGSTS.E [R2+0x2ee00], [R32.64], P3 ;  /* 0x2ee0000020027fae */ /* 0x0003e80009921844 */
[----:B----4-:R-:W4:Y:S04]  /*3b6c0*/  LDL.LU.64 R48, [R1+0x3bc8] ;  /* 0x003bc80001307983 */ /* 0x010f280000300a00 */
[----:B------:R1:W-:Y:S04]  /*3b6d0*/  LDGSTS.E [R2+0x2fe00], [R30.64], P3 ;  /* 0x2fe000001e027fae */ /* 0x0003e80009921844 */
[----:B------:R-:W2:Y:S04]  /*3b6e0*/  LDL.LU.64 R46, [R1+0x3bc0] ;  /* 0x003bc000012e7983 */ /* 0x000ea80000300a00 */
        /* <DEDUP_REMOVED lines=9> */
[----:B-1----:R-:W2:Y:S04]  /*3b780*/  LDL.LU.64 R36, [R1+0x3b98] ;  /* 0x003b980001247983 */ /* 0x002ea80000300a00 */
        /* <DEDUP_REMOVED lines=20> */
[----:B------:R-:W2:Y:S01]  /*3b8d0*/  LDL.LU.64 R14, [R1+0x3b40] ;  /* 0x003b4000010e7983 */ /* 0x000ea20000300a00 */
[----:B------:R-:W-:-:S03]  /*3b8e0*/  IMAD.SHL.U32 R248, R3, 0x4, RZ ;  /* 0x0000000403f87824 */ /* 0x000fc600078e00ff */
[----:B------:R-:W2:Y:S04]  /*3b8f0*/  LDL.LU.64 R12, [R1+0x3b38] ;  /* 0x003b3800010c7983 */ /* 0x000ea80000300a00 */
[----:B------:R-:W2:Y:S04]  /*3b900*/  LDL.LU.64 R10, [R1+0x3b30] ;  /* 0x003b3000010a7983 */ /* 0x000ea80000300a00 */
[----:B------:R1:W-:Y:S01]  /*3b910*/  LDGSTS.E [R2+0x3fe00], [R246.64], P3 ;  /* 0x3fe00000f6027fae */ /* 0x0003e20009921844 */
[----:B------:R-:W-:Y:S01]  /*3b920*/  ISETP.GE.U32.AND P3, PT, R252, 0x7ffffee8, PT ;  /* 0x7ffffee8fc00780c */ /* 0x000fe20003f66070 */
[----:B------:R-:W-:-:S02]  /*3b930*/  IMAD.SHL.U32 R252, R0, 0x80, RZ ;  /* 0x0000008000fc7824 */ /* 0x000fc400078e00ff */
[----:B------:R-:W2:Y:S04]  /*3b940*/  LDL.LU.64 R8, [R1+0x3b28] ;  /* 0x003b280001087983 */ /* 0x000ea80000300a00 */
[----:B------:R-:W2:Y:S04]  /*3b950*/  LDL.LU.64 R6, [R1+0x3b20] ;  /* 0x003b200001067983 */ /* 0x000ea80000300a00 */
[----:B------:R-:W2:Y:S01]  /*3b960*/  LDL.LU.64 R4, [R1+0x3b18] ;  /* 0x003b180001047983 */ /* 0x000ea20000300a00 */
[----:B-1----:R-:W-:-:S03]  /*3b970*/  IMAD.WIDE R2, R252, 0x4, R242 ;  /* 0x00000004fc027825 */ /* 0x002fc600078e02f2 */
[----:B------:R-:W2:Y:S04]  /*3b980*/  LDL.LU.64 R242, [R1+0x418] ;  /* 0x0004180001f27983 */ /* 0x000ea80000300a00 */
[----:B------:R-:W0:Y:S01]  /*3b990*/  LDGDEPBAR ;  /* 0x00000000000079af */ /* 0x000e220000000000 */
[----:B------:R-:W-:Y:S01]  /*3b9a0*/  IMAD.WIDE R246, R252, 0x4, R244 ;  /* 0x00000004fcf67825 */ /* 0x000fe200078e02f4 */
[----:B------:R-:W-:Y:S02]  /*3b9b0*/  IADD3 R250, R248, 0x100000, RZ ;  /* 0x00100000f8fa7810 */ /* 0x000fe40007ffe0ff */
[----:B------:R-:W-:Y:S01]  /*3b9c0*/  BAR.SYNC.DEFER_BLOCKING 0x0 ;  /* 0x0000000000007b1d */ /* 0x000fe20000010000 */
[----:B------:R-:W-:-:S05]  /*3b9d0*/  IMAD.MOV.U32 R245, RZ, RZ, c[0x0][0x180] ;  /* 0x00006000fff57624 */ /* 0x000fca00078e00ff */
[----:B------:R1:W-:Y:S04]  /*3b9e0*/  STL.64 [R1+0x23f8], R2 ;  /* 0x0023f80201007387 */ /* 0x0003e80000100a00 */
[----:B------:R1:W-:Y:S01]  /*3b9f0*/  STL.64 [R1+0x2400], R246 ;  /* 0x002400f601007387 */ /* 0x0003e20000100a00 */
[----:B------:R-:W-:Y:S01]  /*3ba00*/  IADD3 R251, R248, 0x100000, RZ ;  /* 0x00100000f8fb7810 */ /* 0x000fe20007ffe0ff */
[----:B------:R-:W-:Y:S01]  /*3ba10*/  IMAD.WIDE R240, R252, 0x4, R240 ;  /* 0x00000004fcf07825 */ /* 0x000fe200078e02f0 */
[C---:B------:R-:W-:Y:S02]  /*3ba20*/  IADD3 R0, R248.reuse, 0x100000, RZ ;  /* 0x00100000f8007810 */ /* 0x040fe40007ffe0ff */
[----:B------:R-:W-:Y:S01]  /*3ba30*/  IADD3 R249, R248, 0x100000, RZ ;  /* 0x00100000f8f97810 */ /* 0x000fe20007ffe0ff */
[----:B------:R-:W-:Y:S01]  /*3ba40*/  @!PT LDS RZ, [RZ] ;  /* 0x00000000fffff984 */ /* 0x000fe20000000800 */
[----:B------:R-:W-:Y:S01]  /*3ba50*/  @!PT LDS RZ, [RZ] ;  /* 0x00000000fffff984 */ /* 0x000fe20000000800 */
[----:B------:R-:W-:Y:S01]  /*3ba60*/  @!PT LDS RZ, [RZ] ;  /* 0x00000000fffff984 */ /* 0x000fe20000000800 */
[----:B------:R1:W-:Y:S01]  /*3ba70*/  LDGSTS.E [R250+-0x60000], [R2.64], !P5 ;  /* 0xa000000002fa7fae */ /* 0x0003e2000e921844 */
[----:B------:R-:W-:-:S03]  /*3ba80*/  IADD3 R245, R245, -0x9d, RZ ;  /* 0xffffff63f5f57810 */ /* 0x000fc60007ffe0ff */
[----:B------:R1:W-:Y:S01]  /*3ba90*/  LDGSTS.E [R251+-0x5fe00], [R246.64], !P5 ;  /* 0xa0200000f6fb7fae */ /* 0x0003e2000e921844 */
[----:B------:R-:W-:Y:S01]  /*3baa0*/  ISETP.GE.U32.AND P5, PT, R245, 0x7ffffee4, PT ;  /* 0x7ffffee4f500780c */ /* 0x000fe20003fa6070 */
[----:B------:R-:W-:-:S04]  /*3bab0*/  IMAD.WIDE R238, R252, 0x4, R238 ;  /* 0x00000004fcee7825 */ /* 0x000fc800078e02ee */
[----:B------:R-:W-:Y:S01]  /*3bac0*/  IMAD.WIDE R244, R252, 0x4, R236 ;  /* 0x00000004fcf47825 */ /* 0x000fe200078e02ec */
[----:B------:R-:W-:-:S03]  /*3bad0*/  IADD3 R236, R248, 0x100000, RZ ;  /* 0x00100000f8ec7810 */ /* 0x000fc60007ffe0ff */
[----:B------:R-:W-:-:S04]  /*3bae0*/  IMAD.WIDE R234, R252, 0x4, R234 ;  /* 0x00000004fcea7825 */ /* 0x000fc800078e02ea */
        /* <DEDUP_REMOVED lines=29> */
[----:B--2---:R-:W-:-:S05]  /*3bcc0*/  IMAD.WIDE R242, R252, 0x4, R242 ;  /* 0x00000004fcf27825 */ /* 0x004fca00078e02f2 */
[----:B------:R-:W-:Y:S04]  /*3bcd0*/  STL.64 [R1+0x2298], R242 ;  /* 0x002298f201007387 */ /* 0x000fe80000100a00 */
[----:B-1----:R-:W2:Y:S04]  /*3bce0*/  LDL.LU.64 R2, [R1+0x3b10] ;  /* 0x003b100001027983 */ /* 0x002ea80000300a00 */
[----:B------:R-:W2:Y:S04]  /*3bcf0*/  LDL.LU R250, [R1+0x3b08] ;  /* 0x003b080001fa7983 */ /* 0x000ea80000300800 */
[----:B------:R1:W-:Y:S04]  /*3bd00*/  LDGSTS.E [R0+-0x5f000], [R242.64], !P0 ;  /* 0xa1000000f2007fae */ /* 0x0003e8000c121844 */
[----:B------:R3:W-:Y:S04]  /*3bd10*/  STL.64 [R1+0x2290], R240 ;  /* 0x002290f001007387 */ /* 0x0007e80000100a00 */
[----:B------:R3:W-:Y:S04]  /*3bd20*/  LDGSTS.E [R249+-0x5ee00], [R240.64], !P0 ;  /* 0xa1200000f0f97fae */ /* 0x0007e8000c121844 */
[----:B------:R-:W2:Y:S01]  /*3bd30*/  LDL.LU.64 R246, [R1+0x3b00] ;  /* 0x003b000001f67983 */ /* 0x000ea20000300a00 */
[----:B-1----:R-:W-:-:S03]  /*3bd40*/  IMAD.MOV.U32 R0, RZ, RZ, c[0x0][0x180] ;  /* 0x00006000ff007624 */ /* 0x002fc600078e00ff */
[----:B------:R-:W2:Y:S01]  /*3bd50*/  LDL.LU R251, [R1+0x3af8] ;  /* 0x003af80001fb7983 */ /* 0x000ea20000300800 */
[C---:B---3--:R-:W-:Y:S02]  /*3bd60*/  IADD3 R241, R248.reuse, 0x100000, RZ ;  /* 0x00100000f8f17810 */ /* 0x048fe40007ffe0ff */
[----:B------:R-:W-:Y:S01]  /*3bd70*/  IADD3 R240, R248, 0x100000, RZ ;  /* 0x00100000f8f07810 */ /* 0x000fe20007ffe0ff */
[----:B------:R1:W-:Y:S04]  /*3bd80*/  STL.64 [R1+0x2288], R238 ;  /* 0x002288ee01007387 */ /* 0x0003e80000100a00 */
[----:B------:R1:W-:Y:S04]  /*3bd90*/  LDGSTS.E [R241+-0x5e000], [R238.64], !P6 ;  /* 0xa2000000eef17fae */ /* 0x0003e8000f121844 */
[----:B------:R-:W-:Y:S04]  /*3bda0*/  STL.64 [R1+0x2280], R244 ;  /* 0x002280f401007387 */ /* 0x000fe80000100a00 */
[----:B------:R3:W-:Y:S04]  /*3bdb0*/  LDGSTS.E [R240+-0x5de00], [R244.64], !P6 ;  /* 0xa2200000f4f07fae */ /* 0x0007e8000f121844 */
[----:B------:R4:W-:Y:S01]  /*3bdc0*/  STL.64 [R1+0x2278], R234 ;  /* 0x002278ea01007387 */ /* 0x0009e20000100a00 */
[----:B-1----:R-:W-:-:S03]  /*3bdd0*/  IMAD.WIDE R238, R252, 0x4, R228 ;  /* 0x00000004fcee7825 */ /* 0x002fc600078e02e4 */
[----:B------:R4:W-:Y:S01]  /*3bde0*/  LDGSTS.E [R236+-0x5d000], [R234.64], !P2 ;  /* 0xa3000000eaec7fae */ /* 0x0009e2000d121844 */
[----:B---3--:R-:W-:Y:S01]  /*3bdf0*/  IMAD.WIDE R240, R252, 0x4, R232 ;  /* 0x00000004fcf07825 */ /* 0x008fe200078e02e8 */
[C---:B------:R-:W-:Y:S02]  /*3be00*/  IADD3 R233, R248.reuse, 0x100000, RZ ;  /* 0x00100000f8e97810 */ /* 0x040fe40007ffe0ff */
[C---:B------:R-:W-:Y:S02]  /*3be10*/  IADD3 R232, R248.reuse, 0x100000, RZ ;  /* 0x00100000f8e87810 */ /* 0x040fe40007ffe0ff */
[----:B----4-:R-:W-:Y:S02]  /*3be20*/  IADD3 R234, R248, 0x100000, RZ ;  /* 0x00100000f8ea7810 */ /* 0x010fe40007ffe0ff */
[C---:B------:R-:W-:Y:S01]  /*3be30*/  IADD3 R235, R0.reuse, -0xa9, RZ ;  /* 0xffffff5700eb7810 */ /* 0x040fe20007ffe0ff */
[----:B------:R-:W-:Y:S01]  /*3be40*/  STL.64 [R1+0x2270], R240 ;  /* 0x002270f001007387 */ /* 0x000fe20000100a00 */
[----:B------:R-:W-:-:S02]  /*3be50*/  IADD3 R228, R0, -0xad, RZ ;  /* 0xffffff5300e47810 */ /* 0x000fc40007ffe0ff */
[----:B------:R-:W-:Y:S01]  /*3be60*/  IADD3 R243, R0, -0xa1, RZ ;  /* 0xffffff5f00f37810 */ /* 0x000fe20007ffe0ff */
[----:B------:R1:W-:Y:S01]  /*3be70*/  LDGSTS.E [R234+-0x5ce00], [R240.64], !P2 ;  /* 0xa3200000f0ea7fae */ /* 0x0003e2000d121844 */
[----:B------:R-:W-:-:S03]  /*3be80*/  ISETP.GE.U32.AND P2, PT, R235, 0x7ffffed8, PT ;  /* 0x7ffffed8eb00780c */ /* 0x000fc60003f46070 */
[----:B------:R3:W-:Y:S01]  /*3be90*/  STL.64 [R1+0x2268], R230 ;  /* 0x002268e601007387 */ /* 0x0007e20000100a00 */
[----:B------:R-:W-:-:S03]  /*3bea0*/  IADD3 R229, R248, 0x100000, RZ ;  /* 0x00100000f8e57810 */ /* 0x000fc60007ffe0ff */
[----:B------:R3:W-:Y:S01]  /*3beb0*/  LDGSTS.E [R233+-0x5c000], [R230.64], !P1 ;  /* 0xa4000000e6e97fae */ /* 0x0007e2000c921844 */
[----:B------:R-:W-:-:S03]  /*3bec0*/  ISETP.GE.U32.AND P0, PT, R243, 0x7ffffee0, PT ;  /* 0x7ffffee0f300780c */ /* 0x000fc60003f06070 */
[----:B------:R4:W-:Y:S01]  /*3bed0*/  LDGSTS.E [R232+-0x5be00], [R238.64], !P1 ;  /* 0xa4200000eee87fae */ /* 0x0009e2000c921844 */
[----:B------:R-:W-:Y:S01]  /*3bee0*/  ISETP.GE.U32.AND P1, PT, R228, 0x7ffffed4, PT ;  /* 0x7ffffed4e400780c */ /* 0x000fe20003f26070 */
[----:B-1----:R-:W-:Y:S01]  /*3bef0*/  IMAD.WIDE R234, R252, 0x4, R224 ;  /* 0x00000004fcea7825 */ /* 0x002fe200078e02e0 */
[C---:B------:R-:W-:Y:S01]  /*3bf00*/  IADD3 R228, R248.reuse, 0x100000, RZ ;  /* 0x00100000f8e47810 */ /* 0x040fe20007ffe0ff */
[----:B------:R-:W-:Y:S01]  /*3bf10*/  STL.64 [R1+0x2260], R238 ;  /* 0x002260ee01007387 */ /* 0x000fe20000100a00 */
[C---:B------:R-:W-:Y:S02]  /*3bf20*/  IADD3 R224, R248.reuse, 0x100000, RZ ;  /* 0x00100000f8e07810 */ /* 0x040fe40007ffe0ff */
[----:B---3--:R-:W-:Y:S01]  /*3bf30*/  IADD3 R230, R248, 0x100000, RZ ;  /* 0x00100000f8e67810 */ /* 0x008fe20007ffe0ff */
[----:B------:R1:W-:Y:S01]  /*3bf40*/  STL.64 [R1+0x2258], R226 ;  /* 0x002258e201007387 */ /* 0x0003e20000100a00 */
[----:B------:R-:W-:-:S03]  /*3bf50*/  IADD3 R242, R0, -0xa5, RZ ;  /* 0xffffff5b00f27810 */ /* 0x000fc60007ffe0ff */
[----:B------:R1:W-:Y:S04]  /*3bf60*/  LDGSTS.E [R230+-0x5b000], [R226.64], !P4 ;  /* 0xa5000000e2e67fae */ /* 0x0003e8000e121844 */
[----:B------:R-:W-:Y:S04]  /*3bf70*/  STL.64 [R1+0x2250], R234 ;  /* 0x002250ea01007387 */ /* 0x000fe80000100a00 */
[----:B------:R3:W-:Y:S01]  /*3bf80*/  LDGSTS.E [R229+-0x5ae00], [R234.64], !P4 ;  /* 0xa5200000eae57fae */ /* 0x0007e2000e121844 */
[----:B------:R-:W-:-:S03]  /*3bf90*/  ISETP.GE.U32.AND P6, PT, R242, 0x7ffffedc, PT ;  /* 0x7ffffedcf200780c */ /* 0x000fc60003fc6070 */
[----:B------:R-:W-:Y:S01]  /*3bfa0*/  STL.64 [R1+0x2248], R222 ;  /* 0x002248de01007387 */ /* 0x000fe20000100a00 */
[----:B-1----:R-:W-:-:S03]  /*3bfb0*/  IMAD.WIDE R226, R252, 0x4, R216 ;  /* 0x00000004fce27825 */ /* 0x002fc600078e02d8 */
[----:B------:R1:W-:Y:S01]  /*3bfc0*/  LDGSTS.E [R228+-0x5a000], [R222.64], !P3 ;  /* 0xa6000000dee47fae */ /* 0x0003e2000d921844 */
[----:B------:R-:W-:-:S03]  /*3bfd0*/  IADD3 R216, R248, 0x100000, RZ ;  /* 0x00100000f8d87810 */ /* 0x000fc60007ffe0ff */
[----:B------:R1:W-:Y:S04]  /*3bfe0*/  STL.64 [R1+0x2240], R220 ;  /* 0x002240dc01007387 */ /* 0x0003e80000100a00 */
[----:B------:R1:W-:Y:S04]  /*3bff0*/  LDGSTS.E [R224+-0x59e00], [R220.64], !P3 ;  /* 0xa6200000dce07fae */ /* 0x0003e8000d921844 */
[----:B------:R3:W-:Y:S01]  /*3c000*/  STL.64 [R1+0x2238], R218 ;  /* 0x002238da01007387 */ /* 0x0007e20000100a00 */
[C---:B-1----:R-:W-:Y:S02]  /*3c010*/  IADD3 R221, R248.reuse, 0x100000, RZ ;  /* 0x00100000f8dd7810 */ /* 0x042fe40007ffe0ff */
[----:B------:R-:W-:Y:S01]  /*3c020*/  IADD3 R220, R248, 0x100000, RZ ;  /* 0x00100000f8dc7810 */ /* 0x000fe20007ffe0ff */
[----:B------:R-:W-:Y:S04]  /*3c030*/  STL.64 [R1+0x2230], R226 ;  /* 0x002230e201007387 */ /* 0x000fe80000100a00 */
[----:B------:R3:W-:Y:S04]  /*3c040*/  LDGSTS.E [R221+-0x59000], [R218.64], !P5 ;  /* 0xa7000000dadd7fae */ /* 0x0007e8000e921844 */
[----:B------:R1:W-:Y:S04]  /*3c050*/  LDGSTS.E [R220+-0x58e00], [R226.64], !P5 ;  /* 0xa7200000e2dc7fae */ /* 0x0003e8000e921844 */
[----:B------:R4:W-:Y:S04]  /*3c060*/  STL.64 [R1+0x2228], R214 ;  /* 0x002228d601007387 */ /* 0x0009e80000100a00 */
[----:B------:R4:W-:Y:S01]  /*3c070*/  LDGSTS.E [R216+-0x58000], [R214.64], !P0 ;  /* 0xa8000000d6d87fae */ /* 0x0009e2000c121844 */
[----:B---3--:R-:W-:-:S04]  /*3c080*/  IMAD.WIDE R218, R252, 0x4, R208 ;  /* 0x00000004fcda7825 */ /* 0x008fc800078e02d0 */
[----:B-1----:R-:W-:Y:S01]  /*3c090*/  IMAD.WIDE R220, R252, 0x4, R212 ;  /* 0x00000004fcdc7825 */ /* 0x002fe200078e02d4 */
[C---:B------:R-:W-:Y:S02]  /*3c0a0*/  IADD3 R213, R248.reuse, 0x100000, RZ ;  /* 0x00100000f8d57810 */ /* 0x040fe40007ffe0ff */
[C---:B------:R-:W-:Y:S02]  /*3c0b0*/  IADD3 R212, R248.reuse, 0x100000, RZ ;  /* 0x00100000f8d47810 */ /* 0x040fe40007ffe0ff */
[----:B----4-:R-:W-:Y:S02]  /*3c0c0*/  IADD3 R214, R248, 0x100000, RZ ;  /* 0x00100000f8d67810 */ /* 0x010fe40007ffe0ff */
[C---:B------:R-:W-:Y:S01]  /*3c0d0*/  IADD3 R215, R0.reuse, -0xbd, RZ ;  /* 0xffffff4300d77810 */ /* 0x040fe20007ffe0ff */
[----:B------:R-:W-:Y:S01]  /*3c0e0*/  STL.64 [R1+0x2220], R220 ;  /* 0x002220dc01007387 */ /* 0x000fe20000100a00 */
[C---:B------:R-:W-:Y:S02]  /*3c0f0*/  IADD3 R231, R0.reuse, -0xb1, RZ ;  /* 0xffffff4f00e77810 */ /* 0x040fe40007ffe0ff */
[C---:B------:R-:W-:Y:S01]  /*3c100*/  IADD3 R208, R0.reuse, -0xc1, RZ ;  /* 0xffffff3f00d07810 */ /* 0x040fe20007ffe0ff */
[----:B------:R1:W-:Y:S01]  /*3c110*/  LDGSTS.E [R214+-0x57e00], [R220.64], !P0 ;  /* 0xa8200000dcd67fae */ /* 0x0003e2000c121844 */
[----:B------:R-:W-:-:S02]  /*3c120*/  IADD3 R223, R0, -0xb5, RZ ;  /* 0xffffff4b00df7810 */ /* 0x000fc40007ffe0ff */
[----:B------:R-:W-:Y:S01]  /*3c130*/  ISETP.GE.U32.AND P0, PT, R215, 0x7ffffec4, PT ;  /* 0x7ffffec4d700780c */ /* 0x000fe20003f06070 */
[----:B------:R3:W-:Y:S01]  /*3c140*/  STL.64 [R1+0x2218], R210 ;  /* 0x002218d201007387 */ /* 0x0007e20000100a00 */
[----:B------:R-:W-:-:S03]  /*3c150*/  ISETP.GE.U32.AND P4, PT, R231, 0x7ffffed0, PT ;  /* 0x7ffffed0e700780c */ /* 0x000fc60003f86070 */
[----:B------:R3:W-:Y:S01]  /*3c160*/  LDGSTS.E [R213+-0x57000], [R210.64], !P6 ;  /* 0xa9000000d2d57fae */ /* 0x0007e2000f121844 */
[----:B------:R-:W-:-:S03]  /*3c170*/  IADD3 R209, R248, 0x100000, RZ ;  /* 0x00100000f8d17810 */ /* 0x000fc60007ffe0ff */
[----:B------:R4:W-:Y:S01]  /*3c180*/  LDGSTS.E [R212+-0x56e00], [R218.64], !P6 ;  /* 0xa9200000dad47fae */ /* 0x0009e2000f121844 */
[----:B------:R-:W-:Y:S01]  /*3c190*/  ISETP.GE.U32.AND P6, PT, R208, 0x7ffffec0, PT ;  /* 0x7ffffec0d000780c */ /* 0x000fe20003fc6070 */
[----:B-1----:R-:W-:Y:S01]  /*3c1a0*/  IMAD.WIDE R214, R252, 0x4, R204 ;  /* 0x00000004fcd67825 */ /* 0x002fe200078e02cc */
[C---:B------:R-:W-:Y:S01]  /*3c1b0*/  IADD3 R208, R248.reuse, 0x100000, RZ ;  /* 0x00100000f8d07810 */ /* 0x040fe20007ffe0ff */
[----:B------:R-:W-:Y:S01]  /*3c1c0*/  STL.64 [R1+0x2210], R218 ;  /* 0x002210da01007387 */ /* 0x000fe20000100a00 */
[----:B------:R-:W-:Y:S02]  /*3c1d0*/  ISETP.GE.U32.AND P3, PT, R223, 0x7ffffecc, PT ;  /* 0x7ffffeccdf00780c */ /* 0x000fe40003f66070 */
[C---:B---3--:R-:W-:Y:S02]  /*3c1e0*/  IADD3 R210, R248.reuse, 0x100000, RZ ;  /* 0x00100000f8d27810 */ /* 0x048fe40007ffe0ff */
[----:B------:R-:W-:Y:S01]  /*3c1f0*/  IADD3 R204, R248, 0x100000, RZ ;  /* 0x00100000f8cc7810 */ /* 0x000fe20007ffe0ff */
        /* <DEDUP_REMOVED lines=64> */
[----:B--2---:R-:W-:-:S04]  /*3c600*/  IMAD.WIDE R178, R252, 0x4, R168 ;  /* 0x00000004fcb27825 */ /* 0x004fc800078e02a8 */
[----:B-1----:R-:W-:Y:S01]  /*3c610*/  IMAD.WIDE R180, R252, 0x4, R172 ;  /* 0x00000004fcb47825 */ /* 0x002fe200078e02ac */
[C---:B------:R-:W-:Y:S02]  /*3c620*/  IADD3 R173, R248.reuse, 0x100000, RZ ;  /* 0x00100000f8ad7810 */ /* 0x040fe40007ffe0ff */
[C---:B------:R-:W-:Y:S02]  /*3c630*/  IADD3 R172, R248.reuse, 0x100000, RZ ;  /* 0x00100000f8ac7810 */ /* 0x040fe40007ffe0ff */
[----:B---3--:R-:W-:Y:S02]  /*3c640*/  IADD3 R174, R248, 0x100000, RZ ;  /* 0x00100000f8ae7810 */ /* 0x008fe40007ffe0ff */
        /* <DEDUP_REMOVED lines=17> */
[C---:B--2---:R-:W-:Y:S02]  /*3c760*/  IADD3 R170, R248.reuse, 0x100000, RZ ;  /* 0x00100000f8aa7810 */ /* 0x044fe40007ffe0ff */
        /* <DEDUP_REMOVED lines=55> */
[----:B------:R1:W-:Y:S01]  /*3cae0*/  STL.64 [R1+0x2390], R140 ;  /* 0x0023908c01007387 */ /* 0x0003e20000100a00 */
[----:B------:R-:W-:-:S03]  /*3caf0*/  IMAD.WIDE R134, R252, 0x4, R134 ;  /* 0x00000004fc867825 */ /* 0x000fc600078e0286 */
[----:B------:R1:W-:Y:S04]  /*3cb00*/  LDGSTS.E [R144+-0x45e00], [R140.64], !P4 ;  /* 0xba2000008c907fae */ /* 0x0003e8000e121844 */
[----:B------:R2:W-:Y:S01]  /*3cb10*/  STL.64 [R1+0x23a8], R138 ;  /* 0x0023a88a01007387 */ /* 0x0005e20000100a00 */
[C---:B-1----:R-:W-:Y:S02]  /*3cb20*/  IADD3 R141, R248.reuse, 0x100000, RZ ;  /* 0x00100000f88d7810 */ /* 0x042fe40007ffe0ff */
[----:B------:R-:W-:Y:S01]  /*3cb30*/  IADD3 R140, R248, 0x100000, RZ ;  /* 0x00100000f88c7810 */ /* 0x000fe20007ffe0ff */
[----:B------:R-:W-:Y:S04]  /*3cb40*/  STL.64 [R1+0x23b0], R146 ;  /* 0x0023b09201007387 */ /* 0x000fe80000100a00 */
[----:B------:R2:W-:Y:S01]  /*3cb50*/  LDGSTS.E [R141+-0x45000], [R138.64], !P3 ;  /* 0xbb0000008a8d7fae */ /* 0x0005e2000d921844 */
[----:B------:R-:W-:-:S03]  /*3cb60*/  IMAD.WIDE R130, R252, 0x4, R130 ;  /* 0x00000004fc827825 */ /* 0x000fc600078e0282 */
        /* <DEDUP_REMOVED lines=13> */
[----:B------:R-:W-:Y:S01]  /*3cc40*/  IADD3 R143, R0, -0x86, RZ ;  /* 0xffffff7a008f7810 */ /* 0x000fe20007ffe0ff */
[----:B------:R-:W-:Y:S01]  /*3cc50*/  IMAD.WIDE R126, R252, 0x4, R126 ;  /* 0x00000004fc7e7825 */ /* 0x000fe200078e027e */
[----:B------:R-:W-:Y:S01]  /*3cc60*/  ISETP.GE.U32.AND P5, PT, R135, 0x7ffffef3, PT ;  /* 0x7ffffef38700780c */ /* 0x000fe20003fa6070 */
[----:B------:R2:W-:Y:S01]  /*3cc70*/  STL.64 [R1+0x23c8], R130 ;  /* 0x0023c88201007387 */ /* 0x0005e20000100a00 */
[----:B------:R-:W-:-:S03]  /*3cc80*/  ISETP.GE.U32.AND P1, PT, R151, 0x7ffffeff, PT ;  /* 0x7ffffeff9700780c */ /* 0x000fc60003f26070 */
[----:B------:R2:W-:Y:S01]  /*3cc90*/  LDGSTS.E [R133+-0x43000], [R130.64], !P0 ;  /* 0xbd00000082857fae */ /* 0x0005e2000c121844 */
[----:B------:R-:W-:Y:S01]  /*3cca0*/  IADD3 R129, R248, 0x100000, RZ ;  /* 0x00100000f8817810 */ /* 0x000fe20007ffe0ff */
[----:B------:R-:W-:Y:S02]  /*3ccb0*/  IMAD.WIDE R122, R252, 0x4, R122 ;  /* 0x00000004fc7a7825 */ /* 0x000fe400078e027a */
[----:B------:R3:W-:Y:S01]  /*3ccc0*/  LDGSTS.E [R132+-0x42e00], [R138.64], !P0 ;  /* 0xbd2000008a847fae */ /* 0x0007e2000c121844 */
[----:B------:R-:W-:Y:S01]  /*3ccd0*/  ISETP.GE.U32.AND P0, PT, R128, 0x7ffffeef, PT ;  /* 0x7ffffeef8000780c */ /* 0x000fe20003f06070 */
[----:B-1----:R-:W-:Y:S01]  /*3cce0*/  IMAD.WIDE R134, R252, 0x4, R124 ;  /* 0x00000004fc867825 */ /* 0x002fe200078e027c */
[C---:B------:R-:W-:Y:S01]  /*3ccf0*/  IADD3 R128, R248.reuse, 0x100000, RZ ;  /* 0x00100000f8807810 */ /* 0x040fe20007ffe0ff */
[----:B------:R-:W-:Y:S01]  /*3cd00*/  STL.64 [R1+0x23d0], R138 ;  /* 0x0023d08a01007387 */ /* 0x000fe20000100a00 */
[----:B------:R-:W-:Y:S02]  /*3cd10*/  ISETP.GE.U32.AND P4, PT, R143, 0x7ffffefb, PT ;  /* 0x7ffffefb8f00780c */ /* 0x000fe40003f86070 */
[----:B--2---:R-:W-:Y:S01]  /*3cd20*/  IADD3 R130, R248, 0x100000, RZ ;  /* 0x00100000f8827810 */ /* 0x004fe20007ffe0ff */
[----:B------:R-:W-:Y:S01]  /*3cd30*/  IMAD.WIDE R120, R252, 0x4, R120 ;  /* 0x00000004fc787825 */ /* 0x000fe200078e0278 */
[C---:B------:R-:W-:Y:S01]  /*3cd40*/  IADD3 R124, R248.reuse, 0x100000, RZ ;  /* 0x00100000f87c7810 */ /* 0x040fe20007ffe0ff */
[----:B------:R1:W-:Y:S01]  /*3cd50*/  STL.64 [R1+0x23d8], R126 ;  /* 0x0023d87e01007387 */ /* 0x0003e20000100a00 */
[----:B------:R-:W-:-:S02]  /*3cd60*/  LOP3.LUT R249, R248, 0x20, RZ, 0x3c, !PT ;  /* 0x00000020f8f97812 */ /* 0x000fc400078e3cff */
[----:B------:R-:W-:Y:S01]  /*3cd70*/  IADD3 R142, R0, -0x8a, RZ ;  /* 0xffffff76008e7810 */ /* 0x000fe20007ffe0ff */
[----:B------:R1:W-:Y:S01]  /*3cd80*/  LDGSTS.E [R130+-0x42000], [R126.64], !P6 ;  /* 0xbe0000007e827fae */ /* 0x0003e2000f121844 */
[----:B------:R-:W-:-:S03]  /*3cd90*/  IMAD.WIDE R118, R252, 0x4, R118 ;  /* 0x00000004fc767825 */ /* 0x000fc600078e0276 */
        /* <DEDUP_REMOVED lines=35> */
[C---:B------:R-:W-:Y:S01]  /*3cfd0*/  IADD3 R109, R249.reuse, 0x100000, RZ ;  /* 0x00100000f96d7810 */ /* 0x040fe20007ffe0ff */
[----:B------:R-:W-:Y:S02]  /*3cfe0*/  IMAD.WIDE R102, R252, 0x4, R102 ;  /* 0x00000004fc667825 */ /* 0x000fe400078e0266 */
[----:B------:R3:W-:Y:S01]  /*3cff0*/  LDGSTS.E [R112+-0x5da00], [R118.64], !P3 ;  /* 0xa260000076707fae */ /* 0x0007e2000d921844 */
[----:B------:R-:W-:Y:S01]  /*3d000*/  ISETP.GE.U32.AND P3, PT, R108, 0x7ffffedb, PT ;  /* 0x7ffffedb6c00780c */ /* 0x000fe20003f66070 */
[C---:B-1----:R-:W-:Y:S01]  /*3d010*/  IMAD.WIDE R114, R252.reuse, 0x4, R104 ;  /* 0x00000004fc727825 */ /* 0x042fe200078e0268 */
[----:B------:R-:W-:Y:S01]  /*3d020*/  IADD3 R108, R249, 0x100000, RZ ;  /* 0x00100000f96c7810 */ /* 0x000fe20007ffe0ff */
[----:B------:R-:W-:Y:S01]  /*3d030*/  STL.64 [R1+0x2150], R118 ;  /* 0x0021507601007387 */ /* 0x000fe20000100a00 */
[----:B------:R-:W-:Y:S02]  /*3d040*/  ISETP.GE.U32.AND P2, PT, R123, 0x7ffffee7, PT ;  /* 0x7ffffee77b00780c */ /* 0x000fe40003f46070 */
[C---:B--2---:R-:W-:Y:S01]  /*3d050*/  IADD3 R110, R249.reuse, 0x100000, RZ ;  /* 0x00100000f96e7810 */ /* 0x044fe20007ffe0ff */
[----:B------:R-:W-:Y:S01]  /*3d060*/  IMAD.WIDE R100, R252, 0x4, R100 ;  /* 0x00000004fc647825 */ /* 0x000fe200078e0264 */
[----:B------:R-:W-:Y:S01]  /*3d070*/  IADD3 R104, R249, 0x100000, RZ ;  /* 0x00100000f9687810 */ /* 0x000fe20007ffe0ff */
[----:B------:R1:W-:Y:S01]  /*3d080*/  STL.64 [R1+0x2148], R106 ;  /* 0x0021486a01007387 */ /* 0x0003e20000100a00 */
[----:B------:R-:W-:-:S03]  /*3d090*/  IADD3 R122, R0, -0x9e, RZ ;  /* 0xffffff62007a7810 */ /* 0x000fc60007ffe0ff */
        /* <DEDUP_REMOVED lines=179> */
[----:B------:R-:W-:Y:S01]  /*3dbd0*/  IADD3 R28, R0, -0xf6, RZ ;  /* 0xffffff0a001c7810 */ /* 0x000fe20007ffe0ff */
[----:B------:R1:W-:Y:S01]  /*3dbe0*/  LDGSTS.E [R34+-0x4aa00], [R40.64], !P1 ;  /* 0xb560000028227fae */ /* 0x0003e2000c921844 */
[----:B------:R-:W-:Y:S01]  /*3dbf0*/  ISETP.GE.U32.AND P1, PT, R35, 0x7ffffe8f, PT ;  /* 0x7ffffe8f2300780c */ /* 0x000fe20003f26070 */
[----:B------:R-:W-:-:S02]  /*3dc00*/  IMAD.WIDE R26, R252, 0x4, R26 ;  /* 0x00000004fc1a7825 */ /* 0x000fc400078e021a */
        /* <DEDUP_REMOVED lines=8> */
[C---:B------:R-:W-:Y:S01]  /*3dc90*/  IADD3 R28, R249.reuse, 0x100000, RZ ;  /* 0x00100000f91c7810 */ /* 0x040fe20007ffe0ff */
[----:B------:R-:W-:Y:S01]  /*3dca0*/  STL.64 [R1+0x5f0], R38 ;  /* 0x0005f02601007387 */ /* 0x000fe20000100a00 */
[C---:B------:R-:W-:Y:S02]  /*3dcb0*/  IADD3 R24, R249.reuse, 0x100000, RZ ;  /* 0x00100000f9187810 */ /* 0x040fe40007ffe0ff */
[----:B--2---:R-:W-:Y:S01]  /*3dcc0*/  IADD3 R30, R249, 0x100000, RZ ;  /* 0x00100000f91e7810 */ /* 0x004fe20007ffe0ff */
[C---:B------:R-:W-:Y:S01]  /*3dcd0*/  IMAD.WIDE R20, R252.reuse, 0x4, R20 ;  /* 0x00000004fc147825 */ /* 0x040fe200078e0214 */
[----:B------:R1:W-:Y:S04]  /*3dce0*/  STL.64 [R1+0x5e8], R26 ;  /* 0x0005e81a01007387 */ /* 0x0003e80000100a00 */
[----:B------:R1:W-:Y:S01]  /*3dcf0*/  LDGSTS.E [R30+-0x48c00], [R26.64], !P3 ;  /* 0xb74000001a1e7fae */ /* 0x0003e2000d921844 */
[----:B------:R-:W-:-:S03]  /*3dd00*/  IMAD.WIDE R18, R252, 0x4, R18 ;  /* 0x00000004fc127825 */ /* 0x000fc600078e0212 */
[----:B------:R-:W-:Y:S04]  /*3dd10*/  STL.64 [R1+0x22a0], R34 ;  /* 0x0022a02201007387 */ /* 0x000fe80000100a00 */
[----:B------:R2:W-:Y:S04]  /*3dd20*/  LDGSTS.E [R29+-0x48a00], [R34.64], !P3 ;  /* 0xb7600000221d7fae */ /* 0x0005e8000d921844 */
[----:B------:R-:W-:Y:S01]  /*3dd30*/  STL.64 [R1+0x22b8], R22 ;  /* 0x0022b81601007387 */ /* 0x000fe20000100a00 */
[----:B-1----:R-:W-:-:S03]  /*3dd40*/  IMAD.WIDE R26, R252, 0x4, R16 ;  /* 0x00000004fc1a7825 */ /* 0x002fc600078e0210 */
[----:B------:R1:W-:Y:S04]  /*3dd50*/  LDGSTS.E [R28+-0x47c00], [R22.64], !P5 ;  /* 0xb8400000161c7fae */ /* 0x0003e8000e921844 */
[----:B------:R1:W-:Y:S04]  /*3dd60*/  STL.64 [R1+0x22c0], R20 ;  /* 0x0022c01401007387 */ /* 0x0003e80000100a00 */
[----:B------:R1:W-:Y:S01]  /*3dd70*/  LDGSTS.E [R24+-0x47a00], [R20.64], !P5 ;  /* 0xb860000014187fae */ /* 0x0003e2000e921844 */
[----:B------:R-:W-:Y:S01]  /*3dd80*/  IMAD.WIDE R14, R252, 0x4, R14 ;  /* 0x00000004fc0e7825 */ /* 0x000fe200078e020e */
[----:B------:R-:W-:-:S02]  /*3dd90*/  IADD3 R43, R0, -0xea, RZ ;  /* 0xffffff16002b7810 */ /* 0x000fc40007ffe0ff */
[----:B------:R2:W-:Y:S01]  /*3dda0*/  STL.64 [R1+0x22d8], R18 ;  /* 0x0022d81201007387 */ /* 0x0005e20000100a00 */
[C---:B-1----:R-:W-:Y:S02]  /*3ddb0*/  IADD3 R21, R249.reuse, 0x100000, RZ ;  /* 0x00100000f9157810 */ /* 0x042fe40007ffe0ff */
[----:B------:R-:W-:-:S03]  /*3ddc0*/  IADD3 R20, R249, 0x100000, RZ ;  /* 0x00100000f9147810 */ /* 0x000fc60007ffe0ff */
[----:B------:R2:W-:Y:S01]  /*3ddd0*/  LDGSTS.E [R21+-0x46c00], [R18.64], !P0 ;  /* 0xb940000012157fae */ /* 0x0005e2000c121844 */
[----:B------:R-:W-:-:S03]  /*3dde0*/  IMAD.WIDE R10, R252, 0x4, R10 ;  /* 0x00000004fc0a7825 */ /* 0x000fc600078e020a */
[----:B------:R1:W-:Y:S01]  /*3ddf0*/  LDGSTS.E [R20+-0x46a00], [R26.64], !P0 ;  /* 0xb96000001a147fae */ /* 0x0003e2000c121844 */
[----:B------:R-:W-:-:S03]  /*3de00*/  ISETP.GE.U32.AND P6, PT, R43, 0x7ffffe97, PT ;  /* 0x7ffffe972b00780c */ /* 0x000fc60003fc6070 */
[----:B------:R-:W-:Y:S01]  /*3de10*/  STL.64 [R1+0x22e0], R26 ;  /* 0x0022e01a01007387 */ /* 0x000fe20000100a00 */
[----:B--2---:R-:W-:-:S03]  /*3de20*/  IMAD.WIDE R18, R252, 0x4, R8 ;  /* 0x00000004fc127825 */ /* 0x004fc600078e0208 */
[----:B------:R2:W-:Y:S01]  /*3de30*/  STL.64 [R1+0x22f8], R14 ;  /* 0x0022f80e01007387 */ /* 0x0005e20000100a00 */
[----:B-1----:R-:W-:-:S03]  /*3de40*/  IMAD.WIDE R20, R252, 0x4, R12 ;  /* 0x00000004fc147825 */ /* 0x002fc600078e020c */
[----:B------:R-:W3:Y:S04]  /*3de50*/  LDL.LU.64 R244, [R1] ;  /* 0x0000000001f47983 */ /* 0x000ee80000300a00 */
[----:B------:R-:W-:Y:S04]  /*3de60*/  STL.64 [R1+0x2300], R20 ;  /* 0x0023001401007387 */ /* 0x000fe80000100a00 */
[----:B------:R1:W-:Y:S04]  /*3de70*/  STL.64 [R1+0x2318], R10 ;  /* 0x0023180a01007387 */ /* 0x0003e80000100a00 */
[----:B------:R-:W-:Y:S01]  /*3de80*/  STL.64 [R1+0x2320], R18 ;  /* 0x0023201201007387 */ /* 0x000fe20000100a00 */
[----:B------:R-:W-:-:S03]  /*3de90*/  IADD3 R16, R249, 0x100000, RZ ;  /* 0x00100000f9107810 */ /* 0x000fc60007ffe0ff */
[----:B------:R-:W4:Y:S01]  /*3dea0*/  LDL.LU.64 R240, [R1+0x8] ;  /* 0x0000080001f07983 */ /* 0x000f220000300a00 */
[----:B------:R-:W-:-:S03]  /*3deb0*/  IMAD.WIDE R6, R252, 0x4, R6 ;  /* 0x00000004fc067825 */ /* 0x000fc600078e0206 */
[----:B------:R-:W4:Y:S01]  /*3dec0*/  LDL.LU.64 R234, [R1+0x10] ;  /* 0x0000100001ea7983 */ /* 0x000f220000300a00 */
[----:B------:R-:W-:-:S03]  /*3ded0*/  IMAD.WIDE R2, R252, 0x4, R2 ;  /* 0x00000004fc027825 */ /* 0x000fc600078e0202 */
[----:B------:R1:W-:Y:S04]  /*3dee0*/  LDGSTS.E [R16+-0x45c00], [R14.64], !P6 ;  /* 0xba4000000e107fae */ /* 0x0003e8000f121844 */
[----:B------:R-:W4:Y:S04]  /*3def0*/  LDL.LU.64 R236, [R1+0x18] ;  /* 0x0000180001ec7983 */ /* 0x000f280000300a00 */
[----:B------:R-:W-:Y:S01]  /*3df00*/  STL.64 [R1+0x2338], R6 ;  /* 0x0023380601007387 */ /* 0x000fe20000100a00 */
[----:B-1----:R-:W-:-:S05]  /*3df10*/  IMAD.WIDE R16, R252, 0x4, R4 ;  /* 0x00000004fc107825 */ /* 0x002fca00078e0204 */
[----:B------:R-:W-:Y:S04]  /*3df20*/  STL.64 [R1+0x2340], R16 ;  /* 0x0023401001007387 */ /* 0x000fe80000100a00 */
[----:B------:R1:W-:Y:S04]  /*3df30*/  STL.64 [R1+0x2358], R2 ;  /* 0x0023580201007387 */ /* 0x0003e80000100a00 */
[----:B------:R-:W4:Y:S01]  /*3df40*/  LDL.LU.64 R238, [R1+0x20] ;  /* 0x0000200001ee7983 */ /* 0x000f220000300a00 */
[----:B------:R-:W-:-:S04]  /*3df50*/  IADD3 R42, R0, -0xee, RZ ;  /* 0xffffff12002a7810 */ /* 0x000fc80007ffe0ff */
[----:B------:R-:W-:Y:S02]  /*3df60*/  ISETP.GE.U32.AND P2, PT, R42, 0x7ffffe93, PT ;  /* 0x7ffffe932a00780c */ /* 0x000fe40003f46070 */
[C---:B--2---:R-:W-:Y:S02]  /*3df70*/  IADD3 R14, R249.reuse, 0x100000, RZ ;  /* 0x00100000f90e7810 */ /* 0x044fe40007ffe0ff */
[C---:B------:R-:W-:Y:S02]  /*3df80*/  IADD3 R13, R249.reuse, 0x100000, RZ ;  /* 0x00100000f90d7810 */ /* 0x040fe40007ffe0ff */
[C---:B------:R-:W-:Y:S01]  /*3df90*/  IADD3 R31, R0.reuse, -0xfa, RZ ;  /* 0xffffff06001f7810 */ /* 0x040fe20007ffe0ff */
[----:B------:R2:W-:Y:S01]  /*3dfa0*/  LDGSTS.E [R14+-0x45a00], [R20.64], !P6 ;  /* 0xba600000140e7fae */ /* 0x0005e2000f121844 */
[----:B------:R-:W-:Y:S02]  /*3dfb0*/  IADD3 R12, R249, 0x100000, RZ ;  /* 0x00100000f90c7810 */ /* 0x000fe40007ffe0ff */
[----:B------:R-:W-:-:S02]  /*3dfc0*/  IADD3 R8, R0, -0x8b, RZ ;  /* 0xffffff7500087810 */ /* 0x000fc40007ffe0ff */
[----:B------:R-:W-:Y:S01]  /*3dfd0*/  IADD3 R15, R0, -0x87, RZ ;  /* 0xffffff79000f7810 */ /* 0x000fe20007ffe0ff */
[----:B------:R1:W-:Y:S01]  /*3dfe0*/  LDGSTS.E [R13+-0x44c00], [R10.64], !P2 ;  /* 0xbb4000000a0d7fae */ /* 0x0003e2000d121844 */
[----:B------:R-:W-:Y:S02]  /*3dff0*/  ISETP.GE.U32.AND P3, PT, R31, 0x7ffffe87, PT ;  /* 0x7ffffe871f00780c */ /* 0x000fe40003f66070 */
[----:B------:R-:W-:Y:S01]  /*3e000*/  IADD3 R9, R249, 0x100000, RZ ;  /* 0x00100000f9097810 */ /* 0x000fe20007ffe0ff */
[----:B------:R2:W-:Y:S01]  /*3e010*/  LDGSTS.E [R12+-0x44a00], [R18.64], !P2 ;  /* 0xbb600000120c7fae */ /* 0x0005e2000d121844 */
[----:B------:R-:W-:Y:S02]  /*3e020*/  ISETP.GE.U32.AND P2, PT, R8, 0x7ffffef6, PT ;  /* 0x7ffffef60800780c */ /* 0x000fe40003f46070 */
[----:B------:R-:W-:Y:S02]  /*3e030*/  IADD3 R23, R0, -0xfe, RZ ;  /* 0xffffff0200177810 */ /* 0x000fe40007ffe0ff */
[----:B------:R-:W-:-:S02]  /*3e040*/  ISETP.GE.U32.AND P6, PT, R15, 0x7ffffefa, PT ;  /* 0x7ffffefa0f00780c */ /* 0x000fc40003fc6070 */
[C---:B-1----:R-:W-:Y:S01]  /*3e050*/  IADD3 R10, R249.reuse, 0x100000, RZ ;  /* 0x00100000f90a7810 */ /* 0x042fe20007ffe0ff */
[----:B--2---:R-:W-:Y:S01]  /*3e060*/  IMAD.WIDE R14, R252, 0x4, R246 ;  /* 0x00000004fc0e7825 */ /* 0x004fe200078e02f6 */
[----:B------:R-:W-:Y:S02]  /*3e070*/  IADD3 R11, R0, -0x8f, RZ ;  /* 0xffffff71000b7810 */ /* 0x000fe40007ffe0ff */
[----:B------:R-:W-:Y:S01]  /*3e080*/  IADD3 R8, R249, 0x100000, RZ ;  /* 0x00100000f9087810 */ /* 0x000fe20007ffe0ff */
[----:B------:R1:W-:Y:S01]  /*3e090*/  LDGSTS.E [R10+-0x43c00], [R6.64], !P1 ;  /* 0xbc400000060a7fae */ /* 0x0003e2000c921844 */
[----:B------:R-:W-:Y:S01]  /*3e0a0*/  ISETP.GE.U32.AND P5, PT, R23, 0x7ffffe83, PT ;  /* 0x7ffffe831700780c */ /* 0x000fe20003fa6070 */
[----:B------:R-:W-:Y:S01]  /*3e0b0*/  IMAD.WIDE R12, R252, 0x4, R250 ;  /* 0x00000004fc0c7825 */ /* 0x000fe200078e02fa */
[----:B------:R-:W-:Y:S01]  /*3e0c0*/  IADD3 R4, R249, 0x100000, RZ ;  /* 0x00100000f9047810 */ /* 0x000fe20007ffe0ff */
[----:B------:R4:W-:Y:S01]  /*3e0d0*/  LDGSTS.E [R9+-0x43a00], [R16.64], !P1 ;  /* 0xbc60000010097fae */ /* 0x0009e2000c921844 */
[----:B------:R-:W-:-:S03]  /*3e0e0*/  ISETP.GE.U32.AND P1, PT, R11, 0x7ffffef2, PT ;  /* 0x7ffffef20b00780c */ /* 0x000fc60003f26070 */
[----:B------:R2:W-:Y:S04]  /*3e0f0*/  LDGSTS.E [R8+-0x42c00], [R2.64], !P4 ;  /* 0xbd40000002087fae */ /* 0x0005e8000e121844 */
[----:B------:R-:W-:Y:S04]  /*3e100*/  STL.64 [R1+0x2360], R14 ;  /* 0x0023600e01007387 */ /* 0x000fe80000100a00 */
[----:B------:R-:W4:Y:S01]  /*3e110*/  LDL.LU.64 R242, [R1+0x28] ;  /* 0x0000280001f27983 */ /* 0x000f220000300a00 */
[----:B--2---:R-:W-:-:S03]  /*3e120*/  IADD3 R3, R249, 0x100000, RZ ;  /* 0x00100000f9037810 */ /* 0x004fc60007ffe0ff */
[----:B------:R2:W-:Y:S01]  /*3e130*/  LDGSTS.E [R4+-0x42a00], [R14.64], !P4 ;  /* 0xbd6000000e047fae */ /* 0x0005e2000e121844 */
[----:B------:R-:W-:-:S03]  /*3e140*/  IADD3 R2, R249, 0x100000, RZ ;  /* 0x00100000f9027810 */ /* 0x000fc60007ffe0ff */
[----:B------:R2:W-:Y:S01]  /*3e150*/  LDGSTS.E [R4+-0x41c00], [R12.64], !P3 ;  /* 0xbe4000000c047fae */ /* 0x0005e2000d921844 */
[----:B-1----:R-:W-:-:S04]  /*3e160*/  IADD3 R6, R0, -0x93, RZ ;  /* 0xffffff6d00067810 */ /* 0x002fc80007ffe0ff */
[----:B------:R-:W-:Y:S01]  /*3e170*/  ISETP.GE.U32.AND P4, PT, R6, 0x7ffffeee, PT ;  /* 0x7ffffeee0600780c */ /* 0x000fe20003f86070 */
[C---:B---3--:R-:W-:Y:S02]  /*3e180*/  IMAD.WIDE R10, R252.reuse, 0x4, R244 ;  /* 0x00000004fc0a7825 */ /* 0x048fe400078e02f4 */
[----:B------:R-:W3:Y:S04]  /*3e190*/  LDL.LU.64 R244, [R1+0x30] ;  /* 0x0000300001f47983 */ /* 0x000ee80000300a00 */
[----:B------:R-:W-:Y:S04]  /*3e1a0*/  STL.64 [R1+0x2378], R12 ;  /* 0x0023780c01007387 */ /* 0x000fe80000100a00 */
[----:B------:R1:W-:Y:S04]  /*3e1b0*/  STL.64 [R1+0x2380], R10 ;  /* 0x0023800a01007387 */ /* 0x0003e80000100a00 */
[----:B------:R1:W-:Y:S01]  /*3e1c0*/  LDGSTS.E [R3+-0x41a00], [R10.64], !P3 ;  /* 0xbe6000000a037fae */ /* 0x0003e2000d921844 */
[----:B----4-:R-:W-:-:S03]  /*3e1d0*/  IMAD.WIDE R8, R252, 0x4, R240 ;  /* 0x00000004fc087825 */ /* 0x010fc600078e02f0 */
[----:B------:R-:W4:Y:S04]  /*3e1e0*/  LDL.LU.64 R240, [R1+0x38] ;  /* 0x0000380001f07983 */ /* 0x000f280000300a00 */
[----:B------:R2:W-:Y:S01]  /*3e1f0*/  STL.64 [R1+0x2398], R8 ;  /* 0x0023980801007387 */ /* 0x0005e20000100a00 */
[----:B-1----:R-:W-:-:S03]  /*3e200*/  IMAD.WIDE R10, R252, 0x4, R234 ;  /* 0x00000004fc0a7825 */ /* 0x002fc600078e02ea */
[----:B------:R-:W4:Y:S04]  /*3e210*/  LDL.LU.64 R232, [R1+0x40] ;  /* 0x0000400001e87983 */ /* 0x000f280000300a00 */
[----:B------:R2:W-:Y:S04]  /*3e220*/  LDGSTS.E [R2+-0x40c00], [R8.64], !P5 ;  /* 0xbf40000008027fae */ /* 0x0005e8000e921844 */
[----:B------:R4:W-:Y:S04]  /*3e230*/  STL.64 [R1+0x23a0], R10 ;  /* 0x0023a00a01007387 */ /* 0x0009e80000100a00 */
[----:B------:R-:W4:Y:S01]  /*3e240*/  LDL.LU.64 R234, [R1+0x48] ;  /* 0x0000480001ea7983 */ /* 0x000f220000300a00 */
[----:B--2---:R-:W-:Y:S01]  /*3e250*/  IMAD.WIDE R8, R252, 0x4, R236 ;  /* 0x00000004fc087825 */ /* 0x004fe200078e02ec */
[----:B------:R-:W-:-:S02]  /*3e260*/  IADD3 R22, R0, -0x83, RZ ;  /* 0xffffff7d00167810 */ /* 0x000fc40007ffe0ff */
[----:B------:R-:W2:Y:S01]  /*3e270*/  LDL.LU.64 R236, [R1+0x50] ;  /* 0x0000500001ec7983 */ /* 0x000ea20000300a00 */
[----:B------:R-:W-:-:S03]  /*3e280*/  IMAD.WIDE R6, R252, 0x4, R238 ;  /* 0x00000004fc067825 */ /* 0x000fc600078e02ee */
[----:B------:R1:W-:Y:S04]  /*3e290*/  STL.64 [R1+0x5e0], R8 ;  /* 0x0005e00801007387 */ /* 0x0003e80000100a00 */
[----:B------:R-:W2:Y:S01]  /*3e2a0*/  LDL.LU.64 R238, [R1+0x58] ;  /* 0x0000580001ee7983 */ /* 0x000ea20000300a00 */
[----:B------:R-:W-:Y:S02]  /*3e2b0*/  ISETP.GE.U32.AND P0, PT, R22, 0x7ffffefe, PT ;  /* 0x7ffffefe1600780c */ /* 0x000fe40003f06070 */
[----:B------:R-:W-:Y:S01]  /*3e2c0*/  LOP3.LUT R248, R248, 0x40, RZ, 0x3c, !PT ;  /* 0x00000040f8f87812 */ /* 0x000fe200078e3cff */
[----:B------:R1:W-:Y:S01]  /*3e2d0*/  LDGSTS.E [R4+-0x40a00], [R10.64], !P5 ;  /* 0xbf6000000a047fae */ /* 0x0003e2000e921844 */
[----:B------:R-:W-:Y:S02]  /*3e2e0*/  IADD3 R5, R0, -0x97, RZ ;  /* 0xffffff6900057810 */ /* 0x000fe40007ffe0ff */
[----:B------:R-:W-:-:S02]  /*3e2f0*/  IADD3 R3, R248, 0x100000, RZ ;  /* 0x00100000f8037810 */ /* 0x000fc40007ffe0ff */
[----:B------:R-:W-:Y:S02]  /*3e300*/  ISETP.GE.U32.AND P3, PT, R5, 0x7ffffeea, PT ;  /* 0x7ffffeea0500780c */ /* 0x000fe40003f66070 */
[----:B------:R-:W-:Y:S02]  /*3e310*/  IADD3 R2, R248, 0x100000, RZ ;  /* 0x00100000f8027810 */ /* 0x000fe40007ffe0ff */
[C---:B------:R-:W-:Y:S01]  /*3e320*/  IADD3 R5, R0.reuse, -0x9b, RZ ;  /* 0xffffff6500057810 */ /* 0x040fe20007ffe0ff */
[----:B------:R3:W-:Y:S01]  /*3e330*/  LDGSTS.E [R3+-0x5f800], [R8.64], !P0 ;  /* 0xa080000008037fae */ /* 0x0007e2000c121844 */
[----:B-1----:R-:W-:Y:S02]  /*3e340*/  IADD3 R4, R0, -0x9f, RZ ;  /* 0xffffff6100047810 */ /* 0x002fe40007ffe0ff */
[----:B------:R-:W-:Y:S01]  /*3e350*/  ISETP.GE.U32.AND P5, PT, R5, 0x7ffffee6, PT ;  /* 0x7ffffee60500780c */ /* 0x000fe20003fa6070 */
[----:B------:R1:W-:Y:S01]  /*3e360*/  LDGSTS.E [R2+-0x5f600], [R6.64], !P0 ;  /* 0xa0a0000006027fae */ /* 0x0003e2000c121844 */
[----:B------:R-:W-:-:S02]  /*3e370*/  ISETP.GE.U32.AND P0, PT, R4, 0x7ffffee2, PT ;  /* 0x7ffffee20400780c */ /* 0x000fc40003f06070 */
[C---:B------:R-:W-:Y:S01]  /*3e380*/  IADD3 R5, R248.reuse, 0x100000, RZ ;  /* 0x00100000f8057810 */ /* 0x040fe20007ffe0ff */
[----:B------:R-:W-:Y:S01]  /*3e390*/  STL.64 [R1+0x528], R6 ;  /* 0x0005280601007387 */ /* 0x000fe20000100a00 */
[----:B------:R-:W-:Y:S01]  /*3e3a0*/  IADD3 R4, R248, 0x100000, RZ ;  /* 0x00100000f8047810 */ /* 0x000fe20007ffe0ff */
[----:B------:R-:W-:-:S05]  /*3e3b0*/  IMAD.WIDE R14, R252, 0x4, R242 ;  /* 0x00000004fc0e7825 */ /* 0x000fca00078e02f2 */
[----:B------:R1:W-:Y:S01]  /*3e3c0*/  LDGSTS.E [R5+-0x5e800], [R14.64], !P6 ;  /* 0xa18000000e057fae */ /* 0x0003e2000f121844 */
[----:B---3--:R-:W-:-:S03]  /*3e3d0*/  IMAD.WIDE R12, R252, 0x4, R244 ;  /* 0x00000004fc0c7825 */ /* 0x008fc600078e02f4 */
[----:B------:R-:W3:Y:S04]  /*3e3e0*/  LDL.LU.64 R244, [R1+0x60] ;  /* 0x0000600001f47983 */ /* 0x000ee80000300a00 */
[----:B------:R-:W-:Y:S04]  /*3e3f0*/  STL.64 [R1+0x520], R14 ;  /* 0x0005200e01007387 */ /* 0x000fe80000100a00 */
[----:B------:R-:W-:Y:S04]  /*3e400*/  STL.64 [R1+0x518], R12 ;  /* 0x0005180c01007387 */ /* 0x000fe80000100a00 */
[----:B------:R-:W3:Y:S01]  /*3e410*/  LDL.LU.64 R242, [R1+0x68] ;  /* 0x0000680001f27983 */ /* 0x000ee20000300a00 */
[----:B----4-:R-:W-:-:S03]  /*3e420*/  IMAD.WIDE R10, R252, 0x4, R240 ;  /* 0x00000004fc0a7825 */ /* 0x010fc600078e02f0 */
[----:B------:R-:W4:Y:S04]  /*3e430*/  LDL.LU.64 R240, [R1+0x70] ;  /* 0x0000700001f07983 */ /* 0x000f280000300a00 */
[----:B------:R1:W-:Y:S01]  /*3e440*/  LDGSTS.E [R4+-0x5e600], [R12.64], !P6 ;  /* 0xa1a000000c047fae */ /* 0x0003e2000f121844 */
[----:B------:R-:W-:-:S03]  /*3e450*/  IMAD.WIDE R8, R252, 0x4, R232 ;  /* 0x00000004fc087825 */ /* 0x000fc600078e02e8 */
[----:B------:R1:W-:Y:S04]  /*3e460*/  STL.64 [R1+0x510], R10 ;  /* 0x0005100a01007387 */ /* 0x0003e80000100a00 */
[----:B------:R1:W-:Y:S04]  /*3e470*/  LDGSTS.E [R3+-0x5d800], [R10.64], !P2 ;  /* 0xa28000000a037fae */ /* 0x0003e8000d121844 */
[----:B------:R2:W-:Y:S04]  /*3e480*/  STL.64 [R1+0x40], R8 ;  /* 0x0000400801007387 */ /* 0x0005e80000100a00 */
[----:B------:R2:W-:Y:S01]  /*3e490*/  LDGSTS.E [R2+-0x5d600], [R8.64], !P2 ;  /* 0xa2a0000008027fae */ /* 0x0005e2000d121844 */
[----:B-1----:R-:W-:-:S04]  /*3e4a0*/  IMAD.WIDE R10, R252, 0x4, R234 ;  /* 0x00000004fc0a7825 */ /* 0x002fc800078e02ea */
[C---:B--2---:R-:W-:Y:S01]  /*3e4b0*/  IMAD.WIDE R8, R252.reuse, 0x4, R236 ;  /* 0x00000004fc087825 */ /* 0x044fe200078e02ec */
[----:B------:R1:W-:Y:S03]  /*3e4c0*/  STL.64 [R1+0x8], R10 ;  /* 0x0000080a01007387 */ /* 0x0003e60000100a00 */
[----:B------:R-:W-:Y:S01]  /*3e4d0*/  IMAD.WIDE R246, R252, 0x4, R238 ;  /* 0x00000004fcf67825 */ /* 0x000fe200078e02ee */
[----:B------:R2:W-:Y:S04]  /*3e4e0*/  STL.64 [R1], R8 ;  /* 0x0000000801007387 */ /* 0x0005e80000100a00 */
[----:B------:R-:W2:Y:S04]  /*3e4f0*/  LDL.LU.64 R238, [R1+0x78] ;  /* 0x0000780001ee7983 */ /* 0x000ea80000300a00 */
[----:B------:R-:W2:Y:S04]  /*3e500*/  LDL.LU.64 R236, [R1+0x80] ;  /* 0x0000800001ec7983 */ /* 0x000ea80000300a00 */
[----:B------:R-:W2:Y:S04]  /*3e510*/  LDL.LU.64 R234, [R1+0x88] ;  /* 0x0000880001ea7983 */ /* 0x000ea80000300a00 */
[----:B------:R-:W2:Y:S04]  /*3e520*/  LDL.LU.64 R232, [R1+0x90] ;  /* 0x0000900001e87983 */ /* 0x000ea80000300a00 */
[----:B------:R-:W-:Y:S04]  /*3e530*/  STL.64 [R1+0x3a70], R246 ;  /* 0x003a70f601007387 */ /* 0x000fe80000100a00 */
[----:B------:R-:W2:Y:S04]  /*3e540*/  LDL.LU.64 R230, [R1+0x98] ;  /* 0x0000980001e67983 */ /* 0x000ea80000300a00 */
[----:B------:R-:W2:Y:S04]  /*3e550*/  LDL.LU.64 R228, [R1+0xa0] ;  /* 0x0000a00001e47983 */ /* 0x000ea80000300a00 */
[----:B------:R-:W2:Y:S04]  /*3e560*/  LDL.LU.64 R226, [R1+0xa8] ;  /* 0x0000a80001e27983 */ /* 0x000ea80000300a00 */
[----:B------:R1:W-:Y:S04]  /*3e570*/  LDGSTS.E [R4+-0x5c800], [R10.64], !P1 ;  /* 0xa38000000a047fae */ /* 0x0003e8000c921844 */
[----:B------:R1:W-:Y:S01]  /*3e580*/  LDGSTS.E [R3+-0x5c600], [R8.64], !P1 ;  /* 0xa3a0000008037fae */ /* 0x0003e2000c921844 */
[----:B------:R-:W-:-:S02]  /*3e590*/  IADD3 R6, R0, -0xa3, RZ ;  /* 0xffffff5d00067810 */ /* 0x000fc40007ffe0ff */
[----:B------:R-:W-:Y:S01]  /*3e5a0*/  IADD3 R5, R0, -0xab, RZ ;  /* 0xffffff5500057810 */ /* 0x000fe20007ffe0ff */
[----:B------:R1:W-:Y:S01]  /*3e5b0*/  LDGSTS.E [R2+-0x5b800], [R246.64], !P4 ;  /* 0xa4800000f6027fae */ /* 0x0003e2000e121844 */
[----:B---3--:R-:W-:-:S05]  /*3e5c0*/  IMAD.WIDE R244, R252, 0x4, R244 ;  /* 0x00000004fcf47825 */ /* 0x008fca00078e02f4 */
[----:B------:R-:W-:Y:S01]  /*3e5d0*/  STL.64 [R1+0x3a80], R244 ;  /* 0x003a80f401007387 */ /* 0x000fe20000100a00 */
[----:B------:R-:W-:-:S04]  /*3e5e0*/  IMAD.WIDE R242, R252, 0x4, R242 ;  /* 0x00000004fcf27825 */ /* 0x000fc800078e02f2 */
[C---:B----4-:R-:W-:Y:S01]  /*3e5f0*/  IMAD.WIDE R240, R252.reuse, 0x4, R240 ;  /* 0x00000004fcf07825 */ /* 0x050fe200078e02f0 */
[----:B------:R-:W-:Y:S04]  /*3e600*/  STL.64 [R1+0x3a88], R242 ;  /* 0x003a88f201007387 */ /* 0x000fe80000100a00 */
[----:B------:R-:W-:Y:S04]  /*3e610*/  STL.64 [R1+0x3a90], R240 ;  /* 0x003a90f001007387 */ /* 0x000fe80000100a00 */
[----:B------:R-:W3:Y:S04]  /*3e620*/  LDL.LU.64 R224, [R1+0xb0] ;  /* 0x0000b00001e07983 */ /* 0x000ee80000300a00 */
[----:B------:R-:W4:Y:S04]  /*3e630*/  LDL.LU.64 R222, [R1+0xb8] ;  /* 0x0000b80001de7983 */ /* 0x000f280000300a00 */
[----:B------:R-:W4:Y:S01]  /*3e640*/  LDL.LU.64 R220, [R1+0xc0] ;  /* 0x0000c00001dc7983 */ /* 0x000f220000300a00 */
[----:B--2---:R-:W-:-:S04]  /*3e650*/  IMAD.WIDE R238, R252, 0x4, R238 ;  /* 0x00000004fcee7825 */ /* 0x004fc800078e02ee */
[C---:B------:R-:W-:Y:S01]  /*3e660*/  IMAD.WIDE R236, R252.reuse, 0x4, R236 ;  /* 0x00000004fcec7825 */ /* 0x040fe200078e02ec */
[----:B------:R-:W-:Y:S03]  /*3e670*/  STL.64 [R1+0x3a98], R238 ;  /* 0x003a98ee01007387 */ /* 0x000fe60000100a00 */
[C---:B------:R-:W-:Y:S01]  /*3e680*/  IMAD.WIDE R234, R252.reuse, 0x4, R234 ;  /* 0x00000004fcea7825 */ /* 0x040fe200078e02ea */
[----:B------:R-:W-:Y:S03]  /*3e690*/  STL.64 [R1+0x3aa0], R236 ;  /* 0x003aa0ec01007387 */ /* 0x000fe60000100a00 */
[C---:B------:R-:W-:Y:S01]  /*3e6a0*/  IMAD.WIDE R232, R252.reuse, 0x4, R232 ;  /* 0x00000004fce87825 */ /* 0x040fe200078e02e8 */
[----:B------:R-:W-:Y:S04]  /*3e6b0*/  STL.64 [R1+0x3aa8], R234 ;  /* 0x003aa8ea01007387 */ /* 0x000fe80000100a00 */
[----:B------:R-:W-:Y:S04]  /*3e6c0*/  STL.64 [R1+0x3ab0], R232 ;  /* 0x003ab0e801007387 */ /* 0x000fe80000100a00 */
[----:B------:R-:W2:Y:S01]  /*3e6d0*/  LDL.LU.64 R218, [R1+0xc8] ;  /* 0x0000c80001da7983 */ /* 0x000ea20000300a00 */
[----:B------:R-:W-:-:S03]  /*3e6e0*/  IMAD.WIDE R230, R252, 0x4, R230 ;  /* 0x00000004fce67825 */ /* 0x000fc600078e02e6 */
[----:B------:R-:W2:Y:S01]  /*3e6f0*/  LDL.LU.64 R216, [R1+0xd0] ;  /* 0x0000d00001d87983 */ /* 0x000ea20000300a00 */
[----:B------:R-:W-:-:S03]  /*3e700*/  IMAD.WIDE R228, R252, 0x4, R228 ;  /* 0x00000004fce47825 */ /* 0x000fc600078e02e4 */
[----:B------:R-:W2:Y:S01]  /*3e710*/  LDL.LU.64 R214, [R1+0xd8] ;  /* 0x0000d80001d67983 */ /* 0x000ea20000300a00 */
[----:B------:R-:W-:-:S03]  /*3e720*/  IMAD.WIDE R226, R252, 0x4, R226 ;  /* 0x00000004fce27825 */ /* 0x000fc600078e02e2 */
[----:B------:R-:W2:Y:S04]  /*3e730*/  LDL.LU.64 R212, [R1+0xe0] ;  /* 0x0000e00001d47983 */ /* 0x000ea80000300a00 */
[----:B------:R-:W-:Y:S04]  /*3e740*/  STL.64 [R1+0x3ab8], R230 ;  /* 0x003ab8e601007387 */ /* 0x000fe80000100a00 */
[----:B------:R-:W-:Y:S04]  /*3e750*/  STL.64 [R1+0x3ac0], R228 ;  /* 0x003ac0e401007387 */ /* 0x000fe80000100a00 */
[----:B------:R-:W-:Y:S04]  /*3e760*/  STL.64 [R1+0x3ac8], R226 ;  /* 0x003ac8e201007387 */ /* 0x000fe80000100a00 */
[----:B------:R-:W2:Y:S04]  /*3e770*/  LDL.LU.64 R210, [R1+0xe8] ;  /* 0x0000e80001d27983 */ /* 0x000ea80000300a00 */
[----:B------:R-:W2:Y:S04]  /*3e780*/  LDL.LU.64 R208, [R1+0xf0] ;  /* 0x0000f00001d07983 */ /* 0x000ea80000300a00 */
[----:B------:R-:W2:Y:S01]  /*3e790*/  LDL.LU.64 R206, [R1+0xf8] ;  /* 0x0000f80001ce7983 */ /* 0x000ea20000300a00 */
[----:B------:R-:W-:-:S02]  /*3e7a0*/  ISETP.GE.U32.AND P6, PT, R6, 0x7ffffede, PT ;  /* 0x7ffffede0600780c */ /* 0x000fc40003fc6070 */
[----:B------:R-:W-:Y:S01]  /*3e7b0*/  ISETP.GE.U32.AND P1, PT, R5, 0x7ffffed6, PT ;  /* 0x7ffffed60500780c */ /* 0x000fe20003f26070 */
[----:B------:R1:W-:Y:S01]  /*3e7c0*/  LDGSTS.E [R4+-0x5b600], [R244.64], !P4 ;  /* 0xa4a00000f4047fae */ /* 0x0003e2000e121844 */
[----:B---3--:R-:W-:-:S04]  /*3e7d0*/  IMAD.WIDE R224, R252, 0x4, R224 ;  /* 0x00000004fce07825 */ /* 0x008fc800078e02e0 */
[C---:B----4-:R-:W-:Y:S01]  /*3e7e0*/  IMAD.WIDE R222, R252.reuse, 0x4, R222 ;  /* 0x00000004fcde7825 */ /* 0x050fe200078e02de */
[----:B------:R-:W-:Y:S03]  /*3e7f0*/  STL.64 [R1+0x3ad0], R224 ;  /* 0x003ad0e001007387 */ /* 0x000fe60000100a00 */
[C---:B------:R-:W-:Y:S01]  /*3e800*/  IMAD.WIDE R220, R252.reuse, 0x4, R220 ;  /* 0x00000004fcdc7825 */ /* 0x040fe200078e02dc */
[----:B------:R-:W-:Y:S04]  /*3e810*/  STL.64 [R1+0x3ad8], R222 ;  /* 0x003ad8de01007387 */ /* 0x000fe80000100a00 */
[----:B------:R-:W-:Y:S04]  /*3e820*/  STL.64 [R1+0x3ae0], R220 ;  /* 0x003ae0dc01007387 */ /* 0x000fe80000100a00 */
[----:B------:R-:W3:Y:S04]  /*3e830*/  LDL.LU.64 R204, [R1+0x100] ;  /* 0x0001000001cc7983 */ /* 0x000ee80000300a00 */
[----:B------:R-:W4:Y:S04]  /*3e840*/  LDL.LU.64 R202, [R1+0x108] ;  /* 0x0001080001ca7983 */ /* 0x000f280000300a00 */
[----:B------:R-:W3:Y:S01]  /*3e850*/  LDL.LU.64 R200, [R1+0x110] ;  /* 0x0001100001c87983 */ /* 0x000ee20000300a00 */
[----:B--2---:R-:W-:Y:S01]  /*3e860*/  IMAD.WIDE R218, R252, 0x4, R218 ;  /* 0x00000004fcda7825 */ /* 0x004fe200078e02da */
[----:B------:R-:W-:-:S02]  /*3e870*/  IADD3 R6, R0, -0xa7, RZ ;  /* 0xffffff5900067810 */ /* 0x000fc40007ffe0ff */
[----:B------:R2:W-:Y:S04]  /*3e880*/  LDGSTS.E [R3+-0x5a800], [R242.64], !P3 ;  /* 0xa5800000f2037fae */ /* 0x0005e8000d921844 */
[----:B------:R-:W-:Y:S04]  /*3e890*/  STL.64 [R1+0x3af0], R218 ;  /* 0x003af0da01007387 */ /* 0x000fe80000100a00 */
[----:B------:R-:W2:Y:S04]  /*3e8a0*/  LDL.LU.64 R198, [R1+0x118] ;  /* 0x0001180001c67983 */ /* 0x000ea80000300a00 */
        /* <DEDUP_REMOVED lines=24> */
[----:B------:R-:W3:Y:S04]  /*3ea30*/  LDL.LU.64 R148, [R1+0x1e0] ;  /* 0x0001e00001947983 */ /* 0x000ee80000300a00 */
[----:B------:R-:W4:Y:S04]  /*3ea40*/  LDL.LU.64 R150, [R1+0x1e8] ;  /* 0x0001e80001967983 */ /* 0x000f280000300a00 */
[----:B------:R-:W4:Y:S04]  /*3ea50*/  LDL.LU.64 R142, [R1+0x1f0] ;  /* 0x0001f000018e7983 */ /* 0x000f280000300a00 */
[----:B------:R-:W4:Y:S04]  /*3ea60*/  LDL.LU.64 R144, [R1+0x1f8] ;  /* 0x0001f80001907983 */ /* 0x000f280000300a00 */
[----:B------:R-:W4:Y:S01]  /*3ea70*/  LDL.LU.64 R146, [R1+0x200] ;  /* 0x0002000001927983 */ /* 0x000f220000300a00 */
[----:B------:R-:W-:-:S02]  /*3ea80*/  IADD3 R5, R0, -0xaf, RZ ;  /* 0xffffff5100057810 */ /* 0x000fc40007ffe0ff */
[----:B-1----:R-:W-:Y:S01]  /*3ea90*/  IADD3 R4, R0, -0xb3, RZ ;  /* 0xffffff4d00047810 */ /* 0x002fe20007ffe0ff */
[----:B------:R1:W-:Y:S01]  /*3eaa0*/  LDGSTS.E [R2+-0x5a600], [R240.64], !P3 ;  /* 0xa5a00000f0027fae */ /* 0x0003e2000d921844 */
[----:B------:R-:W-:Y:S02]  /*3eab0*/  ISETP.GE.U32.AND P2, PT, R6, 0x7ffffeda, PT ;  /* 0x7ffffeda0600780c */ /* 0x000fe40003f46070 */
[----:B------:R-:W-:Y:S02]  /*3eac0*/  ISETP.GE.U32.AND P4, PT, R5, 0x7ffffed2, PT ;  /* 0x7ffffed20500780c */ /* 0x000fe40003f86070 */
[----:B------:R-:W-:Y:S02]  /*3ead0*/  ISETP.GE.U32.AND P3, PT, R4, 0x7ffffece, PT ;  /* 0x7ffffece0400780c */ /* 0x000fe40003f66070 */
[C---:B------:R-:W-:Y:S02]  /*3eae0*/  IADD3 R5, R248.reuse, 0x100000, RZ ;  /* 0x00100000f8057810 */ /* 0x040fe40007ffe0ff */
[----:B------:R-:W-:-:S02]  /*3eaf0*/  IADD3 R4, R248, 0x100000, RZ ;  /* 0x00100000f8047810 */ /* 0x000fc40007ffe0ff */
[----:B------:R-:W-:Y:S01]  /*3eb00*/  IADD3 R6, R0, -0xb7, RZ ;  /* 0xffffff4900067810 */ /* 0x000fe20007ffe0ff */
[----:B------:R1:W-:Y:S04]  /*3eb10*/  LDGSTS.E [R5+-0x59800], [R238.64], !P5 ;  /* 0xa6800000ee057fae */ /* 0x0003e8000e921844 */
[----:B------:R2:W-:Y:S01]  /*3eb20*/  LDGSTS.E [R4+-0x59600], [R236.64], !P5 ;  /* 0xa6a00000ec047fae */ /* 0x0005e2000e921844 */
[----:B------:R-:W-:-:S03]  /*3eb30*/  ISETP.GE.U32.AND P5, PT, R6, 0x7ffffeca, PT ;  /* 0x7ffffeca0600780c */ /* 0x000fc60003fa6070 */
[----:B------:R2:W-:Y:S01]  /*3eb40*/  LDGSTS.E [R3+-0x58800], [R234.64], !P0 ;  /* 0xa7800000ea037fae */ /* 0x0005e2000c121844 */
[----:B-1----:R-:W-:-:S03]  /*3eb50*/  IADD3 R5, R0, -0xbf, RZ ;  /* 0xffffff4100057810 */ /* 0x002fc60007ffe0ff */
[----:B------:R1:W-:Y:S01]  /*3eb60*/  LDGSTS.E [R2+-0x58600], [R232.64], !P0 ;  /* 0xa7a00000e8027fae */ /* 0x0003e2000c121844 */
[----:B------:R-:W-:-:S03]  /*3eb70*/  IADD3 R6, R0, -0xbb, RZ ;  /* 0xffffff4500067810 */ /* 0x000fc60007ffe0ff */
[----:B------:R1:W-:Y:S04]  /*3eb80*/  LDGSTS.E [R4+-0x57800], [R230.64], !P6 ;  /* 0xa8800000e6047fae */ /* 0x0003e8000f121844 */
[----:B------:R1:W-:Y:S01]  /*3eb90*/  LDGSTS.E [R3+-0x57600], [R228.64], !P6 ;  /* 0xa8a00000e4037fae */ /* 0x0003e2000f121844 */
[----:B------:R-:W-:Y:S02]  /*3eba0*/  ISETP.GE.U32.AND P6, PT, R5, 0x7ffffec2, PT ;  /* 0x7ffffec20500780c */ /* 0x000fe40003fc6070 */
[----:B------:R-:W-:Y:S01]  /*3ebb0*/  IADD3 R5, R0, -0xc3, RZ ;  /* 0xffffff3d00057810 */ /* 0x000fe20007ffe0ff */
[----:B------:R1:W-:Y:S01]  /*3ebc0*/  LDGSTS.E [R2+-0x56800], [R226.64], !P2 ;  /* 0xa9800000e2027fae */ /* 0x0003e2000d121844 */
[----:B------:R-:W-:-:S03]  /*3ebd0*/  ISETP.GE.U32.AND P0, PT, R6, 0x7ffffec6, PT ;  /* 0x7ffffec60600780c */ /* 0x000fc60003f06070 */
[----:B------:R1:W-:Y:S01]  /*3ebe0*/  LDGSTS.E [R4+-0x56600], [R224.64], !P2 ;  /* 0xa9a00000e0047fae */ /* 0x0003e2000d121844 */
[----:B--2---:R-:W-:-:S04]  /*3ebf0*/  IMAD.WIDE R12, R252, 0x4, R138 ;  /* 0x00000004fc0c7825 */ /* 0x004fc800078e028a */
[C---:B---3--:R-:W-:Y:S01]  /*3ec00*/  IMAD.WIDE R10, R252.reuse, 0x4, R148 ;  /* 0x00000004fc0a7825 */ /* 0x048fe200078e0294 */
[----:B------:R-:W-:Y:S03]  /*3ec10*/  STL.64 [R1+0x48], R12 ;  /* 0x0000480c01007387 */ /* 0x000fe60000100a00 */
[----:B----4-:R-:W-:Y:S01]  /*3ec20*/  IMAD.WIDE R8, R252, 0x4, R150 ;  /* 0x00000004fc087825 */ /* 0x010fe200078e0296 */
[----:B------:R-:W2:Y:S04]  /*3ec30*/  LDL.LU.64 R140, [R1+0x208] ;  /* 0x00020800018c7983 */ /* 0x000ea80000300a00 */
[----:B------:R3:W-:Y:S04]  /*3ec40*/  STL.64 [R1+0x50], R10 ;  /* 0x0000500a01007387 */ /* 0x0007e80000100a00 */
[----:B------:R4:W-:Y:S04]  /*3ec50*/  STL.64 [R1+0x58], R8 ;  /* 0x0000580801007387 */ /* 0x0009e80000100a00 */
[----:B------:R-:W2:Y:S01]  /*3ec60*/  LDL.LU.64 R138, [R1+0x210] ;  /* 0x00021000018a7983 */ /* 0x000ea20000300a00 */
[----:B-1----:R-:W-:-:S02]  /*3ec70*/  IADD3 R4, R0, -0xc7, RZ ;  /* 0xffffff3900047810 */ /* 0x002fc40007ffe0ff */
[----:B------:R-:W-:Y:S01]  /*3ec80*/  ISETP.GE.U32.AND P2, PT, R5, 0x7ffffebe, PT ;  /* 0x7ffffebe0500780c */ /* 0x000fe20003f46070 */
[----:B------:R1:W-:Y:S01]  /*3ec90*/  LDGSTS.E [R3+-0x55800], [R222.64], !P1 ;  /* 0xaa800000de037fae */ /* 0x0003e2000c921844 */
[----:B------:R-:W-:Y:S01]  /*3eca0*/  IADD3 R5, R248, 0x100000, RZ ;  /* 0x00100000f8057810 */ /* 0x000fe20007ffe0ff */
[----:B------:R-:W-:Y:S02]  /*3ecb0*/  IMAD.WIDE R216, R252, 0x4, R216 ;  /* 0x00000004fcd87825 */ /* 0x000fe400078e02d8 */
[----:B------:R1:W-:Y:S01]  /*3ecc0*/  LDGSTS.E [R2+-0x55600], [R220.64], !P1 ;  /* 0xaaa00000dc027fae */ /* 0x0003e2000c921844 */
[----:B------:R-:W-:Y:S01]  /*3ecd0*/  ISETP.GE.U32.AND P1, PT, R4, 0x7ffffeba, PT ;  /* 0x7ffffeba0400780c */ /* 0x000fe20003f26070 */
[----:B------:R-:W-:Y:S01]  /*3ece0*/  IMAD.WIDE R214, R252, 0x4, R214 ;  /* 0x00000004fcd67825 */ /* 0x000fe200078e02d6 */
[----:B------:R-:W-:Y:S01]  /*3ecf0*/  IADD3 R4, R248, 0x100000, RZ ;  /* 0x00100000f8047810 */ /* 0x000fe20007ffe0ff */
[----:B------:R1:W-:Y:S02]  /*3ed00*/  LDGSTS.E [R5+-0x54800], [R218.64], !P4 ;  /* 0xab800000da057fae */ /* 0x0003e4000e121844 */
[----:B------:R-:W-:Y:S01]  /*3ed10*/  IMAD.WIDE R212, R252, 0x4, R212 ;  /* 0x00000004fcd47825 */ /* 0x000fe200078e02d4 */
[----:B------:R-:W-:Y:S01]  /*3ed20*/  IADD3 R6, R0, -0xcb, RZ ;  /* 0xffffff3500067810 */ /* 0x000fe20007ffe0ff */
[----:B------:R3:W-:Y:S02]  /*3ed30*/  LDGSTS.E [R4+-0x54600], [R216.64], !P4 ;  /* 0xaba00000d8047fae */ /* 0x0007e4000e121844 */
[----:B------:R-:W-:-:S02]  /*3ed40*/  IMAD.WIDE R210, R252, 0x4, R210 ;  /* 0x00000004fcd27825 */ /* 0x000fc400078e02d2 */
[----:B------:R2:W-:Y:S02]  /*3ed50*/  LDGSTS.E [R3+-0x53800], [R214.64], !P3 ;  /* 0xac800000d6037fae */ /* 0x0005e4000d921844 */
[----:B------:R-:W-:Y:S01]  /*3ed60*/  IMAD.WIDE R208, R252, 0x4, R208 ;  /* 0x00000004fcd07825 */ /* 0x000fe200078e02d0 */
[----:B-1----:R-:W-:Y:S01]  /*3ed70*/  IADD3 R5, R0, -0xd3, RZ ;  /* 0xffffff2d00057810 */ /* 0x002fe20007ffe0ff */
[----:B------:R1:W-:Y:S02]  /*3ed80*/  LDGSTS.E [R2+-0x53600], [R212.64], !P3 ;  /* 0xaca00000d4027fae */ /* 0x0003e4000d921844 */
[----:B------:R-:W-:Y:S01]  /*3ed90*/  IMAD.WIDE R206, R252, 0x4, R206 ;  /* 0x00000004fcce7825 */ /* 0x000fe200078e02ce */
[----:B------:R-:W-:Y:S01]  /*3eda0*/  ISETP.GE.U32.AND P4, PT, R6, 0x7ffffeb6, PT ;  /* 0x7ffffeb60600780c */ /* 0x000fe20003f86070 */
[----:B------:R3:W-:Y:S02]  /*3edb0*/  LDGSTS.E [R4+-0x52800], [R210.64], !P5 ;  /* 0xad800000d2047fae */ /* 0x0007e4000e921844 */
[----:B------:R-:W-:Y:S01]  /*3edc0*/  IMAD.WIDE R204, R252, 0x4, R204 ;  /* 0x00000004fccc7825 */ /* 0x000fe200078e02cc */
[----:B------:R-:W-:Y:S01]  /*3edd0*/  IADD3 R6, R0, -0xcf, RZ ;  /* 0xffffff3100067810 */ /* 0x000fe20007ffe0ff */
[----:B------:R1:W-:Y:S02]  /*3ede0*/  LDGSTS.E [R3+-0x52600], [R208.64], !P5 ;  /* 0xada00000d0037fae */ /* 0x0003e4000e921844 */
[C---:B------:R-:W-:Y:S01]  /*3edf0*/  IMAD.WIDE R202, R252.reuse, 0x4, R202 ;  /* 0x00000004fcca7825 */ /* 0x040fe200078e02ca */
[----:B------:R-:W-:Y:S01]  /*3ee00*/  ISETP.GE.U32.AND P5, PT, R5, 0x7ffffeae, PT ;  /* 0x7ffffeae0500780c */ /* 0x000fe20003fa6070 */
[----:B------:R1:W-:Y:S02]  /*3ee10*/  LDGSTS.E [R2+-0x51800], [R206.64], !P0 ;  /* 0xae800000ce027fae */ /* 0x0003e4000c121844 */
[----:B------:R-:W-:Y:S01]  /*3ee20*/  IMAD.WIDE R200, R252, 0x4, R200 ;  /* 0x00000004fcc87825 */ /* 0x000fe200078e02c8 */
[----:B------:R-:W-:Y:S01]  /*3ee30*/  IADD3 R5, R0, -0xd7, RZ ;  /* 0xffffff2900057810 */ /* 0x000fe20007ffe0ff */
[----:B------:R3:W-:Y:S01]  /*3ee40*/  LDGSTS.E [R4+-0x51600], [R204.64], !P0 ;  /* 0xaea00000cc047fae */ /* 0x0007e2000c121844 */
[----:B------:R-:W-:Y:S01]  /*3ee50*/  ISETP.GE.U32.AND P3, PT, R6, 0x7ffffeb2, PT ;  /* 0x7ffffeb20600780c */ /* 0x000fe20003f66070 */
[----:B------:R-:W-:Y:S01]  /*3ee60*/  IMAD.WIDE R198, R252, 0x4, R198 ;  /* 0x00000004fcc67825 */ /* 0x000fe200078e02c6 */
[----:B------:R-:W-:Y:S01]  /*3ee70*/  ISETP.GE.U32.AND P0, PT, R5, 0x7ffffeaa, PT ;  /* 0x7ffffeaa0500780c */ /* 0x000fe20003f06070 */
[----:B------:R1:W-:Y:S01]  /*3ee80*/  LDGSTS.E [R3+-0x50800], [R202.64], !P6 ;  /* 0xaf800000ca037fae */ /* 0x0003e2000f121844 */
[----:B------:R-:W-:Y:S01]  /*3ee90*/  IADD3 R5, R248, 0x100000, RZ ;  /* 0x00100000f8057810 */ /* 0x000fe20007ffe0ff */
[----:B------:R-:W-:-:S02]  /*3eea0*/  IMAD.WIDE R196, R252, 0x4, R196 ;  /* 0x00000004fcc47825 */ /* 0x000fc400078e02c4 */
[----:B------:R1:W-:Y:S01]  /*3eeb0*/  LDGSTS.E [R2+-0x50600], [R200.64], !P6 ;  /* 0xafa00000c8027fae */ /* 0x0003e2000f121844 */
[----:B---3--:R-:W-:Y:S01]  /*3eec0*/  IADD3 R4, R0, -0xdb, RZ ;  /* 0xffffff2500047810 */ /* 0x008fe20007ffe0ff */
[----:B------:R-:W-:Y:S02]  /*3eed0*/  IMAD.WIDE R194, R252, 0x4, R194 ;  /* 0x00000004fcc27825 */ /* 0x000fe400078e02c2 */
[----:B------:R3:W-:Y:S01]  /*3eee0*/  LDGSTS.E [R5+-0x4f800], [R198.64], !P2 ;  /* 0xb0800000c6057fae */ /* 0x0007e2000d121844 */
[----:B------:R-:W-:Y:S02]  /*3eef0*/  ISETP.GE.U32.AND P6, PT, R4, 0x7ffffea6, PT ;  /* 0x7ffffea60400780c */ /* 0x000fe40003fc6070 */
[----:B------:R-:W-:Y:S01]  /*3ef00*/  IADD3 R4, R248, 0x100000, RZ ;  /* 0x00100000f8047810 */ /* 0x000fe20007ffe0ff */
[----:B------:R-:W-:Y:S01]  /*3ef10*/  IMAD.WIDE R192, R252, 0x4, R192 ;  /* 0x00000004fcc07825 */ /* 0x000fe200078e02c0 */
[----:B------:R-:W-:Y:S01]  /*3ef20*/  IADD3 R6, R0, -0xdf, RZ ;  /* 0xffffff2100067810 */ /* 0x000fe20007ffe0ff */
[----:B------:R-:W2:Y:S02]  /*3ef30*/  LDL.LU.64 R150, [R1+0x218] ;  /* 0x0002180001967983 */ /* 0x000ea40000300a00 */
[----:B------:R-:W-:-:S02]  /*3ef40*/  IMAD.WIDE R190, R252, 0x4, R190 ;  /* 0x00000004fcbe7825 */ /* 0x000fc400078e02be */
[----:B------:R1:W-:Y:S02]  /*3ef50*/  LDGSTS.E [R4+-0x4f600], [R196.64], !P2 ;  /* 0xb0a00000c4047fae */ /* 0x0003e4000d121844 */
[----:B------:R-:W-:Y:S01]  /*3ef60*/  IMAD.WIDE R188, R252, 0x4, R188 ;  /* 0x00000004fcbc7825 */ /* 0x000fe200078e02bc */
[----:B---3--:R-:W-:Y:S01]  /*3ef70*/  IADD3 R5, R0, -0xe7, RZ ;  /* 0xffffff1900057810 */ /* 0x008fe20007ffe0ff */
[----:B------:R3:W-:Y:S02]  /*3ef80*/  LDGSTS.E [R3+-0x4e800], [R194.64], !P1 ;  /* 0xb1800000c2037fae */ /* 0x0007e4000c921844 */
[C---:B------:R-:W-:Y:S02]  /*3ef90*/  IMAD.WIDE R186, R252.reuse, 0x4, R186 ;  /* 0x00000004fcba7825 */ /* 0x040fe400078e02ba */
[----:B------:R1:W-:Y:S02]  /*3efa0*/  LDGSTS.E [R2+-0x4e600], [R192.64], !P1 ;  /* 0xb1a00000c0027fae */ /* 0x0003e4000c921844 */
[----:B------:R-:W-:Y:S01]  /*3efb0*/  IMAD.WIDE R184, R252, 0x4, R184 ;  /* 0x00000004fcb87825 */ /* 0x000fe200078e02b8 */
[----:B------:R-:W-:Y:S01]  /*3efc0*/  ISETP.GE.U32.AND P2, PT, R6, 0x7ffffea2, PT ;  /* 0x7ffffea20600780c */ /* 0x000fe20003f46070 */
[----:B------:R1:W-:Y:S01]  /*3efd0*/  LDGSTS.E [R4+-0x4d800], [R190.64], !P4 ;  /* 0xb2800000be047fae */ /* 0x0003e2000e121844 */
[----:B------:R-:W-:Y:S01]  /*3efe0*/  IADD3 R6, R0, -0xe3, RZ ;  /* 0xffffff1d00067810 */ /* 0x000fe20007ffe0ff */
[----:B------:R-:W-:-:S02]  /*3eff0*/  IMAD.WIDE R182, R252, 0x4, R182 ;  /* 0x00000004fcb67825 */ /* 0x000fc400078e02b6 */
[----:B------:R3:W-:Y:S01]  /*3f000*/  LDGSTS.E [R3+-0x4d600], [R188.64], !P4 ;  /* 0xb2a00000bc037fae */ /* 0x0007e2000e121844 */
[----:B------:R-:W-:Y:S01]  /*3f010*/  ISETP.GE.U32.AND P4, PT, R5, 0x7ffffe9a, PT ;  /* 0x7ffffe9a0500780c */ /* 0x000fe20003f86070 */
[----:B------:R-:W-:Y:S01]  /*3f020*/  IMAD.WIDE R180, R252, 0x4, R180 ;  /* 0x00000004fcb47825 */ /* 0x000fe200078e02b4 */
[----:B------:R-:W-:Y:S01]  /*3f030*/  IADD3 R5, R0, -0xeb, RZ ;  /* 0xffffff1500057810 */ /* 0x000fe20007ffe0ff */
[----:B------:R1:W-:Y:S01]  /*3f040*/  LDGSTS.E [R2+-0x4c800], [R186.64], !P3 ;  /* 0xb3800000ba027fae */ /* 0x0003e2000d921844 */
[----:B------:R-:W-:-:S03]  /*3f050*/  ISETP.GE.U32.AND P1, PT, R6, 0x7ffffe9e, PT ;  /* 0x7ffffe9e0600780c */ /* 0x000fc60003f26070 */
[----:B------:R1:W-:Y:S01]  /*3f060*/  LDGSTS.E [R4+-0x4c600], [R184.64], !P3 ;  /* 0xb3a00000b8047fae */ /* 0x0003e2000d921844 */
[----:B------:R-:W-:Y:S01]  /*3f070*/  ISETP.GE.U32.AND P3, PT, R5, 0x7ffffe96, PT ;  /* 0x7ffffe960500780c */ /* 0x000fe20003f66070 */
[----:B------:R-:W-:Y:S02]  /*3f080*/  IMAD.WIDE R178, R252, 0x4, R178 ;  /* 0x00000004fcb27825 */ /* 0x000fe400078e02b2 */
[----:B------:R3:W-:Y:S01]  /*3f090*/  LDGSTS.E [R3+-0x4b800], [R182.64], !P5 ;  /* 0xb4800000b6037fae */ /* 0x0007e2000e921844 */
[----:B------:R-:W-:Y:S01]  /*3f0a0*/  IADD3 R5, R248, 0x100000, RZ ;  /* 0x00100000f8057810 */ /* 0x000fe20007ffe0ff */
[----:B------:R-:W-:Y:S02]  /*3f0b0*/  IMAD.WIDE R176, R252, 0x4, R176 ;  /* 0x00000004fcb07825 */ /* 0x000fe400078e02b0 */
[----:B------:R2:W-:Y:S01]  /*3f0c0*/  LDGSTS.E [R2+-0x4b600], [R180.64], !P5 ;  /* 0xb4a00000b4027fae */ /* 0x0005e2000e921844 */
[----:B-1----:R-:W-:Y:S01]  /*3f0d0*/  IADD3 R4, R0, -0xef, RZ ;  /* 0xffffff1100047810 */ /* 0x002fe20007ffe0ff */
[----:B------:R-:W-:-:S02]  /*3f0e0*/  IMAD.WIDE R174, R252, 0x4, R174 ;  /* 0x00000004fcae7825 */ /* 0x000fc400078e02ae */
[----:B------:R1:W-:Y:S01]  /*3f0f0*/  LDGSTS.E [R5+-0x4a800], [R178.64], !P0 ;  /* 0xb5800000b2057fae */ /* 0x0003e2000c121844 */
[----:B------:R-:W-:Y:S02]  /*3f100*/  ISETP.GE.U32.AND P5, PT, R4, 0x7ffffe92, PT ;  /* 0x7ffffe920400780c */ /* 0x000fe40003fa6070 */
[----:B------:R-:W-:Y:S01]  /*3f110*/  IADD3 R4, R248, 0x100000, RZ ;  /* 0x00100000f8047810 */ /* 0x000fe20007ffe0ff */
[----:B------:R-:W-:Y:S01]  /*3f120*/  IMAD.WIDE R172, R252, 0x4, R172 ;  /* 0x00000004fcac7825 */ /* 0x000fe200078e02ac */
[----:B------:R-:W-:Y:S01]  /*3f130*/  IADD3 R6, R0, -0xf3, RZ ;  /* 0xffffff0d00067810 */ /* 0x000fe20007ffe0ff */
[----:B------:R-:W3:Y:S02]  /*3f140*/  LDL.LU.64 R148, [R1+0x220] ;  /* 0x0002200001947983 */ /* 0x000ee40000300a00 */
[C---:B------:R-:W-:Y:S02]  /*3f150*/  IMAD.WIDE R170, R252.reuse, 0x4, R170 ;  /* 0x00000004fcaa7825 */ /* 0x040fe400078e02aa */
[----:B------:R4:W-:Y:S02]  /*3f160*/  LDGSTS.E [R4+-0x4a600], [R176.64], !P0 ;  /* 0xb5a00000b0047fae */ /* 0x0009e4000c121844 */
[----:B------:R-:W-:Y:S01]  /*3f170*/  IMAD.WIDE R168, R252, 0x4, R168 ;  /* 0x00000004fca87825 */ /* 0x000fe200078e02a8 */
[----:B-1----:R-:W-:Y:S01]  /*3f180*/  IADD3 R5, R0, -0xfb, RZ ;  /* 0xffffff0500057810 */ /* 0x002fe20007ffe0ff */
[----:B------:R1:W-:Y:S02]  /*3f190*/  LDGSTS.E [R3+-0x49800], [R174.64], !P6 ;  /* 0xb6800000ae037fae */ /* 0x0003e4000f121844 */
[----:B------:R-:W-:-:S02]  /*3f1a0*/  IMAD.WIDE R166, R252, 0x4, R166 ;  /* 0x00000004fca67825 */ /* 0x000fc400078e02a6 */
[----:B------:R1:W-:Y:S02]  /*3f1b0*/  LDGSTS.E [R2+-0x49600], [R172.64], !P6 ;  /* 0xb6a00000ac027fae */ /* 0x0003e4000f121844 */
[----:B------:R-:W-:Y:S01]  /*3f1c0*/  IMAD.WIDE R164, R252, 0x4, R164 ;  /* 0x00000004fca47825 */ /* 0x000fe200078e02a4 */
[----:B------:R-:W-:Y:S01]  /*3f1d0*/  ISETP.GE.U32.AND P0, PT, R6, 0x7ffffe8e, PT ;  /* 0x7ffffe8e0600780c */ /* 0x000fe20003f06070 */
[----:B------:R4:W-:Y:S01]  /*3f1e0*/  LDGSTS.E [R4+-0x48800], [R170.64], !P2 ;  /* 0xb7800000aa047fae */ /* 0x0009e2000d121844 */
[----:B------:R-:W-:Y:S01]  /*3f1f0*/  IADD3 R6, R0, -0xf7, RZ ;  /* 0xffffff0900067810 */ /* 0x000fe20007ffe0ff */
[C---:B------:R-:W-:Y:S02]  /*3f200*/  IMAD.WIDE R162, R252.reuse, 0x4, R162 ;  /* 0x00000004fca27825 */ /* 0x040fe400078e02a2 */
        /* <DEDUP_REMOVED lines=13> */
[----:B----4-:R-:W-:Y:S01]  /*3f2e0*/  IADD3 R4, R0, -0x84, RZ ;  /* 0xffffff7c00047810 */ /* 0x010fe20007ffe0ff */
[----:B------:R-:W-:Y:S01]  /*3f2f0*/  IMAD.WIDE R154, R252, 0x4, R154 ;  /* 0x00000004fc9a7825 */ /* 0x000fe200078e029a */
[----:B------:R-:W-:Y:S01]  /*3f300*/  IADD3 R6, R0, -0x88, RZ ;  /* 0xffffff7800067810 */ /* 0x000fe20007ffe0ff */
[----:B------:R4:W-:Y:S01]  /*3f310*/  LDGSTS.E [R5+-0x45800], [R158.64], !P3 ;  /* 0xba8000009e057fae */ /* 0x0009e2000d921844 */
[----:B------:R-:W-:-:S02]  /*3f320*/  ISETP.GE.U32.AND P4, PT, R4, 0x7ffffefd, PT ;  /* 0x7ffffefd0400780c */ /* 0x000fc40003f86070 */
[----:B------:R-:W-:Y:S01]  /*3f330*/  IADD3 R4, R248, 0x100000, RZ ;  /* 0x00100000f8047810 */ /* 0x000fe20007ffe0ff */
[----:B------:R-:W-:-:S04]  /*3f340*/  IMAD.WIDE R152, R252, 0x4, R152 ;  /* 0x00000004fc987825 */ /* 0x000fc800078e0298 */
[----:B------:R1:W-:Y:S01]  /*3f350*/  LDGSTS.E [R4+-0x45600], [R156.64], !P3 ;  /* 0xbaa000009c047fae */ /* 0x0003e2000d921844 */
[----:B------:R-:W-:-:S03]  /*3f360*/  ISETP.GE.U32.AND P3, PT, R6, 0x7ffffef9, PT ;  /* 0x7ffffef90600780c */ /* 0x000fc60003f66070 */
[----:B------:R1:W-:Y:S01]  /*3f370*/  LDGSTS.E [R3+-0x44800], [R154.64], !P5 ;  /* 0xbb8000009a037fae */ /* 0x0003e2000e921844 */
[----:B------:R-:W-:-:S03]  /*3f380*/  IADD3 R6, R0, -0x8c, RZ ;  /* 0xffffff7400067810 */ /* 0x000fc60007ffe0ff */
[----:B------:R1:W-:Y:S04]  /*3f390*/  LDGSTS.E [R2+-0x44600], [R152.64], !P5 ;  /* 0xbba0000098027fae */ /* 0x0003e8000e921844 */
[----:B------:R1:W-:Y:S01]  /*3f3a0*/  LDGSTS.E [R4+-0x43800], [R12.64], !P0 ;  /* 0xbc8000000c047fae */ /* 0x0003e2000c121844 */
[----:B------:R-:W-:-:S03]  /*3f3b0*/  ISETP.GE.U32.AND P5, PT, R6, 0x7ffffef5, PT ;  /* 0x7ffffef50600780c */ /* 0x000fc60003fa6070 */
[----:B------:R1:W-:Y:S01]  /*3f3c0*/  LDGSTS.E [R3+-0x43600], [R10.64], !P0 ;  /* 0xbca000000a037fae */ /* 0x0003e2000c121844 */
[----:B------:R-:W-:-:S03]  /*3f3d0*/  IMAD.WIDE R6, R252, 0x4, R146 ;  /* 0x00000004fc067825 */ /* 0x000fc600078e0292 */
[----:B------:R4:W-:Y:S01]  /*3f3e0*/  LDGSTS.E [R2+-0x42800], [R8.64], !P6 ;  /* 0xbd80000008027fae */ /* 0x0009e2000f121844 */
[----:B-1----:R-:W-:-:S04]  /*3f3f0*/  IMAD.WIDE R10, R252, 0x4, R142 ;  /* 0x00000004fc0a7825 */ /* 0x002fc800078e028e */
[----:B----4-:R-:W-:Y:S01]  /*3f400*/  IMAD.WIDE R8, R252, 0x4, R144 ;  /* 0x00000004fc087825 */ /* 0x010fe200078e0290 */
[----:B------:R2:W-:Y:S04]  /*3f410*/  STL.64 [R1+0x70], R10 ;  /* 0x0000700a01007387 */ /* 0x0005e80000100a00 */
[----:B------:R1:W-:Y:S04]  /*3f420*/  STL.64 [R1+0x78], R8 ;  /* 0x0000780801007387 */ /* 0x0003e80000100a00 */
[----:B------:R4:W-:Y:S04]  /*3f430*/  LDGSTS.E [R4+-0x42600], [R10.64], !P6 ;  /* 0xbda000000a047fae */ /* 0x0009e8000f121844 */
[----:B------:R-:W3:Y:S04]  /*3f440*/  LDL.LU.64 R146, [R1+0x228] ;  /* 0x0002280001927983 */ /* 0x000ee80000300a00 */
[----:B------:R1:W-:Y:S04]  /*3f450*/  STL.64 [R1+0x80], R6 ;  /* 0x0000800601007387 */ /* 0x0003e80000100a00 */
[----:B------:R1:W-:Y:S04]  /*3f460*/  LDGSTS.E [R3+-0x41800], [R8.64], !P2 ;  /* 0xbe80000008037fae */ /* 0x0003e8000d121844 */
[----:B------:R-:W3:Y:S04]  /*3f470*/  LDL.LU.64 R144, [R1+0x230] ;  /* 0x0002300001907983 */ /* 0x000ee80000300a00 */
[----:B------:R-:W3:Y:S04]  /*3f480*/  LDL.LU.64 R142, [R1+0x238] ;  /* 0x00023800018e7983 */ /* 0x000ee80000300a00 */
[----:B------:R-:W1:Y:S01]  /*3f490*/  S2R R249, SR_TID.X ;  /* 0x0000000000f97919 */ /* 0x000e620000002100 */
[----:B------:R-:W-:-:S02]  /*3f4a0*/  IADD3 R5, R0, -0x90, RZ ;  /* 0xffffff7000057810 */ /* 0x000fc40007ffe0ff */
[----:B----4-:R-:W-:Y:S01]  /*3f4b0*/  IADD3 R4, R0, -0x98, RZ ;  /* 0xffffff6800047810 */ /* 0x010fe20007ffe0ff */
[----:B------:R4:W-:Y:S01]  /*3f4c0*/  LDGSTS.E [R2+-0x41600], [R6.64], !P2 ;  /* 0xbea0000006027fae */ /* 0x0009e2000d121844 */
[----:B--2---:R-:W-:-:S03]  /*3f4d0*/  IMAD.WIDE R10, R252, 0x4, R140 ;  /* 0x00000004fc0a7825 */ /* 0x004fc600078e028c */
[----:B------:R-:W2:Y:S01]  /*3f4e0*/  LDL.LU.64 R140, [R1+0x240] ;  /* 0x00024000018c7983 */ /* 0x000ea20000300a00 */
[----:B-1----:R-:W-:-:S03]  /*3f4f0*/  IMAD.WIDE R8, R252, 0x4, R138 ;  /* 0x00000004fc087825 */ /* 0x002fc600078e028a */
[----:B------:R-:W2:Y:S04]  /*3f500*/  LDL.LU.64 R138, [R1+0x248] ;  /* 0x00024800018a7983 */ /* 0x000ea80000300a00 */
[----:B------:R1:W-:Y:S04]  /*3f510*/  STL.64 [R1+0x88], R10 ;  /* 0x0000880a01007387 */ /* 0x0003e80000100a00 */
[----:B------:R1:W-:Y:S04]  /*3f520*/  STL.64 [R1+0xa0], R8 ;  /* 0x0000a00801007387 */ /* 0x0003e80000100a00 */
        /* <DEDUP_REMOVED lines=38> */
[----:B------:R-:W2:Y:S01]  /*3f790*/  LDL.LU.64 R60, [R1+0x380] ;  /* 0x00038000013c7983 */ /* 0x000ea20000300a00 */
[----:B------:R-:W-:-:S02]  /*3f7a0*/  LOP3.LUT R249, R249, 0x7f, RZ, 0xc0, !PT ;  /* 0x0000007ff9f97812 */ /* 0x000fc400078ec0ff */
[----:B------:R-:W-:Y:S01]  /*3f7b0*/  ISETP.GE.U32.AND P0, PT, R5, 0x7ffffef1, PT ;  /* 0x7ffffef10500780c */ /* 0x000fe20003f06070 */
[----:B------:R-:W-:Y:S01]  /*3f7c0*/  IMAD.WIDE R150, R252, 0x4, R150 ;  /* 0x00000004fc967825 */ /* 0x000fe200078e0296 */
[----:B------:R-:W-:Y:S01]  /*3f7d0*/  IADD3 R5, R0, -0x94, RZ ;  /* 0xffffff6c00057810 */ /* 0x000fe20007ffe0ff */
[----:B------:R-:W2:Y:S01]  /*3f7e0*/  LDL.LU.64 R58, [R1+0x388] ;  /* 0x00038800013a7983 */ /* 0x000ea20000300a00 */
[----:B------:R-:W-:Y:S02]  /*3f7f0*/  SHF.L.U32 R47, R249, 0x2, RZ ;  /* 0x00000002f92f7819 */ /* 0x000fe400000006ff */
[----:B------:R-:W-:Y:S01]  /*3f800*/  ISETP.GE.U32.AND P6, PT, R5, 0x7ffffeed, PT ;  /* 0x7ffffeed0500780c */ /* 0x000fe20003fc6070 */
[----:B---3--:R-:W-:Y:S01]  /*3f810*/  IMAD.WIDE R148, R252, 0x4, R148 ;  /* 0x00000004fc947825 */ /* 0x008fe200078e0294 */
[----:B------:R-:W-:Y:S01]  /*3f820*/  ISETP.GE.U32.AND P2, PT, R4, 0x7ffffee9, PT ;  /* 0x7ffffee90400780c */ /* 0x000fe20003f46070 */
[----:B------:R-:W3:Y:S01]  /*3f830*/  LDL.LU.64 R56, [R1+0x390] ;  /* 0x0003900001387983 */ /* 0x000ee20000300a00 */
[----:B------:R-:W-:-:S02]  /*3f840*/  IADD3 R5, R248, 0x100000, RZ ;  /* 0x00100000f8057810 */ /* 0x000fc40007ffe0ff */
[----:B------:R-:W-:Y:S01]  /*3f850*/  LOP3.LUT R46, R47, 0x60, RZ, 0x3c, !PT ;  /* 0x000000602f2e7812 */ /* 0x000fe200078e3cff */
[----:B------:R-:W3:Y:S01]  /*3f860*/  LDL.LU.64 R54, [R1+0x398] ;  /* 0x0003980001367983 */ /* 0x000ee20000300a00 */
[----:B------:R-:W-:Y:S02]  /*3f870*/  IADD3 R4, R248, 0x100000, RZ ;  /* 0x00100000f8047810 */ /* 0x000fe40007ffe0ff */
[C---:B------:R-:W-:Y:S01]  /*3f880*/  IADD3 R3, R46.reuse, 0x100000, RZ ;  /* 0x001000002e037810 */ /* 0x040fe20007ffe0ff */
[----:B------:R1:W-:Y:S01]  /*3f890*/  LDGSTS.E [R5+-0x40800], [R10.64], !P1 ;  /* 0xbf8000000a057fae */ /* 0x0003e2000c921844 */
[----:B----4-:R-:W-:-:S03]  /*3f8a0*/  IADD3 R2, R46, 0x100000, RZ ;  /* 0x001000002e027810 */ /* 0x010fc60007ffe0ff */
[----:B------:R4:W-:Y:S01]  /*3f8b0*/  LDGSTS.E [R4+-0x40600], [R8.64], !P1 ;  /* 0xbfa0000008047fae */ /* 0x0009e2000c921844 */
[----:B------:R-:W-:-:S03]  /*3f8c0*/  IADD3 R6, R0, -0x9c, RZ ;  /* 0xffffff6400067810 */ /* 0x000fc60007ffe0ff */
[----:B------:R2:W-:Y:S01]  /*3f8d0*/  LDGSTS.E [R3+-0x5f400], [R150.64], !P4 ;  /* 0xa0c0000096037fae */ /* 0x0005e2000e121844 */
[----:B------:R-:W-:Y:S02]  /*3f8e0*/  ISETP.GE.U32.AND P1, PT, R6, 0x7ffffee5, PT ;  /* 0x7ffffee50600780c */ /* 0x000fe40003f26070 */
[----:B-1----:R-:W-:Y:S01]  /*3f8f0*/  IADD3 R5, R0, -0xa4, RZ ;  /* 0xffffff5c00057810 */ /* 0x002fe20007ffe0ff */
[----:B------:R1:W-:Y:S01]  /*3f900*/  LDGSTS.E [R2+-0x5f200], [R148.64], !P4 ;  /* 0xa0e0000094027fae */ /* 0x0003e2000e121844 */
[----:B----4-:R-:W-:-:S03]  /*3f910*/  IADD3 R4, R46, 0x100000, RZ ;  /* 0x001000002e047810 */ /* 0x010fc60007ffe0ff */
[----:B------:R-:W4:Y:S01]  /*3f920*/  LDL.LU.64 R52, [R1+0x3a0] ;  /* 0x0003a00001347983 */ /* 0x000f220000300a00 */
[----:B------:R-:W-:Y:S01]  /*3f930*/  IMAD.WIDE R146, R252, 0x4, R146 ;  /* 0x00000004fc927825 */ /* 0x000fe200078e0292 */
[----:B------:R-:W-:Y:S02]  /*3f940*/  IADD3 R6, R0, -0xa0, RZ ;  /* 0xffffff6000067810 */ /* 0x000fe40007ffe0ff */
[----:B------:R-:W3:Y:S04]  /*3f950*/  LDL.LU.64 R50, [R1+0x3a8] ;  /* 0x0003a80001327983 */ /* 0x000ee80000300a00 */
[----:B------:R1:W-:Y:S01]  /*3f960*/  LDGSTS.E [R4+-0x5e400], [R146.64], !P3 ;  /* 0xa1c0000092047fae */ /* 0x0003e2000d921844 */
[----:B------:R-:W-:-:S04]  /*3f970*/  IMAD.WIDE R144, R252, 0x4, R144 ;  /* 0x00000004fc907825 */ /* 0x000fc800078e0290 */
[----:B------:R-:W-:Y:S01]  /*3f980*/  IMAD.WIDE R142, R252, 0x4, R142 ;  /* 0x00000004fc8e7825 */ /* 0x000fe200078e028e */
[----:B------:R1:W-:Y:S01]  /*3f990*/  LDGSTS.E [R3+-0x5e200], [R144.64], !P3 ;  /* 0xa1e0000090037fae */ /* 0x0003e2000d921844 */
[----:B------:R-:W-:Y:S02]  /*3f9a0*/  ISETP.GE.U32.AND P3, PT, R5, 0x7ffffedd, PT ;  /* 0x7ffffedd0500780c */ /* 0x000fe40003f66070 */
[----:B------:R-:W-:Y:S01]  /*3f9b0*/  IADD3 R5, R0, -0xa8, RZ ;  /* 0xffffff5800057810 */ /* 0x000fe20007ffe0ff */
[----:B------:R1:W-:Y:S01]  /*3f9c0*/  LDGSTS.E [R2+-0x5d400], [R142.64], !P5 ;  /* 0xa2c000008e027fae */ /* 0x0003e2000e921844 */
[----:B------:R-:W-:Y:S02]  /*3f9d0*/  ISETP.GE.U32.AND P4, PT, R6, 0x7ffffee1, PT ;  /* 0x7ffffee10600780c */ /* 0x000fe40003f86070 */
[----:B------:R-:W-:Y:S01]  /*3f9e0*/  IADD3 R6, R0, -0xb0, RZ ;  /* 0xffffff5000067810 */ /* 0x000fe20007ffe0ff */
[----:B--2---:R-:W-:-:S05]  /*3f9f0*/  IMAD.WIDE R140, R252, 0x4, R140 ;  /* 0x00000004fc8c7825 */ /* 0x004fca00078e028c */
[----:B------:R1:W-:Y:S01]  /*3fa00*/  LDGSTS.E [R4+-0x5d200], [R140.64], !P5 ;  /* 0xa2e000008c047fae */ /* 0x0003e2000e921844 */
[----:B------:R-:W-:Y:S01]  /*3fa10*/  ISETP.GE.U32.AND P5, PT, R5, 0x7ffffed9, PT ;  /* 0x7ffffed90500780c */ /* 0x000fe20003fa6070 */
[----:B------:R-:W-:Y:S01]  /*3fa20*/  IMAD.WIDE R138, R252, 0x4, R138 ;  /* 0x00000004fc8a7825 */ /* 0x000fe200078e028a */
[----:B------:R-:W-:Y:S02]  /*3fa30*/  IADD3 R5, R46, 0x100000, RZ ;  /* 0x001000002e057810 */ /* 0x000fe40007ffe0ff */
[----:B-1----:R-:W-:Y:S02]  /*3fa40*/  IADD3 R4, R0, -0xac, RZ ;  /* 0xffffff5400047810 */ /* 0x002fe40007ffe0ff */
[----:B------:R1:W-:Y:S01]  /*3fa50*/  LDGSTS.E [R3+-0x5c400], [R138.64], !P0 ;  /* 0xa3c000008a037fae */ /* 0x0003e2000c121844 */
[----:B------:R-:W-:-:S04]  /*3fa60*/  IMAD.WIDE R136, R252, 0x4, R136 ;  /* 0x00000004fc887825 */ /* 0x000fc800078e0288 */
[----:B------:R-:W-:Y:S01]  /*3fa70*/  IMAD.WIDE R134, R252, 0x4, R134 ;  /* 0x00000004fc867825 */ /* 0x000fe200078e0286 */
[----:B------:R2:W-:Y:S01]  /*3fa80*/  LDGSTS.E [R2+-0x5c200], [R136.64], !P0 ;  /* 0xa3e0000088027fae */ /* 0x0005e2000c121844 */
[----:B------:R-:W-:Y:S02]  /*3fa90*/  ISETP.GE.U32.AND P0, PT, R4, 0x7ffffed5, PT ;  /* 0x7ffffed50400780c */ /* 0x000fe40003f06070 */
[----:B------:R-:W-:Y:S01]  /*3faa0*/  IADD3 R4, R46, 0x100000, RZ ;  /* 0x001000002e047810 */ /* 0x000fe20007ffe0ff */
[C---:B------:R-:W-:Y:S01]  /*3fab0*/  IMAD.WIDE R132, R252.reuse, 0x4, R132 ;  /* 0x00000004fc847825 */ /* 0x040fe200078e0284 */
[----:B------:R1:W-:Y:S03]  /*3fac0*/  LDGSTS.E [R5+-0x5b400], [R134.64], !P6 ;  /* 0xa4c0000086057fae */ /* 0x0003e6000f121844 */
[C---:B------:R-:W-:Y:S01]  /*3fad0*/  IMAD.WIDE R130, R252.reuse, 0x4, R130 ;  /* 0x00000004fc827825 */ /* 0x040fe200078e0282 */
[----:B------:R1:W-:Y:S03]  /*3fae0*/  LDGSTS.E [R4+-0x5b200], [R132.64], !P6 ;  /* 0xa4e0000084047fae */ /* 0x0003e6000f121844 */
[C---:B------:R-:W-:Y:S01]  /*3faf0*/  IMAD.WIDE R128, R252.reuse, 0x4, R128 ;  /* 0x00000004fc807825 */ /* 0x040fe200078e0280 */
[----:B------:R2:W-:Y:S03]  /*3fb00*/  LDGSTS.E [R3+-0x5a400], [R130.64], !P2 ;  /* 0xa5c0000082037fae */ /* 0x0005e6000d121844 */
[----:B------:R-:W-:Y:S01]  /*3fb10*/  IMAD.WIDE R126, R252, 0x4, R126 ;  /* 0x00000004fc7e7825 */ /* 0x000fe200078e027e */
[----:B-1----:R-:W-:Y:S01]  /*3fb20*/  IADD3 R5, R0, -0xb8, RZ ;  /* 0xffffff4800057810 */ /* 0x002fe20007ffe0ff */
[----:B------:R2:W-:Y:S02]  /*3fb30*/  LDGSTS.E [R2+-0x5a200], [R128.64], !P2 ;  /* 0xa5e0000080027fae */ /* 0x0005e4000d121844 */
[----:B------:R-:W-:-:S04]  /*3fb40*/  IMAD.WIDE R124, R252, 0x4, R124 ;  /* 0x00000004fc7c7825 */ /* 0x000fc800078e027c */
[C---:B------:R-:W-:Y:S01]  /*3fb50*/  IMAD.WIDE R122, R252.reuse, 0x4, R122 ;  /* 0x00000004fc7a7825 */ /* 0x040fe200078e027a */
[----:B------:R1:W-:Y:S03]  /*3fb60*/  LDGSTS.E [R4+-0x59400], [R126.64], !P1 ;  /* 0xa6c000007e047fae */ /* 0x0003e6000c921844 */
[----:B------:R-:W-:Y:S01]  /*3fb70*/  IMAD.WIDE R120, R252, 0x4, R120 ;  /* 0x00000004fc787825 */ /* 0x000fe200078e0278 */
[----:B------:R-:W-:Y:S01]  /*3fb80*/  ISETP.GE.U32.AND P6, PT, R6, 0x7ffffed1, PT ;  /* 0x7ffffed10600780c */ /* 0x000fe20003fc6070 */
[----:B------:R1:W-:Y:S01]  /*3fb90*/  LDGSTS.E [R3+-0x59200], [R124.64], !P1 ;  /* 0xa6e000007c037fae */ /* 0x0003e2000c921844 */
[----:B------:R-:W-:Y:S01]  /*3fba0*/  IADD3 R6, R0, -0xb4, RZ ;  /* 0xffffff4c00067810 */ /* 0x000fe20007ffe0ff */
        /* <DEDUP_REMOVED lines=8> */
[----:B------:R-:W-:Y:S01]  /*3fc30*/  ISETP.GE.U32.AND P4, PT, R5, 0x7ffffec5, PT ;  /* 0x7ffffec50500780c */ /* 0x000fe20003f86070 */
        /* <DEDUP_REMOVED lines=10> */
[----:B------:R-:W-:-:S03]  /*3fce0*/  IADD3 R6, R0, -0xc4, RZ ;  /* 0xffffff3c00067810 */ /* 0x000fc60007ffe0ff */
[C---:B------:R-:W-:Y:S01]  /*3fcf0*/  IMAD.WIDE R106, R252.reuse, 0x4, R106 ;  /* 0x00000004fc6a7825 */ /* 0x040fe200078e026a */
[----:B------:R1:W-:Y:S03]  /*3fd00*/  LDGSTS.E [R4+-0x56200], [R112.64], !P5 ;  /* 0xa9e0000070047fae */ /* 0x0003e6000e921844 */
[----:B------:R-:W-:Y:S01]  /*3fd10*/  IMAD.WIDE R104, R252, 0x4, R104 ;  /* 0x00000004fc687825 */ /* 0x000fe200078e0268 */
[----:B------:R2:W-:Y:S01]  /*3fd20*/  LDGSTS.E [R3+-0x55400], [R110.64], !P0 ;  /* 0xaac000006e037fae */ /* 0x0005e2000c121844 */
[----:B-1----:R-:W-:Y:S02]  /*3fd30*/  IADD3 R5, R0, -0xcc, RZ ;  /* 0xffffff3400057810 */ /* 0x002fe40007ffe0ff */
[C---:B------:R-:W-:Y:S01]  /*3fd40*/  IMAD.WIDE R102, R252.reuse, 0x4, R102 ;  /* 0x00000004fc667825 */ /* 0x040fe200078e0266 */
[----:B------:R2:W-:Y:S03]  /*3fd50*/  LDGSTS.E [R2+-0x55200], [R108.64], !P0 ;  /* 0xaae000006c027fae */ /* 0x0005e6000c121844 */
[----:B------:R-:W-:Y:S01]  /*3fd60*/  IMAD.WIDE R100, R252, 0x4, R100 ;  /* 0x00000004fc647825 */ /* 0x000fe200078e0264 */
[----:B------:R1:W-:Y:S01]  /*3fd70*/  LDGSTS.E [R4+-0x54400], [R106.64], !P6 ;  /* 0xabc000006a047fae */ /* 0x0003e2000f121844 */
[----:B------:R-:W-:-:S02]  /*3fd80*/  ISETP.GE.U32.AND P5, PT, R6, 0x7ffffebd, PT ;  /* 0x7ffffebd0600780c */ /* 0x000fc40003fa6070 */
[----:B------:R-:W-:Y:S01]  /*3fd90*/  IMAD.WIDE R98, R252, 0x4, R98 ;  /* 0x00000004fc627825 */ /* 0x000fe200078e0262 */
[----:B------:R1:W-:Y:S01]  /*3fda0*/  LDGSTS.E [R3+-0x54200], [R104.64], !P6 ;  /* 0xabe0000068037fae */ /* 0x0003e2000f121844 */
[----:B------:R-:W-:Y:S02]  /*3fdb0*/  IADD3 R6, R0, -0xc8, RZ ;  /* 0xffffff3800067810 */ /* 0x000fe40007ffe0ff */
[----:B------:R-:W-:Y:S01]  /*3fdc0*/  ISETP.GE.U32.AND P6, PT, R5, 0x7ffffeb5, PT ;  /* 0x7ffffeb50500780c */ /* 0x000fe20003fc6070 */
[----:B------:R2:W-:Y:S01]  /*3fdd0*/  LDGSTS.E [R2+-0x53400], [R102.64], !P2 ;  /* 0xacc0000066027fae */ /* 0x0005e2000d121844 */
[----:B------:R-:W-:Y:S01]  /*3fde0*/  IMAD.WIDE R96, R252, 0x4, R96 ;  /* 0x00000004fc607825 */ /* 0x000fe200078e0260 */
[----:B------:R-:W-:Y:S02]  /*3fdf0*/  IADD3 R5, R0, -0xd0, RZ ;  /* 0xffffff3000057810 */ /* 0x000fe40007ffe0ff */
        /* <DEDUP_REMOVED lines=8> */
[----:B-1----:R-:W-:Y:S01]  /*3fe80*/  IADD3 R4, R0, -0xd4, RZ ;  /* 0xffffff2c00047810 */ /* 0x002fe20007ffe0ff */
[----:B------:R-:W-:Y:S02]  /*3fe90*/  IMAD.WIDE R90, R252, 0x4, R90 ;  /* 0x00000004fc5a7825 */ /* 0x000fe400078e025a */
        /* <DEDUP_REMOVED lines=35> */
[----:B------:R-:W-:-:S04]  /*400d0*/  IMAD.WIDE R68, R252, 0x4, R68 ;  /* 0x00000004fc447825 */ /* 0x000fc800078e0244 */
[C---:B------:R-:W-:Y:S01]  /*400e0*/  IMAD.WIDE R66, R252.reuse, 0x4, R66 ;  /* 0x00000004fc427825 */ /* 0x040fe200078e0242 */
[----:B------:R1:W-:Y:S03]  /*400f0*/  LDGSTS.E [R4+-0x4c200], [R72.64], !P2 ;  /* 0xb3e0000048047fae */ /* 0x0003e6000d121844 */
[----:B------:R-:W-:Y:S01]  /*40100*/  IMAD.WIDE R64, R252, 0x4, R64 ;  /* 0x00000004fc407825 */ /* 0x000fe200078e0240 */
[----:B------:R1:W-:Y:S01]  /*40110*/  LDGSTS.E [R3+-0x4b400], [R70.64], !P1 ;  /* 0xb4c0000046037fae */ /* 0x0003e2000c921844 */
[----:B------:R-:W-:Y:S02]  /*40120*/  IADD3 R248, R0, -0x80, RZ ;  /* 0xffffff8000f87810 */ /* 0x000fe40007ffe0ff */
[C---:B------:R-:W-:Y:S01]  /*40130*/  IMAD.WIDE R62, R252.reuse, 0x4, R62 ;  /* 0x00000004fc3e7825 */ /* 0x040fe200078e023e */
[----:B------:R2:W-:Y:S03]  /*40140*/  LDGSTS.E [R2+-0x4b200], [R68.64], !P1 ;  /* 0xb4e0000044027fae */ /* 0x0005e6000c921844 */
[----:B------:R-:W-:Y:S01]  /*40150*/  IMAD.WIDE R60, R252, 0x4, R60 ;  /* 0x00000004fc3c7825 */ /* 0x000fe200078e023c */
[----:B------:R1:W-:Y:S04]  /*40160*/  LDGSTS.E [R4+-0x4a400], [R66.64], !P4 ;  /* 0xb5c0000042047fae */ /* 0x0003e8000e121844 */
[----:B------:R1:W-:Y:S04]  /*40170*/  LDGSTS.E [R3+-0x4a200], [R64.64], !P4 ;  /* 0xb5e0000040037fae */ /* 0x0003e8000e121844 */
[----:B------:R2:W-:Y:S04]  /*40180*/  LDGSTS.E [R2+-0x49400], [R62.64], !P3 ;  /* 0xb6c000003e027fae */ /* 0x0005e8000d921844 */
[----:B------:R1:W-:Y:S01]  /*40190*/  LDGSTS.E [R4+-0x49200], [R60.64], !P3 ;  /* 0xb6e000003c047fae */ /* 0x0003e2000d921844 */
[----:B------:R-:W-:-:S03]  /*401a0*/  ISETP.GE.AND P3, PT, R249, R248, PT ;  /* 0x000000f8f900720c */ /* 0x000fc60003f66270 */
[----:B------:R-:W2:Y:S04]  /*401b0*/  LDL.LU.64 R248, [R1+0x3b0] ;  /* 0x0003b00001f87983 */ /* 0x000ea80000300a00 */
[----:B------:R-:W4:Y:S04]  /*401c0*/  LDL.LU.64 R26, [R1+0x3b8] ;  /* 0x0003b800011a7983 */ /* 0x000f280000300a00 */
[----:B------:R-:W4:Y:S04]  /*401d0*/  LDL.LU.64 R24, [R1+0x3c0] ;  /* 0x0003c00001187983 */ /* 0x000f280000300a00 */
[----:B------:R-:W4:Y:S04]  /*401e0*/  LDL.LU.64 R32, [R1+0x3c8] ;  /* 0x0003c80001207983 */ /* 0x000f280000300a00 */
[----:B------:R-:W4:Y:S04]  /*401f0*/  LDL.LU.64 R34, [R1+0x3d0] ;  /* 0x0003d00001227983 */ /* 0x000f280000300a00 */
[----:B------:R-:W4:Y:S04]  /*40200*/  LDL.LU.64 R36, [R1+0x3d8] ;  /* 0x0003d80001247983 */ /* 0x000f280000300a00 */
[----:B------:R-:W4:Y:S01]  /*40210*/  LDL.LU.64 R42, [R1+0x3e0] ;  /* 0x0003e000012a7983 */ /* 0x000f220000300a00 */
[----:B---3--:R-:W-:-:S03]  /*40220*/  IMAD.WIDE R30, R252, 0x4, R50 ;  /* 0x00000004fc1e7825 */ /* 0x008fc600078e0232 */
[----:B------:R-:W3:Y:S04]  /*40230*/  LDL.LU.64 R40, [R1+0x3e8] ;  /* 0x0003e80001287983 */ /* 0x000ee80000300a00 */
[----:B------:R-:W3:Y:S04]  /*40240*/  LDL.LU.64 R38, [R1+0x3f0] ;  /* 0x0003f00001267983 */ /* 0x000ee80000300a00 */
[----:B------:R-:W3:Y:S04]  /*40250*/  LDL.LU.64 R44, [R1+0x3f8] ;  /* 0x0003f800012c7983 */ /* 0x000ee80000300a00 */
[----:B------:R-:W3:Y:S04]  /*40260*/  LDL.LU.64 R48, [R1+0x400] ;  /* 0x0004000001307983 */ /* 0x000ee80000300a00 */
[----:B------:R-:W3:Y:S01]  /*40270*/  LDL.LU.64 R50, [R1+0x408] ;  /* 0x0004080001327983 */ /* 0x000ee20000300a00 */
[----:B--2---:R-:W-:-:S03]  /*40280*/  IMAD.WIDE R28, R252, 0x4, R248 ;  /* 0x00000004fc1c7825 */ /* 0x004fc600078e02f8 */
[----:B------:R-:W2:Y:S04]  /*40290*/  LDL.LU.64 R248, [R1+0x410] ;  /* 0x0004100001f87983 */ /* 0x000ea80000300a00 */
[----:B------:R-:W-:Y:S04]  /*402a0*/  STL [R1+0x16b0], RZ ;  /* 0x0016b0ff01007387 */ /* 0x000fe80000100800 */
        /* <DEDUP_REMOVED lines=814> */
[----:B------:R-:W-:Y:S01]  /*43590*/  STL [R1+0xc6c], RZ ;  /* 0x000c6cff01007387 */ /* 0x000fe20000100800 */
[----:B---3--:R-:W-:-:S03]  /*435a0*/  IMAD.WIDE R10, R252, 0x4, R44 ;  /* 0x00000004fc0a7825 */ /* 0x008fc600078e022c */
[----:B------:R-:W-:Y:S04]  /*435b0*/  STL [R1+0xca0], RZ ;  /* 0x000ca0ff01007387 */ /* 0x000fe80000100800 */
[----:B------:R-:W-:Y:S04]  /*435c0*/  STL [R1+0xca4], RZ ;  /* 0x000ca4ff01007387 */ /* 0x000fe80000100800 */
[----:B------:R-:W-:Y:S04]  /*435d0*/  STL [R1+0xca8], RZ ;  /* 0x000ca8ff01007387 */ /* 0x000fe80000100800 */
[----:B------:R-:W-:Y:S04]  /*435e0*/  STL [R1+0xcac], RZ ;  /* 0x000cacff01007387 */ /* 0x000fe80000100800 */
[----:B------:R-:W3:Y:S01]  /*435f0*/  LDL.LU.64 R44, [R1+0x2110] ;  /* 0x00211000012c7983 */ /* 0x000ee20000300a00 */
[----:B------:R-:W-:Y:S01]  /*43600*/  IADD3 R6, R0, -0xec, RZ ;  /* 0xffffff1400067810 */ /* 0x000fe20007ffe0ff */
[----:B------:R-:W-:-:S02]  /*43610*/  IMAD.WIDE R58, R252, 0x4, R58 ;  /* 0x00000004fc3a7825 */ /* 0x000fc400078e023a */
[----:B------:R-:W-:Y:S02]  /*43620*/  STL [R1+0xc90], RZ ;  /* 0x000c90ff01007387 */ /* 0x000fe40000100800 */
[----:B------:R-:W-:Y:S02]  /*43630*/  IMAD.WIDE R56, R252, 0x4, R56 ;  /* 0x00000004fc387825 */ /* 0x000fe400078e0238 */
[----:B------:R-:W-:Y:S01]  /*43640*/  STL [R1+0xc94], RZ ;  /* 0x000c94ff01007387 */ /* 0x000fe20000100800 */
[----:B------:R-:W-:Y:S01]  /*43650*/  ISETP.GE.U32.AND P2, PT, R6, 0x7ffffe95, PT ;  /* 0x7ffffe950600780c */ /* 0x000fe20003f46070 */
[----:B------:R-:W-:Y:S02]  /*43660*/  IMAD.WIDE R8, R252, 0x4, R48 ;  /* 0x00000004fc087825 */ /* 0x000fe400078e0230 */
[----:B------:R-:W-:Y:S01]  /*43670*/  STL [R1+0xc98], RZ ;  /* 0x000c98ff01007387 */ /* 0x000fe20000100800 */
[----:B------:R-:W-:-:S03]  /*43680*/  IADD3 R6, R0, -0xf0, RZ ;  /* 0xffffff1000067810 */ /* 0x000fc60007ffe0ff */
[----:B------:R-:W-:Y:S01]  /*43690*/  STL [R1+0xc9c], RZ ;  /* 0x000c9cff01007387 */ /* 0x000fe20000100800 */
[----:B------:R-:W-:-:S03]  /*436a0*/  IADD3 R247, R0, 0x7f, RZ ;  /* 0x0000007f00f77810 */ /* 0x000fc60007ffe0ff */
[----:B------:R-:W3:Y:S01]  /*436b0*/  LDL.LU.64 R236, [R1+0x1fe0] ;  /* 0x001fe00001ec7983 */ /* 0x000ee20000300a00 */
[----:B-1----:R-:W-:-:S03]  /*436c0*/  IADD3 R5, R0, -0xf4, RZ ;  /* 0xffffff0c00057810 */ /* 0x002fc60007ffe0ff */
[----:B------:R-:W3:Y:S01]  /*436d0*/  LDL.LU.64 R48, [R1+0x1fd8] ;  /* 0x001fd80001307983 */ /* 0x000ee20000300a00 */
[----:B------:R-:W-:-:S03]  /*436e0*/  IADD3 R4, R0, -0xf8, RZ ;  /* 0xffffff0800047810 */ /* 0x000fc60007ffe0ff */
[----:B------:R1:W-:Y:S01]  /*436f0*/  LDGSTS.E [R3+-0x48400], [R58.64], !P5 ;  /* 0xb7c000003a037fae */ /* 0x0003e2000e921844 */
[----:B------:R-:W-:-:S03]  /*43700*/  ISETP.GE.U32.AND P1, PT, R6, 0x7ffffe91, PT ;  /* 0x7ffffe910600780c */ /* 0x000fc60003f26070 */
[----:B------:R1:W-:Y:S01]  /*43710*/  LDGSTS.E [R2+-0x48200], [R56.64], !P5 ;  /* 0xb7e0000038027fae */ /* 0x0003e2000e921844 */
[----:B------:R-:W-:Y:S01]  /*43720*/  ISETP.GE.U32.AND P4, PT, R5, 0x7ffffe8d, PT ;  /* 0x7ffffe8d0500780c */ /* 0x000fe20003f86070 */
[----:B------:R-:W-:Y:S01]  /*43730*/  IMAD.WIDE R54, R252, 0x4, R54 ;  /* 0x00000004fc367825 */ /* 0x000fe200078e0236 */
[----:B------:R-:W-:Y:S01]  /*43740*/  IADD3 R6, R0, -0xfc, RZ ;  /* 0xffffff0400067810 */ /* 0x000fe20007ffe0ff */
[----:B------:R-:W3:Y:S01]  /*43750*/  LDL.LU.64 R238, [R1+0x1fd0] ;  /* 0x001fd00001ee7983 */ /* 0x000ee20000300a00 */
[----:B------:R-:W-:Y:S01]  /*43760*/  ISETP.GE.U32.AND P5, PT, R4, 0x7ffffe89, PT ;  /* 0x7ffffe890400780c */ /* 0x000fe20003fa6070 */
[----:B----4-:R-:W-:Y:S01]  /*43770*/  IMAD.WIDE R52, R252, 0x4, R52 ;  /* 0x00000004fc347825 */ /* 0x010fe200078e0234 */
[----:B------:R-:W-:Y:S01]  /*43780*/  IADD3 R5, R46, 0x100000, RZ ;  /* 0x001000002e057810 */ /* 0x000fe20007ffe0ff */
[----:B------:R-:W4:Y:S01]  /*43790*/  LDL.LU.64 R240, [R1+0x1fc8] ;  /* 0x001fc80001f07983 */ /* 0x000f220000300a00 */
[----:B-1----:R-:W-:Y:S01]  /*437a0*/  SEL R2, RZ, 0x4, P3 ;  /* 0x00000004ff027807 */ /* 0x002fe20001800000 */
[----:B------:R-:W-:Y:S01]  /*437b0*/  IMAD.WIDE R12, R252, 0x4, R38 ;  /* 0x00000004fc0c7825 */ /* 0x000fe200078e0226 */
[----:B------:R-:W-:Y:S01]  /*437c0*/  ISETP.GT.AND P3, PT, R247, 0xff, PT ;  /* 0x000000fff700780c */ /* 0x000fe20003f64270 */
[----:B------:R2:W-:Y:S01]  /*437d0*/  LDGSTS.E [R5+-0x47400], [R54.64], !P0 ;  /* 0xb8c0000036057fae */ /* 0x0005e2000c121844 */
[----:B------:R-:W-:-:S02]  /*437e0*/  IADD3 R4, R46, 0x100000, RZ ;  /* 0x001000002e047810 */ /* 0x000fc40007ffe0ff */
[----:B------:R-:W-:Y:S01]  /*437f0*/  SEL R2, R2, RZ, P3 ;  /* 0x000000ff02027207 */ /* 0x000fe20001800000 */
[----:B------:R-:W-:Y:S01]  /*43800*/  IMAD.WIDE R26, R252, 0x4, R26 ;  /* 0x00000004fc1a7825 */ /* 0x000fe200078e021a */
[----:B------:R-:W-:Y:S01]  /*43810*/  ISETP.GE.U32.AND P3, PT, R6, 0x7ffffe85, PT ;  /* 0x7ffffe850600780c */ /* 0x000fe20003f66070 */
[----:B------:R-:W4:Y:S01]  /*43820*/  LDL.LU.64 R38, [R1+0x1fc0] ;  /* 0x001fc00001267983 */ /* 0x000f220000300a00 */
[----:B------:R-:W-:Y:S01]  /*43830*/  IADD3 R6, R46, 0x100000, RZ ;  /* 0x001000002e067810 */ /* 0x000fe20007ffe0ff */
[----:B------:R-:W-:Y:S02]  /*43840*/  IMAD.WIDE R24, R252, 0x4, R24 ;  /* 0x00000004fc187825 */ /* 0x000fe400078e0218 */
[----:B------:R2:W-:Y:S01]  /*43850*/  LDGSTS.E [R4+-0x47200], [R52.64], !P0 ;  /* 0xb8e0000034047fae */ /* 0x0005e2000c121844 */
[----:B------:R-:W-:Y:S01]  /*43860*/  ISETP.NE.U32.AND P0, PT, R2, RZ, PT ;  /* 0x000000ff0200720c */ /* 0x000fe20003f05070 */
[----:B------:R-:W-:Y:S01]  /*43870*/  IMAD.WIDE R22, R252, 0x4, R32 ;  /* 0x00000004fc167825 */ /* 0x000fe200078e0220 */
[----:B------:R-:W-:Y:S01]  /*43880*/  IADD3 R2, R46, 0x100000, RZ ;  /* 0x001000002e027810 */ /* 0x000fe20007ffe0ff */
[----:B------:R1:W-:Y:S02]  /*43890*/  LDGSTS.E [R3+-0x46400], [R30.64], !P6 ;  /* 0xb9c000001e037fae */ /* 0x0003e4000f121844 */
[----:B------:R-:W-:-:S02]  /*438a0*/  IMAD.WIDE R20, R252, 0x4, R34 ;  /* 0x00000004fc147825 */ /* 0x000fc400078e0222 */
[----:B------:R1:W-:Y:S02]  /*438b0*/  LDGSTS.E [R6+-0x46200], [R28.64], !P6 ;  /* 0xb9e000001c067fae */ /* 0x0003e4000f121844 */
[C---:B------:R-:W-:Y:S02]  /*438c0*/  IMAD.WIDE R18, R252.reuse, 0x4, R36 ;  /* 0x00000004fc127825 */ /* 0x040fe400078e0224 */
[----:B------:R2:W-:Y:S04]  /*438d0*/  LDGSTS.E [R5+-0x45400], [R26.64], !P2 ;  /* 0xbac000001a057fae */ /* 0x0005e8000d121844 */
[----:B------:R-:W4:Y:S04]  /*438e0*/  LDL.LU.64 R242, [R1+0x1fb8] ;  /* 0x001fb80001f27983 */ /* 0x000f280000300a00 */
[----:B------:R2:W-:Y:S04]  /*438f0*/  LDGSTS.E [R4+-0x45200], [R24.64], !P2 ;  /* 0xbae0000018047fae */ /* 0x0005e8000d121844 */
[----:B------:R-:W4:Y:S04]  /*43900*/  LDL.LU.64 R244, [R1+0x1fb0] ;  /* 0x001fb00001f47983 */ /* 0x000f280000300a00 */
[----:B------:R1:W-:Y:S04]  /*43910*/  LDGSTS.E [R3+-0x44400], [R22.64], !P1 ;  /* 0xbbc0000016037fae */ /* 0x0003e8000c921844 */
[----:B------:R1:W-:Y:S04]  /*43920*/  LDGSTS.E [R2+-0x44200], [R20.64], !P1 ;  /* 0xbbe0000014027fae */ /* 0x0003e8000c921844 */
[----:B------:R2:W-:Y:S04]  /*43930*/  LDGSTS.E [R4+-0x43400], [R18.64], !P4 ;  /* 0xbcc0000012047fae */ /* 0x0005e8000e121844 */
[----:B------:R-:W4:Y:S01]  /*43940*/  LDL.LU.64 R250, [R1+0x690] ;  /* 0x0006900001fa7983 */ /* 0x000f220000300a00 */
[----:B------:R-:W-:-:S04]  /*43950*/  IMAD.WIDE R16, R252, 0x4, R42 ;  /* 0x00000004fc107825 */ /* 0x000fc800078e022a */
[----:B------:R-:W-:Y:S01]  /*43960*/  IMAD.WIDE R14, R252, 0x4, R40 ;  /* 0x00000004fc0e7825 */ /* 0x000fe200078e0228 */
[----:B------:R-:W-:Y:S01]  /*43970*/  IADD3 R7, R0, -0x100, RZ ;  /* 0xffffff0000077810 */ /* 0x000fe20007ffe0ff */
[----:B------:R1:W-:Y:S02]  /*43980*/  LDGSTS.E [R3+-0x43200], [R16.64], !P4 ;  /* 0xbce0000010037fae */ /* 0x0003e4000e121844 */
[C---:B--2---:R-:W-:Y:S02]  /*43990*/  IMAD.WIDE R4, R252.reuse, 0x4, R248 ;  /* 0x00000004fc047825 */ /* 0x044fe400078e02f8 */
[----:B------:R-:W2:Y:S04]  /*439a0*/  LDL.LU.64 R248, [R1+0x1fa8] ;  /* 0x001fa80001f87983 */ /* 0x000ea80000300a00 */
[----:B------:R-:W-:Y:S04]  /*439b0*/  STL [R1+0x1310], RZ ;  /* 0x001310ff01007387 */ /* 0x000fe80000100800 */
[----:B------:R-:W-:Y:S04]  /*439c0*/  STL [R1+0x1314], RZ ;  /* 0x001314ff01007387 */ /* 0x000fe80000100800 */
[----:B------:R-:W-:Y:S04]  /*439d0*/  STL [R1+0x1318], RZ ;  /* 0x001318ff01007387 */ /* 0x000fe80000100800 */
[----:B------:R-:W-:Y:S04]  /*439e0*/  STL [R1+0x131c], RZ ;  /* 0x00131cff01007387 */ /* 0x000fe80000100800 */
[----:B------:R-:W2:Y:S04]  /*439f0*/  LDL.LU.64 R42, [R1+0x1fa0] ;  /* 0x001fa000012a7983 */ /* 0x000ea80000300a00 */
[----:B------:R-:W2:Y:S04]  /*43a00*/  LDL.LU.64 R34, [R1+0x1f98] ;  /* 0x001f980001227983 */ /* 0x000ea80000300a00 */
[----:B------:R-:W2:Y:S04]  /*43a10*/  LDL.LU.64 R36, [R1+0x1f90] ;  /* 0x001f900001247983 */ /* 0x000ea80000300a00 */
[----:B------:R-:W2:Y:S01]  /*43a20*/  LDL.LU.64 R40, [R1+0x1f88] ;  /* 0x001f880001287983 */ /* 0x000ea20000300a00 */
[----:B------:R-:W-:Y:S01]  /*43a30*/  ISETP.GE.U32.AND P1, PT, R7, 0x7ffffe81, PT ;  /* 0x7ffffe810700780c */ /* 0x000fe20003f26070 */
[----:B-1----:R-:W-:-:S02]  /*43a40*/  IMAD.WIDE R6, R252, 0x4, R50 ;  /* 0x00000004fc067825 */ /* 0x002fc400078e0232 */
[----:B------:R-:W2:Y:S01]  /*43a50*/  LDL.LU.64 R50, [R1+0x1f80] ;  /* 0x001f800001327983 */ /* 0x000ea20000300a00 */
[C---:B------:R-:W-:Y:S02]  /*43a60*/  IADD3 R0, R46.reuse, 0x100000, RZ ;  /* 0x001000002e007810 */ /* 0x040fe40007ffe0ff */
[----:B------:R-:W-:Y:S01]  /*43a70*/  IADD3 R32, R46, 0x100000, RZ ;  /* 0x001000002e207810 */ /* 0x000fe20007ffe0ff */
[----:B------:R1:W-:Y:S01]  /*43a80*/  LDGSTS.E [R2+-0x42400], [R14.64], !P5 ;  /* 0xbdc000000e027fae */ /* 0x0003e2000e921844 */
[----:B------:R-:W-:-:S03]  /*43a90*/  IMAD.MOV.U32 R33, RZ, RZ, c[0x0][0x18c] ;  /* 0x00006300ff217624 */ /* 0x000fc600078e00ff */
[----:B------:R-:W-:Y:S04]  /*43aa0*/  STL [R1+0xd00], RZ ;  /* 0x000d00ff01007387 */ /* 0x000fe80000100800 */
[----:B------:R1:W-:Y:S04]  /*43ab0*/  LDGSTS.E [R0+-0x42200], [R12.64], !P5 ;  /* 0xbde000000c007fae */ /* 0x0003e8000e921844 */
[----:B------:R-:W-:Y:S04]  /*43ac0*/  STL [R1+0xd04], RZ ;  /* 0x000d04ff01007387 */ /* 0x000fe80000100800 */
[----:B------:R1:W-:Y:S04]  /*43ad0*/  LDGSTS.E [R32+-0x41400], [R10.64], !P3 ;  /* 0xbec000000a207fae */ /* 0x0003e8000d921844 */
[----:B------:R-:W-:Y:S04]  /*43ae0*/  STL [R1+0xd08], RZ ;  /* 0x000d08ff01007387 */ /* 0x000fe80000100800 */
[----:B------:R1:W-:Y:S04]  /*43af0*/  LDGSTS.E [R3+-0x41200], [R8.64], !P3 ;  /* 0xbee0000008037fae */ /* 0x0003e8000d921844 */
[----:B------:R-:W-:Y:S04]  /*43b00*/  STL [R1+0xd0c], RZ ;  /* 0x000d0cff01007387 */ /* 0x000fe80000100800 */
[----:B------:R-:W-:Y:S01]  /*43b10*/  STL [R1+0xb90], RZ ;  /* 0x000b90ff01007387 */ /* 0x000fe20000100800 */
[----:B-1----:R-:W-:-:S03]  /*43b20*/  IMAD.SHL.U32 R3, R33, 0x80, RZ ;  /* 0x0000008021037824 */ /* 0x002fc600078e00ff */
[----:B------:R1:W-:Y:S04]  /*43b30*/  LDGSTS.E [R2+-0x40400], [R6.64], !P1 ;  /* 0xbfc0000006027fae */ /* 0x0003e8000c921844 */
[----:B------:R-:W-:Y:S04]  /*43b40*/  STL [R1+0xb94], RZ ;  /* 0x000b94ff01007387 */ /* 0x000fe80000100800 */
[----:B------:R1:W-:Y:S01]  /*43b50*/  LDGSTS.E [R0+-0x40200], [R4.64], !P1 ;  /* 0xbfe0000004007fae */ /* 0x0003e2000c921844 */
[----:B------:R-:W-:-:S03]  /*43b60*/  ISETP.GE.AND P1, PT, R247, 0x80, PT ;  /* 0x00000080f700780c */ /* 0x000fc60003f26270 */
[----:B------:R-:W-:Y:S04]  /*43b70*/  STL [R1+0xb98], RZ ;  /* 0x000b98ff01007387 */ /* 0x000fe80000100800 */
[----:B------:R-:W-:Y:S04]  /*43b80*/  STL [R1+0xb9c], RZ ;  /* 0x000b9cff01007387 */ /* 0x000fe80000100800 */
[----:B------:R-:W-:Y:S04]  /*43b90*/  STL [R1+0xb60], RZ ;  /* 0x000b60ff01007387 */ /* 0x000fe80000100800 */
[----:B------:R-:W0:Y:S01]  /*43ba0*/  LDGDEPBAR ;  /* 0x00000000000079af */ /* 0x000e220000000000 */
[----:B---3--:R-:W-:-:S03]  /*43bb0*/  IMAD.WIDE R246, R3, 0x4, R44 ;  /* 0x0000000403f67825 */ /* 0x008fc600078e022c */
[----:B------:R-:W3:Y:S04]  /*43bc0*/  LDL.LU.64 R44, [R1+0x1f78] ;  /* 0x001f7800012c7983 */ /* 0x000ee80000300a00 */
[----:B------:R1:W-:Y:S01]  /*43bd0*/  LDGSTS.E [R47+0x40000], [R246.64], P0 ;  /* 0x40000000f62f7fae */ /* 0x0003e20008121844 */
[----:B------:R-:W-:-:S04]  /*43be0*/  IMAD.WIDE R32, R3, 0x4, R236 ;  /* 0x0000000403207825 */ /* 0x000fc800078e02ec */
[C---:B------:R-:W-:Y:S02]  /*43bf0*/  IMAD.WIDE R218, R3.reuse, 0x4, R48 ;  /* 0x0000000403da7825 */ /* 0x040fe400078e0230 */
[----:B------:R-:W3:Y:S04]  /*43c00*/  LDL.LU.64 R48, [R1+0x698] ;  /* 0x0006980001307983 */ /* 0x000ee80000300a00 */
[----:B------:R1:W-:Y:S04]  /*43c10*/  STL.64 [R1+0xb0], R32 ;  /* 0x0000b02001007387 */ /* 0x0003e80000100a00 */
[----:B------:R4:W-:Y:S04]  /*43c20*/  STL.64 [R1+0xb8], R218 ;  /* 0x0000b8da01007387 */ /* 0x0009e80000100a00 */
[----:B------:R-:W-:Y:S01]  /*43c30*/  STL.64 [R1+0xa8], R246 ;  /* 0x0000a8f601007387 */ /* 0x000fe20000100a00 */
[----:B-1----:R-:W-:-:S04]  /*43c40*/  IMAD.WIDE R32, R3, 0x4, R238 ;  /* 0x0000000403207825 */ /* 0x002fc800078e02ee */
[C---:B----4-:R-:W-:Y:S01]  /*43c50*/  IMAD.WIDE R218, R3.reuse, 0x4, R240 ;  /* 0x0000000403da7825 */ /* 0x050fe200078e02f0 */
[----:B------:R1:W-:Y:S03]  /*43c60*/  STL.64 [R1+0xc0], R32 ;  /* 0x0000c02001007387 */ /* 0x0003e60000100a00 */
[C---:B-1----:R-:W-:Y:S02]  /*43c70*/  IMAD.WIDE R32, R3.reuse, 0x4, R38 ;  /* 0x0000000403207825 */ /* 0x042fe400078e0226 */
[----:B------:R-:W4:Y:S04]  /*43c80*/  LDL.LU.64 R38, [R1+0x1f70] ;  /* 0x001f700001267983 */ /* 0x000f280000300a00 */
[----:B------:R1:W-:Y:S04]  /*43c90*/  STL.64 [R1+0xc8], R218 ;  /* 0x0000c8da01007387 */ /* 0x0003e80000100a00 */
[----:B------:R1:W-:Y:S02]  /*43ca0*/  STL.64 [R1+0xd0], R32 ;  /* 0x0000d02001007387 */ /* 0x0003e40000100a00 */
[----:B-1----:R-:W-:-:S04]  /*43cb0*/  IMAD.WIDE R218, R3, 0x4, R242 ;  /* 0x0000000403da7825 */ /* 0x002fc800078e02f2 */
[C---:B------:R-:W-:Y:S01]  /*43cc0*/  IMAD.WIDE R220, R3.reuse, 0x4, R244 ;  /* 0x0000000403dc7825 */ /* 0x040fe200078e02f4 */
[----:B------:R2:W-:Y:S04]  /*43cd0*/  STL.64 [R1+0xd8], R218 ;  /* 0x0000d8da01007387 */ /* 0x0005e80000100a00 */
[----:B------:R-:W-:Y:S01]  /*43ce0*/  STL.64 [R1+0xe0], R220 ;  /* 0x0000e0dc01007387 */ /* 0x000fe20000100a00 */
[----:B------:R-:W-:-:S04]  /*43cf0*/  IMAD.WIDE R32, R3, 0x4, R250 ;  /* 0x0000000403207825 */ /* 0x000fc800078e02fa */
[C---:B--2---:R-:W-:Y:S02]  /*43d00*/  IMAD.WIDE R218, R3.reuse, 0x4, R248 ;  /* 0x0000000403da7825 */ /* 0x044fe400078e02f8 */
[----:B------:R-:W2:Y:S04]  /*43d10*/  LDL.LU.64 R248, [R1+0x1f68] ;  /* 0x001f680001f87983 */ /* 0x000ea80000300a00 */
[----:B------:R1:W-:Y:S04]  /*43d20*/  STL.64 [R1+0xe8], R32 ;  /* 0x0000e82001007387 */ /* 0x0003e80000100a00 */
[----:B------:R1:W-:Y:S02]  /*43d30*/  STL.64 [R1+0x100], R218 ;  /* 0x000100da01007387 */ /* 0x0003e40000100a00 */
[----:B-1----:R-:W-:-:S02]  /*43d40*/  IMAD.WIDE R32, R3, 0x4, R42 ;  /* 0x0000000403207825 */ /* 0x002fc400078e022a */
[----:B------:R-:W2:Y:S02]  /*43d50*/  LDL.LU.64 R42, [R1+0x1f60] ;  /* 0x001f6000012a7983 */ /* 0x000ea40000300a00 */
[C---:B------:R-:W-:Y:S02]  /*43d60*/  IMAD.WIDE R218, R3.reuse, 0x4, R34 ;  /* 0x0000000403da7825 */ /* 0x040fe400078e0222 */
[----:B------:R1:W-:Y:S04]  /*43d70*/  STL.64 [R1+0x108], R32 ;  /* 0x0001082001007387 */ /* 0x0003e80000100a00 */
[----:B------:R-:W-:Y:S01]  /*43d80*/  STL.64 [R1+0x110], R218 ;  /* 0x000110da01007387 */ /* 0x000fe20000100a00 */
[----:B------:R-:W-:-:S04]  /*43d90*/  IMAD.WIDE R34, R3, 0x4, R36 ;  /* 0x0000000403227825 */ /* 0x000fc800078e0224 */
[C---:B-1----:R-:W-:Y:S02]  /*43da0*/  IMAD.WIDE R32, R3.reuse, 0x4, R40 ;  /* 0x0000000403207825 */ /* 0x042fe400078e0228 */
[----:B------:R-:W2:Y:S04]  /*43db0*/  LDL.LU.64 R40, [R1+0x1f58] ;  /* 0x001f580001287983 */ /* 0x000ea80000300a00 */
[----:B------:R1:W-:Y:S04]  /*43dc0*/  STL.64 [R1+0x118], R34 ;  /* 0x0001182201007387 */ /* 0x0003e80000100a00 */
[----:B------:R1:W-:Y:S02]  /*43dd0*/  STL.64 [R1+0x120], R32 ;  /* 0x0001202001007387 */ /* 0x0003e40000100a00 */
[----:B-1----:R-:W-:-:S02]  /*43de0*/  IMAD.WIDE R34, R3, 0x4, R50 ;  /* 0x0000000403227825 */ /* 0x002fc400078e0232 */
[----:B------:R-:W2:Y:S04]  /*43df0*/  LDL.LU.64 R32, [R1+0x1f50] ;  /* 0x001f500001207983 */ /* 0x000ea80000300a00 */
[----:B------:R-:W2:Y:S04]  /*43e00*/  LDL.LU.64 R218, [R1+0x1f48] ;  /* 0x001f480001da7983 */ /* 0x000ea80000300a00 */
        /* <DEDUP_REMOVED lines=10> */
[----:B---3--:R-:W-:-:S03]  /*43eb0*/  IMAD.WIDE R34, R3, 0x4, R44 ;  /* 0x0000000403227825 */ /* 0x008fc600078e022c */
[----:B------:R-:W3:Y:S04]  /*43ec0*/  LDL.LU.64 R44, [R1+0x6b8] ;  /* 0x0006b800012c7983 */ /* 0x000ee80000300a00 */
[----:B------:R1:W-:Y:S04]  /*43ed0*/  STL.64 [R1+0x130], R34 ;  /* 0x0001302201007387 */ /* 0x0003e80000100a00 */
[----:B------:R-:W3:Y:S04]  /*43ee0*/  LDL.LU.64 R236, [R1+0x1f00] ;  /* 0x001f000001ec7983 */ /* 0x000ee80000300a00 */
[----:B------:R-:W3:Y:S01]  /*43ef0*/  LDL.LU.64 R238, [R1+0x1ef8] ;  /* 0x001ef80001ee7983 */ /* 0x000ee20000300a00 */
[----:B-1----:R-:W-:-:S05]  /*43f00*/  IMAD.WIDE R34, R3, 0x4, R48 ;  /* 0x0000000403227825 */ /* 0x002fca00078e0230 */
[----:B------:R4:W-:Y:S04]  /*43f10*/  STL.64 [R1+0x138], R34 ;  /* 0x0001382201007387 */ /* 0x0009e80000100a00 */
[----:B------:R-:W3:Y:S04]  /*43f20*/  LDL.LU.64 R240, [R1+0x1ef0] ;  /* 0x001ef00001f07983 */ /* 0x000ee80000300a00 */
[----:B------:R-:W3:Y:S04]  /*43f30*/  LDL.LU.64 R48, [R1+0x1ee8] ;  /* 0x001ee80001307983 */ /* 0x000ee80000300a00 */
[----:B------:R-:W3:Y:S04]  /*43f40*/  LDL.LU.64 R242, [R1+0x1ee0] ;  /* 0x001ee00001f27983 */ /* 0x000ee80000300a00 */
[----:B------:R-:W3:Y:S01]  /*43f50*/  LDL.LU.64 R244, [R1+0x1ed8] ;  /* 0x001ed80001f47983 */ /* 0x000ee20000300a00 */
[----:B----4-:R-:W-:-:S05]  /*43f60*/  IMAD.WIDE R34, R3, 0x4, R38 ;  /* 0x0000000403227825 */ /* 0x010fca00078e0226 */
[----:B------:R2:W-:Y:S04]  /*43f70*/  STL.64 [R1+0x140], R34 ;  /* 0x0001402201007387 */ /* 0x0005e80000100a00 */
[----:B------:R-:W4:Y:S04]  /*43f80*/  LDL.LU.64 R250, [R1+0x1ed0] ;  /* 0x001ed00001fa7983 */ /* 0x000f280000300a00 */
[----:B------:R-:W4:Y:S01]  /*43f90*/  LDL.LU.64 R38, [R1+0x6e0] ;  /* 0x0006e00001267983 */ /* 0x000f220000300a00 */
[----:B--2---:R-:W-:-:S03]  /*43fa0*/  IMAD.WIDE R34, R3, 0x4, R248 ;  /* 0x0000000403227825 */ /* 0x004fc600078e02f8 */
[----:B------:R-:W2:Y:S04]  /*43fb0*/  LDL.LU.64 R248, [R1+0x1ec8] ;  /* 0x001ec80001f87983 */ /* 0x000ea80000300a00 */
[----:B------:R1:W-:Y:S04]  /*43fc0*/  STL.64 [R1+0x148], R34 ;  /* 0x0001482201007387 */ /* 0x0003e80000100a00 */
[----:B-1----:R-:W2:Y:S01]  /*43fd0*/  LDL.LU.64 R34, [R1+0x1ec0] ;  /* 0x001ec00001227983 */ /* 0x002ea20000300a00 */
[----:B------:R-:W-:-:S03]  /*43fe0*/  IMAD.WIDE R42, R3, 0x4, R42 ;  /* 0x00000004032a7825 */ /* 0x000fc600078e022a */
[----:B------:R-:W2:Y:S04]  /*43ff0*/  LDL.LU.64 R36, [R1+0x1eb8] ;  /* 0x001eb80001247983 */ /* 0x000ea80000300a00 */
[----:B------:R1:W-:Y:S04]  /*44000*/  STL.64 [R1+0x150], R42 ;  /* 0x0001502a01007387 */ /* 0x0003e80000100a00 */
[----:B-1----:R-:W2:Y:S01]  /*44010*/  LDL.LU.64 R42, [R1+0x1eb0] ;  /* 0x001eb000012a7983 */ /* 0x002ea20000300a00 */
[----:B------:R-:W-:-:S05]  /*44020*/  IMAD.WIDE R40, R3, 0x4, R40 ;  /* 0x0000000403287825 */ /* 0x000fca00078e0228 */
[----:B------:R1:W-:Y:S04]  /*44030*/  STL.64 [R1+0x158], R40 ;  /* 0x0001582801007387 */ /* 0x0003e80000100a00 */
[----:B-1----:R-:W2:Y:S01]  /*44040*/  LDL.LU.64 R40, [R1+0x1ea8] ;  /* 0x001ea80001287983 */ /* 0x002ea20000300a00 */
[----:B------:R-:W-:-:S04]  /*44050*/  IMAD.WIDE R32, R3, 0x4, R32 ;  /* 0x0000000403207825 */ /* 0x000fc800078e0220 */
[C---:B------:R-:W-:Y:S01]  /*44060*/  IMAD.WIDE R218, R3.reuse, 0x4, R218 ;  /* 0x0000000403da7825 */ /* 0x040fe200078e02da */
[----:B------:R1:W-:Y:S04]  /*44070*/  STL.64 [R1+0x160], R32 ;  /* 0x0001602001007387 */ /* 0x0003e80000100a00 */
[----:B------:R1:W-:Y:S02]  /*44080*/  STL.64 [R1+0x168], R218 ;  /* 0x000168da01007387 */ /* 0x0003e40000100a00 */
[----:B-1----:R-:W-:-:S04]  /*44090*/  IMAD.WIDE R32, R3, 0x4, R220 ;  /* 0x0000000403207825 */ /* 0x002fc800078e02dc */
[C---:B------:R-:W-:Y:S01]  /*440a0*/  IMAD.WIDE R218, R3.reuse, 0x4, R222 ;  /* 0x0000000403da7825 */ /* 0x040fe200078e02de */
[----:B------:R1:W-:Y:S03]  /*440b0*/  STL.64 [R1+0x1a0], R32 ;  /* 0x0001a02001007387 */ /* 0x0003e60000100a00 */
        /* <DEDUP_REMOVED lines=8> */
[----:B------:R-:W-:Y:S01]  /*44140*/  STL.64 [R1+0x1d8], R220 ;  /* 0x0001d8dc01007387 */ /* 0x000fe20000100a00 */
[----:B-1----:R-:W-:-:S04]  /*44150*/  IMAD.WIDE R32, R3, 0x4, R232 ;  /* 0x0000000403207825 */ /* 0x002fc800078e02e8 */
[C---:B------:R-:W-:Y:S02]  /*44160*/  IMAD.WIDE R218, R3.reuse, 0x4, R50 ;  /* 0x0000000403da7825 */ /* 0x040fe400078e0232 */
[----:B------:R-:W2:Y:S04]  /*44170*/  LDL.LU.64 R50, [R1+0x1ea0] ;  /* 0x001ea00001327983 */ /* 0x000ea80000300a00 */
[----:B------:R-:W-:Y:S04]  /*44180*/  STL.64 [R1+0x1e0], R32 ;  /* 0x0001e02001007387 */ /* 0x000fe80000100a00 */
[----:B------:R3:W-:Y:S02]  /*44190*/  STL.64 [R1+0x1e8], R218 ;  /* 0x0001e8da01007387 */ /* 0x0007e40000100a00 */
[----:B---3--:R-:W-:-:S02]  /*441a0*/  IMAD.WIDE R218, R3, 0x4, R44 ;  /* 0x0000000403da7825 */ /* 0x008fc400078e022c */
[----:B------:R-:W3:Y:S02]  /*441b0*/  LDL.LU.64 R44, [R1+0x1e98] ;  /* 0x001e9800012c7983 */ /* 0x000ee40000300a00 */
[----:B------:R-:W-:-:S05]  /*441c0*/  IMAD.WIDE R32, R3, 0x4, R234 ;  /* 0x0000000403207825 */ /* 0x000fca00078e02ea */
[----:B------:R1:W-:Y:S01]  /*441d0*/  STL.64 [R1+0x1f0], R32 ;  /* 0x0001f02001007387 */ /* 0x0003e20000100a00 */
[----:B------:R-:W-:-:S03]  /*441e0*/  IMAD.WIDE R220, R3, 0x4, R238 ;  /* 0x0000000403dc7825 */ /* 0x000fc600078e02ee */
[----:B------:R1:W-:Y:S02]  /*441f0*/  STL.64 [R1+0x1f8], R218 ;  /* 0x0001f8da01007387 */ /* 0x0003e40000100a00 */
[----:B-1----:R-:W-:-:S05]  /*44200*/  IMAD.WIDE R32, R3, 0x4, R236 ;  /* 0x0000000403207825 */ /* 0x002fca00078e02ec */
[----:B------:R1:W-:Y:S04]  /*44210*/  STL.64 [R1+0x200], R32 ;  /* 0x0002002001007387 */ /* 0x0003e80000100a00 */
[----:B------:R1:W-:Y:S01]  /*44220*/  STL.64 [R1+0x208], R220 ;  /* 0x000208dc01007387 */ /* 0x0003e20000100a00 */
[----:B------:R-:W-:-:S04]  /*44230*/  IMAD.WIDE R218, R3, 0x4, R240 ;  /* 0x0000000403da7825 */ /* 0x000fc800078e02f0 */
[C---:B-1----:R-:W-:Y:S02]  /*44240*/  IMAD.WIDE R32, R3.reuse, 0x4, R48 ;  /* 0x0000000403207825 */ /* 0x042fe400078e0230 */
[----:B------:R-:W3:Y:S04]  /*44250*/  LDL.LU.64 R48, [R1+0x6e8] ;  /* 0x0006e80001307983 */ /* 0x000ee80000300a00 */
[----:B------:R1:W-:Y:S01]  /*44260*/  STL.64 [R1+0x290], R218 ;  /* 0x000290da01007387 */ /* 0x0003e20000100a00 */
[----:B------:R-:W-:-:S03]  /*44270*/  IMAD.WIDE R220, R3, 0x4, R244 ;  /* 0x0000000403dc7825 */ /* 0x000fc600078e02f4 */
[----:B------:R4:W-:Y:S01]  /*44280*/  STL.64 [R1+0x298], R32 ;  /* 0x0002982001007387 */ /* 0x0009e20000100a00 */
[----:B-1----:R-:W-:-:S05]  /*44290*/  IMAD.WIDE R218, R3, 0x4, R242 ;  /* 0x0000000403da7825 */ /* 0x002fca00078e02f2 */
[----:B------:R1:W-:Y:S04]  /*442a0*/  STL.64 [R1+0x2a0], R218 ;  /* 0x0002a0da01007387 */ /* 0x0003e80000100a00 */
[----:B------:R-:W-:Y:S01]  /*442b0*/  STL.64 [R1+0x2a8], R220 ;  /* 0x0002a8dc01007387 */ /* 0x000fe20000100a00 */
[----:B----4-:R-:W-:-:S04]  /*442c0*/  IMAD.WIDE R32, R3, 0x4, R250 ;  /* 0x0000000403207825 */ /* 0x010fc800078e02fa */
[C---:B-1----:R-:W-:Y:S02]  /*442d0*/  IMAD.WIDE R218, R3.reuse, 0x4, R38 ;  /* 0x0000000403da7825 */ /* 0x042fe400078e0226 */
[----:B------:R-:W4:Y:S04]  /*442e0*/  LDL.LU.64 R38, [R1+0x1e90] ;  /* 0x001e900001267983 */ /* 0x000f280000300a00 */
[----:B------:R2:W-:Y:S04]  /*442f0*/  STL.64 [R1+0x2b0], R32 ;  /* 0x0002b02001007387 */ /* 0x0005e80000100a00 */
[----:B------:R1:W-:Y:S01]  /*44300*/  STL.64 [R1+0x2b8], R218 ;  /* 0x0002b8da01007387 */ /* 0x0003e20000100a00 */
[----:B--2---:R-:W-:-:S03]  /*44310*/  IMAD.WIDE R32, R3, 0x4, R248 ;  /* 0x0000000403207825 */ /* 0x004fc600078e02f8 */
[----:B------:R-:W2:Y:S04]  /*44320*/  LDL.LU.64 R248, [R1+0x1e88] ;  /* 0x001e880001f87983 */ /* 0x000ea80000300a00 */
[----:B------:R1:W-:Y:S02]  /*44330*/  STL.64 [R1+0x2c0], R32 ;  /* 0x0002c02001007387 */ /* 0x0003e40000100a00 */
[----:B-1----:R-:W-:-:S05]  /*44340*/  IMAD.WIDE R218, R3, 0x4, R34 ;  /* 0x0000000403da7825 */ /* 0x002fca00078e0222 */
[----:B------:R-:W-:Y:S01]  /*44350*/  STL.64 [R1+0x2c8], R218 ;  /* 0x0002c8da01007387 */ /* 0x000fe20000100a00 */
[----:B------:R-:W-:-:S04]  /*44360*/  IMAD.WIDE R34, R3, 0x4, R36 ;  /* 0x0000000403227825 */ /* 0x000fc800078e0224 */
[C---:B------:R-:W-:Y:S02]  /*44370*/  IMAD.WIDE R32, R3.reuse, 0x4, R42 ;  /* 0x0000000403207825 */ /* 0x040fe400078e022a */
        /* <DEDUP_REMOVED lines=16> */
[----:B-1----:R-:W-:-:S03]  /*44480*/  IMAD.WIDE R34, R3, 0x4, R50 ;  /* 0x0000000403227825 */ /* 0x002fc600078e0232 */
[----:B------:R-:W2:Y:S04]  /*44490*/  LDL.LU.64 R50, [R1+0x1e28] ;  /* 0x001e280001327983 */ /* 0x000ea80000300a00 */
[----:B------:R3:W-:Y:S04]  /*444a0*/  STL.64 [R1+0x2f8], R34 ;  /* 0x0002f82201007387 */ /* 0x0007e80000100a00 */
[----:B------:R-:W2:Y:S04]  /*444b0*/  LDL.LU.64 R236, [R1+0x728] ;  /* 0x0007280001ec7983 */ /* 0x000ea80000300a00 */
[----:B------:R-:W2:Y:S01]  /*444c0*/  LDL.LU.64 R238, [R1+0x1e20] ;  /* 0x001e200001ee7983 */ /* 0x000ea20000300a00 */
[----:B---3--:R-:W-:-:S05]  /*444d0*/  IMAD.WIDE R34, R3, 0x4, R44 ;  /* 0x0000000403227825 */ /* 0x008fca00078e022c */
[----:B------:R1:W-:Y:S04]  /*444e0*/  STL.64 [R1+0x310], R34 ;  /* 0x0003102201007387 */ /* 0x0003e80000100a00 */
[----:B------:R-:W3:Y:S04]  /*444f0*/  LDL.LU.64 R240, [R1+0x1e18] ;  /* 0x001e180001f07983 */ /* 0x000ee80000300a00 */
[----:B------:R-:W3:Y:S04]  /*44500*/  LDL.LU.64 R44, [R1+0x1e10] ;  /* 0x001e1000012c7983 */ /* 0x000ee80000300a00 */
[----:B------:R-:W3:Y:S04]  /*44510*/  LDL.LU.64 R242, [R1+0x1e08] ;  /* 0x001e080001f27983 */ /* 0x000ee80000300a00 */
[----:B------:R-:W3:Y:S01]  /*44520*/  LDL.LU.64 R244, [R1+0x1e00] ;  /* 0x001e000001f47983 */ /* 0x000ee20000300a00 */
[----:B-1----:R-:W-:-:S05]  /*44530*/  IMAD.WIDE R34, R3, 0x4, R48 ;  /* 0x0000000403227825 */ /* 0x002fca00078e0230 */
[----:B------:R4:W-:Y:S04]  /*44540*/  STL.64 [R1+0x318], R34 ;  /* 0x0003182201007387 */ /* 0x0009e80000100a00 */
[----:B------:R-:W3:Y:S04]  /*44550*/  LDL.LU.64 R250, [R1+0x1df8] ;  /* 0x001df80001fa7983 */ /* 0x000ee80000300a00 */
[----:B------:R-:W3:Y:S01]  /*44560*/  LDL.LU.64 R48, [R1+0x1df0] ;  /* 0x001df00001307983 */ /* 0x000ee20000300a00 */
[----:B----4-:R-:W-:-:S03]  /*44570*/  IMAD.WIDE R34, R3, 0x4, R38 ;  /* 0x0000000403227825 */ /* 0x010fc600078e0226 */
[----:B------:R-:W4:Y:S04]  /*44580*/  LDL.LU.64 R38, [R1+0x1fe8] ;  /* 0x001fe80001267983 */ /* 0x000f280000300a00 */
[----:B------:R1:W-:Y:S04]  /*44590*/  STL.64 [R1+0x320], R34 ;  /* 0x0003202201007387 */ /* 0x0003e80000100a00 */
[----:B-1----:R-:W4:Y:S04]  /*445a0*/  LDL.LU.64 R34, [R1+0x1de8] ;  /* 0x001de80001227983 */ /* 0x002f280000300a00 */
[----:B------:R-:W4:Y:S01]  /*445b0*/  LDL.LU.64 R36, [R1+0x1de0] ;  /* 0x001de00001247983 */ /* 0x000f220000300a00 */
[----:B--2---:R-:W-:-:S05]  /*445c0*/  IMAD.WIDE R248, R3, 0x4, R248 ;  /* 0x0000000403f87825 */ /* 0x004fca00078e02f8 */
        /* <DEDUP_REMOVED lines=26> */
[----:B-1----:R-:W-:-:S02]  /*44770*/  IMAD.WIDE R218, R3, 0x4, R50 ;  /* 0x0000000403da7825 */ /* 0x002fc400078e0232 */
[----:B------:R-:W2:Y:S02]  /*44780*/  LDL.LU.64 R50, [R1+0x1dc0] ;  /* 0x001dc00001327983 */ /* 0x000ea40000300a00 */
[----:B------:R-:W-:-:S05]  /*44790*/  IMAD.WIDE R32, R3, 0x4, R234 ;  /* 0x0000000403207825 */ /* 0x000fca00078e02ea */
[----:B------:R1:W-:Y:S01]  /*447a0*/  STL.64 [R1+0x1e30], R32 ;  /* 0x001e302001007387 */ /* 0x0003e20000100a00 */
[----:B------:R-:W-:-:S03]  /*447b0*/  IMAD.WIDE R220, R3, 0x4, R238 ;  /* 0x0000000403dc7825 */ /* 0x000fc600078e02ee */
[----:B------:R-:W-:Y:S01]  /*447c0*/  STL.64 [R1+0x1e28], R218 ;  /* 0x001e28da01007387 */ /* 0x000fe20000100a00 */
[----:B-1----:R-:W-:-:S05]  /*447d0*/  IMAD.WIDE R32, R3, 0x4, R236 ;  /* 0x0000000403207825 */ /* 0x002fca00078e02ec */
[----:B------:R3:W-:Y:S04]  /*447e0*/  STL.64 [R1+0x1e70], R32 ;  /* 0x001e702001007387 */ /* 0x0007e80000100a00 */
[----:B------:R1:W-:Y:S01]  /*447f0*/  STL.64 [R1+0x1e20], R220 ;  /* 0x001e20dc01007387 */ /* 0x0003e20000100a00 */
[----:B---3--:R-:W-:-:S03]  /*44800*/  IMAD.WIDE R32, R3, 0x4, R44 ;  /* 0x0000000403207825 */ /* 0x008fc600078e022c */
[----:B------:R-:W3:Y:S01]  /*44810*/  LDL.LU.64 R44, [R1+0x1db8] ;  /* 0x001db800012c7983 */ /* 0x000ee20000300a00 */
[----:B------:R-:W-:-:S05]  /*44820*/  IMAD.WIDE R218, R3, 0x4, R240 ;  /* 0x0000000403da7825 */ /* 0x000fca00078e02f0 */
[----:B------:R1:W-:Y:S02]  /*44830*/  STL.64 [R1+0x1e18], R218 ;  /* 0x001e18da01007387 */ /* 0x0003e40000100a00 */
[C---:B-1----:R-:W-:Y:S02]  /*44840*/  IMAD.WIDE R220, R3.reuse, 0x4, R244 ;  /* 0x0000000403dc7825 */ /* 0x042fe400078e02f4 */
[----:B------:R1:W-:Y:S02]  /*44850*/  STL.64 [R1+0x1e10], R32 ;  /* 0x001e102001007387 */ /* 0x0003e40000100a00 */
[----:B------:R-:W-:-:S05]  /*44860*/  IMAD.WIDE R218, R3, 0x4, R242 ;  /* 0x0000000403da7825 */ /* 0x000fca00078e02f2 */
[----:B------:R1:W-:Y:S04]  /*44870*/  STL.64 [R1+0x1e08], R218 ;  /* 0x001e08da01007387 */ /* 0x0003e80000100a00 */
[----:B------:R-:W-:Y:S01]  /*44880*/  STL.64 [R1+0x1e00], R220 ;  /* 0x001e00dc01007387 */ /* 0x000fe20000100a00 */
[----:B-1----:R-:W-:-:S04]  /*44890*/  IMAD.WIDE R32, R3, 0x4, R250 ;  /* 0x0000000403207825 */ /* 0x002fc800078e02fa */
[C---:B------:R-:W-:Y:S02]  /*448a0*/  IMAD.WIDE R218, R3.reuse, 0x4, R48 ;  /* 0x0000000403da7825 */ /* 0x040fe400078e0230 */
[----:B------:R-:W3:Y:S04]  /*448b0*/  LDL.LU.64 R48, [R1+0x1ff0] ;  /* 0x001ff00001307983 */ /* 0x000ee80000300a00 */
[----:B------:R4:W-:Y:S04]  /*448c0*/  STL.64 [R1+0x1df8], R32 ;  /* 0x001df82001007387 */ /* 0x0009e80000100a00 */
[----:B------:R1:W-:Y:S01]  /*448d0*/  STL.64 [R1+0x1df0], R218 ;  /* 0x001df0da01007387 */ /* 0x0003e20000100a00 */
[----:B----4-:R-:W-:-:S03]  /*448e0*/  IMAD.WIDE R32, R3, 0x4, R38 ;  /* 0x0000000403207825 */ /* 0x010fc600078e0226 */
[----:B------:R-:W4:Y:S04]  /*448f0*/  LDL.LU.64 R38, [R1+0x1db0] ;  /* 0x001db00001267983 */ /* 0x000f280000300a00 */
[----:B------:R2:W-:Y:S01]  /*44900*/  STL.64 [R1+0x1e78], R32 ;  /* 0x001e782001007387 */ /* 0x0005e20000100a00 */
[----:B-1----:R-:W-:-:S05]  /*44910*/  IMAD.WIDE R218, R3, 0x4, R34 ;  /* 0x0000000403da7825 */ /* 0x002fca00078e0222 */
[----:B------:R-:W-:Y:S01]  /*44920*/  STL.64 [R1+0x1de8], R218 ;  /* 0x001de8da01007387 */ /* 0x000fe20000100a00 */
[----:B------:R-:W-:-:S04]  /*44930*/  IMAD.WIDE R34, R3, 0x4, R36 ;  /* 0x0000000403227825 */ /* 0x000fc800078e0224 */
[C---:B--2---:R-:W-:Y:S02]  /*44940*/  IMAD.WIDE R32, R3.reuse, 0x4, R248 ;  /* 0x0000000403207825 */ /* 0x044fe400078e02f8 */
[----:B------:R-:W2:Y:S04]  /*44950*/  LDL.LU.64 R248, [R1+0x1da8] ;  /* 0x001da80001f87983 */ /* 0x000ea80000300a00 */
[----:B------:R-:W-:Y:S04]  /*44960*/  STL.64 [R1+0x1de0], R34 ;  /* 0x001de02201007387 */ /* 0x000fe80000100a00 */
[----:B------:R1:W-:Y:S04]  /*44970*/  STL.64 [R1+0x1dd8], R32 ;  /* 0x001dd82001007387 */ /* 0x0003e80000100a00 */
[----:B-1----:R-:W2:Y:S04]  /*44980*/  LDL.LU.64 R32, [R1+0x1da0] ;  /* 0x001da00001207983 */ /* 0x002ea80000300a00 */
[----:B------:R-:W2:Y:S01]  /*44990*/  LDL.LU.64 R218, [R1+0x1d98] ;  /* 0x001d980001da7983 */ /* 0x000ea20000300a00 */
[----:B------:R-:W-:-:S05]  /*449a0*/  IMAD.WIDE R34, R3, 0x4, R42 ;  /* 0x0000000403227825 */ /* 0x000fca00078e022a */
        /* <DEDUP_REMOVED lines=15> */
[----:B-1----:R-:W-:-:S05]  /*44aa0*/  IMAD.WIDE R34, R3, 0x4, R50 ;  /* 0x0000000403227825 */ /* 0x002fca00078e0232 */
[----:B------:R3:W-:Y:S04]  /*44ab0*/  STL.64 [R1+0x1dc0], R34 ;  /* 0x001dc02201007387 */ /* 0x0007e80000100a00 */
[----:B------:R-:W2:Y:S04]  /*44ac0*/  LDL.LU.64 R240, [R1+0x1d40] ;  /* 0x001d400001f07983 */ /* 0x000ea80000300a00 */
[----:B------:R-:W2:Y:S04]  /*44ad0*/  LDL.LU.64 R50, [R1+0x1d38] ;  /* 0x001d380001327983 */ /* 0x000ea80000300a00 */
[----:B------:R-:W2:Y:S04]  /*44ae0*/  LDL.LU.64 R242, [R1+0x1d30] ;  /* 0x001d300001f27983 */ /* 0x000ea80000300a00 */
[----:B------:R-:W2:Y:S01]  /*44af0*/  LDL.LU.64 R244, [R1+0x1d28] ;  /* 0x001d280001f47983 */ /* 0x000ea20000300a00 */
[----:B---3--:R-:W-:-:S05]  /*44b00*/  IMAD.WIDE R34, R3, 0x4, R44 ;  /* 0x0000000403227825 */ /* 0x008fca00078e022c */
[----:B------:R1:W-:Y:S04]  /*44b10*/  STL.64 [R1+0x1db8], R34 ;  /* 0x001db82201007387 */ /* 0x0003e80000100a00 */
[----:B------:R-:W3:Y:S04]  /*44b20*/  LDL.LU.64 R250, [R1+0x1d20] ;  /* 0x001d200001fa7983 */ /* 0x000ee80000300a00 */
[----:B------:R-:W3:Y:S01]  /*44b30*/  LDL.LU.64 R44, [R1+0x1d18] ;  /* 0x001d1800012c7983 */ /* 0x000ee20000300a00 */
[----:B-1----:R-:W-:-:S03]  /*44b40*/  IMAD.WIDE R34, R3, 0x4, R48 ;  /* 0x0000000403227825 */ /* 0x002fc600078e0230 */
[----:B------:R-:W3:Y:S04]  /*44b50*/  LDL.LU.64 R48, [R1+0x1d10] ;  /* 0x001d100001307983 */ /* 0x000ee80000300a00 */
[----:B------:R1:W-:Y:S04]  /*44b60*/  STL.64 [R1+0x1e80], R34 ;  /* 0x001e802201007387 */ /* 0x0003e80000100a00 */
[----:B-1----:R-:W3:Y:S04]  /*44b70*/  LDL.LU.64 R34, [R1+0x2018] ;  /* 0x0020180001227983 */ /* 0x002ee80000300a00 */
[----:B------:R-:W3:Y:S01]  /*44b80*/  LDL.LU.64 R36, [R1+0x1d08] ;  /* 0x001d080001247983 */ /* 0x000ee20000300a00 */
[----:B----4-:R-:W-:-:S05]  /*44b90*/  IMAD.WIDE R38, R3, 0x4, R38 ;  /* 0x0000000403267825 */ /* 0x010fca00078e0226 */
[----:B------:R1:W-:Y:S04]  /*44ba0*/  STL.64 [R1+0x1db0], R38 ;  /* 0x001db02601007387 */ /* 0x0003e80000100a00 */
[----:B-1----:R-:W4:Y:S01]  /*44bb0*/  LDL.LU.64 R38, [R1+0x1d00] ;  /* 0x001d000001267983 */ /* 0x002f220000300a00 */
[----:B--2---:R-:W-:-:S05]  /*44bc0*/  IMAD.WIDE R248, R3, 0x4, R248 ;  /* 0x0000000403f87825 */ /* 0x004fca00078e02f8 */
        /* <DEDUP_REMOVED lines=21> */
[----:B------:R1:W-:Y:S04]  /*44d20*/  STL.64 [R1+0x1d68], R32 ;  /* 0x001d682001007387 */ /* 0x0003e80000100a00 */
[----:B------:R1:W-:Y:S02]  /*44d30*/  STL.64 [R1+0x1d60], R218 ;  /* 0x001d60da01007387 */ /* 0x0003e40000100a00 */
[----:B-1----:R-:W-:-:S04]  /*44d40*/  IMAD.WIDE R32, R3, 0x4, R234 ;  /* 0x0000000403207825 */ /* 0x002fc800078e02ea */
[C---:B------:R-:W-:Y:S02]  /*44d50*/  IMAD.WIDE R218, R3.reuse, 0x4, R40 ;  /* 0x0000000403da7825 */ /* 0x040fe400078e0228 */
[----:B------:R-:W2:Y:S04]  /*44d60*/  LDL.LU.64 R40, [R1+0x1ce8] ;  /* 0x001ce80001287983 */ /* 0x000ea80000300a00 */
        /* <DEDUP_REMOVED lines=8> */
[----:B------:R-:W2:Y:S02]  /*44df0*/  LDL.LU.64 R50, [R1+0x1ce0] ;  /* 0x001ce00001327983 */ /* 0x000ea40000300a00 */
[C---:B------:R-:W-:Y:S02]  /*44e00*/  IMAD.WIDE R220, R3.reuse, 0x4, R244 ;  /* 0x0000000403dc7825 */ /* 0x040fe400078e02f4 */
[----:B------:R1:W-:Y:S04]  /*44e10*/  STL.64 [R1+0x1d40], R218 ;  /* 0x001d40da01007387 */ /* 0x0003e80000100a00 */
[----:B------:R-:W-:Y:S01]  /*44e20*/  STL.64 [R1+0x1d38], R32 ;  /* 0x001d382001007387 */ /* 0x000fe20000100a00 */
[----:B-1----:R-:W-:-:S05]  /*44e30*/  IMAD.WIDE R218, R3, 0x4, R242 ;  /* 0x0000000403da7825 */ /* 0x002fca00078e02f2 */
[----:B------:R3:W-:Y:S04]  /*44e40*/  STL.64 [R1+0x1d30], R218 ;  /* 0x001d30da01007387 */ /* 0x0007e80000100a00 */
[----:B------:R-:W-:Y:S01]  /*44e50*/  STL.64 [R1+0x1d28], R220 ;  /* 0x001d28dc01007387 */ /* 0x000fe20000100a00 */
[----:B---3--:R-:W-:-:S03]  /*44e60*/  IMAD.WIDE R218, R3, 0x4, R44 ;  /* 0x0000000403da7825 */ /* 0x008fc600078e022c */
[----:B------:R-:W3:Y:S01]  /*44e70*/  LDL.LU.64 R44, [R1+0x1cd8] ;  /* 0x001cd800012c7983 */ /* 0x000ee20000300a00 */
[----:B------:R-:W-:-:S05]  /*44e80*/  IMAD.WIDE R32, R3, 0x4, R250 ;  /* 0x0000000403207825 */ /* 0x000fca00078e02fa */
[----:B------:R1:W-:Y:S04]  /*44e90*/  STL.64 [R1+0x1d20], R32 ;  /* 0x001d202001007387 */ /* 0x0003e80000100a00 */
[----:B------:R1:W-:Y:S02]  /*44ea0*/  STL.64 [R1+0x1d18], R218 ;  /* 0x001d18da01007387 */ /* 0x0003e40000100a00 */
[C---:B-1----:R-:W-:Y:S02]  /*44eb0*/  IMAD.WIDE R32, R3.reuse, 0x4, R48 ;  /* 0x0000000403207825 */ /* 0x042fe400078e0230 */
[----:B------:R-:W3:Y:S04]  /*44ec0*/  LDL.LU.64 R48, [R1+0x2020] ;  /* 0x0020200001307983 */ /* 0x000ee80000300a00 */
[----:B------:R4:W-:Y:S01]  /*44ed0*/  STL.64 [R1+0x1d10], R32 ;  /* 0x001d102001007387 */ /* 0x0009e20000100a00 */
[----:B------:R-:W-:-:S05]  /*44ee0*/  IMAD.WIDE R218, R3, 0x4, R34 ;  /* 0x0000000403da7825 */ /* 0x000fca00078e0222 */
[----:B------:R-:W-:Y:S01]  /*44ef0*/  STL.64 [R1+0x1e98], R218 ;  /* 0x001e98da01007387 */ /* 0x000fe20000100a00 */
[----:B------:R-:W-:-:S04]  /*44f00*/  IMAD.WIDE R34, R3, 0x4, R36 ;  /* 0x0000000403227825 */ /* 0x000fc800078e0224 */
[C---:B----4-:R-:W-:Y:S02]  /*44f10*/  IMAD.WIDE R32, R3.reuse, 0x4, R38 ;  /* 0x0000000403207825 */ /* 0x050fe400078e0226 */
[----:B------:R-:W4:Y:S04]  /*44f20*/  LDL.LU.64 R38, [R1+0x1cd0] ;  /* 0x001cd00001267983 */ /* 0x000f280000300a00 */
[----:B------:R-:W-:Y:S04]  /*44f30*/  STL.64 [R1+0x1d08], R34 ;  /* 0x001d082201007387 */ /* 0x000fe80000100a00 */
[----:B------:R1:W-:Y:S04]  /*44f40*/  STL.64 [R1+0x1d00], R32 ;  /* 0x001d002001007387 */ /* 0x0003e80000100a00 */
[----:B-1----:R-:W4:Y:S04]  /*44f50*/  LDL.LU.64 R32, [R1+0x1cc8] ;  /* 0x001cc80001207983 */ /* 0x002f280000300a00 */
[----:B------:R-:W4:Y:S01]  /*44f60*/  LDL.LU.64 R218, [R1+0x1cc0] ;  /* 0x001cc00001da7983 */ /* 0x000f220000300a00 */
[----:B--2---:R-:W-:-:S05]  /*44f70*/  IMAD.WIDE R34, R3, 0x4, R248 ;  /* 0x0000000403227825 */ /* 0x004fca00078e02f8 */
        /* <DEDUP_REMOVED lines=21> */
[----:B-1----:R-:W-:-:S05]  /*450d0*/  IMAD.WIDE R34, R3, 0x4, R50 ;  /* 0x0000000403227825 */ /* 0x002fca00078e0232 */
[----:B------:R3:W-:Y:S04]  /*450e0*/  STL.64 [R1+0x1ce0], R34 ;  /* 0x001ce02201007387 */ /* 0x0007e80000100a00 */
[----:B------:R-:W2:Y:S04]  /*450f0*/  LDL.LU.64 R250, [R1+0x1c48] ;  /* 0x001c480001fa7983 */ /* 0x000ea80000300a00 */
[----:B------:R-:W2:Y:S01]  /*45100*/  LDL.LU.64 R50, [R1+0x1c40] ;  /* 0x001c400001327983 */ /* 0x000ea20000300a00 */
[----:B---3--:R-:W-:-:S03]  /*45110*/  IMAD.WIDE R34, R3, 0x4, R44 ;  /* 0x0000000403227825 */ /* 0x008fc600078e022c */
[----:B------:R-:W3:Y:S04]  /*45120*/  LDL.LU.64 R44, [R1+0x1c38] ;  /* 0x001c3800012c7983 */ /* 0x000ee80000300a00 */
[----:B------:R1:W-:Y:S04]  /*45130*/  STL.64 [R1+0x1cd8], R34 ;  /* 0x001cd82201007387 */ /* 0x0003e80000100a00 */
[----:B-1----:R-:W3:Y:S04]  /*45140*/  LDL.LU.64 R34, [R1+0x1c30] ;  /* 0x001c300001227983 */ /* 0x002ee80000300a00 */
[----:B------:R-:W3:Y:S01]  /*45150*/  LDL.LU.64 R36, [R1+0x2048] ;  /* 0x0020480001247983 */ /* 0x000ee20000300a00 */
[----:B------:R-:W-:-:S05]  /*45160*/  IMAD.WIDE R48, R3, 0x4, R48 ;  /* 0x0000000403307825 */ /* 0x000fca00078e0230 */
[----:B------:R1:W-:Y:S04]  /*45170*/  STL.64 [R1+0x1ea0], R48 ;  /* 0x001ea03001007387 */ /* 0x0003e80000100a00 */
[----:B-1----:R-:W3:Y:S01]  /*45180*/  LDL.LU.64 R48, [R1+0x1c28] ;  /* 0x001c280001307983 */ /* 0x002ee20000300a00 */
[----:B----4-:R-:W-:-:S05]  /*45190*/  IMAD.WIDE R38, R3, 0x4, R38 ;  /* 0x0000000403267825 */ /* 0x010fca00078e0226 */
[----:B------:R1:W-:Y:S04]  /*451a0*/  STL.64 [R1+0x1cd0], R38 ;  /* 0x001cd02601007387 */ /* 0x0003e80000100a00 */
[----:B-1----:R-:W4:Y:S01]  /*451b0*/  LDL.LU.64 R38, [R1+0x1c20] ;  /* 0x001c200001267983 */ /* 0x002f220000300a00 */
[----:B------:R-:W-:-:S04]  /*451c0*/  IMAD.WIDE R32, R3, 0x4, R32 ;  /* 0x0000000403207825 */ /* 0x000fc800078e0220 */
[C---:B------:R-:W-:Y:S01]  /*451d0*/  IMAD.WIDE R218, R3.reuse, 0x4, R218 ;  /* 0x0000000403da7825 */ /* 0x040fe200078e02da */
[----:B------:R2:W-:Y:S04]  /*451e0*/  STL.64 [R1+0x1cc8], R32 ;  /* 0x001cc82001007387 */ /* 0x0005e80000100a00 */
[----:B------:R1:W-:Y:S01]  /*451f0*/  STL.64 [R1+0x1cc0], R218 ;  /* 0x001cc0da01007387 */ /* 0x0003e20000100a00 */
[----:B--2---:R-:W-:-:S04]  /*45200*/  IMAD.WIDE R32, R3, 0x4, R220 ;  /* 0x0000000403207825 */ /* 0x004fc800078e02dc */
[C---:B-1----:R-:W-:Y:S01]  /*45210*/  IMAD.WIDE R218, R3.reuse, 0x4, R222 ;  /* 0x0000000403da7825 */ /* 0x042fe200078e02de */
[----:B------:R1:W-:Y:S03]  /*45220*/  STL.64 [R1+0x1cb8], R32 ;  /* 0x001cb82001007387 */ /* 0x0003e60000100a00 */
[C---:B------:R-:W-:Y:S01]  /*45230*/  IMAD.WIDE R220, R3.reuse, 0x4, R224 ;  /* 0x0000000403dc7825 */ /* 0x040fe200078e02e0 */
[----:B------:R2:W-:Y:S04]  /*45240*/  STL.64 [R1+0x1cb0], R218 ;  /* 0x001cb0da01007387 */ /* 0x0005e80000100a00 */
[----:B------:R2:W-:Y:S01]  /*45250*/  STL.64 [R1+0x1ca8], R220 ;  /* 0x001ca8dc01007387 */ /* 0x0005e20000100a00 */
[----:B-1----:R-:W-:-:S04]  /*45260*/  IMAD.WIDE R32, R3, 0x4, R226 ;  /* 0x0000000403207825 */ /* 0x002fc800078e02e2 */
[C---:B--2---:R-:W-:Y:S01]  /*45270*/  IMAD.WIDE R218, R3.reuse, 0x4, R228 ;  /* 0x0000000403da7825 */ /* 0x044fe200078e02e4 */
[----:B------:R1:W-:Y:S03]  /*45280*/  STL.64 [R1+0x1ca0], R32 ;  /* 0x001ca02001007387 */ /* 0x0003e60000100a00 */
[C---:B------:R-:W-:Y:S01]  /*45290*/  IMAD.WIDE R220, R3.reuse, 0x4, R230 ;  /* 0x0000000403dc7825 */ /* 0x040fe200078e02e6 */
[----:B------:R2:W-:Y:S04]  /*452a0*/  STL.64 [R1+0x1ea8], R218 ;  /* 0x001ea8da01007387 */ /* 0x0005e80000100a00 */
[----:B------:R-:W-:Y:S01]  /*452b0*/  STL.64 [R1+0x1c98], R220 ;  /* 0x001c98dc01007387 */ /* 0x000fe20000100a00 */
[----:B-1----:R-:W-:-:S04]  /*452c0*/  IMAD.WIDE R32, R3, 0x4, R232 ;  /* 0x0000000403207825 */ /* 0x002fc800078e02e8 */
[C---:B--2---:R-:W-:Y:S02]  /*452d0*/  IMAD.WIDE R218, R3.reuse, 0x4, R248 ;  /* 0x0000000403da7825 */ /* 0x044fe400078e02f8 */
        /* <DEDUP_REMOVED lines=14> */
[----:B------:R-:W2:Y:S04]  /*453c0*/  LDL.LU.64 R40, [R1+0x1c08] ;  /* 0x001c080001287983 */ /* 0x000ea80000300a00 */
[----:B------:R1:W-:Y:S01]  /*453d0*/  STL.64 [R1+0x1eb0], R218 ;  /* 0x001eb0da01007387 */ /* 0x0003e20000100a00 */
[----:B------:R-:W-:-:S03]  /*453e0*/  IMAD.WIDE R220, R3, 0x4, R244 ;  /* 0x0000000403dc7825 */ /* 0x000fc600078e02f4 */
[----:B------:R1:W-:Y:S02]  /*453f0*/  STL.64 [R1+0x1c60], R32 ;  /* 0x001c602001007387 */ /* 0x0003e40000100a00 */
[----:B-1----:R-:W-:-:S05]  /*45400*/  IMAD.WIDE R218, R3, 0x4, R242 ;  /* 0x0000000403da7825 */ /* 0x002fca00078e02f2 */
[----:B------:R1:W-:Y:S04]  /*45410*/  STL.64 [R1+0x1c58], R218 ;  /* 0x001c58da01007387 */ /* 0x0003e80000100a00 */
[----:B------:R-:W-:Y:S01]  /*45420*/  STL.64 [R1+0x1c50], R220 ;  /* 0x001c50dc01007387 */ /* 0x000fe20000100a00 */
[----:B------:R-:W-:-:S04]  /*45430*/  IMAD.WIDE R32, R3, 0x4, R250 ;  /* 0x0000000403207825 */ /* 0x000fc800078e02fa */
[C---:B-1----:R-:W-:Y:S02]  /*45440*/  IMAD.WIDE R218, R3.reuse, 0x4, R50 ;  /* 0x0000000403da7825 */ /* 0x042fe400078e0232 */
[----:B------:R-:W2:Y:S04]  /*45450*/  LDL.LU.64 R50, [R1+0x1c00] ;  /* 0x001c000001327983 */ /* 0x000ea80000300a00 */
[----:B------:R3:W-:Y:S04]  /*45460*/  STL.64 [R1+0x1c48], R32 ;  /* 0x001c482001007387 */ /* 0x0007e80000100a00 */
[----:B------:R1:W-:Y:S01]  /*45470*/  STL.64 [R1+0x1c40], R218 ;  /* 0x001c40da01007387 */ /* 0x0003e20000100a00 */
[----:B---3--:R-:W-:-:S03]  /*45480*/  IMAD.WIDE R32, R3, 0x4, R44 ;  /* 0x0000000403207825 */ /* 0x008fc600078e022c */
[----:B------:R-:W3:Y:S04]  /*45490*/  LDL.LU.64 R44, [R1+0x1bf8] ;  /* 0x001bf800012c7983 */ /* 0x000ee80000300a00 */
[----:B------:R1:W-:Y:S02]  /*454a0*/  STL.64 [R1+0x1c38], R32 ;  /* 0x001c382001007387 */ /* 0x0003e40000100a00 */
[----:B-1----:R-:W-:-:S05]  /*454b0*/  IMAD.WIDE R218, R3, 0x4, R34 ;  /* 0x0000000403da7825 */ /* 0x002fca00078e0222 */
[----:B------:R-:W-:Y:S01]  /*454c0*/  STL.64 [R1+0x1c30], R218 ;  /* 0x001c30da01007387 */ /* 0x000fe20000100a00 */
[----:B------:R-:W-:-:S04]  /*454d0*/  IMAD.WIDE R34, R3, 0x4, R36 ;  /* 0x0000000403227825 */ /* 0x000fc800078e0224 */
[C---:B------:R-:W-:Y:S02]  /*454e0*/  IMAD.WIDE R32, R3.reuse, 0x4, R48 ;  /* 0x0000000403207825 */ /* 0x040fe400078e0230 */
[----:B------:R-:W3:Y:S04]  /*454f0*/  LDL.LU.64 R48, [R1+0x2050] ;  /* 0x0020500001307983 */ /* 0x000ee80000300a00 */
[----:B------:R-:W-:Y:S04]  /*45500*/  STL.64 [R1+0x1eb8], R34 ;  /* 0x001eb82201007387 */ /* 0x000fe80000100a00 */
[----:B------:R1:W-:Y:S04]  /*45510*/  STL.64 [R1+0x1c28], R32 ;  /* 0x001c282001007387 */ /* 0x0003e80000100a00 */
[----:B-1----:R-:W3:Y:S04]  /*45520*/  LDL.LU.64 R32, [R1+0x1bf0] ;  /* 0x001bf00001207983 */ /* 0x002ee80000300a00 */
[----:B------:R-:W3:Y:S01]  /*45530*/  LDL.LU.64 R218, [R1+0x1be8] ;  /* 0x001be80001da7983 */ /* 0x000ee20000300a00 */
[----:B----4-:R-:W-:-:S05]  /*45540*/  IMAD.WIDE R34, R3, 0x4, R38 ;  /* 0x0000000403227825 */ /* 0x010fca00078e0226 */
[----:B------:R2:W-:Y:S04]  /*45550*/  STL.64 [R1+0x1c20], R34 ;  /* 0x001c202201007387 */ /* 0x0005e80000100a00 */
[----:B------:R-:W4:Y:S04]  /*45560*/  LDL.LU.64 R220, [R1+0x1be0] ;  /* 0x001be00001dc7983 */ /* 0x000f280000300a00 */
[----:B------:R-:W4:Y:S04]  /*45570*/  LDL.LU.64 R222, [R1+0x1bd8] ;  /* 0x001bd80001de7983 */ /* 0x000f280000300a00 */
[----:B------:R-:W4:Y:S04]  /*45580*/  LDL.LU.64 R224, [R1+0x1bd0] ;  /* 0x001bd00001e07983 */ /* 0x000f280000300a00 */
[----:B------:R-:W4:Y:S04]  /*45590*/  LDL.LU.64 R226, [R1+0x1bc8] ;  /* 0x001bc80001e27983 */ /* 0x000f280000300a00 */
[----:B------:R-:W4:Y:S04]  /*455a0*/  LDL.LU.64 R228, [R1+0x1bc0] ;  /* 0x001bc00001e47983 */ /* 0x000f280000300a00 */
[----:B------:R-:W4:Y:S04]  /*455b0*/  LDL.LU.64 R230, [R1+0x2060] ;  /* 0x0020600001e67983 */ /* 0x000f280000300a00 */
[----:B------:R-:W4:Y:S04]  /*455c0*/  LDL.LU.64 R232, [R1+0x1bb8] ;  /* 0x001bb80001e87983 */ /* 0x000f280000300a00 */
[----:B------:R-:W4:Y:S04]  /*455d0*/  LDL.LU.64 R38, [R1+0x1bb0] ;  /* 0x001bb00001267983 */ /* 0x000f280000300a00 */
[----:B------:R-:W4:Y:S01]  /*455e0*/  LDL.LU.64 R234, [R1+0x1ba8] ;  /* 0x001ba80001ea7983 */ /* 0x000f220000300a00 */
[----:B--2---:R-:W-:-:S03]  /*455f0*/  IMAD.WIDE R34, R3, 0x4, R248 ;  /* 0x0000000403227825 */ /* 0x004fc600078e02f8 */
        /* <DEDUP_REMOVED lines=14> */
[----:B-1----:R-:W-:-:S03]  /*456e0*/  IMAD.WIDE R34, R3, 0x4, R50 ;  /* 0x0000000403227825 */ /* 0x002fc600078e0232 */
[----:B------:R-:W2:Y:S04]  /*456f0*/  LDL.LU.64 R50, [R1+0x1b60] ;  /* 0x001b600001327983 */ /* 0x000ea80000300a00 */
[----:B------:R1:W-:Y:S04]  /*45700*/  STL.64 [R1+0x1c00], R34 ;  /* 0x001c002201007387 */ /* 0x0003e80000100a00 */
[----:B-1----:R-:W2:Y:S04]  /*45710*/  LDL.LU.64 R34, [R1+0x1b58] ;  /* 0x001b580001227983 */ /* 0x002ea80000300a00 */
[----:B------:R-:W2:Y:S01]  /*45720*/  LDL.LU.64 R36, [R1+0x1b50] ;  /* 0x001b500001247983 */ /* 0x000ea20000300a00 */
[----:B---3--:R-:W-:-:S05]  /*45730*/  IMAD.WIDE R44, R3, 0x4, R44 ;  /* 0x00000004032c7825 */ /* 0x008fca00078e022c */
[----:B------:R1:W-:Y:S04]  /*45740*/  STL.64 [R1+0x1bf8], R44 ;  /* 0x001bf82c01007387 */ /* 0x0003e80000100a00 */
[----:B-1----:R-:W3:Y:S01]  /*45750*/  LDL.LU.64 R44, [R1+0x2078] ;  /* 0x00207800012c7983 */ /* 0x002ee20000300a00 */
[----:B------:R-:W-:-:S05]  /*45760*/  IMAD.WIDE R48, R3, 0x4, R48 ;  /* 0x0000000403307825 */ /* 0x000fca00078e0230 */
[----:B------:R1:W-:Y:S04]  /*45770*/  STL.64 [R1+0x1ec0], R48 ;  /* 0x001ec03001007387 */ /* 0x0003e80000100a00 */
[----:B-1----:R-:W3:Y:S01]  /*45780*/  LDL.LU.64 R48, [R1+0x1b48] ;  /* 0x001b480001307983 */ /* 0x002ee20000300a00 */
[----:B------:R-:W-:-:S04]  /*45790*/  IMAD.WIDE R32, R3, 0x4, R32 ;  /* 0x0000000403207825 */ /* 0x000fc800078e0220 */
[C---:B------:R-:W-:Y:S01]  /*457a0*/  IMAD.WIDE R218, R3.reuse, 0x4, R218 ;  /* 0x0000000403da7825 */ /* 0x040fe200078e02da */
[----:B------:R4:W-:Y:S04]  /*457b0*/  STL.64 [R1+0x1bf0], R32 ;  /* 0x001bf02001007387 */ /* 0x0009e80000100a00 */
[----:B------:R1:W-:Y:S01]  /*457c0*/  STL.64 [R1+0x1be8], R218 ;  /* 0x001be8da01007387 */ /* 0x0003e20000100a00 */
[----:B----4-:R-:W-:-:S04]  /*457d0*/  IMAD.WIDE R32, R3, 0x4, R220 ;  /* 0x0000000403207825 */ /* 0x010fc800078e02dc */
[C---:B-1----:R-:W-:Y:S01]  /*457e0*/  IMAD.WIDE R218, R3.reuse, 0x4, R222 ;  /* 0x0000000403da7825 */ /* 0x042fe200078e02de */
[----:B------:R1:W-:Y:S03]  /*457f0*/  STL.64 [R1+0x1be0], R32 ;  /* 0x001be02001007387 */ /* 0x0003e60000100a00 */
[C---:B------:R-:W-:Y:S01]  /*45800*/  IMAD.WIDE R220, R3.reuse, 0x4, R224 ;  /* 0x0000000403dc7825 */ /* 0x040fe200078e02e0 */
[----:B------:R4:W-:Y:S04]  /*45810*/  STL.64 [R1+0x1bd8], R218 ;  /* 0x001bd8da01007387 */ /* 0x0009e80000100a00 */
[----:B------:R4:W-:Y:S01]  /*45820*/  STL.64 [R1+0x1bd0], R220 ;  /* 0x001bd0dc01007387 */ /* 0x0009e20000100a00 */
[----:B-1----:R-:W-:-:S04]  /*45830*/  IMAD.WIDE R32, R3, 0x4, R226 ;  /* 0x0000000403207825 */ /* 0x002fc800078e02e2 */
[C---:B----4-:R-:W-:Y:S01]  /*45840*/  IMAD.WIDE R218, R3.reuse, 0x4, R228 ;  /* 0x0000000403da7825 */ /* 0x050fe200078e02e4 */
[----:B------:R1:W-:Y:S03]  /*45850*/  STL.64 [R1+0x1bc8], R32 ;  /* 0x001bc82001007387 */ /* 0x0003e60000100a00 */
[C---:B------:R-:W-:Y:S01]  /*45860*/  IMAD.WIDE R220, R3.reuse, 0x4, R230 ;  /* 0x0000000403dc7825 */ /* 0x040fe200078e02e6 */
[----:B------:R4:W-:Y:S04]  /*45870*/  STL.64 [R1+0x1bc0], R218 ;  /* 0x001bc0da01007387 */ /* 0x0009e80000100a00 */
[----:B------:R-:W-:Y:S01]  /*45880*/  STL.64 [R1+0x1ec8], R220 ;  /* 0x001ec8dc01007387 */ /* 0x000fe20000100a00 */
[----:B-1----:R-:W-:-:S04]  /*45890*/  IMAD.WIDE R32, R3, 0x4, R232 ;  /* 0x0000000403207825 */ /* 0x002fc800078e02e8 */
[C---:B----4-:R-:W-:Y:S02]  /*458a0*/  IMAD.WIDE R218, R3.reuse, 0x4, R38 ;  /* 0x0000000403da7825 */ /* 0x050fe400078e0226 */
[----:B------:R-:W4:Y:S04]  /*458b0*/  LDL.LU.64 R38, [R1+0x1b40] ;  /* 0x001b400001267983 */ /* 0x000f280000300a00 */
[----:B------:R1:W-:Y:S04]  /*458c0*/  STL.64 [R1+0x1bb8], R32 ;  /* 0x001bb82001007387 */ /* 0x0003e80000100a00 */
[----:B------:R2:W-:Y:S01]  /*458d0*/  STL.64 [R1+0x1bb0], R218 ;  /* 0x001bb0da01007387 */ /* 0x0005e20000100a00 */
[----:B-1----:R-:W-:-:S04]  /*458e0*/  IMAD.WIDE R32, R3, 0x4, R234 ;  /* 0x0000000403207825 */ /* 0x002fc800078e02ea */
[C---:B--2---:R-:W-:Y:S02]  /*458f0*/  IMAD.WIDE R218, R3.reuse, 0x4, R248 ;  /* 0x0000000403da7825 */ /* 0x044fe400078e02f8 */
        /* <DEDUP_REMOVED lines=23> */
[----:B------:R3:W-:Y:S01]  /*45a70*/  STL.64 [R1+0x1b60], R32 ;  /* 0x001b602001007387 */ /* 0x0007e20000100a00 */
[----:B------:R-:W-:-:S05]  /*45a80*/  IMAD.WIDE R218, R3, 0x4, R34 ;  /* 0x0000000403da7825 */ /* 0x000fca00078e0222 */
[----:B------:R-:W-:Y:S01]  /*45a90*/  STL.64 [R1+0x1b58], R218 ;  /* 0x001b58da01007387 */ /* 0x000fe20000100a00 */
[----:B---3--:R-:W-:-:S03]  /*45aa0*/  IMAD.WIDE R32, R3, 0x4, R44 ;  /* 0x0000000403207825 */ /* 0x008fc600078e022c */
[----:B------:R-:W3:Y:S01]  /*45ab0*/  LDL.LU.64 R44, [R1+0x1b18] ;  /* 0x001b1800012c7983 */ /* 0x000ee20000300a00 */
[----:B------:R-:W-:-:S05]  /*45ac0*/  IMAD.WIDE R34, R3, 0x4, R36 ;  /* 0x0000000403227825 */ /* 0x000fca00078e0224 */
[----:B------:R-:W-:Y:S04]  /*45ad0*/  STL.64 [R1+0x1b50], R34 ;  /* 0x001b502201007387 */ /* 0x000fe80000100a00 */
[----:B------:R1:W-:Y:S04]  /*45ae0*/  STL.64 [R1+0x1ed8], R32 ;  /* 0x001ed82001007387 */ /* 0x0003e80000100a00 */
[----:B-1----:R-:W3:Y:S04]  /*45af0*/  LDL.LU.64 R32, [R1+0x2080] ;  /* 0x0020800001207983 */ /* 0x002ee80000300a00 */
[----:B------:R-:W3:Y:S01]  /*45b00*/  LDL.LU.64 R218, [R1+0x1b10] ;  /* 0x001b100001da7983 */ /* 0x000ee20000300a00 */
[----:B------:R-:W-:-:S05]  /*45b10*/  IMAD.WIDE R34, R3, 0x4, R48 ;  /* 0x0000000403227825 */ /* 0x000fca00078e0230 */
[----:B------:R4:W-:Y:S04]  /*45b20*/  STL.64 [R1+0x1b48], R34 ;  /* 0x001b482201007387 */ /* 0x0009e80000100a00 */
[----:B------:R-:W3:Y:S04]  /*45b30*/  LDL.LU.64 R220, [R1+0x1b08] ;  /* 0x001b080001dc7983 */ /* 0x000ee80000300a00 */
[----:B------:R-:W3:Y:S04]  /*45b40*/  LDL.LU.64 R222, [R1+0x1b00] ;  /* 0x001b000001de7983 */ /* 0x000ee80000300a00 */
[----:B------:R-:W3:Y:S04]  /*45b50*/  LDL.LU.64 R224, [R1+0x1af8] ;  /* 0x001af80001e07983 */ /* 0x000ee80000300a00 */
[----:B------:R-:W3:Y:S04]  /*45b60*/  LDL.LU.64 R226, [R1+0x1af0] ;  /* 0x001af00001e27983 */ /* 0x000ee80000300a00 */
[----:B------:R-:W3:Y:S04]  /*45b70*/  LDL.LU.64 R228, [R1+0x1ae8] ;  /* 0x001ae80001e47983 */ /* 0x000ee80000300a00 */
[----:B------:R-:W3:Y:S04]  /*45b80*/  LDL.LU.64 R230, [R1+0x1ae0] ;  /* 0x001ae00001e67983 */ /* 0x000ee80000300a00 */
[----:B------:R-:W3:Y:S04]  /*45b90*/  LDL.LU.64 R232, [R1+0x2090] ;  /* 0x0020900001e87983 */ /* 0x000ee80000300a00 */
[----:B------:R-:W3:Y:S04]  /*45ba0*/  LDL.LU.64 R48, [R1+0x1ad8] ;  /* 0x001ad80001307983 */ /* 0x000ee80000300a00 */
[----:B------:R-:W3:Y:S01]  /*45bb0*/  LDL.LU.64 R234, [R1+0x1ad0] ;  /* 0x001ad00001ea7983 */ /* 0x000ee20000300a00 */
[----:B----4-:R-:W-:-:S03]  /*45bc0*/  IMAD.WIDE R34, R3, 0x4, R38 ;  /* 0x0000000403227825 */ /* 0x010fc600078e0226 */
[----:B------:R-:W4:Y:S04]  /*45bd0*/  LDL.LU.64 R38, [R1+0x1ac8] ;  /* 0x001ac80001267983 */ /* 0x000f280000300a00 */
[----:B------:R2:W-:Y:S04]  /*45be0*/  STL.64 [R1+0x1b40], R34 ;  /* 0x001b402201007387 */ /* 0x0005e80000100a00 */
[----:B------:R-:W4:Y:S04]  /*45bf0*/  LDL.LU.64 R236, [R1+0x1ac0] ;  /* 0x001ac00001ec7983 */ /* 0x000f280000300a00 */
[----:B------:R-:W4:Y:S01]  /*45c00*/  LDL.LU.64 R238, [R1+0x1ab8] ;  /* 0x001ab80001ee7983 */ /* 0x000f220000300a00 */
[----:B--2---:R-:W-:-:S05]  /*45c10*/  IMAD.WIDE R34, R3, 0x4, R248 ;  /* 0x0000000403227825 */ /* 0x004fca00078e02f8 */
        /* <DEDUP_REMOVED lines=12> */
[----:B-1----:R-:W2:Y:S01]  /*45ce0*/  LDL.LU.64 R34, [R1+0x1a80] ;  /* 0x001a800001227983 */ /* 0x002ea20000300a00 */
[----:B------:R-:W-:-:S03]  /*45cf0*/  IMAD.WIDE R50, R3, 0x4, R50 ;  /* 0x0000000403327825 */ /* 0x000fc600078e0232 */
[----:B------:R-:W2:Y:S04]  /*45d00*/  LDL.LU.64 R36, [R1+0x1a78] ;  /* 0x001a780001247983 */ /* 0x000ea80000300a00 */
[----:B------:R1:W-:Y:S04]  /*45d10*/  STL.64 [R1+0x1b20], R50 ;  /* 0x001b203201007387 */ /* 0x0003e80000100a00 */
[----:B-1----:R-:W2:Y:S01]  /*45d20*/  LDL.LU.64 R50, [R1+0x1a70] ;  /* 0x001a700001327983 */ /* 0x002ea20000300a00 */
[----:B---3--:R-:W-:-:S05]  /*45d30*/  IMAD.WIDE R44, R3, 0x4, R44 ;  /* 0x00000004032c7825 */ /* 0x008fca00078e022c */
[----:B------:R1:W-:Y:S04]  /*45d40*/  STL.64 [R1+0x1b18], R44 ;  /* 0x001b182c01007387 */ /* 0x0003e80000100a00 */
[----:B-1----:R-:W3:Y:S01]  /*45d50*/  LDL.LU.64 R44, [R1+0x20a8] ;  /* 0x0020a800012c7983 */ /* 0x002ee20000300a00 */
        /* <DEDUP_REMOVED lines=18> */
[----:B------:R-:W3:Y:S04]  /*45e80*/  LDL.LU.64 R48, [R1+0x1a68] ;  /* 0x001a680001307983 */ /* 0x000ee80000300a00 */
[----:B------:R1:W-:Y:S04]  /*45e90*/  STL.64 [R1+0x1ee8], R32 ;  /* 0x001ee82001007387 */ /* 0x0003e80000100a00 */
[----:B------:R4:W-:Y:S01]  /*45ea0*/  STL.64 [R1+0x1ad8], R218 ;  /* 0x001ad8da01007387 */ /* 0x0009e20000100a00 */
[----:B-1----:R-:W-:-:S04]  /*45eb0*/  IMAD.WIDE R32, R3, 0x4, R234 ;  /* 0x0000000403207825 */ /* 0x002fc800078e02ea */
[C---:B----4-:R-:W-:Y:S02]  /*45ec0*/  IMAD.WIDE R218, R3.reuse, 0x4, R38 ;  /* 0x0000000403da7825 */ /* 0x050fe400078e0226 */
[----:B------:R-:W4:Y:S04]  /*45ed0*/  LDL.LU.64 R38, [R1+0x1a60] ;  /* 0x001a600001267983 */ /* 0x000f280000300a00 */
[----:B------:R1:W-:Y:S01]  /*45ee0*/  STL.64 [R1+0x1ad0], R32 ;  /* 0x001ad02001007387 */ /* 0x0003e20000100a00 */
[----:B------:R-:W-:-:S03]  /*45ef0*/  IMAD.WIDE R220, R3, 0x4, R238 ;  /* 0x0000000403dc7825 */ /* 0x000fc600078e02ee */
[----:B------:R2:W-:Y:S01]  /*45f00*/  STL.64 [R1+0x1ac8], R218 ;  /* 0x001ac8da01007387 */ /* 0x0005e20000100a00 */
[----:B-1----:R-:W-:-:S05]  /*45f10*/  IMAD.WIDE R32, R3, 0x4, R236 ;  /* 0x0000000403207825 */ /* 0x002fca00078e02ec */
[----:B------:R1:W-:Y:S04]  /*45f20*/  STL.64 [R1+0x1ac0], R32 ;  /* 0x001ac02001007387 */ /* 0x0003e80000100a00 */
[----:B------:R1:W-:Y:S01]  /*45f30*/  STL.64 [R1+0x1ab8], R220 ;  /* 0x001ab8dc01007387 */ /* 0x0003e20000100a00 */
[----:B--2---:R-:W-:-:S04]  /*45f40*/  IMAD.WIDE R218, R3, 0x4, R240 ;  /* 0x0000000403da7825 */ /* 0x004fc800078e02f0 */
        /* <DEDUP_REMOVED lines=18> */
[----:B------:R-:W-:-:S04]  /*46070*/  IMAD.WIDE R34, R3, 0x4, R36 ;  /* 0x0000000403227825 */ /* 0x000fc800078e0224 */
[C---:B-1----:R-:W-:Y:S02]  /*46080*/  IMAD.WIDE R32, R3.reuse, 0x4, R50 ;  /* 0x0000000403207825 */ /* 0x042fe400078e0232 */
[----:B------:R-:W2:Y:S04]  /*46090*/  LDL.LU.64 R50, [R1+0x1a40] ;  /* 0x001a400001327983 */ /* 0x000ea80000300a00 */
[----:B------:R-:W-:Y:S04]  /*460a0*/  STL.64 [R1+0x1a78], R34 ;  /* 0x001a782201007387 */ /* 0x000fe80000100a00 */
[----:B------:R1:W-:Y:S04]  /*460b0*/  STL.64 [R1+0x1a70], R32 ;  /* 0x001a702001007387 */ /* 0x0003e80000100a00 */
[----:B-1----:R-:W2:Y:S04]  /*460c0*/  LDL.LU.64 R32, [R1+0x1a38] ;  /* 0x001a380001207983 */ /* 0x002ea80000300a00 */
[----:B------:R-:W2:Y:S01]  /*460d0*/  LDL.LU.64 R218, [R1+0x20b0] ;  /* 0x0020b00001da7983 */ /* 0x000ea20000300a00 */
[----:B---3--:R-:W-:-:S05]  /*460e0*/  IMAD.WIDE R34, R3, 0x4, R44 ;  /* 0x0000000403227825 */ /* 0x008fca00078e022c */
        /* <DEDUP_REMOVED lines=10> */
[----:B-1----:R-:W-:-:S03]  /*46190*/  IMAD.WIDE R34, R3, 0x4, R48 ;  /* 0x0000000403227825 */ /* 0x002fc600078e0230 */
[----:B------:R-:W3:Y:S04]  /*461a0*/  LDL.LU.64 R48, [R1+0x1828] ;  /* 0x0018280001307983 */ /* 0x000ee80000300a00 */
[----:B------:R4:W-:Y:S04]  /*461b0*/  STL.64 [R1+0x1a68], R34 ;  /* 0x001a682201007387 */ /* 0x0009e80000100a00 */
[----:B------:R-:W3:Y:S04]  /*461c0*/  LDL.LU.64 R236, [R1+0x12a8] ;  /* 0x0012a80001ec7983 */ /* 0x000ee80000300a00 */
[----:B------:R-:W3:Y:S01]  /*461d0*/  LDL.LU.64 R238, [R1+0x1268] ;  /* 0x0012680001ee7983 */ /* 0x000ee20000300a00 */
[----:B----4-:R-:W-:-:S05]  /*461e0*/  IMAD.WIDE R34, R3, 0x4, R38 ;  /* 0x0000000403227825 */ /* 0x010fca00078e0226 */
[----:B------:R2:W-:Y:S04]  /*461f0*/  STL.64 [R1+0x1a60], R34 ;  /* 0x001a602201007387 */ /* 0x0005e80000100a00 */
[----:B------:R-:W4:Y:S04]  /*46200*/  LDL.LU.64 R240, [R1+0x1228] ;  /* 0x0012280001f07983 */ /* 0x000f280000300a00 */
[----:B------:R-:W4:Y:S04]  /*46210*/  LDL.LU.64 R38, [R1+0x11e8] ;  /* 0x0011e80001267983 */ /* 0x000f280000300a00 */
[----:B------:R-:W4:Y:S04]  /*46220*/  LDL.LU.64 R242, [R1+0x11a8] ;  /* 0x0011a80001f27983 */ /* 0x000f280000300a00 */
[----:B------:R-:W4:Y:S01]  /*46230*/  LDL.LU.64 R244, [R1+0x1168] ;  /* 0x0011680001f47983 */ /* 0x000f220000300a00 */
[----:B--2---:R-:W-:-:S05]  /*46240*/  IMAD.WIDE R34, R3, 0x4, R248 ;  /* 0x0000000403227825 */ /* 0x004fca00078e02f8 */
        /* <DEDUP_REMOVED lines=8> */
[----:B------:R-:W-:-:S05]  /*462d0*/  IMAD.WIDE R40, R3, 0x4, R40 ;  /* 0x0000000403287825 */ /* 0x000fca00078e0228 */
        /* <DEDUP_REMOVED lines=8> */
[----:B------:R1:W-:Y:S01]  /*46360*/  STL.64 [R1+0x1f00], R218 ;  /* 0x001f00da01007387 */ /* 0x0003e20000100a00 */
[----:B---3--:R-:W-:-:S04]  /*46370*/  IMAD.WIDE R32, R3, 0x4, R220 ;  /* 0x0000000403207825 */ /* 0x008fc800078e02dc */
[C---:B-1----:R-:W-:Y:S01]  /*46380*/  IMAD.WIDE R218, R3.reuse, 0x4, R222 ;  /* 0x0000000403da7825 */ /* 0x042fe200078e02de */
[----:B------:R1:W-:Y:S03]  /*46390*/  STL.64 [R1+0x1a30], R32 ;  /* 0x001a302001007387 */ /* 0x0003e60000100a00 */
[C---:B------:R-:W-:Y:S01]  /*463a0*/  IMAD.WIDE R220, R3.reuse, 0x4, R224 ;  /* 0x0000000403dc7825 */ /* 0x040fe200078e02e0 */
[----:B------:R3:W-:Y:S04]  /*463b0*/  STL.64 [R1+0x1f08], R218 ;  /* 0x001f08da01007387 */ /* 0x0007e80000100a00 */
[----:B------:R3:W-:Y:S01]  /*463c0*/  STL.64 [R1+0x1f10], R220 ;  /* 0x001f10dc01007387 */ /* 0x0007e20000100a00 */
[----:B-1----:R-:W-:-:S04]  /*463d0*/  IMAD.WIDE R32, R3, 0x4, R226 ;  /* 0x0000000403207825 */ /* 0x002fc800078e02e2 */
[C---:B---3--:R-:W-:Y:S01]  /*463e0*/  IMAD.WIDE R218, R3.reuse, 0x4, R228 ;  /* 0x0000000403da7825 */ /* 0x048fe200078e02e4 */
[----:B------:R-:W-:Y:S03]  /*463f0*/  STL.64 [R1+0x1f18], R32 ;  /* 0x001f182001007387 */ /* 0x000fe60000100a00 */
[C---:B------:R-:W-:Y:S01]  /*46400*/  IMAD.WIDE R220, R3.reuse, 0x4, R230 ;  /* 0x0000000403dc7825 */ /* 0x040fe200078e02e6 */
[----:B------:R1:W-:Y:S04]  /*46410*/  STL.64 [R1+0x1f20], R218 ;  /* 0x001f20da01007387 */ /* 0x0003e80000100a00 */
[----:B------:R-:W-:Y:S01]  /*46420*/  STL.64 [R1+0x1f28], R220 ;  /* 0x001f28dc01007387 */ /* 0x000fe20000100a00 */
[----:B-1----:R-:W-:-:S03]  /*46430*/  IMAD.WIDE R218, R3, 0x4, R44 ;  /* 0x0000000403da7825 */ /* 0x002fc600078e022c */
[----:B------:R-:W3:Y:S01]  /*46440*/  LDL.LU.64 R44, [R1+0xf68] ;  /* 0x000f6800012c7983 */ /* 0x000ee20000300a00 */
[----:B------:R-:W-:-:S05]  /*46450*/  IMAD.WIDE R32, R3, 0x4, R232 ;  /* 0x0000000403207825 */ /* 0x000fca00078e02e8 */
[----:B------:R1:W-:Y:S04]  /*46460*/  STL.64 [R1+0x3258], R32 ;  /* 0x0032582001007387 */ /* 0x0003e80000100a00 */
[----:B------:R1:W-:Y:S02]  /*46470*/  STL.64 [R1+0x3250], R218 ;  /* 0x003250da01007387 */ /* 0x0003e40000100a00 */
[----:B-1----:R-:W-:-:S04]  /*46480*/  IMAD.WIDE R32, R3, 0x4, R234 ;  /* 0x0000000403207825 */ /* 0x002fc800078e02ea */
[C---:B------:R-:W-:Y:S02]  /*46490*/  IMAD.WIDE R218, R3.reuse, 0x4, R48 ;  /* 0x0000000403da7825 */ /* 0x040fe400078e0230 */
[----:B------:R-:W3:Y:S04]  /*464a0*/  LDL.LU.64 R48, [R1+0xf28] ;  /* 0x000f280001307983 */ /* 0x000ee80000300a00 */
[----:B------:R1:W-:Y:S04]  /*464b0*/  STL.64 [R1+0x3248], R32 ;  /* 0x0032482001007387 */ /* 0x0003e80000100a00 */
[----:B------:R4:W-:Y:S01]  /*464c0*/  STL.64 [R1+0x3240], R218 ;  /* 0x003240da01007387 */ /* 0x0009e20000100a00 */
[----:B------:R-:W-:-:S04]  /*464d0*/  IMAD.WIDE R220, R3, 0x4, R238 ;  /* 0x0000000403dc7825 */ /* 0x000fc800078e02ee */
[----:B-1----:R-:W-:-:S05]  /*464e0*/  IMAD.WIDE R32, R3, 0x4, R236 ;  /* 0x0000000403207825 */ /* 0x002fca00078e02ec */
[----:B------:R1:W-:Y:S04]  /*464f0*/  STL.64 [R1+0x3238], R32 ;  /* 0x0032382001007387 */ /* 0x0003e80000100a00 */
[----:B------:R4:W-:Y:S02]  /*46500*/  STL.64 [R1+0x3230], R220 ;  /* 0x003230dc01007387 */ /* 0x0009e40000100a00 */
[----:B----4-:R-:W-:-:S04]  /*46510*/  IMAD.WIDE R218, R3, 0x4, R240 ;  /* 0x0000000403da7825 */ /* 0x010fc800078e02f0 */
[C---:B-1----:R-:W-:Y:S02]  /*46520*/  IMAD.WIDE R32, R3.reuse, 0x4, R38 ;  /* 0x0000000403207825 */ /* 0x042fe400078e0226 */
[----:B------:R-:W4:Y:S04]  /*46530*/  LDL.LU.64 R38, [R1+0xee8] ;  /* 0x000ee80001267983 */ /* 0x000f280000300a00 */
[----:B------:R1:W-:Y:S01]  /*46540*/  STL.64 [R1+0x3228], R218 ;  /* 0x003228da01007387 */ /* 0x0003e20000100a00 */
[----:B------:R-:W-:-:S03]  /*46550*/  IMAD.WIDE R220, R3, 0x4, R244 ;  /* 0x0000000403dc7825 */ /* 0x000fc600078e02f4 */
[----:B------:R2:W-:Y:S01]  /*46560*/  STL.64 [R1+0x3220], R32 ;  /* 0x0032202001007387 */ /* 0x0005e20000100a00 */
[----:B-1----:R-:W-:-:S05]  /*46570*/  IMAD.WIDE R218, R3, 0x4, R242 ;  /* 0x0000000403da7825 */ /* 0x002fca00078e02f2 */
[----:B------:R1:W-:Y:S04]  /*46580*/  STL.64 [R1+0x3218], R218 ;  /* 0x003218da01007387 */ /* 0x0003e80000100a00 */
[----:B------:R-:W-:Y:S01]  /*46590*/  STL.64 [R1+0x3210], R220 ;  /* 0x003210dc01007387 */ /* 0x000fe20000100a00 */
[----:B--2---:R-:W-:-:S04]  /*465a0*/  IMAD.WIDE R32, R3, 0x4, R250 ;  /* 0x0000000403207825 */ /* 0x004fc800078e02fa */
        /* <DEDUP_REMOVED lines=193> */
[----:B-1----:R-:W-:-:S04]  /*471c0*/  IMAD.WIDE R218, R3, 0x4, R34 ;  /* 0x0000000403da7825 */ /* 0x002fc800078e0222 */
[C---:B------:R-:W-:Y:S01]  /*471d0*/  IMAD.WIDE R34, R3.reuse, 0x4, R36 ;  /* 0x0000000403227825 */ /* 0x040fe200078e0224 */
[----:B------:R-:W-:Y:S03]  /*471e0*/  STL.64 [R1+0x3120], R218 ;  /* 0x003120da01007387 */ /* 0x000fe60000100a00 */
        /* <DEDUP_REMOVED lines=90> */
[----:B------:R-:W-:-:S04]  /*47790*/  IMAD.WIDE R218, R3, 0x4, R34 ;  /* 0x0000000403da7825 */ /* 0x000fc800078e0222 */
[C---:B-1----:R-:W-:Y:S01]  /*477a0*/  IMAD.WIDE R32, R3.reuse, 0x4, R36 ;  /* 0x0000000403207825 */ /* 0x042fe200078e0224 */
[----:B------:R1:W-:Y:S03]  /*477b0*/  STL.64 [R1+0x18f0], R218 ;  /* 0x0018f0da01007387 */ /* 0x0003e60000100a00 */
[C---:B----4-:R-:W-:Y:S02]  /*477c0*/  IMAD.WIDE R34, R3.reuse, 0x4, R38 ;  /* 0x0000000403227825 */ /* 0x050fe400078e0226 */
[----:B------:R-:W4:Y:S04]  /*477d0*/  LDL.LU.64 R38, [R1+0x1218] ;  /* 0x0012180001267983 */ /* 0x000f280000300a00 */
[----:B------:R2:W-:Y:S04]  /*477e0*/  STL.64 [R1+0x30d8], R32 ;  /* 0x0030d82001007387 */ /* 0x0005e80000100a00 */
[----:B------:R-:W-:Y:S04]  /*477f0*/  STL.64 [R1+0x30d0], R34 ;  /* 0x0030d02201007387 */ /* 0x000fe80000100a00 */
[----:B-1----:R-:W4:Y:S01]  /*47800*/  LDL.LU.64 R218, [R1+0x11d8] ;  /* 0x0011d80001da7983 */ /* 0x002f220000300a00 */
[----:B--2---:R-:W-:-:S03]  /*47810*/  IMAD.WIDE R32, R3, 0x4, R248 ;  /* 0x0000000403207825 */ /* 0x004fc600078e02f8 */
[----:B------:R-:W2:Y:S04]  /*47820*/  LDL.LU.64 R248, [R1+0x1198] ;  /* 0x0011980001f87983 */ /* 0x000ea80000300a00 */
[----:B------:R1:W-:Y:S04]  /*47830*/  STL.64 [R1+0x30c8], R32 ;  /* 0x0030c82001007387 */ /* 0x0003e80000100a00 */
[----:B-1----:R-:W2:Y:S04]  /*47840*/  LDL.LU.64 R32, [R1+0x1158] ;  /* 0x0011580001207983 */ /* 0x002ea80000300a00 */
        /* <DEDUP_REMOVED lines=8> */
[----:B------:R-:W-:-:S03]  /*478d0*/  IMAD.WIDE R34, R3, 0x4, R42 ;  /* 0x0000000403227825 */ /* 0x000fc600078e022a */
        /* <DEDUP_REMOVED lines=17> */
[----:B------:R-:W3:Y:S04]  /*479f0*/  LDL.LU.64 R250, [R1+0xba8] ;  /* 0x000ba80001fa7983 */ /* 0x000ee80000300a00 */
[----:B-1----:R-:W3:Y:S01]  /*47a00*/  LDL.LU.64 R34, [R1+0xb40] ;  /* 0x000b400001227983 */ /* 0x002ee20000300a00 */
[----:B------:R-:W-:-:S05]  /*47a10*/  IMAD.WIDE R48, R3, 0x4, R48 ;  /* 0x0000000403307825 */ /* 0x000fca00078e0230 */
[----:B------:R1:W-:Y:S04]  /*47a20*/  STL.64 [R1+0x1990], R48 ;  /* 0x0019903001007387 */ /* 0x0003e80000100a00 */
[----:B-1----:R-:W3:Y:S01]  /*47a30*/  LDL.LU.64 R48, [R1+0xb00] ;  /* 0x000b000001307983 */ /* 0x002ee20000300a00 */
[----:B----4-:R-:W-:-:S05]  /*47a40*/  IMAD.WIDE R38, R3, 0x4, R38 ;  /* 0x0000000403267825 */ /* 0x010fca00078e0226 */
[----:B------:R1:W-:Y:S01]  /*47a50*/  STL.64 [R1+0x19d0], R38 ;  /* 0x0019d02601007387 */ /* 0x0003e20000100a00 */
[----:B------:R-:W-:-:S03]  /*47a60*/  IMAD.WIDE R218, R3, 0x4, R218 ;  /* 0x0000000403da7825 */ /* 0x000fc600078e02da */
[----:B-1----:R-:W4:Y:S04]  /*47a70*/  LDL.LU.64 R38, [R1+0x900] ;  /* 0x0009000001267983 */ /* 0x002f280000300a00 */
[----:B------:R1:W-:Y:S04]  /*47a80*/  STL.64 [R1+0x1a10], R218 ;  /* 0x001a10da01007387 */ /* 0x0003e80000100a00 */
[----:B-1----:R1:W5:Y:S01]  /*47a90*/  LDL.LU.64 R218, [R1+0x3af0] ;  /* 0x003af00001da7983 */ /* 0x0023620000300a00 */
[----:B--2---:R-:W-:-:S05]  /*47aa0*/  IMAD.WIDE R248, R3, 0x4, R248 ;  /* 0x0000000403f87825 */ /* 0x004fca00078e02f8 */
[----:B------:R2:W-:Y:S01]  /*47ab0*/  STL.64 [R1+0x30c0], R248 ;  /* 0x0030c0f801007387 */ /* 0x0005e20000100a00 */
[----:B------:R-:W-:-:S03]  /*47ac0*/  IMAD.WIDE R32, R3, 0x4, R32 ;  /* 0x0000000403207825 */ /* 0x000fc600078e0220 */
[----:B--2---:R-:W2:Y:S01]  /*47ad0*/  LDL.LU.64 R248, [R1+0x3ae8] ;  /* 0x003ae80001f87983 */ /* 0x004ea20000300a00 */
[----:B------:R-:W-:-:S03]  /*47ae0*/  IMAD.WIDE R220, R3, 0x4, R220 ;  /* 0x0000000403dc7825 */ /* 0x000fc600078e02dc */
[----:B------:R1:W-:Y:S01]  /*47af0*/  STL.64 [R1+0x30b8], R32 ;  /* 0x0030b82001007387 */ /* 0x0003e20000100a00 */
[----:B------:R-:W-:-:S03]  /*47b00*/  IMAD.WIDE R222, R3, 0x4, R222 ;  /* 0x0000000403de7825 */ /* 0x000fc600078e02de */
        /* <DEDUP_REMOVED lines=19> */
[----:B-1----:R-:W-:-:S04]  /*47c40*/  IMAD.WIDE R32, R3, 0x4, R234 ;  /* 0x0000000403207825 */ /* 0x002fc800078e02ea */
[C---:B------:R-:W-:Y:S01]  /*47c50*/  IMAD.WIDE R220, R3.reuse, 0x4, R238 ;  /* 0x0000000403dc7825 */ /* 0x040fe200078e02ee */
[----:B------:R1:W-:Y:S04]  /*47c60*/  STL.64 [R1+0x3068], R32 ;  /* 0x0030682001007387 */ /* 0x0003e80000100a00 */
[----:B------:R1:W-:Y:S02]  /*47c70*/  STL.64 [R1+0x3060], R222 ;  /* 0x003060de01007387 */ /* 0x0003e40000100a00 */
[C---:B-1----:R-:W-:Y:S02]  /*47c80*/  IMAD.WIDE R32, R3.reuse, 0x4, R40 ;  /* 0x0000000403207825 */ /* 0x042fe400078e0228 */
[----:B------:R-:W2:Y:S02]  /*47c90*/  LDL.LU.64 R40, [R1+0x1888] ;  /* 0x0018880001287983 */ /* 0x000ea40000300a00 */
[----:B------:R-:W-:-:S02]  /*47ca0*/  IMAD.WIDE R222, R3, 0x4, R242 ;  /* 0x0000000403de7825 */ /* 0x000fc400078e02f2 */
[----:B------:R1:W-:Y:S04]  /*47cb0*/  STL.64 [R1+0x3058], R220 ;  /* 0x003058dc01007387 */ /* 0x0003e80000100a00 */
        /* <DEDUP_REMOVED lines=45> */
[----:B-1----:R-:W2:Y:S04]  /*47f90*/  LDL.LU.64 R34, [R1+0x1190] ;  /* 0x0011900001227983 */ /* 0x002ea80000300a00 */
[----:B------:R-:W2:Y:S01]  /*47fa0*/  LDL.LU.64 R40, [R1+0x1150] ;  /* 0x0011500001287983 */ /* 0x000ea20000300a00 */
[----:B------:R-:W-:-:S05]  /*47fb0*/  IMAD.WIDE R50, R3, 0x4, R50 ;  /* 0x0000000403327825 */ /* 0x000fca00078e0232 */
[----:B------:R1:W-:Y:S04]  /*47fc0*/  STL.64 [R1+0x1880], R50 ;  /* 0x0018803201007387 */ /* 0x0003e80000100a00 */
[----:B-1----:R-:W2:Y:S01]  /*47fd0*/  LDL.LU.64 R50, [R1+0x1110] ;  /* 0x0011100001327983 */ /* 0x002ea20000300a00 */
[----:B------:R-:W-:-:S04]  /*47fe0*/  IMAD.WIDE R248, R3, 0x4, R248 ;  /* 0x0000000403f87825 */ /* 0x000fc800078e02f8 */
[----:B---3--:R-:W-:-:S05]  /*47ff0*/  IMAD.WIDE R44, R3, 0x4, R44 ;  /* 0x00000004032c7825 */ /* 0x008fca00078e022c */
[----:B------:R1:W-:Y:S04]  /*48000*/  STL.64 [R1+0x3040], R44 ;  /* 0x0030402c01007387 */ /* 0x0003e80000100a00 */
[----:B-1----:R-:W3:Y:S04]  /*48010*/  LDL.LU.64 R44, [R1+0x10d0] ;  /* 0x0010d000012c7983 */ /* 0x002ee80000300a00 */
        /* <DEDUP_REMOVED lines=29> */
[----:B------:R1:W-:Y:S04]  /*481f0*/  STL.64 [R1+0x18d0], R32 ;  /* 0x0018d02001007387 */ /* 0x0003e80000100a00 */
[----:B------:R1:W-:Y:S01]  /*48200*/  STL.64 [R1+0x1898], R220 ;  /* 0x001898dc01007387 */ /* 0x0003e20000100a00 */
[----:B------:R-:W-:-:S04]  /*48210*/  IMAD.WIDE R222, R3, 0x4, R240 ;  /* 0x0000000403de7825 */ /* 0x000fc800078e02f0 */
[----:B-1----:R-:W-:-:S05]  /*48220*/  IMAD.WIDE R32, R3, 0x4, R238 ;  /* 0x0000000403207825 */ /* 0x002fca00078e02ee */
[----:B------:R1:W-:Y:S01]  /*48230*/  STL.64 [R1+0x1860], R32 ;  /* 0x0018602001007387 */ /* 0x0003e20000100a00 */
[----:B------:R-:W-:-:S03]  /*48240*/  IMAD.WIDE R220, R3, 0x4, R242 ;  /* 0x0000000403dc7825 */ /* 0x000fc600078e02f2 */
[----:B------:R1:W-:Y:S02]  /*48250*/  STL.64 [R1+0x3028], R222 ;  /* 0x003028de01007387 */ /* 0x0003e40000100a00 */
[C---:B-1----:R-:W-:Y:S02]  /*48260*/  IMAD.WIDE R32, R3.reuse, 0x4, R42 ;  /* 0x0000000403207825 */ /* 0x042fe400078e022a */
[----:B------:R-:W2:Y:S04]  /*48270*/  LDL.LU.64 R42, [R1+0xf90] ;  /* 0x000f9000012a7983 */ /* 0x000ea80000300a00 */
[----:B------:R1:W-:Y:S01]  /*48280*/  STL.64 [R1+0x3020], R220 ;  /* 0x003020dc01007387 */ /* 0x0003e20000100a00 */
[----:B------:R-:W-:-:S03]  /*48290*/  IMAD.WIDE R222, R3, 0x4, R244 ;  /* 0x0000000403de7825 */ /* 0x000fc600078e02f4 */
[----:B------:R1:W-:Y:S04]  /*482a0*/  STL.64 [R1+0x18d8], R32 ;  /* 0x0018d82001007387 */ /* 0x0003e80000100a00 */
[----:B------:R-:W-:Y:S01]  /*482b0*/  STL.64 [R1+0x1920], R222 ;  /* 0x001920de01007387 */ /* 0x000fe20000100a00 */
[----:B-1----:R-:W-:-:S05]  /*482c0*/  IMAD.WIDE R220, R3, 0x4, R250 ;  /* 0x0000000403dc7825 */ /* 0x002fca00078e02fa */
[----:B------:R-:W-:Y:S01]  /*482d0*/  STL.64 [R1+0x1928], R220 ;  /* 0x001928dc01007387 */ /* 0x000fe20000100a00 */
[----:B------:R-:W-:-:S04]  /*482e0*/  IMAD.WIDE R32, R3, 0x4, R34 ;  /* 0x0000000403207825 */ /* 0x000fc800078e0222 */
[C---:B------:R-:W-:Y:S02]  /*482f0*/  IMAD.WIDE R34, R3.reuse, 0x4, R40 ;  /* 0x0000000403227825 */ /* 0x040fe400078e0228 */
[----:B------:R-:W2:Y:S04]  /*48300*/  LDL.LU.64 R40, [R1+0xf50] ;  /* 0x000f500001287983 */ /* 0x000ea80000300a00 */
[----:B------:R1:W-:Y:S04]  /*48310*/  STL.64 [R1+0x1fb0], R32 ;  /* 0x001fb02001007387 */ /* 0x0003e80000100a00 */
[----:B------:R3:W-:Y:S01]  /*48320*/  STL.64 [R1+0x1fa8], R34 ;  /* 0x001fa82201007387 */ /* 0x0007e20000100a00 */
[----:B-1----:R-:W-:-:S03]  /*48330*/  IMAD.WIDE R32, R3, 0x4, R50 ;  /* 0x0000000403207825 */ /* 0x002fc600078e0232 */
[----:B------:R-:W2:Y:S04]  /*48340*/  LDL.LU.64 R50, [R1+0xf10] ;  /* 0x000f100001327983 */ /* 0x000ea80000300a00 */
[----:B------:R1:W-:Y:S01]  /*48350*/  STL.64 [R1+0x1fa0], R32 ;  /* 0x001fa02001007387 */ /* 0x0003e20000100a00 */
[----:B---3--:R-:W-:-:S03]  /*48360*/  IMAD.WIDE R34, R3, 0x4, R44 ;  /* 0x0000000403227825 */ /* 0x008fc600078e022c */
[----:B------:R-:W3:Y:S04]  /*48370*/  LDL.LU.64 R44, [R1+0xed0] ;  /* 0x000ed000012c7983 */ /* 0x000ee80000300a00 */
[----:B------:R-:W-:Y:S01]  /*48380*/  STL.64 [R1+0x1f98], R34 ;  /* 0x001f982201007387 */ /* 0x000fe20000100a00 */
[----:B-1----:R-:W-:-:S03]  /*48390*/  IMAD.WIDE R32, R3, 0x4, R248 ;  /* 0x0000000403207825 */ /* 0x002fc600078e02f8 */
[----:B------:R-:W3:Y:S04]  /*483a0*/  LDL.LU.64 R248, [R1+0xe90] ;  /* 0x000e900001f87983 */ /* 0x000ee80000300a00 */
        /* <DEDUP_REMOVED lines=73> */
[----:B------:R-:W2:Y:S02]  /*48840*/  LDL.LU.64 R36, [R1+0x1148] ;  /* 0x0011480001247983 */ /* 0x000ea40000300a00 */
[C---:B------:R-:W-:Y:S02]  /*48850*/  IMAD.WIDE R222, R3.reuse, 0x4, R244 ;  /* 0x0000000403de7825 */ /* 0x040fe400078e02f4 */
[----:B------:R1:W-:Y:S04]  /*48860*/  STL.64 [R1+0x1230], R220 ;  /* 0x001230dc01007387 */ /* 0x0003e80000100a00 */
        /* <DEDUP_REMOVED lines=11> */
[----:B------:R3:W-:Y:S01]  /*48920*/  STL.64 [R1+0x11f8], R32 ;  /* 0x0011f82001007387 */ /* 0x0007e20000100a00 */
[----:B------:R-:W-:-:S03]  /*48930*/  IMAD.WIDE R34, R3, 0x4, R50 ;  /* 0x0000000403227825 */ /* 0x000fc600078e0232 */
[----:B------:R-:W2:Y:S04]  /*48940*/  LDL.LU.64 R50, [R1+0x1130] ;  /* 0x0011300001327983 */ /* 0x000ea80000300a00 */
[----:B------:R1:W-:Y:S01]  /*48950*/  STL.64 [R1+0x11f0], R34 ;  /* 0x0011f02201007387 */ /* 0x0003e20000100a00 */
[----:B---3--:R-:W-:-:S03]  /*48960*/  IMAD.WIDE R32, R3, 0x4, R44 ;  /* 0x0000000403207825 */ /* 0x008fc600078e022c */
[----:B------:R-:W3:Y:S04]  /*48970*/  LDL.LU.64 R44, [R1+0x1108] ;  /* 0x00110800012c7983 */ /* 0x000ee80000300a00 */
[----:B------:R1:W-:Y:S02]  /*48980*/  STL.64 [R1+0x11e0], R32 ;  /* 0x0011e02001007387 */ /* 0x0003e40000100a00 */
[C---:B-1----:R-:W-:Y:S02]  /*48990*/  IMAD.WIDE R34, R3.reuse, 0x4, R248 ;  /* 0x0000000403227825 */ /* 0x042fe400078e02f8 */
[----:B------:R-:W3:Y:S04]  /*489a0*/  LDL.LU.64 R32, [R1+0x1100] ;  /* 0x0011000001207983 */ /* 0x000ee80000300a00 */
[----:B------:R-:W3:Y:S04]  /*489b0*/  LDL.LU.64 R220, [R1+0x10f8] ;  /* 0x0010f80001dc7983 */ /* 0x000ee80000300a00 */
        /* <DEDUP_REMOVED lines=61> */
[----:B------:R1:W-:Y:S01]  /*48d90*/  STL.64 [R1+0x1138], R32 ;  /* 0x0011382001007387 */ /* 0x0003e20000100a00 */
[----:B------:R-:W-:-:S03]  /*48da0*/  IMAD.WIDE R222, R3, 0x4, R240 ;  /* 0x0000000403de7825 */ /* 0x000fc600078e02f0 */
[----:B------:R4:W-:Y:S01]  /*48db0*/  STL.64 [R1+0x1130], R220 ;  /* 0x001130dc01007387 */ /* 0x0009e20000100a00 */
[----:B-1----:R-:W-:-:S04]  /*48dc0*/  IMAD.WIDE R32, R3, 0x4, R238 ;  /* 0x0000000403207825 */ /* 0x002fc800078e02ee */
[C---:B----4-:R-:W-:Y:S01]  /*48dd0*/  IMAD.WIDE R220, R3.reuse, 0x4, R242 ;  /* 0x0000000403dc7825 */ /* 0x050fe200078e02f2 */
[----:B------:R1:W-:Y:S04]  /*48de0*/  STL.64 [R1+0x1120], R32 ;  /* 0x0011202001007387 */ /* 0x0003e80000100a00 */
[----:B------:R4:W-:Y:S01]  /*48df0*/  STL.64 [R1+0x1118], R222 ;  /* 0x001118de01007387 */ /* 0x0009e20000100a00 */
[----:B-1----:R-:W-:-:S03]  /*48e00*/  IMAD.WIDE R32, R3, 0x4, R38 ;  /* 0x0000000403207825 */ /* 0x002fc600078e0226 */
[----:B------:R-:W3:Y:S01]  /*48e10*/  LDL.LU.64 R38, [R1+0x10b0] ;  /* 0x0010b00001267983 */ /* 0x000ee20000300a00 */
[----:B----4-:R-:W-:-:S03]  /*48e20*/  IMAD.WIDE R222, R3, 0x4, R244 ;  /* 0x0000000403de7825 */ /* 0x010fc600078e02f4 */
[----:B------:R1:W-:Y:S04]  /*48e30*/  STL.64 [R1+0x1110], R220 ;  /* 0x001110dc01007387 */ /* 0x0003e80000100a00 */
[----:B------:R2:W-:Y:S04]  /*48e40*/  STL.64 [R1+0x1108], R32 ;  /* 0x0011082001007387 */ /* 0x0005e80000100a00 */
[----:B------:R-:W-:Y:S01]  /*48e50*/  STL.64 [R1+0x1100], R222 ;  /* 0x001100de01007387 */ /* 0x000fe20000100a00 */
[----:B-1----:R-:W-:-:S05]  /*48e60*/  IMAD.WIDE R220, R3, 0x4, R250 ;  /* 0x0000000403dc7825 */ /* 0x002fca00078e02fa */
[----:B------:R-:W-:Y:S01]  /*48e70*/  STL.64 [R1+0x10f8], R220 ;  /* 0x0010f8dc01007387 */ /* 0x000fe20000100a00 */
[----:B--2---:R-:W-:-:S04]  /*48e80*/  IMAD.WIDE R32, R3, 0x4, R34 ;  /* 0x0000000403207825 */ /* 0x004fc800078e0222 */
[C---:B------:R-:W-:Y:S02]  /*48e90*/  IMAD.WIDE R34, R3.reuse, 0x4, R36 ;  /* 0x0000000403227825 */ /* 0x040fe400078e0224 */
[----:B------:R-:W2:Y:S04]  /*48ea0*/  LDL.LU.64 R36, [R1+0x1080] ;  /* 0x0010800001247983 */ /* 0x000ea80000300a00 */
[----:B------:R1:W-:Y:S04]  /*48eb0*/  STL.64 [R1+0x10f0], R32 ;  /* 0x0010f02001007387 */ /* 0x0003e80000100a00 */
[----:B------:R4:W-:Y:S01]  /*48ec0*/  STL.64 [R1+0x10e0], R34 ;  /* 0x0010e02201007387 */ /* 0x0009e20000100a00 */
[----:B-1----:R-:W-:-:S03]  /*48ed0*/  IMAD.WIDE R32, R3, 0x4, R42 ;  /* 0x0000000403207825 */ /* 0x002fc600078e022a */
[----:B------:R-:W2:Y:S04]  /*48ee0*/  LDL.LU.64 R42, [R1+0x1078] ;  /* 0x00107800012a7983 */ /* 0x000ea80000300a00 */
[----:B------:R1:W-:Y:S01]  /*48ef0*/  STL.64 [R1+0x10d8], R32 ;  /* 0x0010d82001007387 */ /* 0x0003e20000100a00 */
[----:B----4-:R-:W-:-:S03]  /*48f00*/  IMAD.WIDE R34, R3, 0x4, R40 ;  /* 0x0000000403227825 */ /* 0x010fc600078e0228 */
[----:B------:R-:W4:Y:S04]  /*48f10*/  LDL.LU.64 R40, [R1+0x1070] ;  /* 0x0010700001287983 */ /* 0x000f280000300a00 */
[----:B------:R-:W-:Y:S01]  /*48f20*/  STL.64 [R1+0x10d0], R34 ;  /* 0x0010d02201007387 */ /* 0x000fe20000100a00 */
[----:B-1----:R-:W-:-:S03]  /*48f30*/  IMAD.WIDE R32, R3, 0x4, R50 ;  /* 0x0000000403207825 */ /* 0x002fc600078e0232 */
[----:B------:R-:W4:Y:S04]  /*48f40*/  LDL.LU.64 R50, [R1+0x1040] ;  /* 0x0010400001327983 */ /* 0x000f280000300a00 */
[----:B------:R1:W-:Y:S04]  /*48f50*/  STL.64 [R1+0x10c8], R32 ;  /* 0x0010c82001007387 */ /* 0x0003e80000100a00 */
[----:B-1----:R-:W4:Y:S04]  /*48f60*/  LDL.LU.64 R32, [R1+0x1038] ;  /* 0x0010380001207983 */ /* 0x002f280000300a00 */
[----:B------:R-:W4:Y:S01]  /*48f70*/  LDL.LU.64 R220, [R1+0x1030] ;  /* 0x0010300001dc7983 */ /* 0x000f220000300a00 */
        /* <DEDUP_REMOVED lines=22> */
[----:B-1----:R-:W-:-:S05]  /*490e0*/  IMAD.WIDE R34, R3, 0x4, R38 ;  /* 0x0000000403227825 */ /* 0x002fca00078e0226 */
[----:B------:R1:W-:Y:S04]  /*490f0*/  STL.64 [R1+0x1088], R34 ;  /* 0x0010882201007387 */ /* 0x0003e80000100a00 */
[----:B-1----:R-:W3:Y:S04]  /*49100*/  LDL.LU.64 R34, [R1+0xd80] ;  /* 0x000d800001227983 */ /* 0x002ee80000300a00 */
[----:B------:R-:W3:Y:S01]  /*49110*/  LDL.LU.64 R38, [R1+0xd40] ;  /* 0x000d400001267983 */ /* 0x000ee20000300a00 */
[----:B--2---:R-:W-:-:S05]  /*49120*/  IMAD.WIDE R36, R3, 0x4, R36 ;  /* 0x0000000403247825 */ /* 0x004fca00078e0224 */
[----:B------:R1:W-:Y:S04]  /*49130*/  STL.64 [R1+0x1058], R36 ;  /* 0x0010582401007387 */ /* 0x0003e80000100a00 */
[----:B-1----:R-:W2:Y:S01]  /*49140*/  LDL.LU.64 R36, [R1+0xcf0] ;  /* 0x000cf00001247983 */ /* 0x002ea20000300a00 */
[----:B------:R-:W-:-:S05]  /*49150*/  IMAD.WIDE R42, R3, 0x4, R42 ;  /* 0x00000004032a7825 */ /* 0x000fca00078e022a */
[----:B------:R1:W-:Y:S04]  /*49160*/  STL.64 [R1+0x1050], R42 ;  /* 0x0010502a01007387 */ /* 0x0003e80000100a00 */
[----:B-1----:R-:W2:Y:S01]  /*49170*/  LDL.LU.64 R42, [R1+0xc20] ;  /* 0x000c2000012a7983 */ /* 0x002ea20000300a00 */
[----:B----4-:R-:W-:-:S05]  /*49180*/  IMAD.WIDE R40, R3, 0x4, R40 ;  /* 0x0000000403287825 */ /* 0x010fca00078e0228 */
[----:B------:R1:W-:Y:S04]  /*49190*/  STL.64 [R1+0x1048], R40 ;  /* 0x0010482801007387 */ /* 0x0003e80000100a00 */
[----:B-1----:R-:W4:Y:S01]  /*491a0*/  LDL.LU.64 R40, [R1+0xb80] ;  /* 0x000b800001287983 */ /* 0x002f220000300a00 */
[----:B------:R-:W-:-:S05]  /*491b0*/  IMAD.WIDE R50, R3, 0x4, R50 ;  /* 0x0000000403327825 */ /* 0x000fca00078e0232 */
[----:B------:R1:W-:Y:S01]  /*491c0*/  STL.64 [R1+0x1018], R50 ;  /* 0x0010183201007387 */ /* 0x0003e20000100a00 */
[----:B------:R-:W-:-:S03]  /*491d0*/  IMAD.WIDE R32, R3, 0x4, R32 ;  /* 0x0000000403207825 */ /* 0x000fc600078e0220 */
[----:B-1----:R-:W4:Y:S04]  /*491e0*/  LDL.LU.64 R50, [R1+0xb28] ;  /* 0x000b280001327983 */ /* 0x002f280000300a00 */
[----:B------:R1:W-:Y:S02]  /*491f0*/  STL.64 [R1+0x1010], R32 ;  /* 0x0010102001007387 */ /* 0x0003e40000100a00 */
[----:B-1----:R-:W-:-:S05]  /*49200*/  IMAD.WIDE R32, R3, 0x4, R220 ;  /* 0x0000000403207825 */ /* 0x002fca00078e02dc */
        /* <DEDUP_REMOVED lines=9> */
[----:B------:R1:W-:Y:S03]  /*492a0*/  STL.64 [R1+0xf98], R220 ;  /* 0x000f98dc01007387 */ /* 0x0003e60000100a00 */
[C---:B------:R-:W-:Y:S01]  /*492b0*/  IMAD.WIDE R222, R3.reuse, 0x4, R232 ;  /* 0x0000000403de7825 */ /* 0x040fe200078e02e8 */
[----:B------:R3:W-:Y:S04]  /*492c0*/  STL.64 [R1+0xf90], R32 ;  /* 0x000f902001007387 */ /* 0x0007e80000100a00 */
[----:B------:R-:W-:Y:S01]  /*492d0*/  STL.64 [R1+0xf88], R222 ;  /* 0x000f88de01007387 */ /* 0x000fe20000100a00 */
[----:B-1----:R-:W-:-:S04]  /*492e0*/  IMAD.WIDE R220, R3, 0x4, R234 ;  /* 0x0000000403dc7825 */ /* 0x002fc800078e02ea */
[C---:B---3--:R-:W-:Y:S02]  /*492f0*/  IMAD.WIDE R32, R3.reuse, 0x4, R44 ;  /* 0x0000000403207825 */ /* 0x048fe400078e022c */
[----:B------:R-:W3:Y:S04]  /*49300*/  LDL.LU.64 R44, [R1+0xa68] ;  /* 0x000a6800012c7983 */ /* 0x000ee80000300a00 */
[----:B------:R-:W-:Y:S04]  /*49310*/  STL.64 [R1+0xf80], R220 ;  /* 0x000f80dc01007387 */ /* 0x000fe80000100a00 */
[----:B------:R1:W-:Y:S02]  /*49320*/  STL.64 [R1+0xf78], R32 ;  /* 0x000f782001007387 */ /* 0x0003e40000100a00 */
[----:B-1----:R-:W-:-:S02]  /*49330*/  IMAD.WIDE R32, R3, 0x4, R248 ;  /* 0x0000000403207825 */ /* 0x002fc400078e02f8 */
[----:B------:R-:W3:Y:S02]  /*49340*/  LDL.LU.64 R248, [R1+0x748] ;  /* 0x0007480001f87983 */ /* 0x000ee40000300a00 */
[----:B------:R-:W-:-:S05]  /*49350*/  IMAD.WIDE R220, R3, 0x4, R236 ;  /* 0x0000000403dc7825 */ /* 0x000fca00078e02ec */
[----:B------:R1:W-:Y:S01]  /*49360*/  STL.64 [R1+0xf58], R220 ;  /* 0x000f58dc01007387 */ /* 0x0003e20000100a00 */
[----:B------:R-:W-:-:S03]  /*49370*/  IMAD.WIDE R222, R3, 0x4, R240 ;  /* 0x0000000403de7825 */ /* 0x000fc600078e02f0 */
[----:B------:R1:W-:Y:S02]  /*49380*/  STL.64 [R1+0xf50], R32 ;  /* 0x000f502001007387 */ /* 0x0003e40000100a00 */
[----:B-1----:R-:W-:-:S04]  /*49390*/  IMAD.WIDE R220, R3, 0x4, R238 ;  /* 0x0000000403dc7825 */ /* 0x002fc800078e02ee */
[C---:B------:R-:W-:Y:S01]  /*493a0*/  IMAD.WIDE R32, R3.reuse, 0x4, R242 ;  /* 0x0000000403207825 */ /* 0x040fe200078e02f2 */
[----:B------:R1:W-:Y:S04]  /*493b0*/  STL.64 [R1+0xf48], R220 ;  /* 0x000f48dc01007387 */ /* 0x0003e80000100a00 */
[----:B------:R-:W-:Y:S01]  /*493c0*/  STL.64 [R1+0xf40], R222 ;  /* 0x000f40de01007387 */ /* 0x000fe20000100a00 */
[----:B-1----:R-:W-:-:S03]  /*493d0*/  IMAD.WIDE R220, R3, 0x4, R48 ;  /* 0x0000000403dc7825 */ /* 0x002fc600078e0230 */
[----:B------:R-:W3:Y:S04]  /*493e0*/  LDL.LU.64 R48, [R1+0xf38] ;  /* 0x000f380001307983 */ /* 0x000ee80000300a00 */
[----:B------:R1:W-:Y:S04]  /*493f0*/  STL.64 [R1+0xf18], R32 ;  /* 0x000f182001007387 */ /* 0x0003e80000100a00 */
[----:B------:R1:W-:Y:S02]  /*49400*/  STL.64 [R1+0xf10], R220 ;  /* 0x000f10dc01007387 */ /* 0x0003e40000100a00 */
[----:B-1----:R-:W-:-:S04]  /*49410*/  IMAD.WIDE R32, R3, 0x4, R244 ;  /* 0x0000000403207825 */ /* 0x002fc800078e02f4 */
[C---:B------:R-:W-:Y:S01]  /*49420*/  IMAD.WIDE R220, R3.reuse, 0x4, R250 ;  /* 0x0000000403dc7825 */ /* 0x040fe200078e02fa */
[----:B------:R1:W-:Y:S03]  /*49430*/  STL.64 [R1+0xf08], R32 ;  /* 0x000f082001007387 */ /* 0x0003e60000100a00 */
[C---:B------:R-:W-:Y:S01]  /*49440*/  IMAD.WIDE R34, R3.reuse, 0x4, R34 ;  /* 0x0000000403227825 */ /* 0x040fe200078e0222 */
[----:B------:R-:W-:Y:S03]  /*49450*/  STL.64 [R1+0xf00], R220 ;  /* 0x000f00dc01007387 */ /* 0x000fe60000100a00 */
[C---:B-1----:R-:W-:Y:S02]  /*49460*/  IMAD.WIDE R32, R3.reuse, 0x4, R38 ;  /* 0x0000000403207825 */ /* 0x042fe400078e0226 */
[----:B------:R-:W3:Y:S04]  /*49470*/  LDL.LU.64 R38, [R1+0xf30] ;  /* 0x000f300001267983 */ /* 0x000ee80000300a00 */
[----:B------:R2:W-:Y:S04]  /*49480*/  STL.64 [R1+0xed8], R34 ;  /* 0x000ed82201007387 */ /* 0x0005e80000100a00 */
[----:B------:R-:W-:Y:S01]  /*49490*/  STL.64 [R1+0xed0], R32 ;  /* 0x000ed02001007387 */ /* 0x000fe20000100a00 */
[----:B--2---:R-:W-:-:S03]  /*494a0*/  IMAD.WIDE R34, R3, 0x4, R36 ;  /* 0x0000000403227825 */ /* 0x004fc600078e0224 */
[----:B------:R-:W2:Y:S04]  /*494b0*/  LDL.LU.64 R36, [R1+0xef8] ;  /* 0x000ef80001247983 */ /* 0x000ea80000300a00 */
[----:B------:R1:W-:Y:S04]  /*494c0*/  STL.64 [R1+0xec8], R34 ;  /* 0x000ec82201007387 */ /* 0x0003e80000100a00 */
[----:B-1----:R-:W2:Y:S01]  /*494d0*/  LDL.LU.64 R34, [R1+0xef0] ;  /* 0x000ef00001227983 */ /* 0x002ea20000300a00 */
[----:B------:R-:W-:-:S05]  /*494e0*/  IMAD.WIDE R32, R3, 0x4, R42 ;  /* 0x0000000403207825 */ /* 0x000fca00078e022a */
[----:B------:R1:W-:Y:S04]  /*494f0*/  STL.64 [R1+0xec0], R32 ;  /* 0x000ec02001007387 */ /* 0x0003e80000100a00 */
[----:B-1----:R-:W2:Y:S01]  /*49500*/  LDL.LU.64 R32, [R1+0xeb8] ;  /* 0x000eb80001207983 */ /* 0x002ea20000300a00 */
[----:B----4-:R-:W-:-:S05]  /*49510*/  IMAD.WIDE R42, R3, 0x4, R40 ;  /* 0x00000004032a7825 */ /* 0x010fca00078e0228 */
[----:B------:R-:W-:Y:S04]  /*49520*/  STL.64 [R1+0xe98], R42 ;  /* 0x000e982a01007387 */ /* 0x000fe80000100a00 */
[----:B------:R-:W4:Y:S04]  /*49530*/  LDL.LU.64 R220, [R1+0xeb0] ;  /* 0x000eb00001dc7983 */ /* 0x000f280000300a00 */
[----:B------:R-:W4:Y:S01]  /*49540*/  LDL.LU.64 R222, [R1+0xe78] ;  /* 0x000e780001de7983 */ /* 0x000f220000300a00 */
[----:B------:R-:W-:-:S05]  /*49550*/  IMAD.WIDE R40, R3, 0x4, R50 ;  /* 0x0000000403287825 */ /* 0x000fca00078e0232 */
        /* <DEDUP_REMOVED lines=11> */
[----:B---3--:R-:W-:-:S05]  /*49610*/  IMAD.WIDE R40, R3, 0x4, R44 ;  /* 0x0000000403287825 */ /* 0x008fca00078e022c */
[----:B------:R1:W-:Y:S04]  /*49620*/  STL.64 [R1+0xe88], R40 ;  /* 0x000e882801007387 */ /* 0x0003e80000100a00 */
[----:B------:R-:W3:Y:S04]  /*49630*/  LDL.LU.64 R240, [R1+0xc08] ;  /* 0x000c080001f07983 */ /* 0x000ee80000300a00 */
[----:B------:R-:W3:Y:S01]  /*49640*/  LDL.LU.64 R242, [R1+0xb68] ;  /* 0x000b680001f27983 */ /* 0x000ee20000300a00 */
[----:B-1----:R-:W-:-:S05]  /*49650*/  IMAD.WIDE R40, R3, 0x4, R248 ;  /* 0x0000000403287825 */ /* 0x002fca00078e02f8 */
[----:B------:R1:W-:Y:S04]  /*49660*/  STL.64 [R1+0xe80], R40 ;  /* 0x000e802801007387 */ /* 0x0003e80000100a00 */
[----:B------:R-:W3:Y:S04]  /*49670*/  LDL.LU.64 R244, [R1+0xb20] ;  /* 0x000b200001f47983 */ /* 0x000ee80000300a00 */
[----:B------:R-:W3:Y:S01]  /*49680*/  LDL.LU.64 R248, [R1+0xa60] ;  /* 0x000a600001f87983 */ /* 0x000ee20000300a00 */
[----:B-1----:R-:W-:-:S03]  /*49690*/  IMAD.WIDE R40, R3, 0x4, R48 ;  /* 0x0000000403287825 */ /* 0x002fc600078e0230 */
[----:B------:R-:W3:Y:S04]  /*496a0*/  LDL.LU.64 R48, [R1+0xd70] ;  /* 0x000d700001307983 */ /* 0x000ee80000300a00 */
[----:B------:R-:W3:Y:S04]  /*496b0*/  LDL.LU.64 R44, [R1+0xd30] ;  /* 0x000d3000012c7983 */ /* 0x000ee80000300a00 */
[----:B------:R1:W-:Y:S04]  /*496c0*/  STL.64 [R1+0xe58], R40 ;  /* 0x000e582801007387 */ /* 0x0003e80000100a00 */
[----:B------:R-:W3:Y:S04]  /*496d0*/  LDL.LU.64 R42, [R1+0xc70] ;  /* 0x000c7000012a7983 */ /* 0x000ee80000300a00 */
[----:B-1----:R-:W3:Y:S01]  /*496e0*/  LDL.LU.64 R40, [R1+0xc00] ;  /* 0x000c000001287983 */ /* 0x002ee20000300a00 */
[----:B------:R-:W-:-:S05]  /*496f0*/  IMAD.WIDE R38, R3, 0x4, R38 ;  /* 0x0000000403267825 */ /* 0x000fca00078e0226 */
[----:B------:R1:W-:Y:S04]  /*49700*/  STL.64 [R1+0xe50], R38 ;  /* 0x000e502601007387 */ /* 0x0003e80000100a00 */
[----:B-1----:R-:W3:Y:S01]  /*49710*/  LDL.LU.64 R38, [R1+0xb58] ;  /* 0x000b580001267983 */ /* 0x002ee20000300a00 */
[----:B--2---:R-:W-:-:S05]  /*49720*/  IMAD.WIDE R36, R3, 0x4, R36 ;  /* 0x0000000403247825 */ /* 0x004fca00078e0224 */
[----:B------:R1:W-:Y:S01]  /*49730*/  STL.64 [R1+0xe48], R36 ;  /* 0x000e482401007387 */ /* 0x0003e20000100a00 */
[----:B------:R-:W-:-:S03]  /*49740*/  IMAD.WIDE R34, R3, 0x4, R34 ;  /* 0x0000000403227825 */ /* 0x000fc600078e0222 */
[----:B-1----:R-:W2:Y:S04]  /*49750*/  LDL.LU.64 R36, [R1+0xb18] ;  /* 0x000b180001247983 */ /* 0x002ea80000300a00 */
[----:B------:R1:W-:Y:S04]  /*49760*/  STL.64 [R1+0xe40], R34 ;  /* 0x000e402201007387 */ /* 0x0003e80000100a00 */
[----:B-1----:R-:W2:Y:S01]  /*49770*/  LDL.LU.64 R34, [R1+0x9b8] ;  /* 0x0009b80001227983 */ /* 0x002ea20000300a00 */
[----:B------:R-:W-:-:S05]  /*49780*/  IMAD.WIDE R32, R3, 0x4, R32 ;  /* 0x0000000403207825 */ /* 0x000fca00078e0220 */
[----:B------:R1:W-:Y:S04]  /*49790*/  STL.64 [R1+0xe18], R32 ;  /* 0x000e182001007387 */ /* 0x0003e80000100a00 */
[----:B-1----:R-:W2:Y:S01]  /*497a0*/  LDL.LU.64 R32, [R1+0x740] ;  /* 0x0007400001207983 */ /* 0x002ea20000300a00 */
[----:B----4-:R-:W-:-:S04]  /*497b0*/  IMAD.WIDE R220, R3, 0x4, R220 ;  /* 0x0000000403dc7825 */ /* 0x010fc800078e02dc */
[C---:B------:R-:W-:Y:S01]  /*497c0*/  IMAD.WIDE R222, R3.reuse, 0x4, R222 ;  /* 0x0000000403de7825 */ /* 0x040fe200078e02de */
[----:B------:R1:W-:Y:S04]  /*497d0*/  STL.64 [R1+0xe10], R220 ;  /* 0x000e10dc01007387 */ /* 0x0003e80000100a00 */
[----:B-1----:R1:W5:Y:S04]  /*497e0*/  LDL.LU.64 R220, [R1+0x3ae0] ;  /* 0x003ae00001dc7983 */ /* 0x0023680000300a00 */
[----:B------:R4:W-:Y:S01]  /*497f0*/  STL.64 [R1+0xe08], R222 ;  /* 0x000e08de01007387 */ /* 0x0009e20000100a00 */
[----:B------:R-:W-:-:S03]  /*49800*/  IMAD.WIDE R224, R3, 0x4, R224 ;  /* 0x0000000403e07825 */ /* 0x000fc600078e02e0 */
[----:B----4-:R1:W5:Y:S01]  /*49810*/  LDL.LU.64 R222, [R1+0x3ad8] ;  /* 0x003ad80001de7983 */ /* 0x0103620000300a00 */
[----:B------:R-:W-:-:S03]  /*49820*/  IMAD.WIDE R226, R3, 0x4, R226 ;  /* 0x0000000403e27825 */ /* 0x000fc600078e02e2 */
[----:B------:R4:W-:Y:S01]  /*49830*/  STL.64 [R1+0xe00], R224 ;  /* 0x000e00e001007387 */ /* 0x0009e20000100a00 */
[----:B------:R-:W-:-:S04]  /*49840*/  IMAD.WIDE R228, R3, 0x4, R228 ;  /* 0x0000000403e47825 */ /* 0x000fc800078e02e4 */
[C---:B------:R-:W-:Y:S01]  /*49850*/  IMAD.WIDE R230, R3.reuse, 0x4, R230 ;  /* 0x0000000403e67825 */ /* 0x040fe200078e02e6 */
[----:B----4-:R1:W5:Y:S03]  /*49860*/  LDL.LU.64 R224, [R1+0x3ad0] ;  /* 0x003ad00001e07983 */ /* 0x0103660000300a00 */
[C---:B------:R-:W-:Y:S01]  /*49870*/  IMAD.WIDE R232, R3.reuse, 0x4, R232 ;  /* 0x0000000403e87825 */ /* 0x040fe200078e02e8 */
[----:B------:R4:W-:Y:S03]  /*49880*/  STL.64 [R1+0xdd8], R226 ;  /* 0x000dd8e201007387 */ /* 0x0009e60000100a00 */
[----:B------:R-:W-:-:S04]  /*49890*/  IMAD.WIDE R250, R3, 0x4, R250 ;  /* 0x0000000403fa7825 */ /* 0x000fc800078e02fa */
[C---:B------:R-:W-:Y:S01]  /*498a0*/  IMAD.WIDE R234, R3.reuse, 0x4, R234 ;  /* 0x0000000403ea7825 */ /* 0x040fe200078e02ea */
[----:B----4-:R1:W5:Y:S04]  /*498b0*/  LDL.LU.64 R226, [R1+0x3ac8] ;  /* 0x003ac80001e27983 */ /* 0x0103680000300a00 */
[----:B------:R4:W-:Y:S01]  /*498c0*/  STL.64 [R1+0xdd0], R228 ;  /* 0x000dd0e401007387 */ /* 0x0009e20000100a00 */
[----:B------:R-:W-:-:S04]  /*498d0*/  IMAD.WIDE R236, R3, 0x4, R236 ;  /* 0x0000000403ec7825 */ /* 0x000fc800078e02ec */
[C---:B------:R-:W-:Y:S01]  /*498e0*/  IMAD.WIDE R238, R3.reuse, 0x4, R238 ;  /* 0x0000000403ee7825 */ /* 0x040fe200078e02ee */
[----:B----4-:R1:W5:Y:S04]  /*498f0*/  LDL.LU.64 R228, [R1+0x3ac0] ;  /* 0x003ac00001e47983 */ /* 0x0103680000300a00 */
[----:B------:R4:W-:Y:S01]  /*49900*/  STL.64 [R1+0xdc8], R230 ;  /* 0x000dc8e601007387 */ /* 0x0009e20000100a00 */
[----:B------:R-:W-:-:S03]  /*49910*/  IMAD.WIDE R50, R3, 0x4, R50 ;  /* 0x0000000403327825 */ /* 0x000fc600078e0232 */
[----:B----4-:R1:W5:Y:S04]  /*49920*/  LDL.LU.64 R230, [R1+0x3ab8] ;  /* 0x003ab80001e67983 */ /* 0x0103680000300a00 */
[----:B------:R4:W-:Y:S01]  /*49930*/  STL.64 [R1+0xd98], R232 ;  /* 0x000d98e801007387 */ /* 0x0009e20000100a00 */
[----:B---3--:R-:W-:-:S04]  /*49940*/  IMAD.WIDE R240, R3, 0x4, R240 ;  /* 0x0000000403f07825 */ /* 0x008fc800078e02f0 */
[C---:B------:R-:W-:Y:S01]  /*49950*/  IMAD.WIDE R242, R3.reuse, 0x4, R242 ;  /* 0x0000000403f27825 */ /* 0x040fe200078e02f2 */
[----:B----4-:R1:W5:Y:S04]  /*49960*/  LDL.LU.64 R232, [R1+0x3ab0] ;  /* 0x003ab00001e87983 */ /* 0x0103680000300a00 */
[----:B------:R3:W-:Y:S01]  /*49970*/  STL.64 [R1+0xd88], R234 ;  /* 0x000d88ea01007387 */ /* 0x0007e20000100a00 */
[----:B------:R-:W-:-:S03]  /*49980*/  IMAD.WIDE R244, R3, 0x4, R244 ;  /* 0x0000000403f47825 */ /* 0x000fc600078e02f4 */
[----:B---3--:R1:W5:Y:S04]  /*49990*/  LDL.LU.64 R234, [R1+0x3aa8] ;  /* 0x003aa80001ea7983 */ /* 0x0083680000300a00 */
[----:B------:R-:W-:Y:S04]  /*499a0*/  STL.64 [R1+0xdc0], R250 ;  /* 0x000dc0fa01007387 */ /* 0x000fe80000100a00 */
[----:B------:R3:W-:Y:S01]  /*499b0*/  STL.64 [R1+0xd80], R236 ;  /* 0x000d80ec01007387 */ /* 0x0007e20000100a00 */
[----:B------:R-:W-:-:S03]  /*499c0*/  IMAD.WIDE R248, R3, 0x4, R248 ;  /* 0x0000000403f87825 */ /* 0x000fc600078e02f8 */
[----:B---3--:R1:W5:Y:S04]  /*499d0*/  LDL.LU.64 R236, [R1+0x3aa0] ;  /* 0x003aa00001ec7983 */ /* 0x0083680000300a00 */
[----:B------:R3:W-:Y:S04]  /*499e0*/  STL.64 [R1+0xd78], R238 ;  /* 0x000d78ee01007387 */ /* 0x0007e80000100a00 */
[----:B---3--:R1:W5:Y:S04]  /*499f0*/  LDL.LU.64 R238, [R1+0x3a98] ;  /* 0x003a980001ee7983 */ /* 0x0083680000300a00 */
[----:B------:R-:W-:Y:S04]  /*49a00*/  STL.64 [R1+0xd90], R50 ;  /* 0x000d903201007387 */ /* 0x000fe80000100a00 */
[----:B------:R3:W-:Y:S04]  /*49a10*/  STL.64 [R1+0xd58], R240 ;  /* 0x000d58f001007387 */ /* 0x0007e80000100a00 */
[----:B---3--:R1:W5:Y:S04]  /*49a20*/  LDL.LU.64 R240, [R1+0x3a90] ;  /* 0x003a900001f07983 */ /* 0x0083680000300a00 */
[----:B------:R3:W-:Y:S04]  /*49a30*/  STL.64 [R1+0xd50], R242 ;  /* 0x000d50f201007387 */ /* 0x0007e80000100a00 */
[----:B---3--:R1:W5:Y:S04]  /*49a40*/  LDL.LU.64 R242, [R1+0x3a88] ;  /* 0x003a880001f27983 */ /* 0x0083680000300a00 */
[----:B------:R3:W-:Y:S04]  /*49a50*/  STL.64 [R1+0xd18], R244 ;  /* 0x000d18f401007387 */ /* 0x0007e80000100a00 */
[----:B---3--:R1:W5:Y:S04]  /*49a60*/  LDL.LU.64 R244, [R1+0x3a80] ;  /* 0x003a800001f47983 */ /* 0x0083680000300a00 */
[----:B------:R3:W-:Y:S04]  /*49a70*/  STL.64 [R1+0xd10], R248 ;  /* 0x000d10f801007387 */ /* 0x0007e80000100a00 */
[----:B---3--:R-:W3:Y:S01]  /*49a80*/  LDL.LU.64 R248, [R1+0x3a78] ;  /* 0x003a780001f87983 */ /* 0x008ee20000300a00 */
[----:B------:R-:W-:-:S04]  /*49a90*/  IMAD.WIDE R48, R3, 0x4, R48 ;  /* 0x0000000403307825 */ /* 0x000fc800078e0230 */
[----:B------:R-:W-:-:S04]  /*49aa0*/  IMAD.WIDE R44, R3, 0x4, R44 ;  /* 0x00000004032c7825 */ /* 0x000fc800078e022c */
[----:B------:R-:W-:-:S04]  /*49ab0*/  IMAD.WIDE R42, R3, 0x4, R42 ;  /* 0x00000004032a7825 */ /* 0x000fc800078e022a */
[----:B------:R-:W-:-:S04]  /*49ac0*/  IMAD.WIDE R40, R3, 0x4, R40 ;  /* 0x0000000403287825 */ /* 0x000fc800078e0228 */
[----:B------:R-:W-:-:S04]  /*49ad0*/  IMAD.WIDE R38, R3, 0x4, R38 ;  /* 0x0000000403267825 */ /* 0x000fc800078e0226 */
[----:B--2---:R-:W-:-:S04]  /*49ae0*/  IMAD.WIDE R36, R3, 0x4, R36 ;  /* 0x0000000403247825 */ /* 0x004fc800078e0224 */
[----:B------:R-:W-:-:S04]  /*49af0*/  IMAD.WIDE R34, R3, 0x4, R34 ;  /* 0x0000000403227825 */ /* 0x000fc800078e0222 */
[----:B------:R-:W-:-:S04]  /*49b00*/  IMAD.WIDE R32, R3, 0x4, R32 ;  /* 0x0000000403207825 */ /* 0x000fc800078e0220 */
[----:B---3--:R-:W-:-:S05]  /*49b10*/  IMAD.WIDE R248, R3, 0x4, R248 ;  /* 0x0000000403f87825 */ /* 0x008fca00078e02f8 */
[----:B------:R1:W-:Y:S04]  /*49b20*/  STL.64 [R1+0xc28], R248 ;  /* 0x000c28f801007387 */ /* 0x0003e80000100a00 */
[----:B------:R1:W-:Y:S04]  /*49b30*/  STL.64 [R1+0xc20], R48 ;  /* 0x000c203001007387 */ /* 0x0003e80000100a00 */
[----:B------:R1:W-:Y:S04]  /*49b40*/  STL.64 [R1+0xb38], R44 ;  /* 0x000b382c01007387 */ /* 0x0003e80000100a00 */
[----:B------:R1:W-:Y:S04]  /*49b50*/  STL.64 [R1+0xb30], R42 ;  /* 0x000b302a01007387 */ /* 0x0003e80000100a00 */
[----:B------:R1:W-:Y:S04]  /*49b60*/  STL.64 [R1+0xb28], R40 ;  /* 0x000b282801007387 */ /* 0x0003e80000100a00 */
[----:B------:R1:W-:Y:S04]  /*49b70*/  STL.64 [R1+0xb20], R38 ;  /* 0x000b202601007387 */ /* 0x0003e80000100a00 */
[----:B------:R1:W-:Y:S04]  /*49b80*/  STL.64 [R1+0xb00], R36 ;  /* 0x000b002401007387 */ /* 0x0003e80000100a00 */
[----:B------:R1:W5:Y:S04]  /*49b90*/  LDL.LU.64 R246, [R1+0x3a70] ;  /* 0x003a700001f67983 */ /* 0x0003680000300a00 */
[----:B------:R1:W-:Y:S04]  /*49ba0*/  STL.64 [R1+0x9b8], R34 ;  /* 0x0009b82201007387 */ /* 0x0003e80000100a00 */
[----:B------:R1:W-:Y:S02]  /*49bb0*/  STL.64 [R1+0x900], R32 ;  /* 0x0009002001007387 */ /* 0x0003e40000100a00 */
[----:B-1----:R-:W2:Y:S04]  /*49bc0*/  LDL.64 R248, [R1+0x1e70] ;  /* 0x001e700001f87983 */ /* 0x002ea80000100a00 */
[----:B------:R1:W-:Y:S04]  /*49bd0*/  STL.64 [R1+0x3b60], R84 ;  /* 0x003b605401007387 */ /* 0x0003e80000100a00 */
[----:B-1----:R-:W3:Y:S04]  /*49be0*/  LDL.64 R84, [R1+0x1e68] ;  /* 0x001e680001547983 */ /* 0x002ee80000100a00 */
[----:B------:R1:W-:Y:S04]  /*49bf0*/  STL.64 [R1+0x3b58], R82 ;  /* 0x003b585201007387 */ /* 0x0003e80000100a00 */
[----:B-1----:R-:W4:Y:S04]  /*49c00*/  LDL.64 R82, [R1+0x138] ;  /* 0x0001380001527983 */ /* 0x002f280000100a00 */
[----:B------:R1:W-:Y:S04]  /*49c10*/  STL.64 [R1+0x3b50], R80 ;  /* 0x003b505001007387 */ /* 0x0003e80000100a00 */
[----:B-1----:R-:W2:Y:S04]  /*49c20*/  LDL.64 R80, [R1+0x1e78] ;  /* 0x001e780001507983 */ /* 0x002ea80000100a00 */
        /* <DEDUP_REMOVED lines=12> */
[----:B------:R-:W-:Y:S04]  /*49cf0*/  STL.64 [R1+0x3b18], R66 ;  /* 0x003b184201007387 */ /* 0x000fe80000100a00 */
        /* <DEDUP_REMOVED lines=13> */
[----:B------:R1:W-:Y:S04]  /*49dd0*/  STL.64 [R1+0x3aa8], R18 ;  /* 0x003aa81201007387 */ /* 0x0003e80000100a00 */
[----:B------:R-:W-:Y:S04]  /*49de0*/  STL.64 [R1+0x3aa0], R16 ;  /* 0x003aa01001007387 */ /* 0x000fe80000100a00 */
[----:B------:R1:W-:Y:S04]  /*49df0*/  STL.64 [R1+0x3a98], R14 ;  /* 0x003a980e01007387 */ /* 0x0003e80000100a00 */
[----:B------:R1:W-:Y:S04]  /*49e00*/  STL.64 [R1+0x3a90], R12 ;  /* 0x003a900c01007387 */ /* 0x0003e80000100a00 */
[----:B------:R1:W-:Y:S04]  /*49e10*/  STL.64 [R1+0x3a88], R10 ;  /* 0x003a880a01007387 */ /* 0x0003e80000100a00 */
[----:B------:R-:W-:Y:S04]  /*49e20*/  STL.64 [R1+0x3a80], R8 ;  /* 0x003a800801007387 */ /* 0x000fe80000100a00 */
[----:B------:R1:W-:Y:S04]  /*49e30*/  STL.64 [R1+0x3a78], R6 ;  /* 0x003a780601007387 */ /* 0x0003e80000100a00 */
[----:B------:R2:W-:Y:S04]  /*49e40*/  STL.64 [R1+0x3a70], R4 ;  /* 0x003a700401007387 */ /* 0x0005e80000100a00 */
[----:B------:R2:W-:Y:S04]  /*49e50*/  STL [R1+0x3a6c], R3 ;  /* 0x003a6c0301007387 */ /* 0x0005e80000100800 */
        /* <DEDUP_REMOVED lines=15> */
[----:B------:R-:W1:Y:S04]  /*49f50*/  S2R R2, SR_TID.X ;  /* 0x0000000000027919 */ /* 0x000e680000002100 */
[----:B------:R-:W3:Y:S04]  /*49f60*/  LDL.64 R14, [R1+0x1db0] ;  /* 0x001db000010e7983 */ /* 0x000ee80000100a00 */
[----:B------:R-:W3:Y:S04]  /*49f70*/  LDL.64 R16, [R1+0x1d78] ;  /* 0x001d780001107983 */ /* 0x000ee80000100a00 */
[----:B------:R-:W3:Y:S04]  /*49f80*/  LDL.64 R12, [R1+0x328] ;  /* 0x00032800010c7983 */ /* 0x000ee80000100a00 */
[----:B------:R-:W3:Y:S04]  /*49f90*/  LDL.64 R10, [R1+0x1d0] ;  /* 0x0001d000010a7983 */ /* 0x000ee80000100a00 */
[----:B------:R-:W3:Y:S04]  /*49fa0*/  LDL.64 R6, [R1+0xc8] ;  /* 0x0000c80001067983 */ /* 0x000ee80000100a00 */
[----:B--2---:R2:W-:Y:S04]  /*49fb0*/  LDGSTS.E [R47+0x41000], [R68.64], P0 ;  /* 0x41000000442f7fae */ /* 0x0045e80008121844 */
[----:B----4-:R4:W-:Y:S04]  /*49fc0*/  LDGSTS.E [R47+0x42000], [R82.64], P0 ;  /* 0x42000000522f7fae */ /* 0x0109e80008121844 */
[----:B------:R1:W-:Y:S04]  /*49fd0*/  LDGSTS.E [R47+0x43000], [R70.64], P0 ;  /* 0x43000000462f7fae */ /* 0x0003e80008121844 */
[----:B------:R1:W-:Y:S04]  /*49fe0*/  LDGSTS.E [R47+0x44000], [R76.64], P0 ;  /* 0x440000004c2f7fae */ /* 0x0003e80008121844 */
[----:B----4-:R-:W4:Y:S04]  /*49ff0*/  LDL.64 R82, [R1+0x1e88] ;  /* 0x001e880001527983 */ /* 0x010f280000100a00 */
[----:B------:R2:W-:Y:S04]  /*4a000*/  LDGSTS.E [R47+0x45000], [R72.64], P0 ;  /* 0x45000000482f7fae */ /* 0x0005e80008121844 */
[----:B-1----:R-:W4:Y:S04]  /*4a010*/  LDL.64 R76, [R1+0x1e90] ;  /* 0x001e9000014c7983 */ /* 0x002f280000100a00 */
[----:B------:R1:W-:Y:S04]  /*4a020*/  LDGSTS.E [R47+0x46000], [R78.64], P0 ;  /* 0x460000004e2f7fae */ /* 0x0003e80008121844 */
[----:B---3--:R3:W-:Y:S04]  /*4a030*/  LDGSTS.E [R47+0x47000], [R84.64], P0 ;  /* 0x47000000542f7fae */ /* 0x0087e80008121844 */
[----:B------:R2:W-:Y:S04]  /*4a040*/  LDGSTS.E [R47+0x48000], [R248.64], P0 ;  /* 0x48000000f82f7fae */ /* 0x0005e80008121844 */
[----:B-1----:R-:W4:Y:S04]  /*4a050*/  LDL.64 R78, [R1+0x1ee0] ;  /* 0x001ee000014e7983 */ /* 0x002f280000100a00 */
[----:B---3--:R-:W3:Y:S04]  /*4a060*/  LDL.64 R84, [R1+0x1ee8] ;  /* 0x001ee80001547983 */ /* 0x008ee80000100a00 */
[----:B--2---:R-:W3:Y:S04]  /*4a070*/  LDL.64 R248, [R1+0x1f18] ;  /* 0x001f180001f87983 */ /* 0x004ee80000100a00 */
        /* <DEDUP_REMOVED lines=8> */
[----:B----4-:R1:W-:Y:S04]  /*4a100*/  LDGSTS.E [R47+0x4b000], [R82.64], P0 ;  /* 0x4b000000522f7fae */ /* 0x0103e80008121844 */
        /* <DEDUP_REMOVED lines=11> */
[----:B----4-:R-:W4:Y:S04]  /*4a1c0*/  LDL.64 R76, [R1+0x3230] ;  /* 0x00323000014c7983 */ /* 0x010f280000100a00 */
[----:B------:R1:W-:Y:S04]  /*4a1d0*/  LDGSTS.E [R47+0x56000], [R78.64], P0 ;  /* 0x560000004e2f7fae */ /* 0x0003e80008121844 */
[----:B---3--:R3:W-:Y:S04]  /*4a1e0*/  LDGSTS.E [R47+0x57000], [R84.64], P0 ;  /* 0x57000000542f7fae */ /* 0x0087e80008121844 */
[----:B------:R3:W-:Y:S04]  /*4a1f0*/  LDGSTS.E [R47+0x58000], [R56.64], P0 ;  /* 0x58000000382f7fae */ /* 0x0007e80008121844 */
[----:B-1----:R-:W4:Y:S04]  /*4a200*/  LDL.64 R78, [R1+0x3228] ;  /* 0x00322800014e7983 */ /* 0x002f280000100a00 */
[----:B---3--:R-:W4:Y:S04]  /*4a210*/  LDL.64 R84, [R1+0x3220] ;  /* 0x0032200001547983 */ /* 0x008f280000100a00 */
        /* <DEDUP_REMOVED lines=10> */
[----:B------:R1:W-:Y:S04]  /*4a2c0*/  LDGSTS.E [R47+0x61000], [R74.64], P0 ;  /* 0x610000004a2f7fae */ /* 0x0003e80008121844 */
[----:B------:R1:W-:Y:S04]  /*4a2d0*/  LDGSTS.E [R47+0x62000], [R70.64], P0 ;  /* 0x62000000462f7fae */ /* 0x0003e80008121844 */
[----:B------:R-:W4:Y:S04]  /*4a2e0*/  LDL.64 R18, [R1+0x31f8] ;  /* 0x0031f80001127983 */ /* 0x000f280000100a00 */
[----:B-1----:R-:W4:Y:S04]  /*4a2f0*/  LDL.64 R74, [R1+0x3208] ;  /* 0x00320800014a7983 */ /* 0x002f280000100a00 */
        /* <DEDUP_REMOVED lines=16> */
[----:B--2---:R1:W-:Y:S04]  /*4a400*/  LDGSTS.E [R47+0x63000], [R82.64], P0 ;  /* 0x63000000522f7fae */ /* 0x0043e80008121844 */
[----:B------:R2:W-:Y:S04]  /*4a410*/  LDGSTS.E [R47+0x64000], [R72.64], P0 ;  /* 0x64000000482f7fae */ /* 0x0005e80008121844 */
[----:B-1----:R-:W3:Y:S04]  /*4a420*/  LDL.64 R82, [R1+0x3200] ;  /* 0x0032000001527983 */ /* 0x002ee80000100a00 */
[----:B--2---:R-:W2:Y:S04]  /*4a430*/  LDL.64 R72, [R1+0x1b0] ;  /* 0x0001b00001487983 */ /* 0x004ea80000100a00 */
[----:B----4-:R1:W-:Y:S04]  /*4a440*/  LDGSTS.E [R47+0x65000], [R76.64], P0 ;  /* 0x650000004c2f7fae */ /* 0x0103e80008121844 */
[----:B-1----:R-:W2:Y:S04]  /*4a450*/  LDL.64 R76, [R1+0x3180] ;  /* 0x00318000014c7983 */ /* 0x002ea80000100a00 */
[----:B------:R1:W-:Y:S04]  /*4a460*/  LDGSTS.E [R47+0x66000], [R78.64], P0 ;  /* 0x660000004e2f7fae */ /* 0x0003e80008121844 */
[----:B------:R1:W-:Y:S04]  /*4a470*/  LDGSTS.E [R47+0x67000], [R84.64], P0 ;  /* 0x67000000542f7fae */ /* 0x0003e80008121844 */
[----:B-1----:R-:W2:Y:S04]  /*4a480*/  LDL.64 R78, [R1+0x31a8] ;  /* 0x0031a800014e7983 */ /* 0x002ea80000100a00 */
[----:B------:R-:W2:Y:S04]  /*4a490*/  LDL.64 R84, [R1+0x3178] ;  /* 0x0031780001547983 */ /* 0x000ea80000100a00 */
[----:B------:R1:W-:Y:S04]  /*4a4a0*/  LDGSTS.E [R47+0x68000], [R248.64], P0 ;  /* 0x68000000f82f7fae */ /* 0x0003e80008121844 */
[----:B------:R1:W-:Y:S04]  /*4a4b0*/  LDGSTS.E [R47+0x69000], [R80.64], P0 ;  /* 0x69000000502f7fae */ /* 0x0003e80008121844 */
[----:B-1----:R-:W2:Y:S04]  /*4a4c0*/  LDL.64 R248, [R1+0x3168] ;  /* 0x0031680001f87983 */ /* 0x002ea80000100a00 */
[----:B------:R-:W2:Y:S04]  /*4a4d0*/  LDL.64 R80, [R1+0xb0] ;  /* 0x0000b00001507983 */ /* 0x000ea80000100a00 */
[----:B------:R1:W-:Y:S04]  /*4a4e0*/  LDGSTS.E [R47+0x6a000], [R74.64], P0 ;  /* 0x6a0000004a2f7fae */ /* 0x0003e80008121844 */
[----:B-1----:R-:W2:Y:S04]  /*4a4f0*/  LDL.64 R74, [R1+0x140] ;  /* 0x00014000014a7983 */ /* 0x002ea80000100a00 */
        /* <DEDUP_REMOVED lines=13> */
[----:B---3--:R-:W3:Y:S04]  /*4a5d0*/  LDL.64 R18, [R1+0x1d40] ;  /* 0x001d400001127983 */ /* 0x008ee80000100a00 */
[----:B------:R-:W3:Y:S04]  /*4a5e0*/  LDL.64 R20, [R1+0x1d08] ;  /* 0x001d080001147983 */ /* 0x000ee80000100a00 */
[----:B--2---:R2:W-:Y:S04]  /*4a5f0*/  LDGSTS.E [R47+0x76000], [R78.64], P0 ;  /* 0x760000004e2f7fae */ /* 0x0045e80008121844 */
[----:B------:R1:W-:Y:S04]  /*4a600*/  LDGSTS.E [R47+0x77000], [R58.64], P0 ;  /* 0x770000003a2f7fae */ /* 0x0003e80008121844 */
[----:B------:R1:W-:Y:S04]  /*4a610*/  LDGSTS.E [R47+0x78000], [R60.64], P0 ;  /* 0x780000003c2f7fae */ /* 0x0003e80008121844 */
[----:B------:R1:W-:Y:S04]  /*4a620*/  LDGSTS.E [R47+0x79000], [R62.64], P0 ;  /* 0x790000003e2f7fae */ /* 0x0003e80008121844 */
[----:B--2---:R-:W2:Y:S04]  /*4a630*/  LDL.64 R78, [R1+0x2c0] ;  /* 0x0002c000014e7983 */ /* 0x004ea80000100a00 */
[----:B------:R1:W-:Y:S04]  /*4a640*/  LDGSTS.E [R47+0x7a000], [R64.64], P0 ;  /* 0x7a000000402f7fae */ /* 0x0003e80008121844 */
[----:B------:R1:W-:Y:S04]  /*4a650*/  LDGSTS.E [R47+0x7b000], [R76.64], P0 ;  /* 0x7b0000004c2f7fae */ /* 0x0003e80008121844 */
[----:B------:R1:W-:Y:S01]  /*4a660*/  LDGSTS.E [R47+0x7c000], [R84.64], P0 ;  /* 0x7c000000542f7fae */ /* 0x0003e20008121844 */
[----:B------:R-:W-:-:S03]  /*4a670*/  IMAD.SHL.U32 R2, R2, 0x4, RZ ;  /* 0x0000000402027824 */ /* 0x000fc600078e00ff */
[----:B------:R1:W-:Y:S04]  /*4a680*/  LDGSTS.E [R47+0x7d000], [R66.64], P0 ;  /* 0x7d000000422f7fae */ /* 0x0003e80008121844 */
[----:B------:R1:W-:Y:S04]  /*4a690*/  LDGSTS.E [R47+0x7e000], [R248.64], P0 ;  /* 0x7e000000f82f7fae */ /* 0x0003e80008121844 */
[----:B-1----:R-:W3:Y:S01]  /*4a6a0*/  LDL.64 R84, [R1+0x320] ;  /* 0x0003200001547983 */ /* 0x002ee20000100a00 */
[----:B------:R-:W-:-:S03]  /*4a6b0*/  LOP3.LUT R77, R2, 0x10, RZ, 0x3c, !PT ;  /* 0x00000010024d7812 */ /* 0x000fc600078e3cff */
[----:B------:R1:W-:Y:S04]  /*4a6c0*/  LDGSTS.E [R47+0x7f000], [R68.64], P0 ;  /* 0x7f000000442f7fae */ /* 0x0003e80008121844 */
[----:B------:R-:W3:Y:S04]  /*4a6d0*/  LDL.64 R248, [R1+0x1e58] ;  /* 0x001e580001f87983 */ /* 0x000ee80000100a00 */
[----:B------:R1:W-:Y:S04]  /*4a6e0*/  LDGSTS.E [R77+0x40200], [R80.64], P0 ;  /* 0x40200000504d7fae */ /* 0x0003e80008121844 */
[----:B------:R1:W-:Y:S04]  /*4a6f0*/  LDGSTS.E [R77+0x41200], [R70.64], P0 ;  /* 0x41200000464d7fae */ /* 0x0003e80008121844 */
[----:B------:R1:W-:Y:S04]  /*4a700*/  LDGSTS.E [R77+0x42200], [R74.64], P0 ;  /* 0x422000004a4d7fae */ /* 0x0003e80008121844 */
[----:B-1----:R-:W3:Y:S04]  /*4a710*/  LDL.64 R80, [R1+0x1e20] ;  /* 0x001e200001507983 */ /* 0x002ee80000100a00 */
[----:B------:R-:W3:Y:S04]  /*4a720*/  LDL.64 R22, [R1+0x1cd0] ;  /* 0x001cd00001167983 */ /* 0x000ee80000100a00 */
[----:B------:R-:W3:Y:S04]  /*4a730*/  LDL.64 R74, [R1+0x1de8] ;  /* 0x001de800014a7983 */ /* 0x000ee80000100a00 */
[----:B------:R-:W3:Y:S04]  /*4a740*/  LDL.64 R24, [R1+0x1c98] ;  /* 0x001c980001187983 */ /* 0x000ee80000100a00 */
[----:B------:R-:W3:Y:S04]  /*4a750*/  LDL.64 R26, [R1+0x1c60] ;  /* 0x001c6000011a7983 */ /* 0x000ee80000100a00 */
[----:B------:R-:W3:Y:S04]  /*4a760*/  LDL.64 R28, [R1+0x1c28] ;  /* 0x001c2800011c7983 */ /* 0x000ee80000100a00 */
        /* <DEDUP_REMOVED lines=13> */
[----:B----4-:R1:W-:Y:S04]  /*4a840*/  LDGSTS.E [R77+0x44200], [R82.64], P0 ;  /* 0x44200000524d7fae */ /* 0x0103e80008121844 */
[----:B-1----:R-:W4:Y:S04]  /*4a850*/  LDL.64 R82, [R1+0x1b80] ;  /* 0x001b800001527983 */ /* 0x002f280000100a00 */
[----:B--2---:R1:W-:Y:S04]  /*4a860*/  LDGSTS.E [R77+0x45200], [R78.64], P0 ;  /* 0x452000004e4d7fae */ /* 0x0043e80008121844 */
[----:B-1----:R-:W2:Y:S04]  /*4a870*/  LDL.64 R78, [R1+0x1a30] ;  /* 0x001a3000014e7983 */ /* 0x002ea80000100a00 */
[----:B---3--:R1:W-:Y:S04]  /*4a880*/  LDGSTS.E [R77+0x46200], [R84.64], P0 ;  /* 0x46200000544d7fae */ /* 0x0083e80008121844 */
[----:B------:R3:W-:Y:S04]  /*4a890*/  LDGSTS.E [R77+0x47200], [R248.64], P0 ;  /* 0x47200000f84d7fae */ /* 0x0007e80008121844 */
[----:B-1----:R-:W2:Y:S04]  /*4a8a0*/  LDL.64 R84, [R1+0x1918] ;  /* 0x0019180001547983 */ /* 0x002ea80000100a00 */
[----:B---3--:R-:W2:Y:S04]  /*4a8b0*/  LDL.64 R248, [R1+0x1910] ;  /* 0x0019100001f87983 */ /* 0x008ea80000100a00 */
        /* <DEDUP_REMOVED lines=25> */
[----:B------:R4:W-:Y:S04]  /*4aa50*/  LDGSTS.E [R77+0x55200], [R54.64], P0 ;  /* 0x55200000364d7fae */ /* 0x0009e80008121844 */
[----:B------:R4:W-:Y:S04]  /*4aa60*/  LDGSTS.E [R77+0x56200], [R56.64], P0 ;  /* 0x56200000384d7fae */ /* 0x0009e80008121844 */
[----:B-1----:R-:W3:Y:S04]  /*4aa70*/  LDL.64 R82, [R1+0x3140] ;  /* 0x0031400001527983 */ /* 0x002ee80000100a00 */
[----:B------:R1:W-:Y:S04]  /*4aa80*/  LDGSTS.E [R77+0x57200], [R58.64], P0 ;  /* 0x572000003a4d7fae */ /* 0x0003e80008121844 */
[----:B------:R1:W-:Y:S04]  /*4aa90*/  LDGSTS.E [R77+0x58200], [R60.64], P0 ;  /* 0x582000003c4d7fae */ /* 0x0003e80008121844 */
[----:B------:R1:W-:Y:S04]  /*4aaa0*/  LDGSTS.E [R77+0x59200], [R62.64], P0 ;  /* 0x592000003e4d7fae */ /* 0x0003e80008121844 */
[----:B----4-:R-:W4:Y:S04]  /*4aab0*/  LDL.64 R54, [R1+0x19f0] ;  /* 0x0019f00001367983 */ /* 0x010f280000100a00 */
[----:B------:R-:W4:Y:S04]  /*4aac0*/  LDL.64 R56, [R1+0x3130] ;  /* 0x0031300001387983 */ /* 0x000f280000100a00 */
[----:B-1----:R-:W4:Y:S04]  /*4aad0*/  LDL.64 R58, [R1+0x3128] ;  /* 0x00312800013a7983 */ /* 0x002f280000100a00 */
[----:B------:R-:W4:Y:S04]  /*4aae0*/  LDL.64 R60, [R1+0x3120] ;  /* 0x00312000013c7983 */ /* 0x000f280000100a00 */
[----:B------:R-:W4:Y:S04]  /*4aaf0*/  LDL.64 R62, [R1+0x1a20] ;  /* 0x001a2000013e7983 */ /* 0x000f280000100a00 */
[----:B--2---:R1:W-:Y:S04]  /*4ab00*/  LDGSTS.E [R77+0x5a200], [R78.64], P0 ;  /* 0x5a2000004e4d7fae */ /* 0x0043e80008121844 */
[----:B------:R2:W-:Y:S04]  /*4ab10*/  LDGSTS.E [R77+0x5b200], [R64.64], P0 ;  /* 0x5b200000404d7fae */ /* 0x0005e80008121844 */
[----:B------:R2:W-:Y:S04]  /*4ab20*/  LDGSTS.E [R77+0x5c200], [R66.64], P0 ;  /* 0x5c200000424d7fae */ /* 0x0005e80008121844 */
[----:B-1----:R-:W4:Y:S04]  /*4ab30*/  LDL.64 R78, [R1+0x3138] ;  /* 0x00313800014e7983 */ /* 0x002f280000100a00 */
[----:B--2---:R-:W2:Y:S04]  /*4ab40*/  LDL.64 R64, [R1+0x3118] ;  /* 0x0031180001407983 */ /* 0x004ea80000100a00 */
[----:B------:R-:W2:Y:S04]  /*4ab50*/  LDL.64 R66, [R1+0x3108] ;  /* 0x0031080001427983 */ /* 0x000ea80000100a00 */
[----:B------:R1:W-:Y:S04]  /*4ab60*/  LDGSTS.E [R77+0x5d200], [R84.64], P0 ;  /* 0x5d200000544d7fae */ /* 0x0003e80008121844 */
[----:B------:R1:W-:Y:S04]  /*4ab70*/  LDGSTS.E [R77+0x5e200], [R68.64], P0 ;  /* 0x5e200000444d7fae */ /* 0x0003e80008121844 */
[----:B------:R1:W-:Y:S04]  /*4ab80*/  LDGSTS.E [R77+0x5f200], [R248.64], P0 ;  /* 0x5f200000f84d7fae */ /* 0x0003e80008121844 */
[----:B-1----:R-:W2:Y:S04]  /*4ab90*/  LDL.64 R84, [R1+0x19a8] ;  /* 0x0019a80001547983 */ /* 0x002ea80000100a00 */
[----:B------:R1:W-:Y:S04]  /*4aba0*/  LDGSTS.E [R77+0x60200], [R70.64], P0 ;  /* 0x60200000464d7fae */ /* 0x0003e80008121844 */
[----:B------:R-:W2:Y:S04]  /*4abb0*/  LDL.64 R248, [R1+0x19a0] ;  /* 0x0019a00001f87983 */ /* 0x000ea80000100a00 */
[----:B------:R1:W-:Y:S04]  /*4abc0*/  LDGSTS.E [R77+0x61200], [R80.64], P0 ;  /* 0x61200000504d7fae */ /* 0x0003e80008121844 */
[----:B------:R1:W-:Y:S04]  /*4abd0*/  LDGSTS.E [R77+0x62200], [R72.64], P0 ;  /* 0x62200000484d7fae */ /* 0x0003e80008121844 */
[----:B------:R-:W2:Y:S04]  /*4abe0*/  LDL.64 R68, [R1+0x3100] ;  /* 0x0031000001447983 */ /* 0x000ea80000100a00 */
[----:B-1----:R-:W2:Y:S04]  /*4abf0*/  LDL.64 R80, [R1+0x1998] ;  /* 0x0019980001507983 */ /* 0x002ea80000100a00 */
[----:B------:R-:W2:Y:S04]  /*4ac00*/  LDL.64 R70, [R1+0x30f8] ;  /* 0x0030f80001467983 */ /* 0x000ea80000100a00 */
[----:B------:R-:W2:Y:S04]  /*4ac10*/  LDL.64 R72, [R1+0x30f0] ;  /* 0x0030f00001487983 */ /* 0x000ea80000100a00 */
[----:B------:R1:W-:Y:S04]  /*4ac20*/  LDGSTS.E [R77+0x63200], [R74.64], P0 ;  /* 0x632000004a4d7fae */ /* 0x0003e80008121844 */
[----:B-1----:R-:W2:Y:S04]  /*4ac30*/  LDL.64 R74, [R1+0x30e0] ;  /* 0x0030e000014a7983 */ /* 0x002ea80000100a00 */
[----:B---3--:R1:W-:Y:S04]  /*4ac40*/  LDGSTS.E [R77+0x64200], [R82.64], P0 ;  /* 0x64200000524d7fae */ /* 0x0083e80008121844 */
[----:B-1----:R-:W3:Y:S04]  /*4ac50*/  LDL.64 R82, [R1+0x3110] ;  /* 0x0031100001527983 */ /* 0x002ee80000100a00 */
[----:B----4-:R1:W-:Y:S04]  /*4ac60*/  LDGSTS.E [R77+0x65200], [R78.64], P0 ;  /* 0x652000004e4d7fae */ /* 0x0103e80008121844 */
[----:B-1----:R-:W4:Y:S04]  /*4ac70*/  LDL.64 R78, [R1+0x108] ;  /* 0x00010800014e7983 */ /* 0x002f280000100a00 */
[----:B--2---:R1:W-:Y:S04]  /*4ac80*/  LDGSTS.E [R77+0x66200], [R84.64], P0 ;  /* 0x66200000544d7fae */ /* 0x0043e80008121844 */
[----:B------:R2:W-:Y:S04]  /*4ac90*/  LDGSTS.E [R77+0x67200], [R248.64], P0 ;  /* 0x67200000f84d7fae */ /* 0x0005e80008121844 */
[----:B-1----:R-:W4:Y:S04]  /*4aca0*/  LDL.64 R84, [R1+0x30e8] ;  /* 0x0030e80001547983 */ /* 0x002f280000100a00 */
[----:B--2---:R-:W2:Y:S04]  /*4acb0*/  LDL.64 R248, [R1+0xb8] ;  /* 0x0000b80001f87983 */ /* 0x004ea80000100a00 */
        /* <DEDUP_REMOVED lines=18> */
[----:B------:R-:W1:Y:S04]  /*4ade0*/  S2R R2, SR_TID.X ;  /* 0x0000000000027919 */ /* 0x000e680000002100 */
        /* <DEDUP_REMOVED lines=11> */
[----:B-1----:R-:W2:Y:S04]  /*4aea0*/  LDL.64 R56, [R1+0x1be8] ;  /* 0x001be80001387983 */ /* 0x002ea80000100a00 */
[----:B------:R-:W2:Y:S04]  /*4aeb0*/  LDL.64 R58, [R1+0x1bb0] ;  /* 0x001bb000013a7983 */ /* 0x000ea80000100a00 */
[----:B------:R-:W2:Y:S04]  /*4aec0*/  LDL.64 R60, [R1+0x1b78] ;  /* 0x001b7800013c7983 */ /* 0x000ea80000100a00 */
[----:B------:R-:W2:Y:S04]  /*4aed0*/  LDL.64 R62, [R1+0x1b40] ;  /* 0x001b4000013e7983 */ /* 0x000ea80000100a00 */
[----:B------:R-:W2:Y:S04]  /*4aee0*/  LDL.64 R64, [R1+0x1b08] ;  /* 0x001b080001407983 */ /* 0x000ea80000100a00 */
[----:B---3--:R1:W-:Y:S04]  /*4aef0*/  LDGSTS.E [R77+0x79200], [R82.64], P0 ;  /* 0x79200000524d7fae */ /* 0x0083e80008121844 */
[----:B------:R3:W-:Y:S04]  /*4af00*/  LDGSTS.E [R77+0x7a200], [R66.64], P0 ;  /* 0x7a200000424d7fae */ /* 0x0007e80008121844 */
[----:B------:R3:W-:Y:S04]  /*4af10*/  LDGSTS.E [R77+0x7b200], [R68.64], P0 ;  /* 0x7b200000444d7fae */ /* 0x0007e80008121844 */
[----:B-1----:R-:W2:Y:S04]  /*4af20*/  LDL.64 R82, [R1+0x1b8] ;  /* 0x0001b80001527983 */ /* 0x002ea80000100a00 */
[----:B------:R1:W-:Y:S04]  /*4af30*/  LDGSTS.E [R77+0x7c200], [R70.64], P0 ;  /* 0x7c200000464d7fae */ /* 0x0003e80008121844 */
[----:B------:R1:W-:Y:S01]  /*4af40*/  LDGSTS.E [R77+0x7d200], [R72.64], P0 ;  /* 0x7d200000484d7fae */ /* 0x0003e20008121844 */
[----:B------:R-:W-:-:S03]  /*4af50*/  LOP3.LUT R2, R2, 0x7f, RZ, 0xc0, !PT ;  /* 0x0000007f02027812 */ /* 0x000fc600078ec0ff */
[----:B---3--:R-:W3:Y:S04]  /*4af60*/  LDL.64 R66, [R1+0x1a98] ;  /* 0x001a980001427983 */ /* 0x008ee80000100a00 */
[----:B------:R-:W3:Y:S04]  /*4af70*/  LDL.64 R68, [R1+0x1a60] ;  /* 0x001a600001447983 */ /* 0x000ee80000100a00 */
[----:B-1----:R-:W3:Y:S04]  /*4af80*/  LDL.64 R70, [R1+0x1060] ;  /* 0x0010600001467983 */ /* 0x002ee80000100a00 */
[----:B------:R-:W3:Y:S04]  /*4af90*/  LDL.64 R72, [R1+0xfe8] ;  /* 0x000fe80001487983 */ /* 0x000ee80000100a00 */
[----:B----4-:R1:W-:Y:S01]  /*4afa0*/  LDGSTS.E [R77+0x7e200], [R84.64], P0 ;  /* 0x7e200000544d7fae */ /* 0x0103e20008121844 */
[----:B------:R-:W-:-:S03]  /*4afb0*/  IMAD.SHL.U32 R0, R2, 0x4, RZ ;  /* 0x0000000402007824 */ /* 0x000fc600078e00ff */
[----:B------:R4:W-:Y:S04]  /*4afc0*/  LDGSTS.E [R77+0x7f200], [R74.64], P0 ;  /* 0x7f2000004a4d7fae */ /* 0x0009e80008121844 */
[----:B-1----:R-:W3:Y:S01]  /*4afd0*/  LDL.64 R84, [R1+0x208] ;  /* 0x0002080001547983 */ /* 0x002ee20000100a00 */
[----:B------:R-:W-:-:S03]  /*4afe0*/  LOP3.LUT R2, R0, 0x20, RZ, 0x3c, !PT ;  /* 0x0000002000027812 */ /* 0x000fc600078e3cff */
[----:B----4-:R-:W4:Y:S04]  /*4aff0*/  LDL.64 R74, [R1+0x11a8] ;  /* 0x0011a800014a7983 */ /* 0x010f280000100a00 */
[----:B--2---:R1:W-:Y:S04]  /*4b000*/  LDGSTS.E [R2+0x40400], [R248.64], P0 ;  /* 0x40400000f8027fae */ /* 0x0043e80008121844 */
[----:B------:R2:W-:Y:S04]  /*4b010*/  LDGSTS.E [R2+0x41400], [R78.64], P0 ;  /* 0x414000004e027fae */ /* 0x0005e80008121844 */
[----:B------:R-:W4:Y:S04]  /*4b020*/  LDL.64 R76, [R1+0xde0] ;  /* 0x000de000014c7983 */ /* 0x000f280000100a00 */
[----:B-1----:R-:W4:Y:S04]  /*4b030*/  LDL.64 R248, [R1+0x2c8] ;  /* 0x0002c80001f87983 */ /* 0x002f280000100a00 */
[----:B--2---:R-:W4:Y:S04]  /*4b040*/  LDL.64 R78, [R1+0x1930] ;  /* 0x00193000014e7983 */ /* 0x004f280000100a00 */
[----:B------:R1:W-:Y:S04]  /*4b050*/  LDGSTS.E [R2+0x42400], [R80.64], P0 ;  /* 0x4240000050027fae */ /* 0x0003e80008121844 */
[----:B-1----:R-:W4:Y:S04]  /*4b060*/  LDL.64 R80, [R1+0x1ad0] ;  /* 0x001ad00001507983 */ /* 0x002f280000100a00 */
[----:B------:R1:W-:Y:S04]  /*4b070*/  LDGSTS.E [R2+0x43400], [R82.64], P0 ;  /* 0x4340000052027fae */ /* 0x0003e80008121844 */
[----:B-1----:R-:W2:Y:S04]  /*4b080*/  LDL.64 R82, [R1+0x9b0] ;  /* 0x0009b00001527983 */ /* 0x002ea80000100a00 */
[----:B---3--:R1:W-:Y:S04]  /*4b090*/  LDGSTS.E [R2+0x44400], [R84.64], P0 ;  /* 0x4440000054027fae */ /* 0x0083e80008121844 */
        /* <DEDUP_REMOVED lines=51> */
[----:B-1----:R-:W4:Y:S04]  /*4b3d0*/  LDL.64 R82, [R1+0x1948] ;  /* 0x0019480001527983 */ /* 0x002f280000100a00 */
[----:B--2---:R-:W2:Y:S04]  /*4b3e0*/  LDL.64 R76, [R1+0x1fd0] ;  /* 0x001fd000014c7983 */ /* 0x004ea80000100a00 */
[----:B---3--:R1:W-:Y:S04]  /*4b3f0*/  LDGSTS.E [R2+0x5f400], [R84.64], P0 ;  /* 0x5f40000054027fae */ /* 0x0083e80008121844 */
[----:B------:R3:W-:Y:S04]  /*4b400*/  LDGSTS.E [R2+0x60400], [R78.64], P0 ;  /* 0x604000004e027fae */ /* 0x0007e80008121844 */
[----:B-1----:R-:W2:Y:S04]  /*4b410*/  LDL.64 R84, [R1+0x1968] ;  /* 0x0019680001547983 */ /* 0x002ea80000100a00 */
[----:B---3--:R-:W3:Y:S04]  /*4b420*/  LDL.64 R78, [R1+0x1fc8] ;  /* 0x001fc800014e7983 */ /* 0x008ee80000100a00 */
[----:B------:R1:W-:Y:S04]  /*4b430*/  LDGSTS.E [R2+0x61400], [R248.64], P0 ;  /* 0x61400000f8027fae */ /* 0x0003e80008121844 */
[----:B-1----:R-:W3:Y:S04]  /*4b440*/  LDL.64 R248, [R1+0x2000] ;  /* 0x0020000001f87983 */ /* 0x002ee80000100a00 */
[----:B------:R1:W-:Y:S04]  /*4b450*/  LDGSTS.E [R2+0x62400], [R80.64], P0 ;  /* 0x6240000050027fae */ /* 0x0003e80008121844 */
[----:B-1----:R-:W3:Y:S04]  /*4b460*/  LDL.64 R80, [R1+0x1fb8] ;  /* 0x001fb80001507983 */ /* 0x002ee80000100a00 */
[----:B----4-:R1:W-:Y:S04]  /*4b470*/  LDGSTS.E [R2+0x63400], [R82.64], P0 ;  /* 0x6340000052027fae */ /* 0x0103e80008121844 */
[----:B-1----:R-:W4:Y:S04]  /*4b480*/  LDL.64 R82, [R1+0x1fc0] ;  /* 0x001fc00001527983 */ /* 0x002f280000100a00 */
[----:B--2---:R1:W-:Y:S04]  /*4b490*/  LDGSTS.E [R2+0x64400], [R84.64], P0 ;  /* 0x6440000054027fae */ /* 0x0043e80008121844 */
        /* <DEDUP_REMOVED lines=19> */
[----:B------:R1:W-:Y:S04]  /*4b5d0*/  LDGSTS.E [R2+0x77400], [R66.64], P0 ;  /* 0x7740000042027fae */ /* 0x0003e80008121844 */
[----:B------:R1:W-:Y:S04]  /*4b5e0*/  LDGSTS.E [R2+0x78400], [R68.64], P0 ;  /* 0x7840000044027fae */ /* 0x0003e80008121844 */
[----:B---3--:R-:W3:Y:S04]  /*4b5f0*/  LDL.64 R248, [R1+0x110] ;  /* 0x0001100001f87983 */ /* 0x008ee80000100a00 */
[----:B------:R1:W-:Y:S04]  /*4b600*/  LDGSTS.E [R2+0x79400], [R70.64], P0 ;  /* 0x7940000046027fae */ /* 0x0003e80008121844 */
[----:B------:R1:W-:Y:S04]  /*4b610*/  LDGSTS.E [R2+0x7a400], [R72.64], P0 ;  /* 0x7a40000048027fae */ /* 0x0003e80008121844 */
[----:B------:R1:W-:Y:S04]  /*4b620*/  LDGSTS.E [R2+0x7b400], [R74.64], P0 ;  /* 0x7b4000004a027fae */ /* 0x0003e80008121844 */
[----:B------:R1:W-:Y:S04]  /*4b630*/  LDGSTS.E [R2+0x7c400], [R76.64], P0 ;  /* 0x7c4000004c027fae */ /* 0x0003e80008121844 */
[----:B------:R1:W-:Y:S04]  /*4b640*/  LDGSTS.E [R2+0x7d400], [R78.64], P0 ;  /* 0x7d4000004e027fae */ /* 0x0003e80008121844 */
[----:B--2---:R-:W2:Y:S04]  /*4b650*/  LDL.64 R12, [R1+0x290] ;  /* 0x00029000010c7983 */ /* 0x004ea80000100a00 */
[----:B------:R-:W2:Y:S04]  /*4b660*/  LDL.64 R14, [R1+0x2e0] ;  /* 0x0002e000010e7983 */ /* 0x000ea80000100a00 */
[----:B-1----:R-:W2:Y:S04]  /*4b670*/  LDL.64 R16, [R1+0x330] ;  /* 0x0003300001107983 */ /* 0x002ea80000100a00 */
[----:B------:R-:W2:Y:S04]  /*4b680*/  LDL.64 R18, [R1+0x1e48] ;  /* 0x001e480001127983 */ /* 0x000ea80000100a00 */
[----:B------:R-:W2:Y:S04]  /*4b690*/  LDL.64 R20, [R1+0x1e10] ;  /* 0x001e100001147983 */ /* 0x000ea80000100a00 */
[----:B------:R-:W2:Y:S04]  /*4b6a0*/  LDL.64 R22, [R1+0x1dd8] ;  /* 0x001dd80001167983 */ /* 0x000ea80000100a00 */
[----:B------:R-:W2:Y:S01]  /*4b6b0*/  LDL.64 R24, [R1+0x1da0] ;  /* 0x001da00001187983 */ /* 0x000ea20000100a00 */
[----:B------:R-:W-:-:S03]  /*4b6c0*/  LOP3.LUT R5, R0, 0x30, RZ, 0x3c, !PT ;  /* 0x0000003000057812 */ /* 0x000fc600078e3cff */
        /* <DEDUP_REMOVED lines=19> */
[----:B-1----:R-:W2:Y:S04]  /*4b800*/  LDL.64 R82, [R1+0x150] ;  /* 0x0001500001527983 */ /* 0x002ea80000100a00 */
[----:B----4-:R-:W4:Y:S04]  /*4b810*/  LDL.64 R80, [R1+0xde8] ;  /* 0x000de80001507983 */ /* 0x010f280000100a00 */
[----:B------:R1:W-:Y:S04]  /*4b820*/  LDGSTS.E [R5+0x40600], [R84.64], P0 ;  /* 0x4060000054057fae */ /* 0x0003e80008121844 */
[----:B-1----:R-:W4:Y:S04]  /*4b830*/  LDL.64 R84, [R1+0x1b70] ;  /* 0x001b700001547983 */ /* 0x002f280000100a00 */
[----:B---3--:R1:W-:Y:S04]  /*4b840*/  LDGSTS.E [R5+0x41600], [R248.64], P0 ;  /* 0x41600000f8057fae */ /* 0x0083e80008121844 */
[----:B-1----:R-:W4:Y:S04]  /*4b850*/  LDL.64 R248, [R1+0xb08] ;  /* 0x000b080001f87983 */ /* 0x002f280000100a00 */
        /* <DEDUP_REMOVED lines=19> */
[----:B--2---:R-:W2:Y:S04]  /*4b990*/  LDL.64 R10, [R1+0x1900] ;  /* 0x00190000010a7983 */ /* 0x004ea80000100a00 */
[----:B------:R-:W2:Y:S04]  /*4b9a0*/  LDL.64 R12, [R1+0x1908] ;  /* 0x00190800010c7983 */ /* 0x000ea80000100a00 */
[----:B----4-:R1:W-:Y:S04]  /*4b9b0*/  LDGSTS.E [R5+0x54600], [R84.64], P0 ;  /* 0x5460000054057fae */ /* 0x0103e80008121844 */
        /* <DEDUP_REMOVED lines=26> */
[----:B----4-:R-:W4:Y:S04]  /*4bb60*/  LDL.64 R64, [R1+0x1f58] ;  /* 0x001f580001407983 */ /* 0x010f280000100a00 */
[----:B------:R-:W4:Y:S04]  /*4bb70*/  LDL.64 R66, [R1+0x1f50] ;  /* 0x001f500001427983 */ /* 0x000f280000100a00 */
[----:B------:R-:W4:Y:S04]  /*4bb80*/  LDL.64 R68, [R1+0x1f48] ;  /* 0x001f480001447983 */ /* 0x000f280000100a00 */
[----:B------:R-:W4:Y:S04]  /*4bb90*/  LDL.64 R70, [R1+0x1f40] ;  /* 0x001f400001467983 */ /* 0x000f280000100a00 */
[----:B------:R-:W4:Y:S04]  /*4bba0*/  LDL.64 R72, [R1+0x1f38] ;  /* 0x001f380001487983 */ /* 0x000f280000100a00 */
[----:B------:R-:W4:Y:S04]  /*4bbb0*/  LDL.64 R74, [R1+0x1f30] ;  /* 0x001f3000014a7983 */ /* 0x000f280000100a00 */
[----:B------:R-:W4:Y:S04]  /*4bbc0*/  LDL.64 R76, [R1+0x3018] ;  /* 0x00301800014c7983 */ /* 0x000f280000100a00 */
[----:B------:R1:W-:Y:S04]  /*4bbd0*/  LDGSTS.E [R5+0x5e600], [R80.64], P0 ;  /* 0x5e60000050057fae */ /* 0x0003e80008121844 */
[----:B------:R-:W4:Y:S04]  /*4bbe0*/  LDL.64 R78, [R1+0x18e8] ;  /* 0x0018e800014e7983 */ /* 0x000f280000100a00 */
[----:B-1----:R-:W4:Y:S04]  /*4bbf0*/  LDL.64 R80, [R1+0x18e0] ;  /* 0x0018e00001507983 */ /* 0x002f280000100a00 */
[----:B---3--:R1:W-:Y:S04]  /*4bc00*/  LDGSTS.E [R5+0x5f600], [R82.64], P0 ;  /* 0x5f60000052057fae */ /* 0x0083e80008121844 */
[----:B-1----:R-:W3:Y:S04]  /*4bc10*/  LDL.64 R82, [R1+0x18a8] ;  /* 0x0018a80001527983 */ /* 0x002ee80000100a00 */
[----:B--2---:R1:W-:Y:S04]  /*4bc20*/  LDGSTS.E [R5+0x60600], [R84.64], P0 ;  /* 0x6060000054057fae */ /* 0x0043e80008121844 */
[----:B-1----:R-:W2:Y:S04]  /*4bc30*/  LDL.64 R84, [R1+0x18a0] ;  /* 0x0018a00001547983 */ /* 0x002ea80000100a00 */
        /* <DEDUP_REMOVED lines=53> */
[----:B---3--:R1:W-:Y:S04]  /*4bf90*/  LDGSTS.E [R5+0x7c600], [R82.64], P0 ;  /* 0x7c60000052057fae */ /* 0x0083e80008121844 */
[----:B------:R-:W3:Y:S04]  /*4bfa0*/  LDL.64 R80, [R1+0x1068] ;  /* 0x0010680001507983 */ /* 0x000ee80000100a00 */
[----:B-1----:R-:W3:Y:S04]  /*4bfb0*/  LDL.64 R82, [R1+0x1228] ;  /* 0x0012280001527983 */ /* 0x002ee80000100a00 */
[----:B--2---:R1:W-:Y:S04]  /*4bfc0*/  LDGSTS.E [R5+0x7d600], [R84.64], P0 ;  /* 0x7d60000054057fae */ /* 0x0043e80008121844 */
[----:B-1----:R-:W2:Y:S04]  /*4bfd0*/  LDL.64 R84, [R1+0x1838] ;  /* 0x0018380001547983 */ /* 0x002ea80000100a00 */
[----:B------:R-:W1:Y:S02]  /*4bfe0*/  S2R R2, SR_TID.X ;  /* 0x0000000000027919 */ /* 0x000e640000002100 */
[----:B-1----:R-:W-:-:S02]  /*4bff0*/  LOP3.LUT R2, R2, 0x7f, RZ, 0xc0, !PT ;  /* 0x0000007f02027812 */ /* 0x002fc400078ec0ff */
[----:B------:R1:W-:Y:S04]  /*4c000*/  LDGSTS.E [R5+0x7e600], [R248.64], P0 ;  /* 0x7e600000f8057fae */ /* 0x0003e80008121844 */
[----:B-1----:R-:W3:Y:S01]  /*4c010*/  LDL.64 R248, [R1+0xd60] ;  /* 0x000d600001f87983 */ /* 0x002ee20000100a00 */
[----:B------:R-:W-:-:S05]  /*4c020*/  IMAD.SHL.U32 R2, R2, 0x4, RZ ;  /* 0x0000000402027824 */ /* 0x000fca00078e00ff */
[C---:B------:R-:W-:Y:S01]  /*4c030*/  LOP3.LUT R0, R2.reuse, 0x40, RZ, 0x3c, !PT ;  /* 0x0000004002007812 */ /* 0x040fe200078e3cff */
        /* <DEDUP_REMOVED lines=29> */
[----:B-1----:R1:W5:Y:S04]  /*4c210*/  LDL.LU.64 R84, [R1+0x3b60] ;  /* 0x003b600001547983 */ /* 0x0023680000300a00 */
[----:B------:R1:W-:Y:S04]  /*4c220*/  LDGSTS.E [R0+0x5c800], [R82.64], P0 ;  /* 0x5c80000052007fae */ /* 0x0003e80008121844 */
[----:B------:R-:W3:Y:S04]  /*4c230*/  LDL.64 R4, [R1+0xf60] ;  /* 0x000f600001047983 */ /* 0x000ee80000100a00 */
[----:B--2---:R-:W2:Y:S04]  /*4c240*/  LDL.64 R6, [R1+0x30d8] ;  /* 0x0030d80001067983 */ /* 0x004ea80000100a00 */
[----:B-1----:R-:W2:Y:S04]  /*4c250*/  LDL.64 R82, [R1+0xe20] ;  /* 0x000e200001527983 */ /* 0x002ea80000100a00 */
        /* <DEDUP_REMOVED lines=28> */
[----:B-1----:R-:W4:Y:S04]  /*4c420*/  LDL.64 R248, [R1+0x10d8] ;  /* 0x0010d80001f87983 */ /* 0x002f280000100a00 */
[----:B--2---:R1:W-:Y:S04]  /*4c430*/  LDGSTS.E [R0+0x5e800], [R82.64], P0 ;  /* 0x5e80000052007fae */ /* 0x0043e80008121844 */
        /* <DEDUP_REMOVED lines=25> */
[----:B-1----:R1:W5:Y:S04]  /*4c5d0*/  LDL.LU.64 R82, [R1+0x3b58] ;  /* 0x003b580001527983 */ /* 0x0023680000300a00 */
[----:B------:R1:W-:Y:S04]  /*4c5e0*/  LDGSTS.E [R0+0x78800], [R74.64], P0 ;  /* 0x788000004a007fae */ /* 0x0003e80008121844 */
[----:B------:R1:W-:Y:S04]  /*4c5f0*/  LDGSTS.E [R0+0x79800], [R76.64], P0 ;  /* 0x798000004c007fae */ /* 0x0003e80008121844 */
[----:B--2---:R-:W2:Y:S04]  /*4c600*/  LDL.64 R4, [R1+0x10d0] ;  /* 0x0010d00001047983 */ /* 0x004ea80000100a00 */
[----:B------:R1:W-:Y:S04]  /*4c610*/  LDGSTS.E [R0+0x7a800], [R78.64], P0 ;  /* 0x7a8000004e007fae */ /* 0x0003e80008121844 */
[----:B---3--:R-:W3:Y:S04]  /*4c620*/  LDL.64 R6, [R1+0x10c8] ;  /* 0x0010c80001067983 */ /* 0x008ee80000100a00 */
        /* <DEDUP_REMOVED lines=29> */
[----:B-1----:R-:W4:Y:S01]  /*4c800*/  LDL.64 R248, [R1+0xee8] ;  /* 0x000ee80001f87983 */ /* 0x002f220000100a00 */
[----:B------:R-:W-:-:S03]  /*4c810*/  LOP3.LUT R2, R2, 0x50, RZ, 0x3c, !PT ;  /* 0x0000005002027812 */ /* 0x000fc600078e3cff */
[----:B--2---:R1:W-:Y:S04]  /*4c820*/  LDGSTS.E [R0+0x7d800], [R4.64], P0 ;  /* 0x7d80000004007fae */ /* 0x0043e80008121844 */
[----:B---3--:R2:W-:Y:S04]  /*4c830*/  LDGSTS.E [R0+0x7e800], [R6.64], P0 ;  /* 0x7e80000006007fae */ /* 0x0085e80008121844 */
        /* <DEDUP_REMOVED lines=50> */
[----:B----4-:R-:W3:Y:S04]  /*4cb60*/  LDL.64 R64, [R1+0xf50] ;  /* 0x000f500001407983 */ /* 0x010ee80000100a00 */
[----:B------:R-:W3:Y:S04]  /*4cb70*/  LDL.64 R66, [R1+0xf48] ;  /* 0x000f480001427983 */ /* 0x000ee80000100a00 */
[----:B------:R-:W3:Y:S04]  /*4cb80*/  LDL.64 R68, [R1+0xf40] ;  /* 0x000f400001447983 */ /* 0x000ee80000100a00 */
[----:B------:R-:W3:Y:S04]  /*4cb90*/  LDL.64 R70, [R1+0xf18] ;  /* 0x000f180001467983 */ /* 0x000ee80000100a00 */
[----:B------:R-:W3:Y:S04]  /*4cba0*/  LDL.64 R72, [R1+0xf10] ;  /* 0x000f100001487983 */ /* 0x000ee80000100a00 */
[----:B------:R-:W3:Y:S04]  /*4cbb0*/  LDL.64 R74, [R1+0xf08] ;  /* 0x000f0800014a7983 */ /* 0x000ee80000100a00 */
[----:B------:R-:W3:Y:S04]  /*4cbc0*/  LDL.64 R76, [R1+0xf00] ;  /* 0x000f0000014c7983 */ /* 0x000ee80000100a00 */
[----:B------:R-:W3:Y:S04]  /*4cbd0*/  LDL.64 R78, [R1+0xed8] ;  /* 0x000ed800014e7983 */ /* 0x000ee80000100a00 */
[----:B--2---:R1:W-:Y:S04]  /*4cbe0*/  LDGSTS.E [R2+0x5ba00], [R80.64], P0 ;  /* 0x5ba0000050027fae */ /* 0x0043e80008121844 */
[----:B---3--:R2:W-:Y:S04]  /*4cbf0*/  LDGSTS.E [R2+0x5ca00], [R4.64], P0 ;  /* 0x5ca0000004027fae */ /* 0x0085e80008121844 */
[----:B------:R3:W-:Y:S04]  /*4cc00*/  LDGSTS.E [R2+0x5da00], [R6.64], P0 ;  /* 0x5da0000006027fae */ /* 0x0007e80008121844 */
[----:B-1----:R-:W4:Y:S04]  /*4cc10*/  LDL.64 R80, [R1+0xed0] ;  /* 0x000ed00001507983 */ /* 0x002f280000100a00 */
[----:B--2---:R-:W2:Y:S04]  /*4cc20*/  LDL.64 R4, [R1+0xec0] ;  /* 0x000ec00001047983 */ /* 0x004ea80000100a00 */
[----:B---3--:R-:W3:Y:S04]  /*4cc30*/  LDL.64 R6, [R1+0xe98] ;  /* 0x000e980001067983 */ /* 0x008ee80000100a00 */
        /* <DEDUP_REMOVED lines=53> */
[----:B------:R-:W3:Y:S04]  /*4cf90*/  LDL.64 R76, [R1+0x1ae8] ;  /* 0x001ae800014c7983 */ /* 0x000ee80000100a00 */
[----:B------:R-:W3:Y:S04]  /*4cfa0*/  LDL.64 R78, [R1+0x1ab0] ;  /* 0x001ab000014e7983 */ /* 0x000ee80000100a00 */
[----:B-1----:R-:W3:Y:S04]  /*4cfb0*/  LDL.64 R80, [R1+0xe88] ;  /* 0x000e880001507983 */ /* 0x002ee80000100a00 */
[----:B--2---:R1:W-:Y:S04]  /*4cfc0*/  LDGSTS.E [R2+0x7aa00], [R248.64], P0 ;  /* 0x7aa00000f8027fae */ /* 0x0043e80008121844 */
[----:B------:R2:W-:Y:S04]  /*4cfd0*/  LDGSTS.E [R2+0x7ba00], [R4.64], P0 ;  /* 0x7ba0000004027fae */ /* 0x0005e80008121844 */
[----:B---3--:R3:W-:Y:S04]  /*4cfe0*/  LDGSTS.E [R2+0x7ca00], [R6.64], P0 ;  /* 0x7ca0000006027fae */ /* 0x0087e80008121844 */
[----:B-1----:R-:W4:Y:S04]  /*4cff0*/  LDL.64 R248, [R1+0x1a78] ;  /* 0x001a780001f87983 */ /* 0x002f280000100a00 */
[----:B--2---:R-:W2:Y:S04]  /*4d000*/  LDL.64 R4, [R1+0xf28] ;  /* 0x000f280001047983 */ /* 0x004ea80000100a00 */
[----:B---3--:R-:W3:Y:S04]  /*4d010*/  LDL.64 R6, [R1+0x10e8] ;  /* 0x0010e80001067983 */ /* 0x008ee80000100a00 */
[----:B------:R1:W-:Y:S04]  /*4d020*/  LDGSTS.E [R2+0x7da00], [R8.64], P0 ;  /* 0x7da0000008027fae */ /* 0x0003e80008121844 */
        /* <DEDUP_REMOVED lines=29> */
[----:B------:R-:W2:Y:S04]  /*4d200*/  LDL.64 R10, [R1+0xe60] ;  /* 0x000e6000010a7983 */ /* 0x000ea80000100a00 */
[----:B---3--:R-:W4:Y:S04]  /*4d210*/  LDL.64 R12, [R1+0xfe0] ;  /* 0x000fe000010c7983 */ /* 0x008f280000100a00 */
[----:B----4-:R-:W4:Y:S04]  /*4d220*/  LDL.64 R248, [R1+0xda0] ;  /* 0x000da00001f87983 */ /* 0x010f280000100a00 */
        /* <DEDUP_REMOVED lines=22> */
[----:B------:R-:W4:Y:S01]  /*4d390*/  LDL.64 R78, [R1+0xdc8] ;  /* 0x000dc800014e7983 */ /* 0x000f220000100a00 */
[----:B------:R-:W-:-:S03]  /*4d3a0*/  LOP3.LUT R47, R47, 0x70, RZ, 0x3c, !PT ;  /* 0x000000702f2f7812 */ /* 0x000fc600078e3cff */
[----:B------:R-:W4:Y:S04]  /*4d3b0*/  LDL.64 R2, [R1+0xe00] ;  /* 0x000e000001027983 */ /* 0x000f280000100a00 */
[----:B--2---:R1:W-:Y:S04]  /*4d3c0*/  LDGSTS.E [R46+0x59c00], [R80.64], P0 ;  /* 0x59c00000502e7fae */ /* 0x0043e80008121844 */
[----:B------:R2:W-:Y:S04]  /*4d3d0*/  LDGSTS.E [R46+0x5ac00], [R4.64], P0 ;  /* 0x5ac00000042e7fae */ /* 0x0005e80008121844 */
[----:B------:R2:W-:Y:S04]  /*4d3e0*/  LDGSTS.E [R46+0x5bc00], [R6.64], P0 ;  /* 0x5bc00000062e7fae */ /* 0x0005e80008121844 */
[----:B-1----:R-:W3:Y:S04]  /*4d3f0*/  LDL.64 R80, [R1+0xd98] ;  /* 0x000d980001507983 */ /* 0x002ee80000100a00 */
[----:B------:R1:W-:Y:S04]  /*4d400*/  LDGSTS.E [R46+0x5cc00], [R8.64], P0 ;  /* 0x5cc00000082e7fae */ /* 0x0003e80008121844 */
[----:B--2---:R-:W2:Y:S04]  /*4d410*/  LDL.64 R4, [R1+0xd80] ;  /* 0x000d800001047983 */ /* 0x004ea80000100a00 */
[----:B------:R-:W2:Y:S04]  /*4d420*/  LDL.64 R6, [R1+0xd78] ;  /* 0x000d780001067983 */ /* 0x000ea80000100a00 */
[----:B-1----:R-:W2:Y:S04]  /*4d430*/  LDL.64 R8, [R1+0xd58] ;  /* 0x000d580001087983 */ /* 0x002ea80000100a00 */
[----:B----4-:R1:W-:Y:S04]  /*4d440*/  LDGSTS.E [R46+0x5dc00], [R248.64], P0 ;  /* 0x5dc00000f82e7fae */ /* 0x0103e80008121844 */
[----:B------:R4:W-:Y:S04]  /*4d450*/  LDGSTS.E [R46+0x5ec00], [R10.64], P0 ;  /* 0x5ec000000a2e7fae */ /* 0x0009e80008121844 */
[----:B------:R4:W-:Y:S04]  /*4d460*/  LDGSTS.E [R46+0x5fc00], [R12.64], P0 ;  /* 0x5fc000000c2e7fae */ /* 0x0009e80008121844 */
[----:B-1----:R-:W2:Y:S04]  /*4d470*/  LDL.64 R248, [R1+0xd88] ;  /* 0x000d880001f87983 */ /* 0x002ea80000100a00 */
[----:B----4-:R-:W4:Y:S04]  /*4d480*/  LDL.64 R10, [R1+0xd50] ;  /* 0x000d5000010a7983 */ /* 0x010f280000100a00 */
[----:B------:R1:W-:Y:S04]  /*4d490*/  LDGSTS.E [R46+0x60c00], [R14.64], P0 ;  /* 0x60c000000e2e7fae */ /* 0x0003e80008121844 */
[----:B------:R-:W4:Y:S04]  /*4d4a0*/  LDL.64 R12, [R1+0xd18] ;  /* 0x000d1800010c7983 */ /* 0x000f280000100a00 */
[----:B------:R1:W-:Y:S04]  /*4d4b0*/  LDGSTS.E [R46+0x61c00], [R16.64], P0 ;  /* 0x61c00000102e7fae */ /* 0x0003e80008121844 */
[----:B-1----:R-:W4:Y:S04]  /*4d4c0*/  LDL.64 R14, [R1+0xd10] ;  /* 0x000d1000010e7983 */ /* 0x002f280000100a00 */
        /* <DEDUP_REMOVED lines=41> */
[----:B---3--:R-:W3:Y:S04]  /*4d760*/  LDL.64 R76, [R1+0x1b88] ;  /* 0x001b8800014c7983 */ /* 0x008ee80000100a00 */
[----:B------:R1:W-:Y:S04]  /*4d770*/  LDGSTS.E [R46+0x77c00], [R80.64], P0 ;  /* 0x77c00000502e7fae */ /* 0x0003e80008121844 */
[----:B-1----:R-:W3:Y:S04]  /*4d780*/  LDL.64 R78, [R1+0x1b50] ;  /* 0x001b5000014e7983 */ /* 0x002ee80000100a00 */
[----:B------:R-:W3:Y:S04]  /*4d790*/  LDL.64 R80, [R1+0x1b18] ;  /* 0x001b180001507983 */ /* 0x000ee80000100a00 */
[----:B--2---:R1:W-:Y:S04]  /*4d7a0*/  LDGSTS.E [R46+0x78c00], [R248.64], P0 ;  /* 0x78c00000f82e7fae */ /* 0x0043e80008121844 */
[----:B------:R2:W-:Y:S04]  /*4d7b0*/  LDGSTS.E [R46+0x79c00], [R4.64], P0 ;  /* 0x79c00000042e7fae */ /* 0x0005e80008121844 */
[----:B------:R2:W-:Y:S04]  /*4d7c0*/  LDGSTS.E [R46+0x7ac00], [R6.64], P0 ;  /* 0x7ac00000062e7fae */ /* 0x0005e80008121844 */
[----:B-1----:R-:W2:Y:S04]  /*4d7d0*/  LDL.64 R248, [R1+0x1ae0] ;  /* 0x001ae00001f87983 */ /* 0x002ea80000100a00 */
[----:B------:R1:W-:Y:S04]  /*4d7e0*/  LDGSTS.E [R46+0x7bc00], [R8.64], P0 ;  /* 0x7bc00000082e7fae */ /* 0x0003e80008121844 */
[----:B----4-:R4:W-:Y:S04]  /*4d7f0*/  LDGSTS.E [R46+0x7cc00], [R10.64], P0 ;  /* 0x7cc000000a2e7fae */ /* 0x0109e80008121844 */
[----:B------:R1:W-:Y:S04]  /*4d800*/  LDGSTS.E [R46+0x7dc00], [R12.64], P0 ;  /* 0x7dc000000c2e7fae */ /* 0x0003e80008121844 */
[----:B------:R1:W-:Y:S04]  /*4d810*/  LDGSTS.E [R46+0x7ec00], [R14.64], P0 ;  /* 0x7ec000000e2e7fae */ /* 0x0003e80008121844 */
[----:B------:R3:W-:Y:S04]  /*4d820*/  LDGSTS.E [R46+0x7fc00], [R16.64], P0 ;  /* 0x7fc00000102e7fae */ /* 0x0007e80008121844 */
[----:B------:R1:W-:Y:S04]  /*4d830*/  LDGSTS.E [R47+0x40e00], [R18.64], P0 ;  /* 0x40e00000122f7fae */ /* 0x0003e80008121844 */
[----:B-1----:R-:W2:Y:S04]  /*4d840*/  LDL.64 R14, [R1+0xfc8] ;  /* 0x000fc800010e7983 */ /* 0x002ea80000100a00 */
[----:B------:R1:W-:Y:S04]  /*4d850*/  LDGSTS.E [R47+0x41e00], [R20.64], P0 ;  /* 0x41e00000142f7fae */ /* 0x0003e80008121844 */
[----:B------:R-:W2:Y:S04]  /*4d860*/  LDL.64 R18, [R1+0x1048] ;  /* 0x0010480001127983 */ /* 0x000ea80000100a00 */
        /* <DEDUP_REMOVED lines=31> */
[----:B----4-:R-:W4:Y:S04]  /*4da60*/  LDL.64 R70, [R1+0x908] ;  /* 0x0009080001467983 */ /* 0x010f280000100a00 */
[----:B------:R3:W-:Y:S04]  /*4da70*/  LDGSTS.E [R47+0x52e00], [R74.64], P0 ;  /* 0x52e000004a2f7fae */ /* 0x0007e80008121844 */
[----:B-1----:R-:W4:Y:S04]  /*4da80*/  LDL.64 R72, [R1+0x1128] ;  /* 0x0011280001487983 */ /* 0x002f280000100a00 */
[----:B---3--:R1:W-:Y:S04]  /*4da90*/  LDGSTS.E [R47+0x53e00], [R76.64], P0 ;  /* 0x53e000004c2f7fae */ /* 0x0083e80008121844 */
[----:B------:R-:W3:Y:S04]  /*4daa0*/  LDL.64 R74, [R1+0xf68] ;  /* 0x000f6800014a7983 */ /* 0x000ee80000100a00 */
[----:B------:R1:W-:Y:S04]  /*4dab0*/  LDGSTS.E [R47+0x54e00], [R78.64], P0 ;  /* 0x54e000004e2f7fae */ /* 0x0003e80008121844 */
[----:B-1----:R-:W3:Y:S04]  /*4dac0*/  LDL.64 R76, [R1+0x1a38] ;  /* 0x001a3800014c7983 */ /* 0x002ee80000100a00 */
[----:B------:R1:W-:Y:S04]  /*4dad0*/  LDGSTS.E [R47+0x55e00], [R80.64], P0 ;  /* 0x55e00000502f7fae */ /* 0x0003e80008121844 */
[----:B------:R-:W3:Y:S04]  /*4dae0*/  LDL.64 R78, [R1+0x1a70] ;  /* 0x001a7000014e7983 */ /* 0x000ee80000100a00 */
[----:B------:R-:W3:Y:S04]  /*4daf0*/  LDL.64 R16, [R1+0x1008] ;  /* 0x0010080001107983 */ /* 0x000ee80000100a00 */
[----:B-1----:R-:W3:Y:S04]  /*4db00*/  LDL.64 R80, [R1+0x1aa8] ;  /* 0x001aa80001507983 */ /* 0x002ee80000100a00 */
[----:B------:R-:W4:Y:S04]  /*4db10*/  LDL.64 R12, [R1+0xf88] ;  /* 0x000f8800010c7983 */ /* 0x000f280000100a00 */
[----:B------:R-:W4:Y:S04]  /*4db20*/  LDL.64 R10, [R1+0xf58] ;  /* 0x000f5800010a7983 */ /* 0x000f280000100a00 */
[----:B------:R-:W4:Y:S04]  /*4db30*/  LDL.64 R8, [R1+0xe50] ;  /* 0x000e500001087983 */ /* 0x000f280000100a00 */
[----:B--2---:R-:W2:Y:S04]  /*4db40*/  LDL.64 R6, [R1+0xe40] ;  /* 0x000e400001067983 */ /* 0x004ea80000100a00 */
[----:B------:R-:W2:Y:S04]  /*4db50*/  LDL.64 R4, [R1+0xe10] ;  /* 0x000e100001047983 */ /* 0x000ea80000100a00 */
[----:B------:R1:W-:Y:S04]  /*4db60*/  LDGSTS.E [R47+0x56e00], [R248.64], P0 ;  /* 0x56e00000f82f7fae */ /* 0x0003e80008121844 */
[----:B-1----:R-:W2:Y:S04]  /*4db70*/  LDL.64 R248, [R1+0xdd0] ;  /* 0x000dd00001f87983 */ /* 0x002ea80000100a00 */
[----:B---3--:R1:W-:Y:S04]  /*4db80*/  LDGSTS.E [R47+0x57e00], [R80.64], P0 ;  /* 0x57e00000502f7fae */ /* 0x0083e80008121844 */
[----:B------:R3:W-:Y:S04]  /*4db90*/  LDGSTS.E [R47+0x58e00], [R78.64], P0 ;  /* 0x58e000004e2f7fae */ /* 0x0007e80008121844 */
[----:B------:R4:W-:Y:S04]  /*4dba0*/  LDGSTS.E [R47+0x59e00], [R76.64], P0 ;  /* 0x59e000004c2f7fae */ /* 0x0009e80008121844 */
[----:B-1----:R1:W5:Y:S04]  /*4dbb0*/  LDL.LU.64 R80, [R1+0x3b50] ;  /* 0x003b500001507983 */ /* 0x0023680000300a00 */
[----:B---3--:R1:W5:Y:S04]  /*4dbc0*/  LDL.LU.64 R78, [R1+0x3b48] ;  /* 0x003b4800014e7983 */ /* 0x0083680000300a00 */
[----:B----4-:R1:W5:Y:S04]  /*4dbd0*/  LDL.LU.64 R76, [R1+0x3b40] ;  /* 0x003b4000014c7983 */ /* 0x0103680000300a00 */
[----:B------:R3:W-:Y:S04]  /*4dbe0*/  LDGSTS.E [R47+0x5ae00], [R74.64], P0 ;  /* 0x5ae000004a2f7fae */ /* 0x0007e80008121844 */
[----:B------:R4:W-:Y:S04]  /*4dbf0*/  LDGSTS.E [R47+0x5be00], [R72.64], P0 ;  /* 0x5be00000482f7fae */ /* 0x0009e80008121844 */
[----:B------:R1:W-:Y:S04]  /*4dc00*/  LDGSTS.E [R47+0x5ce00], [R70.64], P0 ;  /* 0x5ce00000462f7fae */ /* 0x0003e80008121844 */
[----:B---3--:R3:W5:Y:S04]  /*4dc10*/  LDL.LU.64 R74, [R1+0x3b38] ;  /* 0x003b3800014a7983 */ /* 0x0087680000300a00 */
[----:B----4-:R3:W5:Y:S04]  /*4dc20*/  LDL.LU.64 R72, [R1+0x3b30] ;  /* 0x003b300001487983 */ /* 0x0107680000300a00 */
[----:B-1----:R3:W5:Y:S04]  /*4dc30*/  LDL.LU.64 R70, [R1+0x3b28] ;  /* 0x003b280001467983 */ /* 0x0027680000300a00 */
[----:B------:R1:W-:Y:S04]  /*4dc40*/  LDGSTS.E [R47+0x5de00], [R68.64], P0 ;  /* 0x5de00000442f7fae */ /* 0x0003e80008121844 */
[----:B------:R4:W-:Y:S04]  /*4dc50*/  LDGSTS.E [R47+0x5ee00], [R66.64], P0 ;  /* 0x5ee00000422f7fae */ /* 0x0009e80008121844 */
[----:B------:R3:W-:Y:S04]  /*4dc60*/  LDGSTS.E [R47+0x5fe00], [R64.64], P0 ;  /* 0x5fe00000402f7fae */ /* 0x0007e80008121844 */
[----:B-1----:R1:W5:Y:S04]  /*4dc70*/  LDL.LU.64 R68, [R1+0x3b20] ;  /* 0x003b200001447983 */ /* 0x0023680000300a00 */
[----:B----4-:R1:W5:Y:S04]  /*4dc80*/  LDL.LU.64 R66, [R1+0x3b18] ;  /* 0x003b180001427983 */ /* 0x0103680000300a00 */
[----:B---3--:R1:W5:Y:S04]  /*4dc90*/  LDL.LU.64 R64, [R1+0x3b10] ;  /* 0x003b100001407983 */ /* 0x0083680000300a00 */
        /* <DEDUP_REMOVED lines=11> */
[----:B--2---:R3:W5:Y:S04]  /*4dd50*/  LDL.LU.64 R52, [R1+0x3ae0] ;  /* 0x003ae00001347983 */ /* 0x0047680000300a00 */
[----:B------:R1:W-:Y:S04]  /*4dd60*/  LDGSTS.E [R47+0x66e00], [R30.64], P0 ;  /* 0x66e000001e2f7fae */ /* 0x0003e80008121844 */
[----:B------:R2:W-:Y:S04]  /*4dd70*/  LDGSTS.E [R47+0x67e00], [R28.64], P0 ;  /* 0x67e000001c2f7fae */ /* 0x0005e80008121844 */
[----:B------:R4:W-:Y:S04]  /*4dd80*/  LDGSTS.E [R47+0x68e00], [R26.64], P0 ;  /* 0x68e000001a2f7fae */ /* 0x0009e80008121844 */
[----:B-1----:R3:W5:Y:S04]  /*4dd90*/  LDL.LU.64 R30, [R1+0x3ad8] ;  /* 0x003ad800011e7983 */ /* 0x0027680000300a00 */
[----:B--2---:R3:W5:Y:S04]  /*4dda0*/  LDL.LU.64 R28, [R1+0x3ad0] ;  /* 0x003ad000011c7983 */ /* 0x0047680000300a00 */
[----:B----4-:R3:W5:Y:S04]  /*4ddb0*/  LDL.LU.64 R26, [R1+0x3ac8] ;  /* 0x003ac800011a7983 */ /* 0x0107680000300a00 */
        /* <DEDUP_REMOVED lines=23> */
[----:B----4-:R3:W5:Y:S04]  /*4df30*/  LDL.LU R3, [R1+0x3a6c] ;  /* 0x003a6c0001037983 */ /* 0x0107680000300800 */
[----:B------:R3:W-:Y:S04]  /*4df40*/  STL [R1+0xb64], RZ ;  /* 0x000b64ff01007387 */ /* 0x0007e80000100800 */
        /* <DEDUP_REMOVED lines=173> */
[----:B-1----:R-:W-:-:S03]  /*4ea20*/  CS2R R38, SRZ ;  /* 0x0000000000267805 */ /* 0x002fc6000001ff00 */
[----:B------:R-:W0:Y:S01]  /*4ea30*/  LDGDEPBAR ;  /* 0x00000000000079af */ /* 0x000e220000000000 */
[----:B--2---:R-:W-:Y:S01]  /*4ea40*/  CS2R R36, SRZ ;  /* 0x0000000000247805 */ /* 0x004fe2000001ff00 */
[----:B------:R-:W-:Y:S01]  /*4ea50*/  CS2R R40, SRZ ;  /* 0x0000000000287805 */ /* 0x000fe2000001ff00 */
[----:B------:R-:W-:Y:S01]  /*4ea60*/  CS2R R42, SRZ ;  /* 0x00000000002a7805 */ /* 0x000fe2000001ff00 */
[----:B---3--:R-:W-:Y:S01]  /*4ea70*/  CS2R R34, SRZ ;  /* 0x0000000000227805 */ /* 0x008fe2000001ff00 */
[----:B------:R-:W-:Y:S01]  /*4ea80*/  CS2R R44, SRZ ;  /* 0x00000000002c7805 */ /* 0x000fe2000001ff00 */
[----:B----4-:R-:W-:Y:S01]  /*4ea90*/  CS2R R48, SRZ ;  /* 0x0000000000307805 */ /* 0x010fe2000001ff00 */
[----:B------:R-:W-:Y:S01]  /*4eaa0*/  CS2R R50, SRZ ;  /* 0x0000000000327805 */ /* 0x000fe2000001ff00 */
[----:B------:R-:W-:Y:S01]  /*4eab0*/  CS2R R32, SRZ ;  /* 0x0000000000207805 */ /* 0x000fe2000001ff00 */
[----:B------:R-:W-:Y:S01]  /*4eac0*/  CS2R R46, SRZ ;  /* 0x00000000002e7805 */ /* 0x000fe2000001ff00 */
[----:B------:R-:W-:Y:S01]  /*4ead0*/  CS2R R248, SRZ ;  /* 0x0000000000f87805 */ /* 0x000fe2000001ff00 */
[----:B------:R-:W-:Y:S01]  /*4eae0*/  CS2R R250, SRZ ;  /* 0x0000000000fa7805 */ /* 0x000fe2000001ff00 */
[----:B------:R-:W-:Y:S05]  /*4eaf0*/  @!P1 BRA `(.L_x_0) ;  /* 0x0008ef6000009947 */ /* 0x000fea0003800000 */
[----:B------:R-:W2:Y:S04]  /*4eb00*/  LDL.LU.64 R50, [R1+0x23f8] ;  /* 0x0023f80001327983 */ /* 0x000ea80000300a00 */
[----:B------:R-:W3:Y:S04]  /*4eb10*/  LDL.LU.64 R34, [R1+0x2400] ;  /* 0x0024000001227983 */ /* 0x000ee80000300a00 */
[----:B------:R-:W4:Y:S04]  /*4eb20*/  LDL.LU.64 R40, [R1+0x2178] ;  /* 0x0021780001287983 */ /* 0x000f280000300a00 */
[----:B------:R-:W3:Y:S04]  /*4eb30*/  LDL.LU.64 R42, [R1+0x2170] ;  /* 0x00217000012a7983 */ /* 0x000ee80000300a00 */
[----:B------:R-:W3:Y:S04]  /*4eb40*/  LDL.LU.64 R48, [R1+0x5e0] ;  /* 0x0005e00001307983 */ /* 0x000ee80000300a00 */
[----:B------:R-:W3:Y:S04]  /*4eb50*/  LDL.LU.64 R248, [R1+0x528] ;  /* 0x0005280001f87983 */ /* 0x000ee80000300a00 */
[----:B------:R-:W4:Y:S04]  /*4eb60*/  LDL.LU.64 R36, [R1+0x2298] ;  /* 0x0022980001247983 */ /* 0x000f280000300a00 */
[----:B------:R-:W4:Y:S04]  /*4eb70*/  LDL.LU.64 R250, [R1+0x2290] ;  /* 0x0022900001fa7983 */ /* 0x000f280000300a00 */
[----:B------:R-:W4:Y:S04]  /*4eb80*/  LDL.LU.64 R38, [R1+0x2168] ;  /* 0x0021680001267983 */ /* 0x000f280000300a00 */
[----:B------:R-:W4:Y:S04]  /*4eb90*/  LDL.LU.64 R44, [R1+0x2160] ;  /* 0x00216000012c7983 */ /* 0x000f280000300a00 */
[----:B--2---:R1:W-:Y:S04]  /*4eba0*/  STL [R1+0x2ff8], R50 ;  /* 0x002ff83201007387 */ /* 0x0043e80000100800 */
[----:B------:R-:W2:Y:S01]  /*4ebb0*/  LDL.LU.64 R46, [R1+0x520] ;  /* 0x00052000012e7983 */ /* 0x000ea20000300a00 */
[----:B------:R-:W-:-:S03]  /*4ebc0*/  MOV R0, R51 ;  /* 0x0000003300007202 */ /* 0x000fc60000000f00 */
[----:B-1----:R-:W2:Y:S04]  /*4ebd0*/  LDL.LU.64 R50, [R1+0x518] ;  /* 0x0005180001327983 */ /* 0x002ea80000300a00 */
[----:B------:R1:W-:Y:S04]  /*4ebe0*/  STL [R1+0x2ff4], R0 ;  /* 0x002ff40001007387 */ /* 0x0003e80000100800 */
[----:B---3--:R-:W-:Y:S04]  /*4ebf0*/  STL [R1+0x3000], R34 ;  /* 0x0030002201007387 */ /* 0x008fe80000100800 */
[----:B----4-:R-:W-:Y:S01]  /*4ec00*/  STL [R1+0x3004], R40 ;  /* 0x0030042801007387 */ /* 0x010fe20000100800 */
[----:B-1----:R-:W-:-:S05]  /*4ec10*/  IMAD.MOV.U32 R0, RZ, RZ, R35 ;  /* 0x000000ffff007224 */ /* 0x002fca00078e0023 */
[----:B------:R1:W-:Y:S04]  /*4ec20*/  STL [R1+0x2ffc], R0 ;  /* 0x002ffc0001007387 */ /* 0x0003e80000100800 */
[----:B------:R-:W-:Y:S01]  /*4ec30*/  STL [R1+0x2ff0], R42 ;  /* 0x002ff02a01007387 */ /* 0x000fe20000100800 */
[----:B-1----:R-:W-:-:S05]  /*4ec40*/  IMAD.MOV.U32 R0, RZ, RZ, R41 ;  /* 0x000000ffff007224 */ /* 0x002fca00078e0029 */
[----:B------:R1:W-:Y:S04]  /*4ec50*/  STL [R1+0x2fec], R0 ;  /* 0x002fec0001007387 */ /* 0x0003e80000100800 */
[----:B------:R-:W-:Y:S01]  /*4ec60*/  STL [R1+0x2fe8], R48 ;  /* 0x002fe83001007387 */ /* 0x000fe20000100800 */
[----:B-1----:R-:W-:-:S05]  /*4ec70*/  IMAD.MOV.U32 R0, RZ, RZ, R43 ;  /* 0x000000ffff007224 */ /* 0x002fca00078e002b */
[----:B------:R1:W-:Y:S04]  /*4ec80*/  STL [R1+0x2fe4], R0 ;  /* 0x002fe40001007387 */ /* 0x0003e80000100800 */
[----:B------:R-:W-:Y:S01]  /*4ec90*/  STL [R1+0x2fe0], R248 ;  /* 0x002fe0f801007387 */ /* 0x000fe20000100800 */
[----:B-1----:R-:W-:-:S05]  /*4eca0*/  IMAD.MOV.U32 R0, RZ, RZ, R49 ;  /* 0x000000ffff007224 */ /* 0x002fca00078e0031 */
[----:B------:R1:W-:Y:S02]  /*4ecb0*/  STL [R1+0x2fdc], R0 ;  /* 0x002fdc0001007387 */ /* 0x0003e40000100800 */
[----:B-1----:R-:W-:Y:S02]  /*4ecc0*/  IMAD.MOV.U32 R0, RZ, RZ, R249 ;  /* 0x000000ffff007224 */ /* 0x002fe400078e00f9 */
[----:B------:R-:W3:Y:S04]  /*4ecd0*/  LDL.LU.64 R248, [R1+0x2288] ;  /* 0x0022880001f87983 */ /* 0x000ee80000300a00 */
[----:B------:R1:W-:Y:S04]  /*4ece0*/  STL [R1+0x2fd4], R0 ;  /* 0x002fd40001007387 */ /* 0x0003e80000100800 */
[----:B------:R-:W-:Y:S04]  /*4ecf0*/  STL [R1+0x2fd8], R150 ;  /* 0x002fd89601007387 */ /* 0x000fe80000100800 */
[----:B------:R-:W-:Y:S04]  /*4ed00*/  STL [R1+0x2fcc], R151 ;  /* 0x002fcc9701007387 */ /* 0x000fe80000100800 */
[----:B------:R-:W4:Y:S04]  /*4ed10*/  LDL.LU.64 R34, [R1+0x2280] ;  /* 0x0022800001227983 */ /* 0x000f280000300a00 */
[----:B------:R-:W-:Y:S04]  /*4ed20*/  STL [R1+0x2fd0], R148 ;  /* 0x002fd09401007387 */ /* 0x000fe80000100800 */
[----:B------:R-:W4:Y:S04]  /*4ed30*/  LDL.LU.64 R40, [R1+0x2158] ;  /* 0x0021580001287983 */ /* 0x000f280000300a00 */
[----:B------:R-:W-:Y:S04]  /*4ed40*/  STL [R1+0x2fc4], R149 ;  /* 0x002fc49501007387 */ /* 0x000fe80000100800 */
[----:B------:R-:W4:Y:S04]  /*4ed50*/  LDL.LU.64 R42, [R1+0x2150] ;  /* 0x00215000012a7983 */ /* 0x000f280000300a00 */
[----:B------:R-:W-:Y:S04]  /*4ed60*/  STL [R1+0x2fc8], R36 ;  /* 0x002fc82401007387 */ /* 0x000fe80000100800 */
[----:B------:R-:W4:Y:S01]  /*4ed70*/  LDL.LU.64 R48, [R1+0x510] ;  /* 0x0005100001307983 */ /* 0x000f220000300a00 */
[----:B-1----:R-:W-:-:S03]  /*4ed80*/  MOV R0, R37 ;  /* 0x0000002500007202 */ /* 0x002fc60000000f00 */
[----:B------:R-:W-:Y:S04]  /*4ed90*/  STL [R1+0x2fc0], R250 ;  /* 0x002fc0fa01007387 */ /* 0x000fe80000100800 */
[----:B------:R1:W-:Y:S02]  /*4eda0*/  STL [R1+0x2fbc], R0 ;  /* 0x002fbc0001007387 */ /* 0x0003e40000100800 */
[----:B-1----:R-:W-:Y:S02]  /*4edb0*/  IMAD.MOV.U32 R0, RZ, RZ, R251 ;  /* 0x000000ffff007224 */ /* 0x002fe400078e00fb */
[----:B------:R-:W4:Y:S04]  /*4edc0*/  LDL.LU.64 R250, [R1+0x40] ;  /* 0x0000400001fa7983 */ /* 0x000f280000300a00 */
[----:B------:R1:W-:Y:S04]  /*4edd0*/  STL [R1+0x2fb4], R0 ;  /* 0x002fb40001007387 */ /* 0x0003e80000100800 */
[----:B------:R-:W-:Y:S04]  /*4ede0*/  STL [R1+0x2fb8], R38 ;  /* 0x002fb82601007387 */ /* 0x000fe80000100800 */
[----:B------:R-:W-:Y:S01]  /*4edf0*/  STL [R1+0x2fb0], R44 ;  /* 0x002fb02c01007387 */ /* 0x000fe20000100800 */
[----:B-1----:R-:W-:-:S05]  /*4ee00*/  IMAD.MOV.U32 R0, RZ, RZ, R39 ;  /* 0x000000ffff007224 */ /* 0x002fca00078e0027 */
[----:B------:R1:W-:Y:S02]  /*4ee10*/  STL [R1+0x2fac], R0 ;  /* 0x002fac0001007387 */ /* 0x0003e40000100800 */
[----:B-1----:R-:W-:Y:S02]  /*4ee20*/  IMAD.MOV.U32 R0, RZ, RZ, R45 ;  /* 0x000000ffff007224 */ /* 0x002fe400078e002d */
[----:B--2---:R-:W-:Y:S04]  /*4ee30*/  STL [R1+0x2fa8], R46 ;  /* 0x002fa82e01007387 */ /* 0x004fe80000100800 */
[----:B------:R1:W-:Y:S04]  /*4ee40*/  STL [R1+0x2fa4], R0 ;  /* 0x002fa40001007387 */ /* 0x0003e80000100800 */
[----:B------:R-:W-:Y:S01]  /*4ee50*/  STL [R1+0x2fa0], R50 ;  /* 0x002fa03201007387 */ /* 0x000fe20000100800 */
[----:B-1----:R-:W-:-:S05]  /*4ee60*/  IMAD.MOV.U32 R0, RZ, RZ, R47 ;  /* 0x000000ffff007224 */ /* 0x002fca00078e002f */
[----:B------:R1:W-:Y:S04]  /*4ee70*/  STL [R1+0x2f9c], R0 ;  /* 0x002f9c0001007387 */ /* 0x0003e80000100800 */
[----:B------:R-:W2:Y:S04]  /*4ee80*/  LDL.LU.64 R36, [R1+0x2278] ;  /* 0x0022780001247983 */ /* 0x000ea80000300a00 */
[----:B------:R-:W2:Y:S01]  /*4ee90*/  LDL.LU.64 R38, [R1+0x2270] ;  /* 0x0022700001267983 */ /* 0x000ea20000300a00 */
[----:B-1----:R-:W-:-:S05]  /*4eea0*/  IMAD.MOV.U32 R0, RZ, RZ, R51 ;  /* 0x000000ffff007224 */ /* 0x002fca00078e0033 */
[----:B------:R1:W-:Y:S04]  /*4eeb0*/  STL [R1+0x2f94], R0 ;  /* 0x002f940001007387 */ /* 0x0003e80000100800 */
[----:B------:R-:W-:Y:S04]  /*4eec0*/  STL [R1+0x2f98], R146 ;  /* 0x002f989201007387 */ /* 0x000fe80000100800 */
[----:B------:R-:W2:Y:S04]  /*4eed0*/  LDL.LU.64 R44, [R1+0x2148] ;  /* 0x00214800012c7983 */ /* 0x000ea80000300a00 */
[----:B------:R-:W-:Y:S04]  /*4eee0*/  STL [R1+0x2f8c], R147 ;  /* 0x002f8c9301007387 */ /* 0x000fe80000100800 */
[----:B------:R-:W2:Y:S04]  /*4eef0*/  LDL.LU.64 R46, [R1+0x2140] ;  /* 0x00214000012e7983 */ /* 0x000ea80000300a00 */
[----:B------:R-:W-:Y:S04]  /*4ef00*/  STL [R1+0x2f90], R144 ;  /* 0x002f909001007387 */ /* 0x000fe80000100800 */
[----:B------:R-:W2:Y:S04]  /*4ef10*/  LDL.LU.64 R50, [R1+0x8] ;  /* 0x0000080001327983 */ /* 0x000ea80000300a00 */
[----:B------:R-:W-:Y:S04]  /*4ef20*/  STL [R1+0x2f84], R145 ;  /* 0x002f849101007387 */ /* 0x000fe80000100800 */
[----:B---3--:R3:W-:Y:S01]  /*4ef30*/  STL [R1+0x2f88], R248 ;  /* 0x002f88f801007387 */ /* 0x0087e20000100800 */
[----:B-1----:R-:W-:-:S03]  /*4ef40*/  MOV R0, R249 ;  /* 0x000000f900007202 */ /* 0x002fc60000000f00 */
[----:B---3--:R-:W3:Y:S04]  /*4ef50*/  LDL.LU.64 R248, [R1] ;  /* 0x0000000001f87983 */ /* 0x008ee80000300a00 */
[----:B------:R1:W-:Y:S04]  /*4ef60*/  STL [R1+0x2f7c], R0 ;  /* 0x002f7c0001007387 */ /* 0x0003e80000100800 */
[----:B----4-:R-:W-:Y:S01]  /*4ef70*/  STL [R1+0x2f80], R34 ;  /* 0x002f802201007387 */ /* 0x010fe20000100800 */
[----:B-1----:R-:W-:-:S03]  /*4ef80*/  IMAD.MOV.U32 R0, RZ, RZ, R35 ;  /* 0x000000ffff007224 */ /* 0x002fc600078e0023 */
[----:B------:R-:W-:Y:S04]  /*4ef90*/  STL [R1+0x2f78], R40 ;  /* 0x002f782801007387 */ /* 0x000fe80000100800 */
[----:B------:R1:W-:Y:S04]  /*4efa0*/  STL [R1+0x2f74], R0 ;  /* 0x002f740001007387 */ /* 0x0003e80000100800 */
[----:B------:R-:W-:Y:S01]  /*4efb0*/  STL [R1+0x2f70], R42 ;  /* 0x002f702a01007387 */ /* 0x000fe20000100800 */
[----:B-1----:R-:W-:-:S05]  /*4efc0*/  IMAD.MOV.U32 R0, RZ, RZ, R41 ;  /* 0x000000ffff007224 */ /* 0x002fca00078e0029 */
[----:B------:R1:W-:Y:S04]  /*4efd0*/  STL [R1+0x2f6c], R0 ;  /* 0x002f6c0001007387 */ /* 0x0003e80000100800 */
[----:B------:R-:W-:Y:S01]  /*4efe0*/  STL [R1+0x2f68], R48 ;  /* 0x002f683001007387 */ /* 0x000fe20000100800 */
[----:B-1----:R-:W-:-:S05]  /*4eff0*/  IMAD.MOV.U32 R0, RZ, RZ, R43 ;  /* 0x000000ffff007224 */ /* 0x002fca00078e002b */
[----:B------:R1:W-:Y:S04]  /*4f000*/  STL [R1+0x2f64], R0 ;  /* 0x002f640001007387 */ /* 0x0003e80000100800 */
[----:B------:R-:W4:Y:S04]  /*4f010*/  LDL.LU.64 R40, [R1+0x2268] ;  /* 0x0022680001287983 */ /* 0x000f280000300a00 */
[----:B------:R-:W4:Y:S01]  /*4f020*/  LDL.LU.64 R42, [R1+0x2260] ;  /* 0x00226000012a7983 */ /* 0x000f220000300a00 */
[----:B-1----:R-:W-:-:S05]  /*4f030*/  IMAD.MOV.U32 R0, RZ, RZ, R49 ;  /* 0x000000ffff007224 */ /* 0x002fca00078e0031 */
[----:B------:R1:W-:Y:S04]  /*4f040*/  STL [R1+0x2f5c], R0 ;  /* 0x002f5c0001007387 */ /* 0x0003e80000100800 */
[----:B------:R1:W-:Y:S04]  /*4f050*/  STL [R1+0x2f60], R250 ;  /* 0x002f60fa01007387 */ /* 0x0003e80000100800 */
[----:B------:R-:W4:Y:S01]  /*4f060*/  LDL.LU.64 R48, [R1+0x2138] ;  /* 0x0021380001307983 */ /* 0x000f220000300a00 */
[----:B-1----:R-:W-:-:S03]  /*4f070*/  IMAD.MOV.U32 R0, RZ, RZ, R251 ;  /* 0x000000ffff007224 */ /* 0x002fc600078e00fb */
[----:B------:R-:W4:Y:S04]  /*4f080*/  LDL.LU.64 R250, [R1+0x2130] ;  /* 0x0021300001fa7983 */ /* 0x000f280000300a00 */
[----:B------:R2:W-:Y:S04]  /*4f090*/  STL [R1+0x2f54], R0 ;  /* 0x002f540001007387 */ /* 0x0005e80000100800 */
[----:B------:R-:W-:Y:S04]  /*4f0a0*/  STL [R1+0x2f58], R142 ;  /* 0x002f588e01007387 */ /* 0x000fe80000100800 */
[----:B------:R-:W-:Y:S04]  /*4f0b0*/  STL [R1+0x2f4c], R143 ;  /* 0x002f4c8f01007387 */ /* 0x000fe80000100800 */
[----:B------:R-:W-:Y:S04]  /*4f0c0*/  STL [R1+0x2f50], R140 ;  /* 0x002f508c01007387 */ /* 0x000fe80000100800 */
[----:B------:R-:W-:Y:S01]  /*4f0d0*/  STL [R1+0x2f44], R141 ;  /* 0x002f448d01007387 */ /* 0x000fe20000100800 */
[----:B--2---:R-:W-:-:S03]  /*4f0e0*/  MOV R0, R37 ;  /* 0x0000002500007202 */ /* 0x004fc60000000f00 */
[----:B------:R-:W-:Y:S04]  /*4f0f0*/  STL [R1+0x2f48], R36 ;  /* 0x002f482401007387 */ /* 0x000fe80000100800 */
[----:B------:R-:W-:Y:S04]  /*4f100*/  STL [R1+0x2f40], R38 ;  /* 0x002f402601007387 */ /* 0x000fe80000100800 */
[----:B------:R1:W-:Y:S02]  /*4f110*/  STL [R1+0x2f3c], R0 ;  /* 0x002f3c0001007387 */ /* 0x0003e40000100800 */
[----:B-1----:R-:W-:-:S02]  /*4f120*/  IMAD.MOV.U32 R0, RZ, RZ, R39 ;  /* 0x000000ffff007224 */ /* 0x002fc400078e0027 */
        /* <DEDUP_REMOVED lines=12> */
[----:B---3--:R3:W-:Y:S04]  /*4f1f0*/  STL [R1+0x2f20], R248 ;  /* 0x002f20f801007387 */ /* 0x0087e80000100800 */
[----:B------:R-:W2:Y:S01]  /*4f200*/  LDL.LU.64 R50, [R1+0x2128] ;  /* 0x0021280001327983 */ /* 0x000ea20000300a00 */
[----:B-1----:R-:W-:-:S03]  /*4f210*/  IMAD.MOV.U32 R0, RZ, RZ, R249 ;  /* 0x000000ffff007224 */ /* 0x002fc600078e00f9 */
[----:B---3--:R-:W3:Y:S04]  /*4f220*/  LDL.LU.64 R248, [R1+0x2120] ;  /* 0x0021200001f87983 */ /* 0x008ee80000300a00 */
[----:B------:R4:W-:Y:S04]  /*4f230*/  STL [R1+0x2f14], R0 ;  /* 0x002f140001007387 */ /* 0x0009e80000100800 */
[----:B------:R-:W-:Y:S04]  /*4f240*/  STL [R1+0x2f18], R138 ;  /* 0x002f188a01007387 */ /* 0x000fe80000100800 */
[----:B------:R-:W-:Y:S04]  /*4f250*/  STL [R1+0x2f0c], R139 ;  /* 0x002f0c8b01007387 */ /* 0x000fe80000100800 */
[----:B------:R-:W-:Y:S04]  /*4f260*/  STL [R1+0x2f10], R136 ;  /* 0x002f108801007387 */ /* 0x000fe80000100800 */
[----:B------:R-:W-:Y:S01]  /*4f270*/  STL [R1+0x2f04], R137 ;  /* 0x002f048901007387 */ /* 0x000fe20000100800 */
[----:B----4-:R-:W-:-:S03]  /*4f280*/  MOV R0, R41 ;  /* 0x0000002900007202 */ /* 0x010fc60000000f00 */
        /* <DEDUP_REMOVED lines=9> */
[----:B-----5:R-:W-:Y:S01]  /*4f320*/  STL [R1+0x2ee8], R246 ;  /* 0x002ee8f601007387 */ /* 0x020fe20000100800 */
[----:B-1----:R-:W-:-:S05]  /*4f330*/  IMAD.MOV.U32 R0, RZ, RZ, R251 ;  /* 0x000000ffff007224 */ /* 0x002fca00078e00fb */
[----:B------:R2:W-:Y:S04]  /*4f340*/  STL [R1+0x2ee4], R0 ;  /* 0x002ee40001007387 */ /* 0x0005e80000100800 */
[----:B------:R-:W4:Y:S04]  /*4f350*/  LDL.LU.64 R40, [R1+0x2248] ;  /* 0x0022480001287983 */ /* 0x000f280000300a00 */
[----:B------:R-:W-:Y:S04]  /*4f360*/  STL [R1+0x2edc], R247 ;  /* 0x002edcf701007387 */ /* 0x000fe80000100800 */
[----:B------:R-:W4:Y:S04]  /*4f370*/  LDL.LU.64 R42, [R1+0x2240] ;  /* 0x00224000012a7983 */ /* 0x000f280000300a00 */
[----:B------:R-:W-:Y:S04]  /*4f380*/  STL [R1+0x2ee0], R244 ;  /* 0x002ee0f401007387 */ /* 0x000fe80000100800 */
[----:B------:R-:W4:Y:S04]  /*4f390*/  LDL.LU.64 R48, [R1+0x2118] ;  /* 0x0021180001307983 */ /* 0x000f280000300a00 */
[----:B------:R-:W-:Y:S04]  /*4f3a0*/  STL [R1+0x2ed4], R245 ;  /* 0x002ed4f501007387 */ /* 0x000fe80000100800 */
[----:B------:R-:W4:Y:S04]  /*4f3b0*/  LDL.LU.64 R250, [R1+0x2108] ;  /* 0x0021080001fa7983 */ /* 0x000f280000300a00 */
[----:B------:R-:W-:Y:S04]  /*4f3c0*/  STL [R1+0x2ed8], R134 ;  /* 0x002ed88601007387 */ /* 0x000fe80000100800 */
[----:B------:R-:W-:Y:S04]  /*4f3d0*/  STL [R1+0x2ecc], R135 ;  /* 0x002ecc8701007387 */ /* 0x000fe80000100800 */
[----:B------:R-:W-:Y:S04]  /*4f3e0*/  STL [R1+0x2ed0], R132 ;  /* 0x002ed08401007387 */ /* 0x000fe80000100800 */
[----:B------:R-:W-:Y:S01]  /*4f3f0*/  STL [R1+0x2ec4], R133 ;  /* 0x002ec48501007387 */ /* 0x000fe20000100800 */
[----:B--2---:R-:W-:-:S03]  /*4f400*/  IMAD.MOV.U32 R0, RZ, RZ, R45 ;  /* 0x000000ffff007224 */ /* 0x004fc600078e002d */
[----:B------:R-:W-:Y:S04]  /*4f410*/  STL [R1+0x2ec8], R44 ;  /* 0x002ec82c01007387 */ /* 0x000fe80000100800 */
[----:B------:R-:W-:Y:S04]  /*4f420*/  STL [R1+0x2ec0], R46 ;  /* 0x002ec02e01007387 */ /* 0x000fe80000100800 */
[----:B------:R1:W-:Y:S02]  /*4f430*/  STL [R1+0x2ebc], R0 ;  /* 0x002ebc0001007387 */ /* 0x0003e40000100800 */
[----:B-1----:R-:W-:-:S02]  /*4f440*/  IMAD.MOV.U32 R0, RZ, RZ, R47 ;  /* 0x000000ffff007224 */ /* 0x002fc400078e002f */
[----:B------:R-:W-:Y:S04]  /*4f450*/  STL [R1+0x2eb8], R50 ;  /* 0x002eb83201007387 */ /* 0x000fe80000100800 */
[----:B------:R1:W-:Y:S04]  /*4f460*/  STL [R1+0x2eb4], R0 ;  /* 0x002eb40001007387 */ /* 0x0003e80000100800 */
[----:B---3--:R-:W-:Y:S01]  /*4f470*/  STL [R1+0x2eb0], R248 ;  /* 0x002eb0f801007387 */ /* 0x008fe20000100800 */
[----:B-1----:R-:W-:-:S05]  /*4f480*/  MOV R0, R51 ;  /* 0x0000003300007202 */ /* 0x002fca0000000f00 */
[----:B------:R1:W-:Y:S04]  /*4f490*/  STL [R1+0x2eac], R0 ;  /* 0x002eac0001007387 */ /* 0x0003e80000100800 */
[----:B------:R-:W-:Y:S01]  /*4f4a0*/  STL [R1+0x2ea8], R242 ;  /* 0x002ea8f201007387 */ /* 0x000fe20000100800 */
[----:B-1----:R-:W-:-:S05]  /*4f4b0*/  IMAD.MOV.U32 R0, RZ, RZ, R249 ;  /* 0x000000ffff007224 */ /* 0x002fca00078e00f9 */
[----:B------:R4:W-:Y:S04]  /*4f4c0*/  STL [R1+0x2ea4], R0 ;  /* 0x002ea40001007387 */ /* 0x0009e80000100800 */
[----:B------:R-:W2:Y:S04]  /*4f4d0*/  LDL.LU.64 R44, [R1+0x2238] ;  /* 0x00223800012c7983 */ /* 0x000ea80000300a00 */
[----:B------:R-:W-:Y:S04]  /*4f4e0*/  STL [R1+0x2e9c], R243 ;  /* 0x002e9cf301007387 */ /* 0x000fe80000100800 */
[----:B------:R-:W3:Y:S04]  /*4f4f0*/  LDL.LU.64 R46, [R1+0x2230] ;  /* 0x00223000012e7983 */ /* 0x000ee80000300a00 */
[----:B------:R-:W-:Y:S04]  /*4f500*/  STL [R1+0x2ea0], R240 ;  /* 0x002ea0f001007387 */ /* 0x000fe80000100800 */
[----:B------:R-:W3:Y:S04]  /*4f510*/  LDL.LU.64 R50, [R1+0x2100] ;  /* 0x0021000001327983 */ /* 0x000ee80000300a00 */
[----:B------:R-:W-:Y:S04]  /*4f520*/  STL [R1+0x2e94], R241 ;  /* 0x002e94f101007387 */ /* 0x000fe80000100800 */
[----:B------:R-:W3:Y:S04]  /*4f530*/  LDL.LU.64 R248, [R1+0x20e8] ;  /* 0x0020e80001f87983 */ /* 0x000ee80000300a00 */
[----:B------:R-:W-:Y:S04]  /*4f540*/  STL [R1+0x2e98], R130 ;  /* 0x002e988201007387 */ /* 0x000fe80000100800 */
[----:B------:R-:W-:Y:S04]  /*4f550*/  STL [R1+0x2e8c], R131 ;  /* 0x002e8c8301007387 */ /* 0x000fe80000100800 */
[----:B------:R-:W-:Y:S04]  /*4f560*/  STL [R1+0x2e90], R128 ;  /* 0x002e908001007387 */ /* 0x000fe80000100800 */
[----:B------:R-:W-:Y:S01]  /*4f570*/  STL [R1+0x2e84], R129 ;  /* 0x002e848101007387 */ /* 0x000fe20000100800 */
[----:B----4-:R-:W-:-:S03]  /*4f580*/  IMAD.MOV.U32 R0, RZ, RZ, R41 ;  /* 0x000000ffff007224 */ /* 0x010fc600078e0029 */
[----:B------:R-:W-:Y:S04]  /*4f590*/  STL [R1+0x2e88], R40 ;  /* 0x002e882801007387 */ /* 0x000fe80000100800 */
        /* <DEDUP_REMOVED lines=22> */
[----:B--2---:R-:W-:-:S03]  /*4f700*/  MOV R0, R45 ;  /* 0x0000002d00007202 */ /* 0x004fc60000000f00 */
[----:B------:R-:W-:Y:S04]  /*4f710*/  STL [R1+0x2e48], R44 ;  /* 0x002e482c01007387 */ /* 0x000fe80000100800 */
[----:B---3--:R-:W-:Y:S04]  /*4f720*/  STL [R1+0x2e40], R46 ;  /* 0x002e402e01007387 */ /* 0x008fe80000100800 */
        /* <DEDUP_REMOVED lines=29> */
[----:B-1----:R-:W-:-:S05]  /*4f900*/  MOV R0, R49 ;  /* 0x0000003100007202 */ /* 0x002fca0000000f00 */
        /* <DEDUP_REMOVED lines=39> */
[----:B----4-:R-:W-:-:S03]  /*4fb80*/  MOV R0, R41 ;  /* 0x0000002900007202 */ /* 0x010fc60000000f00 */
        /* <DEDUP_REMOVED lines=374> */
[----:B------:R-:W-:Y:S04]  /*512f0*/  STL [R1+0x29a0], R160 ;  /* 0x0029a0a001007387 */ /* 0x000fe80000100800 */
[----:B------:R-:W-:Y:S04]  /*51300*/  STL [R1+0x2994], R161 ;  /* 0x002994a101007387 */ /* 0x000fe80000100800 */
[----:B------:R-:W3:Y:S04]  /*51310*/  LDL.LU.64 R44, [R1+0x23b0] ;  /* 0x0023b000012c7983 */ /* 0x000ee80000300a00 */
[----:B------:R-:W-:Y:S04]  /*51320*/  STL [R1+0x2998], R30 ;  /* 0x0029981e01007387 */ /* 0x000fe80000100800 */
[----:B------:R-:W3:Y:S04]  /*51330*/  LDL.LU.64 R46, [R1+0x2318] ;  /* 0x00231800012e7983 */ /* 0x000ee80000300a00 */
[----:B------:R-:W-:Y:S04]  /*51340*/  STL [R1+0x298c], R31 ;  /* 0x00298c1f01007387 */ /* 0x000fe80000100800 */
[----:B------:R-:W3:Y:S04]  /*51350*/  LDL.LU.64 R248, [R1+0x2320] ;  /* 0x0023200001f87983 */ /* 0x000ee80000300a00 */
        /* <DEDUP_REMOVED lines=15> */
[----:B------:R-:W-:Y:S04]  /*51450*/  STL [R1+0x295c], R159 ;  /* 0x00295c9f01007387 */ /* 0x000fe80000100800 */
[----:B------:R-:W-:Y:S04]  /*51460*/  STL [R1+0x2960], R156 ;  /* 0x0029609c01007387 */ /* 0x000fe80000100800 */
[----:B------:R-:W4:Y:S04]  /*51470*/  LDL.LU.64 R250, [R1+0x23b8] ;  /* 0x0023b80001fa7983 */ /* 0x000f280000300a00 */
[----:B------:R-:W-:Y:S04]  /*51480*/  STL [R1+0x2954], R157 ;  /* 0x0029549d01007387 */ /* 0x000fe80000100800 */
[----:B------:R-:W-:Y:S04]  /*51490*/  STL [R1+0x2958], R26 ;  /* 0x0029581a01007387 */ /* 0x000fe80000100800 */
[----:B------:R-:W4:Y:S04]  /*514a0*/  LDL.LU.64 R36, [R1+0x23c0] ;  /* 0x0023c00001247983 */ /* 0x000f280000300a00 */
[----:B------:R-:W-:Y:S04]  /*514b0*/  STL [R1+0x294c], R27 ;  /* 0x00294c1b01007387 */ /* 0x000fe80000100800 */
[----:B------:R-:W-:Y:S04]  /*514c0*/  STL [R1+0x2950], R24 ;  /* 0x0029501801007387 */ /* 0x000fe80000100800 */
[----:B------:R-:W4:Y:S04]  /*514d0*/  LDL.LU.64 R38, [R1+0x2338] ;  /* 0x0023380001267983 */ /* 0x000f280000300a00 */
[----:B------:R-:W-:Y:S04]  /*514e0*/  STL [R1+0x2924], R25 ;  /* 0x0029241901007387 */ /* 0x000fe80000100800 */
[----:B------:R-:W4:Y:S04]  /*514f0*/  LDL.LU.64 R40, [R1+0x2340] ;  /* 0x0023400001287983 */ /* 0x000f280000300a00 */
[----:B--2---:R2:W-:Y:S01]  /*51500*/  STL [R1+0x292c], R50 ;  /* 0x00292c3201007387 */ /* 0x0045e20000100800 */
[----:B-1----:R-:W-:-:S03]  /*51510*/  IMAD.MOV.U32 R0, RZ, RZ, R51 ;  /* 0x000000ffff007224 */ /* 0x002fc600078e0033 */
[----:B------:R-:W4:Y:S04]  /*51520*/  LDL.LU.64 R48, [R1+0x48] ;  /* 0x0000480001307983 */ /* 0x000f280000300a00 */
[----:B--2---:R-:W2:Y:S04]  /*51530*/  LDL.LU.64 R50, [R1+0x50] ;  /* 0x0000500001327983 */ /* 0x004ea80000300a00 */
[----:B------:R1:W-:Y:S04]  /*51540*/  STL [R1+0x2928], R0 ;  /* 0x0029280001007387 */ /* 0x0003e80000100800 */
[----:B---3--:R-:W-:Y:S01]  /*51550*/  STL [R1+0x2934], R44 ;  /* 0x0029342c01007387 */ /* 0x008fe20000100800 */
        /* <DEDUP_REMOVED lines=9> */
[----:B------:R-:W-:Y:S04]  /*515f0*/  STL [R1+0x291c], R155 ;  /* 0x00291c9b01007387 */ /* 0x000fe80000100800 */
[----:B------:R-:W-:Y:S04]  /*51600*/  STL [R1+0x2920], R152 ;  /* 0x0029209801007387 */ /* 0x000fe80000100800 */
[----:B------:R-:W3:Y:S04]  /*51610*/  LDL.LU.64 R248, [R1+0x23c8] ;  /* 0x0023c80001f87983 */ /* 0x000ee80000300a00 */
        /* <DEDUP_REMOVED lines=8> */
[----:B----4-:R4:W-:Y:S04]  /*516a0*/  STL [R1+0x28dc], R250 ;  /* 0x0028dcfa01007387 */ /* 0x0109e80000100800 */
[----:B------:R-:W3:Y:S01]  /*516b0*/  LDL.LU.64 R46, [R1+0x58] ;  /* 0x00005800012e7983 */ /* 0x000ee20000300a00 */
[----:B-1----:R-:W-:-:S03]  /*516c0*/  MOV R0, R251 ;  /* 0x000000fb00007202 */ /* 0x002fc60000000f00 */
[----:B------:R-:W-:Y:S04]  /*516d0*/  STL [R1+0x28e4], R36 ;  /* 0x0028e42401007387 */ /* 0x000fe80000100800 */
[----:B------:R1:W-:Y:S04]  /*516e0*/  STL [R1+0x28d8], R0 ;  /* 0x0028d80001007387 */ /* 0x0003e80000100800 */
[----:B----4-:R-:W4:Y:S01]  /*516f0*/  LDL.LU.64 R250, [R1+0x70] ;  /* 0x0000700001fa7983 */ /* 0x010f220000300a00 */
[----:B-1----:R-:W-:-:S03]  /*51700*/  IMAD.MOV.U32 R0, RZ, RZ, R37 ;  /* 0x000000ffff007224 */ /* 0x002fc600078e0025 */
[----:B------:R-:W-:Y:S04]  /*51710*/  STL [R1+0x28ec], R38 ;  /* 0x0028ec2601007387 */ /* 0x000fe80000100800 */
[----:B------:R1:W-:Y:S04]  /*51720*/  STL [R1+0x28e0], R0 ;  /* 0x0028e00001007387 */ /* 0x0003e80000100800 */
[----:B------:R-:W-:Y:S01]  /*51730*/  STL [R1+0x28f4], R40 ;  /* 0x0028f42801007387 */ /* 0x000fe20000100800 */
[----:B-1----:R-:W-:-:S05]  /*51740*/  IMAD.MOV.U32 R0, RZ, RZ, R39 ;  /* 0x000000ffff007224 */ /* 0x002fca00078e0027 */
[----:B------:R1:W-:Y:S02]  /*51750*/  STL [R1+0x28e8], R0 ;  /* 0x0028e80001007387 */ /* 0x0003e40000100800 */
[----:B-1----:R-:W-:Y:S02]  /*51760*/  IMAD.MOV.U32 R0, RZ, RZ, R41 ;  /* 0x000000ffff007224 */ /* 0x002fe400078e0029 */
[----:B------:R-:W-:Y:S04]  /*51770*/  STL [R1+0x28fc], R48 ;  /* 0x0028fc3001007387 */ /* 0x000fe80000100800 */
[----:B------:R1:W-:Y:S04]  /*51780*/  STL [R1+0x28f0], R0 ;  /* 0x0028f00001007387 */ /* 0x0003e80000100800 */
[----:B--2---:R-:W-:Y:S01]  /*51790*/  STL [R1+0x2904], R50 ;  /* 0x0029043201007387 */ /* 0x004fe20000100800 */
[----:B-1----:R-:W-:-:S05]  /*517a0*/  IMAD.MOV.U32 R0, RZ, RZ, R49 ;  /* 0x000000ffff007224 */ /* 0x002fca00078e0031 */
[----:B------:R1:W-:Y:S04]  /*517b0*/  STL [R1+0x28f8], R0 ;  /* 0x0028f80001007387 */ /* 0x0003e80000100800 */
[----:B------:R-:W2:Y:S01]  /*517c0*/  LDL.LU.64 R48, [R1+0x23d8] ;  /* 0x0023d80001307983 */ /* 0x000ea20000300a00 */
[----:B-1----:R-:W-:-:S03]  /*517d0*/  IMAD.MOV.U32 R0, RZ, RZ, R51 ;  /* 0x000000ffff007224 */ /* 0x002fc600078e0033 */
[----:B------:R-:W-:Y:S04]  /*517e0*/  STL [R1+0x2908], R18 ;  /* 0x0029081201007387 */ /* 0x000fe80000100800 */
[----:B------:R1:W-:Y:S04]  /*517f0*/  STL [R1+0x2900], R0 ;  /* 0x0029000001007387 */ /* 0x0003e80000100800 */
[----:B------:R-:W2:Y:S04]  /*51800*/  LDL.LU.64 R50, [R1+0x23e0] ;  /* 0x0023e00001327983 */ /* 0x000ea80000300a00 */
[----:B------:R-:W-:Y:S04]  /*51810*/  STL [R1+0x28cc], R19 ;  /* 0x0028cc1301007387 */ /* 0x000fe80000100800 */
[----:B------:R-:W-:Y:S04]  /*51820*/  STL [R1+0x28d0], R16 ;  /* 0x0028d01001007387 */ /* 0x000fe80000100800 */
[----:B------:R-:W2:Y:S04]  /*51830*/  LDL.LU.64 R36, [R1+0x2378] ;  /* 0x0023780001247983 */ /* 0x000ea80000300a00 */
[----:B------:R-:W-:Y:S04]  /*51840*/  STL [R1+0x2894], R17 ;  /* 0x0028941101007387 */ /* 0x000fe80000100800 */
[----:B------:R-:W2:Y:S04]  /*51850*/  LDL.LU.64 R38, [R1+0x2380] ;  /* 0x0023800001267983 */ /* 0x000ea80000300a00 */
[----:B---3--:R3:W-:Y:S04]  /*51860*/  STL [R1+0x289c], R248 ;  /* 0x00289cf801007387 */ /* 0x0087e80000100800 */
[----:B------:R-:W2:Y:S01]  /*51870*/  LDL.LU.64 R40, [R1+0x78] ;  /* 0x0000780001287983 */ /* 0x000ea20000300a00 */
[----:B-1----:R-:W-:-:S03]  /*51880*/  MOV R0, R249 ;  /* 0x000000f900007202 */ /* 0x002fc60000000f00 */
[----:B---3--:R-:W3:Y:S04]  /*51890*/  LDL.LU.64 R248, [R1+0x80] ;  /* 0x0000800001f87983 */ /* 0x008ee80000300a00 */
[----:B------:R1:W-:Y:S04]  /*518a0*/  STL [R1+0x2898], R0 ;  /* 0x0028980001007387 */ /* 0x0003e80000100800 */
[----:B------:R-:W-:Y:S01]  /*518b0*/  STL [R1+0x28a4], R34 ;  /* 0x0028a42201007387 */ /* 0x000fe20000100800 */
        /* <DEDUP_REMOVED lines=9> */
[----:B------:R-:W3:Y:S01]  /*51950*/  LDL.LU.64 R42, [R1+0x23e8] ;  /* 0x0023e800012a7983 */ /* 0x000ee20000300a00 */
[----:B-1----:R-:W-:-:S05]  /*51960*/  IMAD.MOV.U32 R0, RZ, RZ, R47 ;  /* 0x000000ffff007224 */ /* 0x002fca00078e002f */
[----:B------:R1:W-:Y:S04]  /*51970*/  STL [R1+0x28b8], R0 ;  /* 0x0028b80001007387 */ /* 0x0003e80000100800 */
[----:B----4-:R4:W-:Y:S04]  /*51980*/  STL [R1+0x28c4], R250 ;  /* 0x0028c4fa01007387 */ /* 0x0109e80000100800 */
[----:B------:R-:W3:Y:S01]  /*51990*/  LDL.LU.64 R44, [R1+0x23f0] ;  /* 0x0023f000012c7983 */ /* 0x000ee20000300a00 */
[----:B-1----:R-:W-:-:S05]  /*519a0*/  IMAD.MOV.U32 R0, RZ, RZ, R251 ;  /* 0x000000ffff007224 */ /* 0x002fca00078e00fb */
[----:B------:R2:W-:Y:S04]  /*519b0*/  STL [R1+0x28c0], R0 ;  /* 0x0028c00001007387 */ /* 0x0005e80000100800 */
[----:B------:R-:W-:Y:S04]  /*519c0*/  STL [R1+0x28c8], R14 ;  /* 0x0028c80e01007387 */ /* 0x000fe80000100800 */
[----:B------:R-:W-:Y:S04]  /*519d0*/  STL [R1+0x288c], R15 ;  /* 0x00288c0f01007387 */ /* 0x000fe80000100800 */
[----:B----4-:R-:W4:Y:S04]  /*519e0*/  LDL.LU.64 R250, [R1+0x2398] ;  /* 0x0023980001fa7983 */ /* 0x010f280000300a00 */
[----:B------:R-:W-:Y:S04]  /*519f0*/  STL [R1+0x2890], R12 ;  /* 0x0028900c01007387 */ /* 0x000fe80000100800 */
[----:B------:R-:W-:Y:S04]  /*51a00*/  STL [R1+0x2854], R13 ;  /* 0x0028540d01007387 */ /* 0x000fe80000100800 */
[----:B------:R-:W4:Y:S01]  /*51a10*/  LDL.LU.64 R46, [R1+0x23a0] ;  /* 0x0023a000012e7983 */ /* 0x000f220000300a00 */
[----:B--2---:R-:W-:-:S03]  /*51a20*/  MOV R0, R49 ;  /* 0x0000003100007202 */ /* 0x004fc60000000f00 */
[----:B------:R1:W-:Y:S04]  /*51a30*/  STL [R1+0x285c], R48 ;  /* 0x00285c3001007387 */ /* 0x0003e80000100800 */
[----:B-1----:R-:W2:Y:S04]  /*51a40*/  LDL.LU.64 R48, [R1+0x88] ;  /* 0x0000880001307983 */ /* 0x002ea80000300a00 */
[----:B------:R1:W-:Y:S04]  /*51a50*/  STL [R1+0x2858], R0 ;  /* 0x0028580001007387 */ /* 0x0003e80000100800 */
[----:B------:R1:W-:Y:S02]  /*51a60*/  STL [R1+0x2864], R50 ;  /* 0x0028643201007387 */ /* 0x0003e40000100800 */
[----:B-1----:R-:W-:-:S02]  /*51a70*/  IMAD.MOV.U32 R0, RZ, RZ, R51 ;  /* 0x000000ffff007224 */ /* 0x002fc400078e0033 */
[----:B------:R-:W2:Y:S04]  /*51a80*/  LDL.LU.64 R50, [R1+0xa0] ;  /* 0x0000a00001327983 */ /* 0x000ea80000300a00 */
[----:B------:R1:W-:Y:S04]  /*51a90*/  STL [R1+0x2860], R0 ;  /* 0x0028600001007387 */ /* 0x0003e80000100800 */
[----:B------:R-:W-:Y:S01]  /*51aa0*/  STL [R1+0x286c], R36 ;  /* 0x00286c2401007387 */ /* 0x000fe20000100800 */
[----:B-1----:R-:W-:-:S03]  /*51ab0*/  IMAD.MOV.U32 R0, RZ, RZ, R37 ;  /* 0x000000ffff007224 */ /* 0x002fc600078e0025 */
[----:B------:R-:W-:Y:S04]  /*51ac0*/  STL [R1+0x2874], R38 ;  /* 0x0028742601007387 */ /* 0x000fe80000100800 */
[----:B------:R1:W-:Y:S04]  /*51ad0*/  STL [R1+0x2868], R0 ;  /* 0x0028680001007387 */ /* 0x0003e80000100800 */
[----:B------:R-:W-:Y:S01]  /*51ae0*/  STL [R1+0x287c], R40 ;  /* 0x00287c2801007387 */ /* 0x000fe20000100800 */
[----:B-1----:R-:W-:-:S05]  /*51af0*/  IMAD.MOV.U32 R0, RZ, RZ, R39 ;  /* 0x000000ffff007224 */ /* 0x002fca00078e0027 */
[----:B------:R1:W-:Y:S04]  /*51b00*/  STL [R1+0x2870], R0 ;  /* 0x0028700001007387 */ /* 0x0003e80000100800 */
[----:B---3--:R-:W-:Y:S01]  /*51b10*/  STL [R1+0x2884], R248 ;  /* 0x002884f801007387 */ /* 0x008fe20000100800 */
[----:B-1----:R-:W-:-:S05]  /*51b20*/  IMAD.MOV.U32 R0, RZ, RZ, R41 ;  /* 0x000000ffff007224 */ /* 0x002fca00078e0029 */
[----:B------:R1:W-:Y:S02]  /*51b30*/  STL [R1+0x2878], R0 ;  /* 0x0028780001007387 */ /* 0x0003e40000100800 */
[----:B-1----:R-:W-:Y:S02]  /*51b40*/  IMAD.MOV.U32 R0, RZ, RZ, R249 ;  /* 0x000000ffff007224 */ /* 0x002fe400078e00f9 */
[----:B------:R-:W3:Y:S04]  /*51b50*/  LDL.LU.64 R248, [R1+0xa8] ;  /* 0x0000a80001f87983 */ /* 0x000ee80000300a00 */
[----:B------:R1:W-:Y:S04]  /*51b60*/  STL [R1+0x2880], R0 ;  /* 0x0028800001007387 */ /* 0x0003e80000100800 */
[----:B------:R-:W-:Y:S04]  /*51b70*/  STL [R1+0x2888], R10 ;  /* 0x0028880a01007387 */ /* 0x000fe80000100800 */
[----:B------:R-:W-:Y:S04]  /*51b80*/  STL [R1+0x284c], R11 ;  /* 0x00284c0b01007387 */ /* 0x000fe80000100800 */
[----:B------:R-:W3:Y:S04]  /*51b90*/  LDL.LU.64 R34, [R1+0xb0] ;  /* 0x0000b00001227983 */ /* 0x000ee80000300a00 */
[----:B------:R-:W-:Y:S04]  /*51ba0*/  STL [R1+0x2850], R8 ;  /* 0x0028500801007387 */ /* 0x000fe80000100800 */
[----:B------:R-:W-:Y:S04]  /*51bb0*/  STL [R1+0x2814], R9 ;  /* 0x0028140901007387 */ /* 0x000fe80000100800 */
[----:B------:R-:W3:Y:S04]  /*51bc0*/  LDL.LU.64 R36, [R1+0xb8] ;  /* 0x0000b80001247983 */ /* 0x000ee80000300a00 */
[----:B------:R1:W-:Y:S04]  /*51bd0*/  STL [R1+0x281c], R42 ;  /* 0x00281c2a01007387 */ /* 0x0003e80000100800 */
[----:B------:R-:W3:Y:S01]  /*51be0*/  LDL.LU.64 R40, [R1+0xc0] ;  /* 0x0000c00001287983 */ /* 0x000ee20000300a00 */
[----:B-1----:R-:W-:-:S05]  /*51bf0*/  MOV R0, R43 ;  /* 0x0000002b00007202 */ /* 0x002fca0000000f00 */
[----:B------:R1:W-:Y:S04]  /*51c00*/  STL [R1+0x2818], R0 ;  /* 0x0028180001007387 */ /* 0x0003e80000100800 */
[----:B------:R-:W-:Y:S04]  /*51c10*/  STL [R1+0x2824], R44 ;  /* 0x0028242c01007387 */ /* 0x000fe80000100800 */
[----:B------:R-:W3:Y:S01]  /*51c20*/  LDL.LU.64 R42, [R1+0xc8] ;  /* 0x0000c800012a7983 */ /* 0x000ee20000300a00 */
[----:B-1----:R-:W-:-:S05]  /*51c30*/  IMAD.MOV.U32 R0, RZ, RZ, R45 ;  /* 0x000000ffff007224 */ /* 0x002fca00078e002d */
[----:B------:R1:W-:Y:S04]  /*51c40*/  STL [R1+0x2820], R0 ;  /* 0x0028200001007387 */ /* 0x0003e80000100800 */
[----:B----4-:R4:W-:Y:S01]  /*51c50*/  STL [R1+0x282c], R250 ;  /* 0x00282cfa01007387 */ /* 0x0109e20000100800 */
[----:B-1----:R-:W-:-:S03]  /*51c60*/  IMAD.MOV.U32 R0, RZ, RZ, R251 ;  /* 0x000000ffff007224 */ /* 0x002fc600078e00fb */
[----:B----4-:R-:W4:Y:S04]  /*51c70*/  LDL.LU.64 R250, [R1+0xd0] ;  /* 0x0000d00001fa7983 */ /* 0x010f280000300a00 */
[----:B------:R1:W-:Y:S04]  /*51c80*/  STL [R1+0x2828], R0 ;  /* 0x0028280001007387 */ /* 0x0003e80000100800 */
[----:B------:R-:W-:Y:S04]  /*51c90*/  STL [R1+0x2834], R46 ;  /* 0x0028342e01007387 */ /* 0x000fe80000100800 */
[----:B------:R-:W4:Y:S01]  /*51ca0*/  LDL.LU.64 R44, [R1+0xd8] ;  /* 0x0000d800012c7983 */ /* 0x000f220000300a00 */
[----:B-1----:R-:W-:-:S05]  /*51cb0*/  IMAD.MOV.U32 R0, RZ, RZ, R47 ;  /* 0x000000ffff007224 */ /* 0x002fca00078e002f */
[----:B------:R2:W-:Y:S02]  /*51cc0*/  STL [R1+0x2830], R0 ;  /* 0x0028300001007387 */ /* 0x0005e40000100800 */
[----:B--2---:R-:W-:Y:S02]  /*51cd0*/  IMAD.MOV.U32 R0, RZ, RZ, R49 ;  /* 0x000000ffff007224 */ /* 0x004fe400078e0031 */
[----:B------:R-:W-:Y:S04]  /*51ce0*/  STL [R1+0x283c], R48 ;  /* 0x00283c3001007387 */ /* 0x000fe80000100800 */
[----:B------:R-:W2:Y:S04]  /*51cf0*/  LDL.LU.64 R46, [R1+0xe0] ;  /* 0x0000e000012e7983 */ /* 0x000ea80000300a00 */
[----:B------:R1:W-:Y:S02]  /*51d00*/  STL [R1+0x2838], R0 ;  /* 0x0028380001007387 */ /* 0x0003e40000100800 */
[----:B-1----:R-:W-:-:S02]  /*51d10*/  IMAD.MOV.U32 R0, RZ, RZ, R51 ;  /* 0x000000ffff007224 */ /* 0x002fc400078e0033 */
[----:B------:R1:W-:Y:S04]  /*51d20*/  STL [R1+0x2844], R50 ;  /* 0x0028443201007387 */ /* 0x0003e80000100800 */
[----:B------:R-:W2:Y:S04]  /*51d30*/  LDL.LU.64 R48, [R1+0xe8] ;  /* 0x0000e80001307983 */ /* 0x000ea80000300a00 */
[----:B------:R1:W-:Y:S04]  /*51d40*/  STL [R1+0x2840], R0 ;  /* 0x0028400001007387 */ /* 0x0003e80000100800 */
[----:B------:R-:W-:Y:S04]  /*51d50*/  STL [R1+0x2848], R6 ;  /* 0x0028480601007387 */ /* 0x000fe80000100800 */
[----:B------:R-:W-:Y:S04]  /*51d60*/  STL [R1+0x280c], R7 ;  /* 0x00280c0701007387 */ /* 0x000fe80000100800 */
[----:B-1----:R-:W2:Y:S04]  /*51d70*/  LDL.LU.64 R50, [R1+0x100] ;  /* 0x0001000001327983 */ /* 0x002ea80000300a00 */
[----:B------:R-:W-:Y:S04]  /*51d80*/  STL [R1+0x2810], R4 ;  /* 0x0028100401007387 */ /* 0x000fe80000100800 */
[----:B------:R-:W-:Y:S04]  /*51d90*/  STL [R1+0x2008], R5 ;  /* 0x0020080501007387 */ /* 0x000fe80000100800 */
[----:B------:R-:W2:Y:S04]  /*51da0*/  LDL.LU.64 R38, [R1+0x108] ;  /* 0x0001080001267983 */ /* 0x000ea80000300a00 */
[----:B---3--:R1:W-:Y:S01]  /*51db0*/  STL [R1+0x2010], R248 ;  /* 0x002010f801007387 */ /* 0x0083e20000100800 */
[----:B------:R-:W-:-:S03]  /*51dc0*/  MOV R0, R249 ;  /* 0x000000f900007202 */ /* 0x000fc60000000f00 */
[----:B-1----:R-:W3:Y:S04]  /*51dd0*/  LDL.LU.64 R248, [R1+0x110] ;  /* 0x0001100001f87983 */ /* 0x002ee80000300a00 */
[----:B------:R1:W-:Y:S04]  /*51de0*/  STL [R1+0x200c], R0 ;  /* 0x00200c0001007387 */ /* 0x0003e80000100800 */
[----:B------:R1:W-:Y:S02]  /*51df0*/  STL [R1+0x2018], R34 ;  /* 0x0020182201007387 */ /* 0x0003e40000100800 */
[----:B-1----:R-:W-:-:S02]  /*51e00*/  IMAD.MOV.U32 R0, RZ, RZ, R35 ;  /* 0x000000ffff007224 */ /* 0x002fc400078e0023 */
[----:B------:R-:W3:Y:S04]  /*51e10*/  LDL.LU.64 R34, [R1+0x118] ;  /* 0x0001180001227983 */ /* 0x000ee80000300a00 */
        /* <DEDUP_REMOVED lines=9> */
[----:B------:R4:W-:Y:S01]  /*51eb0*/  STL [R1+0x2030], R42 ;  /* 0x0020302a01007387 */ /* 0x0009e20000100800 */
[----:B-1----:R-:W-:-:S03]  /*51ec0*/  IMAD.MOV.U32 R0, RZ, RZ, R43 ;  /* 0x000000ffff007224 */ /* 0x002fc600078e002b */
[----:B----4-:R-:W4:Y:S04]  /*51ed0*/  LDL.LU.64 R42, [R1+0x130] ;  /* 0x00013000012a7983 */ /* 0x010f280000300a00 */
[----:B------:R1:W-:Y:S04]  /*51ee0*/  STL [R1+0x202c], R0 ;  /* 0x00202c0001007387 */ /* 0x0003e80000100800 */
[----:B------:R1:W-:Y:S02]  /*51ef0*/  STL [R1+0x2038], R250 ;  /* 0x002038fa01007387 */ /* 0x0003e40000100800 */
[----:B-1----:R-:W-:-:S02]  /*51f00*/  IMAD.MOV.U32 R0, RZ, RZ, R251 ;  /* 0x000000ffff007224 */ /* 0x002fc400078e00fb */
[----:B------:R-:W4:Y:S04]  /*51f10*/  LDL.LU.64 R250, [R1+0x138] ;  /* 0x0001380001fa7983 */ /* 0x000f280000300a00 */
[----:B------:R1:W-:Y:S04]  /*51f20*/  STL [R1+0x2034], R0 ;  /* 0x0020340001007387 */ /* 0x0003e80000100800 */
[----:B------:R1:W-:Y:S02]  /*51f30*/  STL [R1+0x2040], R44 ;  /* 0x0020402c01007387 */ /* 0x0003e40000100800 */
[----:B-1----:R-:W-:-:S02]  /*51f40*/  MOV R0, R45 ;  /* 0x0000002d00007202 */ /* 0x002fc40000000f00 */
[----:B------:R-:W4:Y:S04]  /*51f50*/  LDL.LU.64 R44, [R1+0x140] ;  /* 0x00014000012c7983 */ /* 0x000f280000300a00 */
[----:B------:R1:W-:Y:S04]  /*51f60*/  STL [R1+0x203c], R0 ;  /* 0x00203c0001007387 */ /* 0x0003e80000100800 */
[----:B--2---:R2:W-:Y:S01]  /*51f70*/  STL [R1+0x2048], R46 ;  /* 0x0020482e01007387 */ /* 0x0045e20000100800 */
[----:B-1----:R-:W-:-:S03]  /*51f80*/  IMAD.MOV.U32 R0, RZ, RZ, R47 ;  /* 0x000000ffff007224 */ /* 0x002fc600078e002f */
[----:B--2---:R-:W2:Y:S04]  /*51f90*/  LDL.LU.64 R46, [R1+0x148] ;  /* 0x00014800012e7983 */ /* 0x004ea80000300a00 */
[----:B------:R1:W-:Y:S04]  /*51fa0*/  STL [R1+0x2044], R0 ;  /* 0x0020440001007387 */ /* 0x0003e80000100800 */
[----:B------:R1:W-:Y:S02]  /*51fb0*/  STL [R1+0x2050], R48 ;  /* 0x0020503001007387 */ /* 0x0003e40000100800 */
[----:B-1----:R-:W-:-:S02]  /*51fc0*/  IMAD.MOV.U32 R0, RZ, RZ, R49 ;  /* 0x000000ffff007224 */ /* 0x002fc400078e0031 */
[----:B------:R-:W2:Y:S04]  /*51fd0*/  LDL.LU.64 R48, [R1+0x150] ;  /* 0x0001500001307983 */ /* 0x000ea80000300a00 */
        /* <DEDUP_REMOVED lines=9> */
[----:B---3--:R3:W-:Y:S01]  /*52070*/  STL [R1+0x2068], R248 ;  /* 0x002068f801007387 */ /* 0x0087e20000100800 */
[----:B-1----:R-:W-:-:S03]  /*52080*/  IMAD.MOV.U32 R0, RZ, RZ, R249 ;  /* 0x000000ffff007224 */ /* 0x002fc600078e00f9 */
[----:B---3--:R-:W3:Y:S04]  /*52090*/  LDL.LU.64 R248, [R1+0x168] ;  /* 0x0001680001f87983 */ /* 0x008ee80000300a00 */
[----:B------:R1:W-:Y:S04]  /*520a0*/  STL [R1+0x2064], R0 ;  /* 0x0020640001007387 */ /* 0x0003e80000100800 */
[----:B------:R1:W-:Y:S02]  /*520b0*/  STL [R1+0x2070], R34 ;  /* 0x0020702201007387 */ /* 0x0003e40000100800 */
[----:B-1----:R-:W-:-:S02]  /*520c0*/  MOV R0, R35 ;  /* 0x0000002300007202 */ /* 0x002fc40000000f00 */
        /* <DEDUP_REMOVED lines=10> */
[----:B----4-:R4:W-:Y:S01]  /*52170*/  STL [R1+0x2088], R42 ;  /* 0x0020882a01007387 */ /* 0x0109e20000100800 */
        /* <DEDUP_REMOVED lines=8> */
[----:B-1----:R-:W-:-:S02]  /*52200*/  IMAD.MOV.U32 R0, RZ, RZ, R45 ;  /* 0x000000ffff007224 */ /* 0x002fc400078e002d */
[----:B------:R-:W4:Y:S04]  /*52210*/  LDL.LU.64 R44, [R1+0x1d8] ;  /* 0x0001d800012c7983 */ /* 0x000f280000300a00 */
[----:B------:R1:W-:Y:S04]  /*52220*/  STL [R1+0x2094], R0 ;  /* 0x0020940001007387 */ /* 0x0003e80000100800 */
[----:B--2---:R2:W-:Y:S01]  /*52230*/  STL [R1+0x20a0], R46 ;  /* 0x0020a02e01007387 */ /* 0x0045e20000100800 */
[----:B-1----:R-:W-:-:S03]  /*52240*/  MOV R0, R47 ;  /* 0x0000002f00007202 */ /* 0x002fc60000000f00 */
        /* <DEDUP_REMOVED lines=19> */
[----:B-1----:R-:W-:-:S02]  /*52380*/  IMAD.MOV.U32 R0, RZ, RZ, R35 ;  /* 0x000000ffff007224 */ /* 0x002fc400078e0023 */
[----:B------:R-:W3:Y:S04]  /*52390*/  LDL.LU.64 R34, [R1+0x208] ;  /* 0x0002080001227983 */ /* 0x000ee80000300a00 */
        /* <DEDUP_REMOVED lines=22> */
[----:B-1----:R-:W-:-:S03]  /*52500*/  IMAD.MOV.U32 R0, RZ, RZ, R47 ;  /* 0x000000ffff007224 */ /* 0x002fc600078e002f */
[----:B--2---:R-:W2:Y:S04]  /*52510*/  LDL.LU.64 R46, [R1+0x2b8] ;  /* 0x0002b800012e7983 */ /* 0x004ea80000300a00 */
[----:B------:R1:W-:Y:S04]  /*52520*/  STL [R1+0x20f4], R0 ;  /* 0x0020f40001007387 */ /* 0x0003e80000100800 */
[----:B------:R1:W-:Y:S02]  /*52530*/  STL [R1+0x2100], R48 ;  /* 0x0021003001007387 */ /* 0x0003e40000100800 */
[----:B-1----:R-:W-:-:S02]  /*52540*/  MOV R0, R49 ;  /* 0x0000003100007202 */ /* 0x002fc40000000f00 */
        /* <DEDUP_REMOVED lines=71> */
[----:B-1----:R-:W-:-:S03]  /*529c0*/  MOV R0, R43 ;  /* 0x0000002b00007202 */ /* 0x002fc60000000f00 */
        /* <DEDUP_REMOVED lines=47> */
[----:B-1----:R-:W-:-:S02]  /*52cc0*/  MOV R0, R251 ;  /* 0x000000fb00007202 */ /* 0x002fc40000000f00 */
        /* <DEDUP_REMOVED lines=23> */
[----:B-1----:R-:W-:-:S03]  /*52e40*/  MOV R0, R249 ;  /* 0x000000f900007202 */ /* 0x002fc60000000f00 */
        /* <DEDUP_REMOVED lines=465> */
[----:B------:R2:W-:Y:S02]  /*54b60*/  STL [R1+0x25bc], R0 ;  /* 0x0025bc0001007387 */ /* 0x0005e40000100800 */
[----:B--2---:R-:W-:Y:S02]  /*54b70*/  IMAD.MOV.U32 R0, RZ, RZ, R47 ;  /* 0x000000ffff007224 */ /* 0x004fe400078e002f */
[----:B------:R1:W-:Y:S04]  /*54b80*/  STL [R1+0x25c8], R46 ;  /* 0x0025c82e01007387 */ /* 0x0003e80000100800 */
[----:B-1----:R-:W2:Y:S04]  /*54b90*/  LDL.LU.64 R46, [R1+0x1a98] ;  /* 0x001a9800012e7983 */ /* 0x002ea80000300a00 */
        /* <DEDUP_REMOVED lines=17> */
[----:B------:R1:W-:Y:S04]  /*54cb0*/  STL [R1+0x25f0], R34 ;  /* 0x0025f02201007387 */ /* 0x0003e80000100800 */
[----:B------:R-:W3:Y:S01]  /*54cc0*/  LDL.LU.64 R32, [R1+0x1a70] ;  /* 0x001a700001207983 */ /* 0x000ee20000300a00 */
[----:B-1----:R-:W-:-:S05]  /*54cd0*/  IMAD.MOV.U32 R0, RZ, RZ, R35 ;  /* 0x000000ffff007224 */ /* 0x002fca00078e0023 */
[----:B------:R1:W-:Y:S04]  /*54ce0*/  STL [R1+0x25ec], R0 ;  /* 0x0025ec0001007387 */ /* 0x0003e80000100800 */
[----:B------:R-:W-:Y:S04]  /*54cf0*/  STL [R1+0x25f8], R36 ;  /* 0x0025f82401007387 */ /* 0x000fe80000100800 */
[----:B------:R-:W3:Y:S01]  /*54d00*/  LDL.LU.64 R34, [R1+0x1ef8] ;  /* 0x001ef80001227983 */ /* 0x000ee20000300a00 */
[----:B-1----:R-:W-:-:S05]  /*54d10*/  IMAD.MOV.U32 R0, RZ, RZ, R37 ;  /* 0x000000ffff007224 */ /* 0x002fca00078e0025 */
        /* <DEDUP_REMOVED lines=29> */
[----:B------:R3:W-:Y:S04]  /*54ef0*/  STL [R1+0x2638], R38 ;  /* 0x0026382601007387 */ /* 0x0007e80000100800 */
[----:B------:R-:W2:Y:S01]  /*54f00*/  LDL.LU.64 R36, [R1+0x1f00] ;  /* 0x001f000001247983 */ /* 0x000ea20000300a00 */
[----:B-1----:R-:W-:-:S03]  /*54f10*/  IMAD.MOV.U32 R0, RZ, RZ, R39 ;  /* 0x000000ffff007224 */ /* 0x002fc600078e0027 */
[----:B---3--:R-:W-:Y:S04]  /*54f20*/  STL [R1+0x2640], R248 ;  /* 0x002640f801007387 */ /* 0x008fe80000100800 */
[----:B------:R1:W-:Y:S04]  /*54f30*/  STL [R1+0x2634], R0 ;  /* 0x0026340001007387 */ /* 0x0003e80000100800 */
[----:B------:R-:W3:Y:S01]  /*54f40*/  LDL.LU.64 R38, [R1+0x1a30] ;  /* 0x001a300001267983 */ /* 0x000ee20000300a00 */
[----:B-1----:R-:W-:-:S03]  /*54f50*/  MOV R0, R249 ;  /* 0x000000f900007202 */ /* 0x002fc60000000f00 */
[----:B------:R-:W-:Y:S04]  /*54f60*/  STL [R1+0x2648], R32 ;  /* 0x0026482001007387 */ /* 0x000fe80000100800 */
[----:B------:R1:W-:Y:S04]  /*54f70*/  STL [R1+0x263c], R0 ;  /* 0x00263c0001007387 */ /* 0x0003e80000100800 */
[----:B------:R-:W3:Y:S01]  /*54f80*/  LDL.LU.64 R248, [R1+0x1f08] ;  /* 0x001f080001f87983 */ /* 0x000ee20000300a00 */
[----:B-1----:R-:W-:-:S03]  /*54f90*/  IMAD.MOV.U32 R0, RZ, RZ, R33 ;  /* 0x000000ffff007224 */ /* 0x002fc600078e0021 */
[----:B------:R-:W-:Y:S04]  /*54fa0*/  STL [R1+0x2650], R34 ;  /* 0x0026502201007387 */ /* 0x000fe80000100800 */
[----:B------:R1:W-:Y:S02]  /*54fb0*/  STL [R1+0x2644], R0 ;  /* 0x0026440001007387 */ /* 0x0003e40000100800 */
[----:B-1----:R-:W-:Y:S02]  /*54fc0*/  IMAD.MOV.U32 R0, RZ, RZ, R35 ;  /* 0x000000ffff007224 */ /* 0x002fe400078e0023 */
        /* <DEDUP_REMOVED lines=28> */
[----:B------:R-:W-:Y:S04]  /*55190*/  STL [R1+0x2690], R36 ;  /* 0x0026902401007387 */ /* 0x000fe80000100800 */
[----:B------:R1:W-:Y:S04]  /*551a0*/  STL [R1+0x2684], R0 ;  /* 0x0026840001007387 */ /* 0x0003e80000100800 */
[----:B------:R-:W2:Y:S01]  /*551b0*/  LDL.LU.64 R50, [R1+0xf28] ;  /* 0x000f280001327983 */ /* 0x000ea20000300a00 */
[----:B-1----:R-:W-:-:S03]  /*551c0*/  IMAD.MOV.U32 R0, RZ, RZ, R37 ;  /* 0x000000ffff007224 */ /* 0x002fc600078e0025 */
[----:B---3--:R-:W-:Y:S04]  /*551d0*/  STL [R1+0x2698], R38 ;  /* 0x0026982601007387 */ /* 0x008fe80000100800 */
[----:B------:R1:W-:Y:S04]  /*551e0*/  STL [R1+0x268c], R0 ;  /* 0x00268c0001007387 */ /* 0x0003e80000100800 */
[----:B------:R-:W3:Y:S01]  /*551f0*/  LDL.LU.64 R36, [R1+0xf68] ;  /* 0x000f680001247983 */ /* 0x000ee20000300a00 */
[----:B-1----:R-:W-:-:S03]  /*55200*/  IMAD.MOV.U32 R0, RZ, RZ, R39 ;  /* 0x000000ffff007224 */ /* 0x002fc600078e0027 */
[----:B------:R-:W-:Y:S04]  /*55210*/  STL [R1+0x26a0], R248 ;  /* 0x0026a0f801007387 */ /* 0x000fe80000100800 */
[----:B------:R1:W-:Y:S04]  /*55220*/  STL [R1+0x2694], R0 ;  /* 0x0026940001007387 */ /* 0x0003e80000100800 */
[----:B------:R-:W3:Y:S01]  /*55230*/  LDL.LU.64 R38, [R1+0xfa8] ;  /* 0x000fa80001267983 */ /* 0x000ee20000300a00 */
[----:B-1----:R-:W-:-:S03]  /*55240*/  MOV R0, R249 ;  /* 0x000000f900007202 */ /* 0x002fc60000000f00 */
[----:B------:R-:W3:Y:S04]  /*55250*/  LDL.LU.64 R248, [R1+0xfe8] ;  /* 0x000fe80001f87983 */ /* 0x000ee80000300a00 */
        /* <DEDUP_REMOVED lines=17> */
[----:B------:R2:W-:Y:S04]  /*55370*/  STL [R1+0x26c8], R44 ;  /* 0x0026c82c01007387 */ /* 0x0005e80000100800 */
[----:B------:R-:W4:Y:S01]  /*55380*/  LDL.LU.64 R34, [R1+0x1128] ;  /* 0x0011280001227983 */ /* 0x000f220000300a00 */
[----:B-1----:R-:W-:-:S03]  /*55390*/  IMAD.MOV.U32 R0, RZ, RZ, R45 ;  /* 0x000000ffff007224 */ /* 0x002fc600078e002d */
[----:B--2---:R-:W-:Y:S04]  /*553a0*/  STL [R1+0x26d0], R46 ;  /* 0x0026d02e01007387 */ /* 0x004fe80000100800 */
[----:B------:R1:W-:Y:S04]  /*553b0*/  STL [R1+0x26c4], R0 ;  /* 0x0026c40001007387 */ /* 0x0003e80000100800 */
[----:B------:R-:W2:Y:S01]  /*553c0*/  LDL.LU.64 R44, [R1+0x1168] ;  /* 0x00116800012c7983 */ /* 0x000ea20000300a00 */
[----:B-1----:R-:W-:-:S03]  /*553d0*/  MOV R0, R47 ;  /* 0x0000002f00007202 */ /* 0x002fc60000000f00 */
[----:B------:R-:W-:Y:S04]  /*553e0*/  STL [R1+0x26d8], R48 ;  /* 0x0026d83001007387 */ /* 0x000fe80000100800 */
[----:B------:R1:W-:Y:S04]  /*553f0*/  STL [R1+0x26cc], R0 ;  /* 0x0026cc0001007387 */ /* 0x0003e80000100800 */
[----:B------:R-:W2:Y:S01]  /*55400*/  LDL.LU.64 R46, [R1+0x11a8] ;  /* 0x0011a800012e7983 */ /* 0x000ea20000300a00 */
[----:B-1----:R-:W-:-:S03]  /*55410*/  IMAD.MOV.U32 R0, RZ, RZ, R49 ;  /* 0x000000ffff007224 */ /* 0x002fc600078e0031 */
        /* <DEDUP_REMOVED lines=12> */
[----:B------:R-:W-:Y:S04]  /*554e0*/  STL [R1+0x26f8], R248 ;  /* 0x0026f8f801007387 */ /* 0x000fe80000100800 */
[----:B------:R1:W-:Y:S04]  /*554f0*/  STL [R1+0x26ec], R0 ;  /* 0x0026ec0001007387 */ /* 0x0003e80000100800 */
[----:B------:R-:W3:Y:S01]  /*55500*/  LDL.LU.64 R38, [R1+0x1868] ;  /* 0x0018680001267983 */ /* 0x000ee20000300a00 */
[----:B-1----:R-:W-:-:S03]  /*55510*/  IMAD.MOV.U32 R0, RZ, RZ, R249 ;  /* 0x000000ffff007224 */ /* 0x002fc600078e00f9 */
[----:B------:R-:W-:Y:S04]  /*55520*/  STL [R1+0x2700], R32 ;  /* 0x0027002001007387 */ /* 0x000fe80000100800 */
[----:B------:R1:W-:Y:S04]  /*55530*/  STL [R1+0x26f4], R0 ;  /* 0x0026f40001007387 */ /* 0x0003e80000100800 */
[----:B------:R-:W3:Y:S01]  /*55540*/  LDL.LU.64 R248, [R1+0x1918] ;  /* 0x0019180001f87983 */ /* 0x000ee20000300a00 */
[----:B-1----:R-:W-:-:S03]  /*55550*/  MOV R0, R33 ;  /* 0x0000002100007202 */ /* 0x002fc60000000f00 */
[----:B----4-:R-:W-:Y:S04]  /*55560*/  STL [R1+0x2708], R40 ;  /* 0x0027082801007387 */ /* 0x010fe80000100800 */
[----:B------:R1:W-:Y:S02]  /*55570*/  STL [R1+0x26fc], R0 ;  /* 0x0026fc0001007387 */ /* 0x0003e40000100800 */
[----:B-1----:R-:W-:Y:S02]  /*55580*/  IMAD.MOV.U32 R0, RZ, RZ, R41 ;  /* 0x000000ffff007224 */ /* 0x002fe400078e0029 */
[----:B------:R-:W4:Y:S04]  /*55590*/  LDL.LU.64 R40, [R1+0x1950] ;  /* 0x0019500001287983 */ /* 0x000f280000300a00 */
[----:B------:R1:W-:Y:S04]  /*555a0*/  STL [R1+0x2704], R0 ;  /* 0x0027040001007387 */ /* 0x0003e80000100800 */
[----:B------:R1:W-:Y:S02]  /*555b0*/  STL [R1+0x2710], R42 ;  /* 0x0027102a01007387 */ /* 0x0003e40000100800 */
[----:B-1----:R-:W-:-:S02]  /*555c0*/  IMAD.MOV.U32 R0, RZ, RZ, R43 ;  /* 0x000000ffff007224 */ /* 0x002fc400078e002b */
[----:B------:R-:W4:Y:S04]  /*555d0*/  LDL.LU.64 R42, [R1+0x1910] ;  /* 0x00191000012a7983 */ /* 0x000f280000300a00 */
[----:B------:R1:W-:Y:S04]  /*555e0*/  STL [R1+0x270c], R0 ;  /* 0x00270c0001007387 */ /* 0x0003e80000100800 */
[----:B------:R1:W-:Y:S02]  /*555f0*/  STL [R1+0x2718], R250 ;  /* 0x002718fa01007387 */ /* 0x0003e40000100800 */
[----:B-1----:R-:W-:-:S02]  /*55600*/  IMAD.MOV.U32 R0, RZ, RZ, R251 ;  /* 0x000000ffff007224 */ /* 0x002fc400078e00fb */
[----:B------:R-:W-:Y:S04]  /*55610*/  STL [R1+0x2720], R34 ;  /* 0x0027202201007387 */ /* 0x000fe80000100800 */
[----:B------:R1:W-:Y:S04]  /*55620*/  STL [R1+0x2714], R0 ;  /* 0x0027140001007387 */ /* 0x0003e80000100800 */
[----:B------:R-:W4:Y:S01]  /*55630*/  LDL.LU.64 R250, [R1+0x908] ;  /* 0x0009080001fa7983 */ /* 0x000f220000300a00 */
[----:B-1----:R-:W-:-:S03]  /*55640*/  IMAD.MOV.U32 R0, RZ, RZ, R35 ;  /* 0x000000ffff007224 */ /* 0x002fc600078e0023 */
[----:B--2---:R-:W-:Y:S04]  /*55650*/  STL [R1+0x2728], R44 ;  /* 0x0027282c01007387 */ /* 0x004fe80000100800 */
[----:B------:R1:W-:Y:S02]  /*55660*/  STL [R1+0x271c], R0 ;  /* 0x00271c0001007387 */ /* 0x0003e40000100800 */
[----:B-1----:R-:W-:Y:S02]  /*55670*/  IMAD.MOV.U32 R0, RZ, RZ, R45 ;  /* 0x000000ffff007224 */ /* 0x002fe400078e002d */
[----:B------:R-:W2:Y:S04]  /*55680*/  LDL.LU.64 R44, [R1+0x9b0] ;  /* 0x0009b000012c7983 */ /* 0x000ea80000300a00 */
[----:B------:R1:W-:Y:S04]  /*55690*/  STL [R1+0x2724], R0 ;  /* 0x0027240001007387 */ /* 0x0003e80000100800 */
[----:B------:R1:W-:Y:S02]  /*556a0*/  STL [R1+0x2730], R46 ;  /* 0x0027302e01007387 */ /* 0x0003e40000100800 */
[----:B-1----:R-:W-:-:S02]  /*556b0*/  MOV R0, R47 ;  /* 0x0000002f00007202 */ /* 0x002fc40000000f00 */
[----:B------:R-:W-:Y:S04]  /*556c0*/  STL [R1+0x2738], R48 ;  /* 0x0027383001007387 */ /* 0x000fe80000100800 */
[----:B------:R1:W-:Y:S04]  /*556d0*/  STL [R1+0x272c], R0 ;  /* 0x00272c0001007387 */ /* 0x0003e80000100800 */
[----:B------:R-:W2:Y:S01]  /*556e0*/  LDL.LU.64 R46, [R1+0xb08] ;  /* 0x000b0800012e7983 */ /* 0x000ea20000300a00 */
[----:B-1----:R-:W-:-:S03]  /*556f0*/  IMAD.MOV.U32 R0, RZ, RZ, R49 ;  /* 0x000000ffff007224 */ /* 0x002fc600078e0031 */
[----:B------:R-:W-:Y:S04]  /*55700*/  STL [R1+0x2740], R50 ;  /* 0x0027403201007387 */ /* 0x000fe80000100800 */
[----:B------:R1:W-:Y:S04]  /*55710*/  STL [R1+0x2734], R0 ;  /* 0x0027340001007387 */ /* 0x0003e80000100800 */
[----:B------:R-:W2:Y:S01]  /*55720*/  LDL.LU.64 R48, [R1+0xd60] ;  /* 0x000d600001307983 */ /* 0x000ea20000300a00 */
[----:B-1----:R-:W-:-:S03]  /*55730*/  IMAD.MOV.U32 R0, RZ, RZ, R51 ;  /* 0x000000ffff007224 */ /* 0x002fc600078e0033 */
[----:B---3--:R-:W-:Y:S04]  /*55740*/  STL [R1+0x2748], R36 ;  /* 0x0027482401007387 */ /* 0x008fe80000100800 */
[----:B------:R1:W-:Y:S04]  /*55750*/  STL [R1+0x273c], R0 ;  /* 0x00273c0001007387 */ /* 0x0003e80000100800 */
[----:B------:R-:W3:Y:S04]  /*55760*/  LDL.LU.64 R50, [R1+0xd68] ;  /* 0x000d680001327983 */ /* 0x000ee80000300a00 */
[----:B------:R-:W3:Y:S01]  /*55770*/  LDL.LU.64 R148, [R1+0xda0] ;  /* 0x000da00001947983 */ /* 0x000ee20000300a00 */
[----:B-1----:R-:W-:-:S05]  /*55780*/  IMAD.MOV.U32 R0, RZ, RZ, R37 ;  /* 0x000000ffff007224 */ /* 0x002fca00078e0025 */
[----:B------:R1:W-:Y:S04]  /*55790*/  STL [R1+0x2744], R0 ;  /* 0x0027440001007387 */ /* 0x0003e80000100800 */
[----:B------:R-:W-:Y:S04]  /*557a0*/  STL [R1+0x2750], R38 ;  /* 0x0027502601007387 */ /* 0x000fe80000100800 */
[----:B------:R-:W3:Y:S01]  /*557b0*/  LDL.LU.64 R150, [R1+0xda8] ;  /* 0x000da80001967983 */ /* 0x000ee20000300a00 */
[----:B-1----:R-:W-:-:S05]  /*557c0*/  IMAD.MOV.U32 R0, RZ, RZ, R39 ;  /* 0x000000ffff007224 */ /* 0x002fca00078e0027 */
[----:B------:R1:W-:Y:S04]  /*557d0*/  STL [R1+0x274c], R0 ;  /* 0x00274c0001007387 */ /* 0x0003e80000100800 */
[----:B------:R4:W-:Y:S04]  /*557e0*/  STL [R1+0x2758], R248 ;  /* 0x002758f801007387 */ /* 0x0009e80000100800 */
[----:B------:R-:W3:Y:S01]  /*557f0*/  LDL.LU.64 R32, [R1+0xde0] ;  /* 0x000de00001207983 */ /* 0x000ee20000300a00 */
[----:B-1----:R-:W-:-:S03]  /*55800*/  IMAD.MOV.U32 R0, RZ, RZ, R249 ;  /* 0x000000ffff007224 */ /* 0x002fc600078e00f9 */
[----:B------:R-:W3:Y:S04]  /*55810*/  LDL.LU.64 R34, [R1+0xde8] ;  /* 0x000de80001227983 */ /* 0x000ee80000300a00 */
[----:B------:R1:W-:Y:S04]  /*55820*/  STL [R1+0x2754], R0 ;  /* 0x0027540001007387 */ /* 0x0003e80000100800 */
[----:B----4-:R-:W-:Y:S04]  /*55830*/  STL [R1+0x2760], R40 ;  /* 0x0027602801007387 */ /* 0x010fe80000100800 */
[----:B------:R-:W4:Y:S01]  /*55840*/  LDL.LU.64 R248, [R1+0xe20] ;  /* 0x000e200001f87983 */ /* 0x000f220000300a00 */
[----:B-1----:R-:W-:-:S03]  /*55850*/  MOV R0, R41 ;  /* 0x0000002900007202 */ /* 0x002fc60000000f00 */
[----:B------:R-:W-:Y:S04]  /*55860*/  STL [R1+0x2768], R42 ;  /* 0x0027682a01007387 */ /* 0x000fe80000100800 */
[----:B------:R1:W-:Y:S04]  /*55870*/  STL [R1+0x275c], R0 ;  /* 0x00275c0001007387 */ /* 0x0003e80000100800 */
[----:B------:R-:W4:Y:S04]  /*55880*/  LDL.LU.64 R36, [R1+0xe28] ;  /* 0x000e280001247983 */ /* 0x000f280000300a00 */
[----:B------:R-:W4:Y:S01]  /*55890*/  LDL.LU.64 R38, [R1+0xe60] ;  /* 0x000e600001267983 */ /* 0x000f220000300a00 */
[----:B-1----:R-:W-:-:S05]  /*558a0*/  IMAD.MOV.U32 R0, RZ, RZ, R43 ;  /* 0x000000ffff007224 */ /* 0x002fca00078e002b */
[----:B------:R1:W-:Y:S04]  /*558b0*/  STL [R1+0x2764], R0 ;  /* 0x0027640001007387 */ /* 0x0003e80000100800 */
[----:B------:R-:W-:Y:S04]  /*558c0*/  STL [R1+0x2770], R250 ;  /* 0x002770fa01007387 */ /* 0x000fe80000100800 */
[----:B------:R-:W4:Y:S01]  /*558d0*/  LDL.LU.64 R40, [R1+0xea0] ;  /* 0x000ea00001287983 */ /* 0x000f220000300a00 */
[----:B-1----:R-:W-:-:S03]  /*558e0*/  IMAD.MOV.U32 R0, RZ, RZ, R251 ;  /* 0x000000ffff007224 */ /* 0x002fc600078e00fb */
[----:B------:R-:W4:Y:S04]  /*558f0*/  LDL.LU.64 R42, [R1+0xee0] ;  /* 0x000ee000012a7983 */ /* 0x000f280000300a00 */
[----:B------:R2:W-:Y:S02]  /*55900*/  STL [R1+0x276c], R0 ;  /* 0x00276c0001007387 */ /* 0x0005e40000100800 */
[----:B--2---:R-:W-:Y:S02]  /*55910*/  IMAD.MOV.U32 R0, RZ, RZ, R45 ;  /* 0x000000ffff007224 */ /* 0x004fe400078e002d */
[----:B------:R1:W-:Y:S04]  /*55920*/  STL [R1+0x2778], R44 ;  /* 0x0027782c01007387 */ /* 0x0003e80000100800 */
[----:B------:R-:W2:Y:S04]  /*55930*/  LDL.LU.64 R250, [R1+0xf20] ;  /* 0x000f200001fa7983 */ /* 0x000ea80000300a00 */
        /* <DEDUP_REMOVED lines=9> */
[----:B------:R3:W-:Y:S02]  /*559d0*/  STL [R1+0x2784], R0 ;  /* 0x0027840001007387 */ /* 0x0007e40000100800 */
[----:B---3--:R-:W-:Y:S02]  /*559e0*/  MOV R0, R51 ;  /* 0x0000003300007202 */ /* 0x008fe40000000f00 */
[----:B------:R1:W-:Y:S04]  /*559f0*/  STL [R1+0x2790], R50 ;  /* 0x0027903201007387 */ /* 0x0003e80000100800 */
[----:B------:R-:W-:Y:S04]  /*55a00*/  STL [R1+0x2798], R148 ;  /* 0x0027989401007387 */ /* 0x000fe80000100800 */
[----:B------:R3:W-:Y:S04]  /*55a10*/  STL [R1+0x278c], R0 ;  /* 0x00278c0001007387 */ /* 0x0007e80000100800 */
[----:B-1----:R-:W2:Y:S01]  /*55a20*/  LDL.LU.64 R50, [R1+0x1020] ;  /* 0x0010200001327983 */ /* 0x002ea20000300a00 */
[----:B---3--:R-:W-:-:S03]  /*55a30*/  IMAD.MOV.U32 R0, RZ, RZ, R149 ;  /* 0x000000ffff007224 */ /* 0x008fc600078e0095 */
[----:B------:R-:W-:Y:S04]  /*55a40*/  STL [R1+0x27a0], R150 ;  /* 0x0027a09601007387 */ /* 0x000fe80000100800 */
[----:B------:R1:W-:Y:S02]  /*55a50*/  STL [R1+0x2794], R0 ;  /* 0x0027940001007387 */ /* 0x0003e40000100800 */
[----:B-1----:R-:W-:Y:S02]  /*55a60*/  IMAD.MOV.U32 R0, RZ, RZ, R151 ;  /* 0x000000ffff007224 */ /* 0x002fe400078e0097 */
[----:B------:R-:W-:Y:S04]  /*55a70*/  STL [R1+0x27a8], R32 ;  /* 0x0027a82001007387 */ /* 0x000fe80000100800 */
[----:B------:R1:W-:Y:S04]  /*55a80*/  STL [R1+0x279c], R0 ;  /* 0x00279c0001007387 */ /* 0x0003e80000100800 */
[----:B------:R-:W-:Y:S01]  /*55a90*/  STL [R1+0x27b0], R34 ;  /* 0x0027b02201007387 */ /* 0x000fe20000100800 */
[----:B-1----:R-:W-:-:S05]  /*55aa0*/  IMAD.MOV.U32 R0, RZ, RZ, R33 ;  /* 0x000000ffff007224 */ /* 0x002fca00078e0021 */
[----:B------:R1:W-:Y:S02]  /*55ab0*/  STL [R1+0x27a4], R0 ;  /* 0x0027a40001007387 */ /* 0x0003e40000100800 */
[----:B-1----:R-:W-:Y:S02]  /*55ac0*/  IMAD.MOV.U32 R0, RZ, RZ, R35 ;  /* 0x000000ffff007224 */ /* 0x002fe400078e0023 */
[----:B----4-:R-:W-:Y:S04]  /*55ad0*/  STL [R1+0x27b8], R248 ;  /* 0x0027b8f801007387 */ /* 0x010fe80000100800 */
[----:B------:R1:W-:Y:S02]  /*55ae0*/  STL [R1+0x27ac], R0 ;  /* 0x0027ac0001007387 */ /* 0x0003e40000100800 */
[----:B-1----:R-:W-:-:S02]  /*55af0*/  IMAD.MOV.U32 R0, RZ, RZ, R249 ;  /* 0x000000ffff007224 */ /* 0x002fc400078e00f9 */
[----:B------:R-:W3:Y:S04]  /*55b00*/  LDL.LU.64 R248, [R1+0x1060] ;  /* 0x0010600001f87983 */ /* 0x000ee80000300a00 */
[----:B------:R1:W-:Y:S04]  /*55b10*/  STL [R1+0x27b4], R0 ;  /* 0x0027b40001007387 */ /* 0x0003e80000100800 */
[----:B------:R-:W-:Y:S01]  /*55b20*/  STL [R1+0x27c0], R36 ;  /* 0x0027c02401007387 */ /* 0x000fe20000100800 */
[----:B-1----:R-:W-:-:S03]  /*55b30*/  MOV R0, R37 ;  /* 0x0000002500007202 */ /* 0x002fc60000000f00 */
        /* <DEDUP_REMOVED lines=9> */
[----:B--2---:R1:W-:Y:S04]  /*55bd0*/  STL [R1+0x27e0], R250 ;  /* 0x0027e0fa01007387 */ /* 0x0043e80000100800 */
[----:B-1----:R-:W1:Y:S04]  /*55be0*/  S2R R250, SR_TID.X ;  /* 0x0000000000fa7919 */ /* 0x002e680000002100 */
[----:B------:R2:W-:Y:S04]  /*55bf0*/  STL [R1+0x27d4], R0 ;  /* 0x0027d40001007387 */ /* 0x0005e80000100800 */
[----:B------:R-:W-:Y:S01]  /*55c00*/  STL [R1+0x27e8], R44 ;  /* 0x0027e82c01007387 */ /* 0x000fe20000100800 */
[----:B--2---:R-:W-:-:S05]  /*55c10*/  IMAD.MOV.U32 R0, RZ, RZ, R251 ;  /* 0x000000ffff007224 */ /* 0x004fca00078e00fb */
[----:B------:R2:W-:Y:S04]  /*55c20*/  STL [R1+0x27dc], R0 ;  /* 0x0027dc0001007387 */ /* 0x0005e80000100800 */
[----:B------:R-:W-:Y:S01]  /*55c30*/  STL [R1+0x27f0], R46 ;  /* 0x0027f02e01007387 */ /* 0x000fe20000100800 */
[----:B--2---:R-:W-:Y:S02]  /*55c40*/  IMAD.MOV.U32 R0, RZ, RZ, R45 ;  /* 0x000000ffff007224 */ /* 0x004fe400078e002d */
[----:B-1----:R-:W-:-:S03]  /*55c50*/  IMAD.SHL.U32 R2, R250, 0x80, RZ ;  /* 0x00000080fa027824 */ /* 0x002fc600078e00ff */
[----:B------:R1:W-:Y:S02]  /*55c60*/  STL [R1+0x27e4], R0 ;  /* 0x0027e40001007387 */ /* 0x0003e40000100800 */
[----:B------:R-:W-:Y:S02]  /*55c70*/  LOP3.LUT R2, R2, 0x3000, RZ, 0xc0, !PT ;  /* 0x0000300002027812 */ /* 0x000fe400078ec0ff */
[----:B-1----:R-:W-:Y:S01]  /*55c80*/  MOV R0, R47 ;  /* 0x0000002f00007202 */ /* 0x002fe20000000f00 */
[----:B------:R-:W-:-:S04]  /*55c90*/  IMAD.MOV.U32 R4, RZ, RZ, R49 ;  /* 0x000000ffff047224 */ /* 0x000fc800078e0031 */
[----:B------:R1:W-:Y:S01]  /*55ca0*/  STL [R1+0x27ec], R0 ;  /* 0x0027ec0001007387 */ /* 0x0003e20000100800 */
[C---:B------:R-:W-:Y:S01]  /*55cb0*/  IMAD.SHL.U32 R5, R250.reuse, 0x2, RZ ;  /* 0x00000002fa057824 */ /* 0x040fe200078e00ff */
[----:B-1----:R-:W-:Y:S02]  /*55cc0*/  LOP3.LUT R0, R250, 0x7, RZ, 0xc0, !PT ;  /* 0x00000007fa007812 */ /* 0x002fe400078ec0ff */
[----:B------:R-:W-:Y:S02]  /*55cd0*/  STL [R1+0x27f8], R48 ;  /* 0x0027f83001007387 */ /* 0x000fe40000100800 */
[C---:B------:R-:W-:Y:S01]  /*55ce0*/  LEA R2, R0.reuse, R2, 0x9 ;  /* 0x0000000200027211 */ /* 0x040fe200078e48ff */
[----:B------:R-:W-:Y:S01]  /*55cf0*/  IMAD.SHL.U32 R0, R0, 0x10, RZ ;  /* 0x0000001000007824 */ /* 0x000fe200078e00ff */
[----:B------:R1:W-:Y:S04]  /*55d00*/  STL [R1+0x27f4], R4 ;  /* 0x0027f40401007387 */ /* 0x0003e80000100800 */
[----:B------:R-:W-:Y:S01]  /*55d10*/  LOP3.LUT R0, R0, 0x30, R5, 0x78, !PT ;  /* 0x0000003000007812 */ /* 0x000fe200078e7805 */
[----:B------:R-:W-:Y:S01]  /*55d20*/  STL [R1+0x2800], R50 ;  /* 0x0028003201007387 */ /* 0x000fe20000100800 */
[----:B-1----:R-:W-:-:S05]  /*55d30*/  IMAD.MOV.U32 R4, RZ, RZ, R51 ;  /* 0x000000ffff047224 */ /* 0x002fca00078e0033 */
[----:B------:R-:W-:Y:S01]  /*55d40*/  STL [R1+0x27fc], R4 ;  /* 0x0027fc0401007387 */ /* 0x000fe20000100800 */
[----:B---3--:R-:W-:-:S03]  /*55d50*/  IMAD.MOV.U32 R5, RZ, RZ, R249 ;  /* 0x000000ffff057224 */ /* 0x008fc600078e00f9 */
[----:B------:R-:W-:Y:S04]  /*55d60*/  STL [R1+0x2808], R248 ;  /* 0x002808f801007387 */ /* 0x000fe80000100800 */
[----:B------:R1:W-:Y:S04]  /*55d70*/  STL [R1+0x2804], R5 ;  /* 0x0028040501007387 */ /* 0x0003e80000100800 */
[----:B------:R-:W2:Y:S04]  /*55d80*/  LDL.LU.64 R10, [R1+0x3258] ;  /* 0x00325800010a7983 */ /* 0x000ea80000300a00 */
[----:B------:R-:W3:Y:S01]  /*55d90*/  LDL.LU.64 R8, [R1+0x3250] ;  /* 0x0032500001087983 */ /* 0x000ee20000300a00 */
[----:B-1----:R-:W-:-:S03]  /*55da0*/  IMAD.IADD R5, R2, 0x1, R0 ;  /* 0x0000000102057824 */ /* 0x002fc600078e0200 */
[----:B--2---:R1:W-:Y:S04]  /*55db0*/  STL.64 [R1+0x1a18], R10 ;  /* 0x001a180a01007387 */ /* 0x0043e80000100a00 */
[----:B-1----:R-:W2:Y:S04]  /*55dc0*/  LDL.LU.64 R10, [R1+0x3248] ;  /* 0x00324800010a7983 */ /* 0x002ea80000300a00 */
[----:B---3--:R1:W-:Y:S04]  /*55dd0*/  STL.64 [R1+0x1a70], R8 ;  /* 0x001a700801007387 */ /* 0x0083e80000100a00 */
[----:B------:R-:W-:Y:S04]  /*55de0*/  STL [R1+0x3014], R5 ;  /* 0x0030140501007387 */ /* 0x000fe80000100800 */
[----:B-1----:R-:W3:Y:S04]  /*55df0*/  LDL.LU.64 R8, [R1+0x3240] ;  /* 0x0032400001087983 */ /* 0x002ee80000300a00 */
[----:B--2---:R1:W-:Y:S04]  /*55e00*/  STL.64 [R1+0x1a68], R10 ;  /* 0x001a680a01007387 */ /* 0x0043e80000100a00 */
[----:B-1----:R-:W2:Y:S04]  /*55e10*/  LDL.LU.64 R10, [R1+0x3238] ;  /* 0x00323800010a7983 */ /* 0x002ea80000300a00 */
[----:B---3--:R1:W-:Y:S04]  /*55e20*/  STL.64 [R1+0x1a60], R8 ;  /* 0x001a600801007387 */ /* 0x0083e80000100a00 */
        /* <DEDUP_REMOVED lines=230> */
[----:B-1----:R-:W2:Y:S04]  /*56c90*/  LDL.64 R10, [R1+0x3028] ;  /* 0x00302800010a7983 */ /* 0x002ea80000100a00 */
[----:B---3--:R1:W-:Y:S04]  /*56ca0*/  STL.64 [R1+0x1860], R8 ;  /* 0x0018600801007387 */ /* 0x0083e80000100a00 */
[----:B-1----:R-:W3:Y:S04]  /*56cb0*/  LDL.64 R8, [R1+0x3020] ;  /* 0x0030200001087983 */ /* 0x002ee80000100a00 */
        /* <DEDUP_REMOVED lines=267> */
[----:B-1----:R-:W3:Y:S01]  /*57d70*/  LDL.LU.64 R8, [R1+0x900] ;  /* 0x0009000001087983 */ /* 0x002ee20000300a00 */
[----:B------:R-:W-:-:S02]  /*57d80*/  LOP3.LUT R7, R250, 0x3, RZ, 0xc0, !PT ;  /* 0x00000003fa077812 */ /* 0x000fc400078ec0ff */
[----:B------:R-:W-:Y:S02]  /*57d90*/  LOP3.LUT R6, R250, 0x1c, RZ, 0xc0, !PT ;  /* 0x0000001cfa067812 */ /* 0x000fe400078ec0ff */
[----:B------:R-:W-:-:S03]  /*57da0*/  SHF.R.S32.HI R2, RZ, 0x1f, R3 ;  /* 0x0000001fff027819 */ /* 0x000fc60000011403 */
[----:B------:R-:W-:Y:S01]  /*57db0*/  IMAD R6, R7, 0x420, R6 ;  /* 0x0000042007067824 */ /* 0x000fe200078e0206 */
[----:B------:R-:W-:Y:S01]  /*57dc0*/  SHF.L.U64.HI R2, R3, 0x2, R2 ;  /* 0x0000000203027819 */ /* 0x000fe20000010202 */
[----:B------:R-:W-:Y:S02]  /*57dd0*/  IMAD.MOV.U32 R7, RZ, RZ, 0x1 ;  /* 0x00000001ff077424 */ /* 0x000fe400078e00ff */
[----:B------:R-:W-:Y:S01]  /*57de0*/  IMAD.MOV.U32 R3, RZ, RZ, -0x1 ;  /* 0xffffffffff037424 */ /* 0x000fe200078e00ff */
[----:B--2---:R-:W-:Y:S04]  /*57df0*/  STL.64 [R1+0x1be8], R10 ;  /* 0x001be80a01007387 */ /* 0x004fe80000100a00 */
[----:B---3--:R-:W-:Y:S04]  /*57e00*/  STL.64 [R1+0x1be0], R8 ;  /* 0x001be00801007387 */ /* 0x008fe80000100a00 */
[----:B------:R-:W-:Y:S04]  /*57e10*/  STL [R1+0x1800], RZ ;  /* 0x001800ff01007387 */ /* 0x000fe80000100800 */
[----:B------:R-:W-:Y:S04]  /*57e20*/  STL [R1+0x1688], R7 ;  /* 0x0016880701007387 */ /* 0x000fe80000100800 */
[----:B------:R-:W-:Y:S04]  /*57e30*/  STL [R1+0x16b0], RZ ;  /* 0x0016b0ff01007387 */ /* 0x000fe80000100800 */
[----:B------:R1:W-:Y:S04]  /*57e40*/  STL [R1+0x1684], R3 ;  /* 0x0016840301007387 */ /* 0x0003e80000100800 */
        /* <DEDUP_REMOVED lines=968> */
[----:B------:R2:W-:Y:S01]  /*5bad0*/  STL [R1+0x304], RZ ;  /* 0x000304ff01007387 */ /* 0x0005e20000100800 */
[----:B------:R-:W-:-:S03]  /*5bae0*/  IMAD.MOV.U32 R251, RZ, RZ, c[0x0][0x180] ;  /* 0x00006000fffb7624 */ /* 0x000fc600078e00ff */
[----:B------:R2:W-:Y:S04]  /*5baf0*/  STL [R1+0x308], RZ ;  /* 0x000308ff01007387 */ /* 0x0005e80000100800 */
[----:B------:R2:W-:Y:S04]  /*5bb00*/  STL [R1+0x30c], RZ ;  /* 0x00030cff01007387 */ /* 0x0005e80000100800 */
[----:B------:R2:W-:Y:S04]  /*5bb10*/  STL [R1+0x2d0], RZ ;  /* 0x0002d0ff01007387 */ /* 0x0005e80000100800 */
[----:B------:R2:W-:Y:S04]  /*5bb20*/  STL [R1+0x2d4], RZ ;  /* 0x0002d4ff01007387 */ /* 0x0005e80000100800 */
[----:B------:R2:W-:Y:S01]  /*5bb30*/  STL [R1+0x2d8], RZ ;  /* 0x0002d8ff01007387 */ /* 0x0005e20000100800 */
[----:B------:R-:W-:-:S03]  /*5bb40*/  IADD3 R251, R251, 0x7f, RZ ;  /* 0x0000007ffbfb7810 */ /* 0x000fc60007ffe0ff */
[----:B------:R2:W-:Y:S04]  /*5bb50*/  STL [R1+0x2dc], RZ ;  /* 0x0002dcff01007387 */ /* 0x0005e80000100800 */
[----:B------:R2:W-:Y:S04]  /*5bb60*/  STL [R1+0x1c0], RZ ;  /* 0x0001c0ff01007387 */ /* 0x0005e80000100800 */
[----:B------:R2:W-:Y:S04]  /*5bb70*/  STL [R1+0x1c4], RZ ;  /* 0x0001c4ff01007387 */ /* 0x0005e80000100800 */
[----:B------:R2:W-:Y:S01]  /*5bb80*/  STL [R1+0x1c8], RZ ;  /* 0x0001c8ff01007387 */ /* 0x0005e20000100800 */
[----:B------:R-:W-:-:S03]  /*5bb90*/  SHF.R.S32.HI R4, RZ, 0x1f, R251 ;  /* 0x0000001fff047819 */ /* 0x000fc600000114fb */
[----:B------:R2:W-:Y:S04]  /*5bba0*/  STL [R1+0x1cc], RZ ;  /* 0x0001ccff01007387 */ /* 0x0005e80000100800 */
[----:B------:R2:W-:Y:S04]  /*5bbb0*/  STL [R1+0x180], RZ ;  /* 0x000180ff01007387 */ /* 0x0005e80000100800 */
[----:B------:R2:W-:Y:S04]  /*5bbc0*/  STL [R1+0x184], RZ ;  /* 0x000184ff01007387 */ /* 0x0005e80000100800 */
[----:B------:R2:W-:Y:S01]  /*5bbd0*/  STL [R1+0x188], RZ ;  /* 0x000188ff01007387 */ /* 0x0005e20000100800 */
[----:B------:R-:W-:-:S03]  /*5bbe0*/  LEA.HI R4, R4, R251, RZ, 0x7 ;  /* 0x000000fb04047211 */ /* 0x000fc600078f38ff */
[----:B------:R2:W-:Y:S04]  /*5bbf0*/  STL [R1+0x18c], RZ ;  /* 0x00018cff01007387 */ /* 0x0005e80000100800 */
[----:B------:R2:W-:Y:S04]  /*5bc00*/  STL [R1+0x170], RZ ;  /* 0x000170ff01007387 */ /* 0x0005e80000100800 */
[----:B------:R2:W-:Y:S04]  /*5bc10*/  STL [R1+0x174], RZ ;  /* 0x000174ff01007387 */ /* 0x0005e80000100800 */
[----:B------:R2:W-:Y:S01]  /*5bc20*/  STL [R1+0x178], RZ ;  /* 0x000178ff01007387 */ /* 0x0005e20000100800 */
[----:B-1----:R-:W-:-:S03]  /*5bc30*/  SHF.R.S32.HI R3, RZ, 0x7, R4 ;  /* 0x00000007ff037819 */ /* 0x002fc60000011404 */
[----:B------:R2:W-:Y:S04]  /*5bc40*/  STL [R1+0x17c], RZ ;  /* 0x00017cff01007387 */ /* 0x0005e80000100800 */
[----:B------:R2:W-:Y:S04]  /*5bc50*/  STL [R1+0xf0], RZ ;  /* 0x0000f0ff01007387 */ /* 0x0005e80000100800 */
[----:B------:R2:W-:Y:S01]  /*5bc60*/  STL [R1+0xf4], RZ ;  /* 0x0000f4ff01007387 */ /* 0x0005e20000100800 */
[----:B------:R-:W-:-:S03]  /*5bc70*/  LOP3.LUT R4, R6, 0x20, RZ, 0x3c, !PT ;  /* 0x0000002006047812 */ /* 0x000fc600078e3cff */
[----:B------:R2:W-:Y:S01]  /*5bc80*/  STL [R1+0xf8], RZ ;  /* 0x0000f8ff01007387 */ /* 0x0005e20000100800 */
[----:B------:R-:W-:-:S03]  /*5bc90*/  IADD3 R4, R3, -0x2, RZ ;  /* 0xfffffffe03047810 */ /* 0x000fc60007ffe0ff */
[----:B------:R2:W-:Y:S01]  /*5bca0*/  STL [R1+0xfc], RZ ;  /* 0x0000fcff01007387 */ /* 0x0005e20000100800 */
[----:B------:R-:W-:-:S03]  /*5bcb0*/  LOP3.LUT R3, R5, 0x40, RZ, 0x3c, !PT ;  /* 0x0000004005037812 */ /* 0x000fc600078e3cff */
        /* <DEDUP_REMOVED lines=8> */
[----:B------:R2:W-:Y:S01]  /*5bd40*/  STL [R1+0x301c], R3 ;  /* 0x00301c0301007387 */ /* 0x0005e20000100800 */
[----:B------:R-:W-:Y:S01]  /*5bd50*/  SHF.R.S32.HI R0, RZ, 0x1f, R252 ;  /* 0x0000001fff007819 */ /* 0x000fe200000114fc */
[----:B------:R-:W-:Y:S01]  /*5bd60*/  CS2R R32, SRZ ;  /* 0x0000000000207805 */ /* 0x000fe2000001ff00 */
[----:B------:R-:W-:Y:S01]  /*5bd70*/  LOP3.LUT R7, R6, 0x40, RZ, 0x3c, !PT ;  /* 0x0000004006077812 */ /* 0x000fe200078e3cff */
[----:B------:R-:W-:Y:S01]  /*5bd80*/  CS2R R34, SRZ ;  /* 0x0000000000227805 */ /* 0x000fe2000001ff00 */
[----:B------:R-:W-:Y:S01]  /*5bd90*/  SHF.L.U64.HI R0, R252, 0x2, R0 ;  /* 0x00000002fc007819 */ /* 0x000fe20000010200 */
[----:B------:R-:W-:Y:S01]  /*5bda0*/  CS2R R36, SRZ ;  /* 0x0000000000247805 */ /* 0x000fe2000001ff00 */
        /* <DEDUP_REMOVED lines=9> */
[----:B--2---:R-:W-:-:S02]  /*5be40*/  LOP3.LUT R6, R6, 0x60, RZ, 0x3c, !PT ;  /* 0x0000006006067812 */ /* 0x004fc400078e3cff */
.L_x_1:
[----:B------:R-:W2:Y:S01]  /*5be50*/  LDL.LU R3, [R1+0x1684] ;  /* 0x0016840001037983 */ /* 0x000ea20000300800 */
[----:B------:R-:W-:-:S04]  /*5be60*/  DEPBAR.LE SB0, 0x2 ;  /* 0x000080800000791a */ /* 0x000fc80000000000 */
[----:B------:R-:W3:Y:S04]  /*5be70*/  LDL R8, [R1+0x3014] ;  /* 0x0030140001087983 */ /* 0x000ee80000100800 */
[----:B-----5:R-:W-:Y:S04]  /*5be80*/  STL [R1+0x54f4], R48 ;  /* 0x0054f43001007387 */ /* 0x020fe80000100800 */
[----:B------:R-:W-:Y:S04]  /*5be90*/  STL [R1+0x54f0], R49 ;  /* 0x0054f03101007387 */ /* 0x000fe80000100800 */
[----:B------:R-:W-:Y:S04]  /*5bea0*/  STL [R1+0x54ec], R50 ;  /* 0x0054ec3201007387 */ /* 0x000fe80000100800 */
[----:B------:R-:W-:Y:S04]  /*5beb0*/  STL [R1+0x54e8], R51 ;  /* 0x0054e83301007387 */ /* 0x000fe80000100800 */
[----:B------:R-:W-:Y:S04]  /*5bec0*/  STL [R1+0x54e4], R248 ;  /* 0x0054e4f801007387 */ /* 0x000fe80000100800 */
[----:B------:R-:W-:Y:S04]  /*5bed0*/  STL [R1+0x54e0], R249 ;  /* 0x0054e0f901007387 */ /* 0x000fe80000100800 */
[----:B------:R-:W-:Y:S04]  /*5bee0*/  STL [R1+0x54dc], R250 ;  /* 0x0054dcfa01007387 */ /* 0x000fe80000100800 */
[----:B------:R-:W-:Y:S04]  /*5bef0*/  STL [R1+0x54d8], R251 ;  /* 0x0054d8fb01007387 */ /* 0x000fe80000100800 */
[----:B------:R-:W-:Y:S04]  /*5bf00*/  STL [R1+0x3a70], R2 ;  /* 0x003a700201007387 */ /* 0x000fe80000100800 */
[----:B------:R1:W-:Y:S04]  /*5bf10*/  STL [R1+0x3a6c], R0 ;  /* 0x003a6c0001007387 */ /* 0x0003e80000100800 */
[----:B------:R-:W4:Y:S04]  /*5bf20*/  S2R R4, SR_TID.X ;  /* 0x0000000000047919 */ /* 0x000f280000002100 */
[----:B------:R-:W1:Y:S01]  /*5bf30*/  S2R R9, SR_TID.X ;  /* 0x0000000000097919 */ /* 0x000e620000002100 */
[----:B----4-:R-:W-:-:S02]  /*5bf40*/  LOP3.LUT R5, R4, 0x1c, RZ, 0xc0, !PT ;  /* 0x0000001c04057812 */ /* 0x010fc400078ec0ff */
[----:B------:R-:W-:Y:S02]  /*5bf50*/  LOP3.LUT R4, R4, 0x3, RZ, 0xc0, !PT ;  /* 0x0000000304047812 */ /* 0x000fe400078ec0ff */
[C---:B-1----:R-:W-:Y:S02]  /*5bf60*/  LOP3.LUT R7, R9.reuse, 0x1c, RZ, 0xc0, !PT ;  /* 0x0000001c09077812 */ /* 0x042fe400078ec0ff */
[C---:B------:R-:W-:Y:S01]  /*5bf70*/  LOP3.LUT R6, R9.reuse, 0x3, RZ, 0xc0, !PT ;  /* 0x0000000309067812 */ /* 0x040fe200078ec0ff */
[----:B------:R-:W-:Y:S01]  /*5bf80*/  IMAD R4, R4, 0x420, R5 ;  /* 0x0000042004047824 */ /* 0x000fe200078e0205 */
[C---:B------:R-:W-:Y:S02]  /*5bf90*/  LOP3.LUT R5, R9.reuse, 0x1c, RZ, 0xc0, !PT ;  /* 0x0000001c09057812 */ /* 0x040fe400078ec0ff */
[----:B------:R-:W-:Y:S01]  /*5bfa0*/  LOP3.LUT R10, R9, 0x1c, RZ, 0xc0, !PT ;  /* 0x0000001c090a7812 */ /* 0x000fe200078ec0ff */
[----:B------:R-:W-:-:S05]  /*5bfb0*/  IMAD R6, R6, 0x420, R7 ;  /* 0x0000042006067824 */ /* 0x000fca00078e0207 */
[----:B------:R-:W-:Y:S01]  /*5bfc0*/  LOP3.LUT R6, R6, 0x40, RZ, 0x3c, !PT ;  /* 0x0000004006067812 */ /* 0x000fe200078e3cff */
[----:B------:R-:W-:Y:S01]  /*5bfd0*/  BAR.SYNC.DEFER_BLOCKING 0x0 ;  /* 0x0000000000007b1d */ /* 0x000fe20000010000 */
[----:B--2---:R-:W-:-:S04]  /*5bfe0*/  IADD3 R3, R3, 0x1, RZ ;  /* 0x0000000103037810 */ /* 0x004fc80007ffe0ff */
[----:B------:R-:W-:-:S04]  /*5bff0*/  ISETP.GT.AND P0, PT, R3, 0x1, PT ;  /* 0x000000010300780c */ /* 0x000fc80003f04270 */
[----:B------:R-:W-:-:S04]  /*5c000*/  SEL R0, R3, RZ, !P0 ;  /* 0x000000ff03007207 */ /* 0x000fc80004000000 */
[C---:B------:R-:W-:Y:S01]  /*5c010*/  LEA R252, R0.reuse, R4, 0x11 ;  /* 0x0000000400fc7211 */ /* 0x040fe200078e88ff */
[----:B------:R-:W-:Y:S01]  /*5c020*/  STL [R1+0x1684], R0 ;  /* 0x0016840001007387 */ /* 0x000fe20000100800 */
[C---:B------:R-:W-:Y:S01]  /*5c030*/  LOP3.LUT R4, R9.reuse, 0x3, RZ, 0xc0, !PT ;  /* 0x0000000309047812 */ /* 0x040fe200078ec0ff */
[C---:B---3--:R-:W-:Y:S01]  /*5c040*/  IMAD R2, R0.reuse, 0x40000, R8 ;  /* 0x0004000000027824 */ /* 0x048fe200078e0208 */
[----:B------:R-:W-:Y:S01]  /*5c050*/  LOP3.LUT R9, R9, 0x3, RZ, 0xc0, !PT ;  /* 0x0000000309097812 */ /* 0x000fe200078ec0ff */
[----:B------:R-:W2:Y:S01]  /*5c060*/  LDL.LU.64 R64, [R1+0x16b0] ;  /* 0x0016b00001407983 */ /* 0x000ea20000300a00 */
[----:B------:R-:W-:Y:S02]  /*5c070*/  IMAD R48, R0, 0x20000, R6 ;  /* 0x0002000000307824 */ /* 0x000fe400078e0206 */
[----:B------:R-:W-:Y:S01]  /*5c080*/  IMAD R4, R4, 0x420, R5 ;  /* 0x0000042004047824 */ /* 0x000fe200078e0205 */
[----:B------:R-:W2:Y:S01]  /*5c090*/  LDL.LU.64 R66, [R1+0x16b8] ;  /* 0x0016b80001427983 */ /* 0x000ea20000300a00 */
[----:B------:R-:W-:-:S03]  /*5c0a0*/  IMAD R9, R9, 0x420, R10 ;  /* 0x0000042009097824 */ /* 0x000fc600078e020a */
[----:B------:R-:W3:Y:S01]  /*5c0b0*/  LDL.LU.64 R80, [R1+0x16a0] ;  /* 0x0016a00001507983 */ /* 0x000ee20000300a00 */
[----:B------:R-:W-:Y:S02]  /*5c0c0*/  LOP3.LUT R4, R4, 0x60, RZ, 0x3c, !PT ;  /* 0x0000006004047812 */ /* 0x000fe400078e3cff */
[----:B------:R-:W-:Y:S01]  /*5c0d0*/  LOP3.LUT R9, R9, 0x20, RZ, 0x3c, !PT ;  /* 0x0000002009097812 */ /* 0x000fe200078e3cff */
[----:B------:R-:W3:Y:S02]  /*5c0e0*/  LDL.LU.64 R82, [R1+0x16a8] ;  /* 0x0016a80001527983 */ /* 0x000ee40000300a00 */
[C---:B------:R-:W-:Y:S02]  /*5c0f0*/  IMAD R95, R0.reuse, 0x20000, R4 ;  /* 0x00020000005f7824 */ /* 0x040fe400078e0204 */
[----:B------:R-:W4:Y:S01]  /*5c100*/  LDL.LU.64 R76, [R1+0x1690] ;  /* 0x00169000014c7983 */ /* 0x000f220000300a00 */
[----:B------:R-:W-:-:S03]  /*5c110*/  IMAD R3, R0, 0x20000, R9 ;  /* 0x0002000000037824 */ /* 0x000fc600078e0209 */
[----:B------:R-:W4:Y:S04]  /*5c120*/  LDL.LU.64 R78, [R1+0x1698] ;  /* 0x00169800014e7983 */ /* 0x000f280000300a00 */
[----:B------:R-:W3:Y:S04]  /*5c130*/  LDL.LU.64 R60, [R1+0x1670] ;  /* 0x00167000013c7983 */ /* 0x000ee80000300a00 */
[----:B------:R-:W3:Y:S04]  /*5c140*/  LDL.LU.64 R62, [R1+0x1678] ;  /* 0x00167800013e7983 */ /* 0x000ee80000300a00 */
[----:B------:R-:W1:Y:S04]  /*5c150*/  LDSM.16.M88.4 R216, [R2+0x8000] ;  /* 0x0080000002d8783b */ /* 0x000e680000000200 */
[----:B------:R-:W1:Y:S04]  /*5c160*/  LDSM.16.M88.4 R124, [R2+0xc000] ;  /* 0x00c00000027c783b */ /* 0x000e680000000200 */
[----:B------:R-:W-:Y:S04]  /*5c170*/  LDS R56, [R252+0x80000] ;  /* 0x08000000fc387984 */ /* 0x000fe80000000800 */
[----:B------:R-:W-:Y:S04]  /*5c180*/  LDS R58, [R252+0x81000] ;  /* 0x08100000fc3a7984 */ /* 0x000fe80000000800 */
[----:B------:R-:W-:Y:S04]  /*5c190*/  LDS R57, [R3+0x80000] ;  /* 0x0800000003397984 */ /* 0x000fe80000000800 */
[----:B------:R-:W-:Y:S04]  /*5c1a0*/  LDS R59, [R3+0x81000] ;  /* 0x08100000033b7984 */ /* 0x000fe80000000800 */
[----:B------:R-:W-:Y:S04]  /*5c1b0*/  LDSM.16.M88.4 R24, [R2] ;  /* 0x000000000218783b */ /* 0x000fe80000000200 */
[----:B------:R-:W1:Y:S04]  /*5c1c0*/  LDSM.16.M88.4 R120, [R2+0x10000] ;  /* 0x010000000278783b */ /* 0x000e680000000200 */
        /* <DEDUP_REMOVED lines=11> */
[----:B------:R-:W3:Y:S04]  /*5c280*/  LDL.LU.64 R72, [R1+0x1660] ;  /* 0x0016600001487983 */ /* 0x000ee80000300a00 */
[----:B------:R-:W3:Y:S04]  /*5c290*/  LDL.LU.64 R74, [R1+0x1668] ;  /* 0x00166800014a7983 */ /* 0x000ee80000300a00 */
[----:B------:R-:W-:Y:S04]  /*5c2a0*/  STL [R1+0xb30], R48 ;  /* 0x000b303001007387 */ /* 0x000fe80000100800 */
[----:B------:R-:W-:Y:S04]  /*5c2b0*/  STL [R1+0xb34], R95 ;  /* 0x000b345f01007387 */ /* 0x000fe80000100800 */
[----:B-1----:R-:W-:Y:S04]  /*5c2c0*/  STL [R1+0x5420], R218 ;  /* 0x005420da01007387 */ /* 0x002fe80000100800 */
        /* <DEDUP_REMOVED lines=26> */
[----:B------:R1:W-:Y:S04]  /*5c470*/  STL [R1+0x5470], R107 ;  /* 0x0054706b01007387 */ /* 0x0003e80000100800 */
[----:B------:R-:W-:Y:S04]  /*5c480*/  STL [R1+0x4b68], R2 ;  /* 0x004b680201007387 */ /* 0x000fe80000100800 */
[----:B------:R-:W1:Y:S04]  /*5c490*/  LDSM.16.M88.4 R4, [R2+0x4000] ;  /* 0x004000000204783b */ /* 0x000e680000000200 */
[----:B------:R-:W-:Y:S04]  /*5c4a0*/  LDS R52, [R48+0x80000] ;  /* 0x0800000030347984 */ /* 0x000fe80000000800 */
[----:B------:R-:W-:Y:S04]  /*5c4b0*/  LDS R54, [R48+0x81000] ;  /* 0x0810000030367984 */ /* 0x000fe80000000800 */
[----:B------:R-:W-:Y:S04]  /*5c4c0*/  LDS R53, [R95+0x80000] ;  /* 0x080000005f357984 */ /* 0x000fe80000000800 */
[----:B------:R-:W1:Y:S04]  /*5c4d0*/  LDS R55, [R95+0x81000] ;  /* 0x081000005f377984 */ /* 0x000e680000000800 */
[----:B------:R-:W-:Y:S04]  /*5c4e0*/  LDS R93, [R95+0x80080] ;  /* 0x080080005f5d7984 */ /* 0x000fe80000000800 */
        /* <DEDUP_REMOVED lines=9> */
[----:B------:R-:W-:Y:S01]  /*5c580*/  LDS R236, [R252+0x80180] ;  /* 0x08018000fcec7984 */ /* 0x000fe20000000800 */
[----:B--2---:R-:W-:Y:S03]  /*5c590*/  HMMA.1688.F32.TF32 R64, R56, R24, R64 ;  /* 0x000000183840723c */ /* 0x004fe60000081040 */
[----:B------:R-:W-:Y:S04]  /*5c5a0*/  LDS R238, [R252+0x81180] ;  /* 0x08118000fcee7984 */ /* 0x000fe80000000800 */
[----:B------:R-:W-:Y:S04]  /*5c5b0*/  LDS R237, [R3+0x80180] ;  /* 0x0801800003ed7984 */ /* 0x000fe80000000800 */
[----:B------:R-:W-:Y:S04]  /*5c5c0*/  LDS R239, [R3+0x81180] ;  /* 0x0811800003ef7984 */ /* 0x000fe80000000800 */
[----:B------:R-:W-:Y:S04]  /*5c5d0*/  LDS R228, [R48+0x80180] ;  /* 0x0801800030e47984 */ /* 0x000fe80000000800 */
[----:B------:R-:W-:Y:S05]  /*5c5e0*/  LDS R230, [R48+0x81180] ;  /* 0x0811800030e67984 */ /* 0x000fea0000000800 */
[----:B------:R-:W-:Y:S01]  /*5c5f0*/  IMAD.MOV.U32 R49, RZ, RZ, R64 ;  /* 0x000000ffff317224 */ /* 0x000fe200078e0040 */
[----:B------:R-:W-:Y:S01]  /*5c600*/  MOV R50, R65 ;  /* 0x0000004100327202 */ /* 0x000fe20000000f00 */
[----:B------:R-:W-:Y:S01]  /*5c610*/  IMAD.MOV.U32 R51, RZ, RZ, R66 ;  /* 0x000000ffff337224 */ /* 0x000fe200078e0042 */
[----:B------:R-:W2:Y:S01]  /*5c620*/  LDL.LU.64 R64, [R1+0x1650] ;  /* 0x0016500001407983 */ /* 0x000ea20000300a00 */
[----:B------:R-:W-:-:S03]  /*5c630*/  IMAD.MOV.U32 R248, RZ, RZ, R67 ;  /* 0x000000fffff87224 */ /* 0x000fc600078e0043 */
[----:B------:R-:W2:Y:S01]  /*5c640*/  LDL.LU.64 R66, [R1+0x1658] ;  /* 0x0016580001427983 */ /* 0x000ea20000300a00 */
[C---:B----4-:R-:W-:Y:S08]  /*5c650*/  HMMA.1688.F32.TF32 R76, R56.reuse, R216, R76 ;  /* 0x000000d8384c723c */ /* 0x050ff0000008104c */
[----:B---3--:R-:W-:Y:S11]  /*5c660*/  HMMA.1688.F32.TF32 R60, R56, R124, R60 ;  /* 0x0000007c383c723c */ /* 0x008ff6000008103c */
[----:B------:R-:W-:Y:S04]  /*5c670*/  @!UPT UIADD3 URZ, URZ, URZ, URZ ;  /* 0x0000003f3f3ff290 */ /* 0x000fe8000fffe03f */
[----:B------:R3:W-:Y:S04]  /*5c680*/  STL.64 [R1+0x50], R76 ;  /* 0x0000504c01007387 */ /* 0x0007e80000100a00 */
[----:B------:R4:W-:Y:S05]  /*5c690*/  STL.64 [R1+0x58], R78 ;  /* 0x0000584e01007387 */ /* 0x0009ea0000100a00 */
[----:B-1----:R-:W-:Y:S02]  /*5c6a0*/  IMAD.MOV.U32 R106, RZ, RZ, R60 ;  /* 0x000000ffff6a7224 */ /* 0x002fe400078e003c */
[----:B------:R-:W-:-:S02]  /*5c6b0*/  IMAD.MOV.U32 R107, RZ, RZ, R61 ;  /* 0x000000ffff6b7224 */ /* 0x000fc400078e003d */
[----:B------:R-:W-:Y:S01]  /*5c6c0*/  IMAD.MOV.U32 R22, RZ, RZ, R62 ;  /* 0x000000ffff167224 */ /* 0x000fe200078e003e */
[----:B------:R-:W3:Y:S01]  /*5c6d0*/  LDL.LU.64 R60, [R1+0x1640] ;  /* 0x00164000013c7983 */ /* 0x000ee20000300a00 */
[----:B------:R-:W-:-:S03]  /*5c6e0*/  IMAD.MOV.U32 R23, RZ, RZ, R63 ;  /* 0x000000ffff177224 */ /* 0x000fc600078e003f */
[----:B------:R-:W3:Y:S04]  /*5c6f0*/  LDL.LU.64 R62, [R1+0x1648] ;  /* 0x00164800013e7983 */ /* 0x000ee80000300a00 */
[----:B------:R-:W-:Y:S04]  /*5c700*/  STL [R1+0x548c], R107 ;  /* 0x00548c6b01007387 */ /* 0x000fe80000100800 */
[----:B------:R-:W-:Y:S04]  /*5c710*/  STL [R1+0x5488], R106 ;  /* 0x0054886a01007387 */ /* 0x000fe80000100800 */
[----:B------:R-:W-:Y:S01]  /*5c720*/  STL [R1+0x5484], R22 ;  /* 0x0054841601007387 */ /* 0x000fe20000100800 */
[----:B------:R-:W-:Y:S03]  /*5c730*/  HMMA.1688.F32.TF32 R72, R56, R120, R72 ;  /* 0x000000783848723c */ /* 0x000fe60000081048 */
[----:B------:R-:W-:Y:S11]  /*5c740*/  STL [R1+0x5480], R23 ;  /* 0x0054801701007387 */ /* 0x000ff60000100800 */
[----:B------:R-:W-:Y:S10]  /*5c750*/  @!UPT UIADD3 URZ, URZ, URZ, URZ ;  /* 0x0000003f3f3ff290 */ /* 0x000ff4000fffe03f */
[----:B------:R-:W-:Y:S01]  /*5c760*/  IMAD.MOV.U32 R10, RZ, RZ, R72 ;  /* 0x000000ffff0a7224 */ /* 0x000fe200078e0048 */
[----:B------:R-:W-:Y:S01]  /*5c770*/  MOV R11, R73 ;  /* 0x00000049000b7202 */ /* 0x000fe20000000f00 */
[----:B------:R-:W-:Y:S01]  /*5c780*/  IMAD.MOV.U32 R31, RZ, RZ, R75 ;  /* 0x000000ffff1f7224 */ /* 0x000fe200078e004b */
[----:B------:R-:W4:Y:S01]  /*5c790*/  LDL.LU.64 R72, [R1+0x1630] ;  /* 0x0016300001487983 */ /* 0x000f220000300a00 */
[----:B------:R-:W-:-:S03]  /*5c7a0*/  IMAD.MOV.U32 R30, RZ, RZ, R74 ;  /* 0x000000ffff1e7224 */ /* 0x000fc600078e004a */
[----:B------:R-:W4:Y:S04]  /*5c7b0*/  LDL.LU.64 R74, [R1+0x1638] ;  /* 0x00163800014a7983 */ /* 0x000f280000300a00 */
[----:B------:R-:W-:Y:S04]  /*5c7c0*/  STL [R1+0x5494], R31 ;  /* 0x0054941f01007387 */ /* 0x000fe80000100800 */
[----:B------:R-:W-:Y:S04]  /*5c7d0*/  STL [R1+0x5490], R30 ;  /* 0x0054901e01007387 */ /* 0x000fe80000100800 */
[----:B------:R-:W-:Y:S04]  /*5c7e0*/  STL [R1+0x547c], R11 ;  /* 0x00547c0b01007387 */ /* 0x000fe80000100800 */
[----:B------:R1:W-:Y:S01]  /*5c7f0*/  STL [R1+0x5478], R10 ;  /* 0x0054780a01007387 */ /* 0x0003e20000100800 */
[C---:B--2---:R-:W-:Y:S11]  /*5c800*/  HMMA.1688.F32.TF32 R64, R56.reuse, R116, R64 ;  /* 0x000000743840723c */ /* 0x044ff60000081040 */
[----:B------:R-:W-:Y:S11]  /*5c810*/  @!UPT UIADD3 URZ, URZ, URZ, URZ ;  /* 0x0000003f3f3ff290 */ /* 0x000ff6000fffe03f */
[----:B------:R-:W-:Y:S02]  /*5c820*/  @!UPT UIADD3 URZ, URZ, URZ, URZ ;  /* 0x0000003f3f3ff290 */ /* 0x000fe4000fffe03f */
[----:B------:R-:W-:Y:S01]  /*5c830*/  IMAD.MOV.U32 R18, RZ, RZ, R64 ;  /* 0x000000ffff127224 */ /* 0x000fe200078e0040 */
[----:B------:R-:W-:Y:S01]  /*5c840*/  MOV R15, R67 ;  /* 0x00000043000f7202 */ /* 0x000fe20000000f00 */
[----:B------:R-:W-:Y:S02]  /*5c850*/  IMAD.MOV.U32 R19, RZ, RZ, R65 ;  /* 0x000000ffff137224 */ /* 0x000fe400078e0041 */
[----:B------:R-:W-:Y:S01]  /*5c860*/  IMAD.MOV.U32 R14, RZ, RZ, R66 ;  /* 0x000000ffff0e7224 */ /* 0x000fe200078e0042 */
[----:B------:R-:W2:Y:S04]  /*5c870*/  LDL.LU.64 R64, [R1+0x1700] ;  /* 0x0017000001407983 */ /* 0x000ea80000300a00 */
[----:B------:R-:W2:Y:S01]  /*5c880*/  LDL.LU.64 R66, [R1+0x1708] ;  /* 0x0017080001427983 */ /* 0x000ea20000300a00 */
[----:B---3--:R-:W-:Y:S03]  /*5c890*/  HMMA.1688.F32.TF32 R60, R56, R112, R60 ;  /* 0x00000070383c723c */ /* 0x008fe6000008103c */
[----:B------:R3:W-:Y:S04]  /*5c8a0*/  STL [R1+0x54a4], R15 ;  /* 0x0054a40f01007387 */ /* 0x0007e80000100800 */
[----:B------:R-:W-:Y:S04]  /*5c8b0*/  STL [R1+0x54a0], R14 ;  /* 0x0054a00e01007387 */ /* 0x000fe80000100800 */
[----:B------:R-:W-:Y:S04]  /*5c8c0*/  STL [R1+0x549c], R19 ;  /* 0x00549c1301007387 */ /* 0x000fe80000100800 */
[----:B------:R1:W-:Y:S09]  /*5c8d0*/  STL [R1+0x5498], R18 ;  /* 0x0054981201007387 */ /* 0x0003f20000100800 */
[----:B------:R-:W-:-:S02]  /*5c8e0*/  IMAD.MOV.U32 R70, RZ, RZ, R60 ;  /* 0x000000ffff467224 */ /* 0x000fc400078e003c */
[----:B------:R-:W-:Y:S02]  /*5c8f0*/  IMAD.MOV.U32 R71, RZ, RZ, R61 ;  /* 0x000000ffff477224 */ /* 0x000fe400078e003d */
[----:B------:R-:W-:Y:S01]  /*5c900*/  IMAD.MOV.U32 R98, RZ, RZ, R62 ;  /* 0x000000ffff627224 */ /* 0x000fe200078e003e */
[----:B------:R-:W3:Y:S01]  /*5c910*/  LDL.LU.64 R60, [R1+0x16f0] ;  /* 0x0016f000013c7983 */ /* 0x000ee20000300a00 */
[----:B------:R-:W-:-:S03]  /*5c920*/  IMAD.MOV.U32 R99, RZ, RZ, R63 ;  /* 0x000000ffff637224 */ /* 0x000fc600078e003f */
[----:B------:R-:W3:Y:S01]  /*5c930*/  LDL.LU.64 R62, [R1+0x16f8] ;  /* 0x0016f800013e7983 */ /* 0x000ee20000300a00 */
[----:B------:R-:W-:Y:S03]  /*5c940*/  HMMA.1688.F32.TF32 R80, R56, R4, R80 ;  /* 0x000000043850723c */ /* 0x000fe60000081050 */
[----:B------:R-:W-:Y:S04]  /*5c950*/  STL [R1+0x54b4], R99 ;  /* 0x0054b46301007387 */ /* 0x000fe80000100800 */
[----:B------:R-:W-:Y:S04]  /*5c960*/  STL [R1+0x54b0], R98 ;  /* 0x0054b06201007387 */ /* 0x000fe80000100800 */
[----:B------:R-:W-:Y:S04]  /*5c970*/  STL [R1+0x54ac], R71 ;  /* 0x0054ac4701007387 */ /* 0x000fe80000100800 */
[----:B------:R-:W-:Y:S09]  /*5c980*/  STL [R1+0x54a8], R70 ;  /* 0x0054a84601007387 */ /* 0x000ff20000100800 */
[----:B------:R-:W-:Y:S01]  /*5c990*/  IMAD.MOV.U32 R249, RZ, RZ, R80 ;  /* 0x000000fffff97224 */ /* 0x000fe200078e0050 */
[----:B------:R-:W-:Y:S01]  /*5c9a0*/  MOV R2, R83 ;  /* 0x0000005300027202 */ /* 0x000fe20000000f00 */
[----:B------:R-:W-:-:S02]  /*5c9b0*/  IMAD.MOV.U32 R250, RZ, RZ, R81 ;  /* 0x000000fffffa7224 */ /* 0x000fc400078e0051 */
[----:B------:R-:W-:Y:S01]  /*5c9c0*/  IMAD.MOV.U32 R251, RZ, RZ, R82 ;  /* 0x000000fffffb7224 */ /* 0x000fe200078e0052 */
[----:B------:R-:W3:Y:S04]  /*5c9d0*/  LDL.LU.64 R80, [R1+0x1770] ;  /* 0x0017700001507983 */ /* 0x000ee80000300a00 */
[----:B------:R-:W3:Y:S04]  /*5c9e0*/  LDL.LU.64 R82, [R1+0x1778] ;  /* 0x0017780001527983 */ /* 0x000ee80000300a00 */
[----:B------:R-:W3:Y:S04]  /*5c9f0*/  LDL.LU.64 R76, [R1+0x1760] ;  /* 0x00176000014c7983 */ /* 0x000ee80000300a00 */
[----:B----4-:R-:W4:Y:S01]  /*5ca00*/  LDL.LU.64 R78, [R1+0x1768] ;  /* 0x00176800014e7983 */ /* 0x010f220000300a00 */
[C---:B------:R-:W-:Y:S11]  /*5ca10*/  HMMA.1688.F32.TF32 R72, R56.reuse, R108, R72 ;  /* 0x0000006c3848723c */ /* 0x040ff60000081048 */
[----:B------:R-:W-:Y:S11]  /*5ca20*/  @!UPT UIADD3 URZ, URZ, URZ, URZ ;  /* 0x0000003f3f3ff290 */ /* 0x000ff6000fffe03f */
[----:B------:R-:W-:Y:S02]  /*5ca30*/  @!UPT UIADD3 URZ, URZ, URZ, URZ ;  /* 0x0000003f3f3ff290 */ /* 0x000fe4000fffe03f */
[----:B-1----:R-:W-:Y:S01]  /*5ca40*/  IMAD.MOV.U32 R10, RZ, RZ, R75 ;  /* 0x000000ffff0a7224 */ /* 0x002fe200078e004b */
[----:B------:R-:W-:Y:S01]  /*5ca50*/  MOV R23, R73 ;  /* 0x0000004900177202 */ /* 0x000fe20000000f00 */
[----:B------:R-:W-:Y:S02]  /*5ca60*/  IMAD.MOV.U32 R11, RZ, RZ, R74 ;  /* 0x000000ffff0b7224 */ /* 0x000fe400078e004a */
[----:B------:R-:W-:Y:S02]  /*5ca70*/  IMAD.MOV.U32 R22, RZ, RZ, R72 ;  /* 0x000000ffff167224 */ /* 0x000fe400078e0048 */
[----:B------:R-:W4:Y:S04]  /*5ca80*/  LDL.LU.64 R72, [R1+0x17a0] ;  /* 0x0017a00001487983 */ /* 0x000f280000300a00 */
[----:B------:R-:W4:Y:S04]  /*5ca90*/  LDL.LU.64 R74, [R1+0x17a8] ;  /* 0x0017a800014a7983 */ /* 0x000f280000300a00 */
[----:B------:R1:W-:Y:S04]  /*5caa0*/  STL [R1+0x54c4], R10 ;  /* 0x0054c40a01007387 */ /* 0x0003e80000100800 */
[----:B------:R1:W-:Y:S04]  /*5cab0*/  STL [R1+0x54c0], R11 ;  /* 0x0054c00b01007387 */ /* 0x0003e80000100800 */
[----:B------:R1:W-:Y:S04]  /*5cac0*/  STL [R1+0x54bc], R23 ;  /* 0x0054bc1701007387 */ /* 0x0003e80000100800 */
        /* <DEDUP_REMOVED lines=12> */
[----:B------:R1:W-:Y:S04]  /*5cb90*/  STL [R1+0x54d0], R107 ;  /* 0x0054d06b01007387 */ /* 0x0003e80000100800 */
[----:B------:R1:W-:Y:S04]  /*5cba0*/  STL [R1+0x54cc], R30 ;  /* 0x0054cc1e01007387 */ /* 0x0003e80000100800 */
[----:B------:R1:W-:Y:S09]  /*5cbb0*/  STL [R1+0x54c8], R31 ;  /* 0x0054c81f01007387 */ /* 0x0003f20000100800 */
[----:B------:R-:W-:-:S02]  /*5cbc0*/  IMAD.MOV.U32 R110, RZ, RZ, R60 ;  /* 0x000000ffff6e7224 */ /* 0x000fc400078e003c */
[----:B------:R-:W-:Y:S02]  /*5cbd0*/  IMAD.MOV.U32 R111, RZ, RZ, R61 ;  /* 0x000000ffff6f7224 */ /* 0x000fe400078e003d */
[----:B------:R-:W-:Y:S01]  /*5cbe0*/  IMAD.MOV.U32 R114, RZ, RZ, R62 ;  /* 0x000000ffff727224 */ /* 0x000fe200078e003e */
[----:B------:R-:W3:Y:S01]  /*5cbf0*/  LDL.LU.64 R60, [R1+0x17e0] ;  /* 0x0017e000013c7983 */ /* 0x000ee20000300a00 */
[----:B------:R-:W-:-:S03]  /*5cc00*/  IMAD.MOV.U32 R115, RZ, RZ, R63 ;  /* 0x000000ffff737224 */ /* 0x000fc600078e003f */
[----:B------:R-:W3:Y:S04]  /*5cc10*/  LDL.LU.64 R62, [R1+0x17e8] ;  /* 0x0017e800013e7983 */ /* 0x000ee80000300a00 */
[----:B------:R-:W3:Y:S04]  /*5cc20*/  LDL.LU.64 R88, [R1+0x17d0] ;  /* 0x0017d00001587983 */ /* 0x000ee80000300a00 */
[----:B------:R-:W3:Y:S01]  /*5cc30*/  LDL.LU.64 R90, [R1+0x17d8] ;  /* 0x0017d800015a7983 */ /* 0x000ee20000300a00 */
[C---:B----4-:R-:W-:Y:S11]  /*5cc40*/  HMMA.1688.F32.TF32 R76, R56.reuse, R8, R76 ;  /* 0x00000008384c723c */ /* 0x050ff6000008104c */
[----:B------:R-:W-:Y:S11]  /*5cc50*/  @!UPT UIADD3 URZ, URZ, URZ, URZ ;  /* 0x0000003f3f3ff290 */ /* 0x000ff6000fffe03f */
[----:B------:R-:W-:Y:S02]  /*5cc60*/  @!UPT UIADD3 URZ, URZ, URZ, URZ ;  /* 0x0000003f3f3ff290 */ /* 0x000fe4000fffe03f */
[----:B------:R-:W-:Y:S01]  /*5cc70*/  IMAD.MOV.U32 R15, RZ, RZ, R76 ;  /* 0x000000ffff0f7224 */ /* 0x000fe200078e004c */
[----:B------:R-:W-:Y:S01]  /*5cc80*/  MOV R18, R79 ;  /* 0x0000004f00127202 */ /* 0x000fe20000000f00 */
[----:B------:R-:W-:Y:S02]  /*5cc90*/  IMAD.MOV.U32 R14, RZ, RZ, R77 ;  /* 0x000000ffff0e7224 */ /* 0x000fe400078e004d */
[----:B------:R-:W-:Y:S01]  /*5cca0*/  IMAD.MOV.U32 R19, RZ, RZ, R78 ;  /* 0x000000ffff137224 */ /* 0x000fe200078e004e */
[----:B------:R-:W4:Y:S04]  /*5ccb0*/  LDL.LU.64 R76, [R1+0x30] ;  /* 0x00003000014c7983 */ /* 0x000f280000300a00 */
[----:B------:R-:W4:Y:S04]  /*5ccc0*/  LDL.LU.64 R78, [R1+0x38] ;  /* 0x00003800014e7983 */ /* 0x000f280000300a00 */
[----:B------:R-:W4:Y:S04]  /*5ccd0*/  LDL.LU.64 R84, [R1+0x20] ;  /* 0x0000200001547983 */ /* 0x000f280000300a00 */
[----:B------:R-:W4:Y:S01]  /*5cce0*/  LDL.LU.64 R86, [R1+0x28] ;  /* 0x0000280001567983 */ /* 0x000f220000300a00 */
[C---:B------:R-:W-:Y:S11]  /*5ccf0*/  HMMA.1688.F32.TF32 R80, R56.reuse, R28, R80 ;  /* 0x0000001c3850723c */ /* 0x040ff60000081050 */
[----:B------:R-:W-:Y:S11]  /*5cd00*/  @!UPT UIADD3 URZ, URZ, URZ, URZ ;  /* 0x0000003f3f3ff290 */ /* 0x000ff6000fffe03f */
[----:B------:R-:W-:Y:S02]  /*5cd10*/  @!UPT UIADD3 URZ, URZ, URZ, URZ ;  /* 0x0000003f3f3ff290 */ /* 0x000fe4000fffe03f */
[----:B------:R-:W-:Y:S01]  /*5cd20*/  IMAD.MOV.U32 R118, RZ, RZ, R80 ;  /* 0x000000ffff767224 */ /* 0x000fe200078e0050 */
[----:B------:R-:W-:Y:S01]  /*5cd30*/  MOV R218, R81 ;  /* 0x0000005100da7202 */ /* 0x000fe20000000f00 */
[----:B------:R-:W-:Y:S02]  /*5cd40*/  IMAD.MOV.U32 R219, RZ, RZ, R82 ;  /* 0x000000ffffdb7224 */ /* 0x000fe400078e0052 */
[----:B------:R-:W-:Y:S01]  /*5cd50*/  IMAD.MOV.U32 R119, RZ, RZ, R83 ;  /* 0x000000ffff777224 */ /* 0x000fe200078e0053 */
[----:B--2---:R-:W-:Y:S11]  /*5cd60*/  HMMA.1688.F32.TF32 R64, R56, R16, R64 ;  /* 0x000000103840723c */ /* 0x004ff60000081040 */
[----:B------:R-:W-:Y:S11]  /*5cd70*/  @!UPT UIADD3 URZ, URZ, URZ, URZ ;  /* 0x0000003f3f3ff290 */ /* 0x000ff6000fffe03f */
[----:B------:R-:W-:Y:S02]  /*5cd80*/  @!UPT UIADD3 URZ, URZ, URZ, URZ ;  /* 0x0000003f3f3ff290 */ /* 0x000fe4000fffe03f */
[----:B-1----:R-:W-:Y:S01]  /*5cd90*/  IMAD.MOV.U32 R10, RZ, RZ, R64 ;  /* 0x000000ffff0a7224 */ /* 0x002fe200078e0040 */
[----:B------:R-:W-:Y:S01]  /*5cda0*/  MOV R11, R65 ;  /* 0x00000041000b7202 */ /* 0x000fe20000000f00 */
[----:B------:R-:W-:Y:S01]  /*5cdb0*/  IMAD.MOV.U32 R23, RZ, RZ, R66 ;  /* 0x000000ffff177224 */ /* 0x000fe200078e0042 */
[----:B------:R-:W2:Y:S01]  /*5cdc0*/  LDL.LU.64 R64, [R1+0x10] ;  /* 0x0000100001407983 */ /* 0x000ea20000300a00 */
[----:B------:R-:W-:-:S03]  /*5cdd0*/  IMAD.MOV.U32 R22, RZ, RZ, R67 ;  /* 0x000000ffff167224 */ /* 0x000fc600078e0043 */
[----:B------:R-:W2:Y:S04]  /*5cde0*/  LDL.LU.64 R66, [R1+0x18] ;  /* 0x0000180001427983 */ /* 0x000ea80000300a00 */
[----:B------:R-:W2:Y:S04]  /*5cdf0*/  LDL.LU.64 R80, [R1+0x240] ;  /* 0x0002400001507983 */ /* 0x000ea80000300a00 */
[----:B------:R-:W2:Y:S01]  /*5ce00*/  LDL.LU.64 R82, [R1+0x248] ;  /* 0x0002480001527983 */ /* 0x000ea20000300a00 */
[C---:B---3--:R-:W-:Y:S11]  /*5ce10*/  HMMA.1688.F32.TF32 R60, R56.reuse, R20, R60 ;  /* 0x00000014383c723c */ /* 0x048ff6000008103c */
[----:B------:R-:W-:Y:S11]  /*5ce20*/  @!UPT UIADD3 URZ, URZ, URZ, URZ ;  /* 0x0000003f3f3ff290 */ /* 0x000ff6000fffe03f */
[----:B------:R-:W-:Y:S02]  /*5ce30*/  @!UPT UIADD3 URZ, URZ, URZ, URZ ;  /* 0x0000003f3f3ff290 */ /* 0x000fe4000fffe03f */
[----:B------:R-:W-:Y:S01]  /*5ce40*/  IMAD.MOV.U32 R122, RZ, RZ, R60 ;  /* 0x000000ffff7a7224 */ /* 0x000fe200078e003c */
[----:B------:R-:W-:Y:S01]  /*5ce50*/  MOV R123, R63 ;  /* 0x0000003f007b7202 */ /* 0x000fe20000000f00 */
[----:B------:R-:W-:Y:S02]  /*5ce60*/  IMAD.MOV.U32 R126, RZ, RZ, R61 ;  /* 0x000000ffff7e7224 */ /* 0x000fe400078e003d */
[----:B------:R-:W-:Y:S01]  /*5ce70*/  IMAD.MOV.U32 R127, RZ, RZ, R62 ;  /* 0x000000ffff7f7224 */ /* 0x000fe200078e003e */
[----:B------:R-:W3:Y:S04]  /*5ce80*/  LDL.LU.64 R60, [R1+0x230] ;  /* 0x00023000013c7983 */ /* 0x000ee80000300a00 */
[----:B------:R-:W3:Y:S04]  /*5ce90*/  LDL.LU.64 R62, [R1+0x238] ;  /* 0x00023800013e7983 */ /* 0x000ee80000300a00 */
[----:B------:R-:W3:Y:S04]  /*5cea0*/  LDL.LU.64 R100, [R1+0x220] ;  /* 0x0002200001647983 */ /* 0x000ee80000300a00 */
[----:B------:R-:W3:Y:S01]  /*5ceb0*/  LDL.LU.64 R102, [R1+0x228] ;  /* 0x0002280001667983 */ /* 0x000ee20000300a00 */
[C---:B------:R-:W-:Y:S03]  /*5cec0*/  HMMA.1688.F32.TF32 R72, R56.reuse, R12, R72 ;  /* 0x0000000c3848723c */ /* 0x040fe60000081048 */
[----:B------:R-:W3:Y:S04]  /*5ced0*/  LDL.LU.64 R128, [R1+0x210] ;  /* 0x0002100001807983 */ /* 0x000ee80000300a00 */
[----:B------:R-:W3:Y:S01]  /*5cee0*/  LDL.LU.64 R130, [R1+0x218] ;  /* 0x0002180001827983 */ /* 0x000ee20000300a00 */
[----:B------:R-:W-:Y:S11]  /*5cef0*/  HMMA.1688.F32.TF32 R56, R56, R104, R88 ;  /* 0x000000683838723c */ /* 0x000ff60000081058 */
[----:B------:R-:W-:Y:S05]  /*5cf00*/  @!UPT UIADD3 URZ, URZ, URZ, URZ ;  /* 0x0000003f3f3ff290 */ /* 0x000fea000fffe03f */
[----:B------:R-:W-:Y:S02]  /*5cf10*/  IMAD.MOV.U32 R99, RZ, RZ, R72 ;  /* 0x000000ffff637224 */ /* 0x000fe400078e0048 */
[----:B------:R-:W-:Y:S02]  /*5cf20*/  IMAD.MOV.U32 R98, RZ, RZ, R73 ;  /* 0x000000ffff627224 */ /* 0x000fe400078e0049 */
[----:B------:R-:W-:Y:S01]  /*5cf30*/  IMAD.MOV.U32 R71, RZ, RZ, R74 ;  /* 0x000000ffff477224 */ /* 0x000fe200078e004a */
[----:B------:R-:W3:Y:S01]  /*5cf40*/  LDL.LU.64 R72, [R1+0x190] ;  /* 0x0001900001487983 */ /* 0x000ee20000300a00 */
[----:B------:R-:W-:-:S03]  /*5cf50*/  IMAD.MOV.U32 R70, RZ, RZ, R75 ;  /* 0x000000ffff467224 */ /* 0x000fc600078e004b */
[----:B------:R-:W3:Y:S01]  /*5cf60*/  LDL.LU.64 R74, [R1+0x198] ;  /* 0x00019800014a7983 */ /* 0x000ee20000300a00 */
[----:B------:R-:W-:Y:S02]  /*5cf70*/  IMAD.MOV.U32 R106, RZ, RZ, R56 ;  /* 0x000000ffff6a7224 */ /* 0x000fe400078e0038 */
[----:B------:R-:W-:Y:S02]  /*5cf80*/  IMAD.MOV.U32 R107, RZ, RZ, R57 ;  /* 0x000000ffff6b7224 */ /* 0x000fe400078e0039 */
[----:B------:R-:W-:Y:S02]  /*5cf90*/  IMAD.MOV.U32 R30, RZ, RZ, R58 ;  /* 0x000000ffff1e7224 */ /* 0x000fe400078e003a */
[----:B------:R-:W-:Y:S02]  /*5cfa0*/  IMAD.MOV.U32 R31, RZ, RZ, R59 ;  /* 0x000000ffff1f7224 */ /* 0x000fe400078e003b */
[C---:B----4-:R-:W-:Y:S01]  /*5cfb0*/  HMMA.1688.F32.TF32 R56, R52.reuse, R24, R76 ;  /* 0x000000183438723c */ /* 0x050fe2000008104c */
[----:B------:R-:W4:Y:S04]  /*5cfc0*/  LDL.LU.64 R76, [R1+0x250] ;  /* 0x00025000014c7983 */ /* 0x000f280000300a00 */
[----:B------:R-:W4:Y:S11]  /*5cfd0*/  LDL.LU.64 R78, [R1+0x258] ;  /* 0x00025800014e7983 */ /* 0x000f360000300a00 */
[----:B------:R-:W-:Y:S07]  /*5cfe0*/  @!UPT UIADD3 URZ, URZ, URZ, URZ ;  /* 0x0000003f3f3ff290 */ /* 0x000fee000fffe03f */
[----:B------:R-:W-:Y:S04]  /*5cff0*/  STL.64 [R1+0x350], R56 ;  /* 0x0003503801007387 */ /* 0x000fe80000100a00 */
[----:B------:R1:W-:Y:S04]  /*5d000*/  STL.64 [R1+0x358], R58 ;  /* 0x0003583a01007387 */ /* 0x0003e80000100a00 */
[----:B------:R-:W4:Y:S04]  /*5d010*/  LDL.LU.64 R88, [R1+0x260] ;  /* 0x0002600001587983 */ /* 0x000f280000300a00 */
[----:B------:R-:W4:Y:S01]  /*5d020*/  LDL.LU.64 R90, [R1+0x268] ;  /* 0x00026800015a7983 */ /* 0x000f220000300a00 */
[C---:B-1----:R-:W-:Y:S11]  /*5d030*/  HMMA.1688.F32.TF32 R56, R52.reuse, R4, R84 ;  /* 0x000000043438723c */ /* 0x042ff60000081054 */
[----:B------:R-:W-:Y:S11]  /*5d040*/  @!UPT UIADD3 URZ, URZ, URZ, URZ ;  /* 0x0000003f3f3ff290 */ /* 0x000ff6000fffe03f */
[----:B------:R-:W-:Y:S01]  /*5d050*/  @!UPT UIADD3 URZ, URZ, URZ, URZ ;  /* 0x0000003f3f3ff290 */ /* 0x000fe2000fffe03f */
[----:B------:R-:W-:Y:S04]  /*5d060*/  STL.64 [R1+0x330], R56 ;  /* 0x0003303801007387 */ /* 0x000fe80000100a00 */
[----:B------:R2:W-:Y:S04]  /*5d070*/  STL.64 [R1+0x338], R58 ;  /* 0x0003383a01007387 */ /* 0x0005e80000100a00 */
[----:B------:R-:W4:Y:S04]  /*5d080*/  LDL.LU.64 R84, [R1+0x280] ;  /* 0x0002800001547983 */ /* 0x000f280000300a00 */
[----:B------:R-:W4:Y:S01]  /*5d090*/  LDL.LU.64 R86, [R1+0x288] ;  /* 0x0002880001567983 */ /* 0x000f220000300a00 */
[C---:B--2---:R-:W-:Y:S03]  /*5d0a0*/  HMMA.1688.F32.TF32 R56, R52.reuse, R216, R64 ;  /* 0x000000d83438723c */ /* 0x044fe60000081040 */
[----:B------:R-:W-:Y:S04]  /*5d0b0*/  LDS R64, [R252+0x80080] ;  /* 0x08008000fc407984 */ /* 0x000fe80000000800 */
[----:B------:R-:W-:Y:S04]  /*5d0c0*/  LDS R66, [R252+0x81080] ;  /* 0x08108000fc427984 */ /* 0x000fe80000000800 */
[----:B------:R-:W-:Y:S04]  /*5d0d0*/  LDS R65, [R3+0x80080] ;  /* 0x0800800003417984 */ /* 0x000fe80000000800 */
[----:B------:R-:W1:Y:S08]  /*5d0e0*/  LDS R67, [R3+0x81080] ;  /* 0x0810800003437984 */ /* 0x000e700000000800 */
[----:B------:R-:W-:Y:S04]  /*5d0f0*/  STL.64 [R1+0x320], R56 ;  /* 0x0003203801007387 */ /* 0x000fe80000100a00 */
[----:B------:R2:W-:Y:S02]  /*5d100*/  STL.64 [R1+0x328], R58 ;  /* 0x0003283a01007387 */ /* 0x0005e40000100a00 */
[C---:B--2---:R-:W-:Y:S02]  /*5d110*/  HMMA.1688.F32.TF32 R56, R52.reuse, R124, R80 ;  /* 0x0000007c3438723c */ /* 0x044fe40000081050 */
[----:B------:R-:W2:Y:S04]  /*5d120*/  LDL.LU.64 R80, [R1+0x270] ;  /* 0x0002700001507983 */ /* 0x000ea80000300a00 */
[----:B------:R-:W2:Y:S11]  /*5d130*/  LDL.LU.64 R82, [R1+0x278] ;  /* 0x0002780001527983 */ /* 0x000eb60000300a00 */
[----:B------:R-:W-:Y:S06]  /*5d140*/  @!UPT UIADD3 URZ, URZ, URZ, URZ ;  /* 0x0000003f3f3ff290 */ /* 0x000fec000fffe03f */
[----:B------:R-:W-:Y:S04]  /*5d150*/  STL.64 [R1+0x310], R56 ;  /* 0x0003103801007387 */ /* 0x000fe80000100a00 */
[----:B------:R3:W-:Y:S02]  /*5d160*/  STL.64 [R1+0x318], R58 ;  /* 0x0003183a01007387 */ /* 0x0007e40000100a00 */
[C---:B---3--:R-:W-:Y:S02]  /*5d170*/  HMMA.1688.F32.TF32 R56, R52.reuse, R120, R60 ;  /* 0x000000783438723c */ /* 0x048fe4000008103c */
[----:B------:R-:W3:Y:S04]  /*5d180*/  LDL.LU.64 R60, [R1+0x8e0] ;  /* 0x0008e000013c7983 */ /* 0x000ee80000300a00 */
[----:B------:R-:W3:Y:S11]  /*5d190*/  LDL.LU.64 R62, [R1+0x8e8] ;  /* 0x0008e800013e7983 */ /* 0x000ef60000300a00 */
[----:B------:R-:W-:Y:S06]  /*5d1a0*/  @!UPT UIADD3 URZ, URZ, URZ, URZ ;  /* 0x0000003f3f3ff290 */ /* 0x000fec000fffe03f */
[----:B------:R-:W-:Y:S04]  /*5d1b0*/  STL.64 [R1+0x2f0], R56 ;  /* 0x0002f03801007387 */ /* 0x000fe80000100a00 */
[----:B------:R1:W-:Y:S02]  /*5d1c0*/  STL.64 [R1+0x2f8], R58 ;  /* 0x0002f83a01007387 */ /* 0x0003e40000100a00 */
[C---:B-1----:R-:W-:Y:S02]  /*5d1d0*/  HMMA.1688.F32.TF32 R56, R52.reuse, R116, R100 ;  /* 0x000000743438723c */ /* 0x042fe40000081064 */
[----:B------:R-:W3:Y:S04]  /*5d1e0*/  LDL.LU.64 R100, [R1+0x8d0] ;  /* 0x0008d00001647983 */ /* 0x000ee80000300a00 */
[----:B------:R-:W3:Y:S02]  /*5d1f0*/  LDL.LU.64 R102, [R1+0x8d8] ;  /* 0x0008d80001667983 */ /* 0x000ee40000300a00 */
[C---:B------:R-:W-:Y:S11]  /*5d200*/  HMMA.1688.F32.TF32 R128, R52.reuse, R112, R128 ;  /* 0x000000703480723c */ /* 0x040ff60000081080 */
[----:B------:R-:W-:Y:S04]  /*5d210*/  @!UPT UIADD3 URZ, URZ, URZ, URZ ;  /* 0x0000003f3f3ff290 */ /* 0x000fe8000fffe03f */
[----:B------:R1:W-:Y:S04]  /*5d220*/  STL.64 [R1+0x2e0], R56 ;  /* 0x0002e03801007387 */ /* 0x0003e80000100a00 */
[----:B------:R1:W-:Y:S04]  /*5d230*/  STL.64 [R1+0x2e8], R58 ;  /* 0x0002e83a01007387 */ /* 0x0003e80000100a00 */
[----:B-1----:R-:W3:Y:S04]  /*5d240*/  LDL.LU.64 R56, [R1+0x8b0] ;  /* 0x0008b00001387983 */ /* 0x002ee80000300a00 */
[----:B------:R-:W3:Y:S04]  /*5d250*/  LDL.LU.64 R58, [R1+0x8b8] ;  /* 0x0008b800013a7983 */ /* 0x000ee80000300a00 */
[----:B------:R-:W-:Y:S04]  /*5d260*/  STL.64 [R1+0x2c0], R128 ;  /* 0x0002c08001007387 */ /* 0x000fe80000100a00 */
[----:B------:R1:W-:Y:S02]  /*5d270*/  STL.64 [R1+0x2c8], R130 ;  /* 0x0002c88201007387 */ /* 0x0003e40000100a00 */
[C---:B-1----:R-:W-:Y:S02]  /*5d280*/  HMMA.1688.F32.TF32 R128, R52.reuse, R108, R72 ;  /* 0x0000006c3480723c */ /* 0x042fe40000081048 */
[----:B------:R-:W3:Y:S04]  /*5d290*/  LDL.LU.64 R72, [R1+0x790] ;  /* 0x0007900001487983 */ /* 0x000ee80000300a00 */
[----:B------:R-:W3:Y:S11]  /*5d2a0*/  LDL.LU.64 R74, [R1+0x798] ;  /* 0x00079800014a7983 */ /* 0x000ef60000300a00 */
[----:B------:R-:W-:Y:S06]  /*5d2b0*/  @!UPT UIADD3 URZ, URZ, URZ, URZ ;  /* 0x0000003f3f3ff290 */ /* 0x000fec000fffe03f */
[----:B------:R-:W-:Y:S04]  /*5d2c0*/  STL.64 [R1+0x2b0], R128 ;  /* 0x0002b08001007387 */ /* 0x000fe80000100a00 */
[----:B------:R4:W-:Y:S02]  /*5d2d0*/  STL.64 [R1+0x2b8], R130 ;  /* 0x0002b88201007387 */ /* 0x0009e40000100a00 */
[C---:B----4-:R-:W-:Y:S02]  /*5d2e0*/  HMMA.1688.F32.TF32 R128, R52.reuse, R96, R76 ;  /* 0x000000603480723c */ /* 0x050fe4000008104c */
[----:B------:R-:W4:Y:S04]  /*5d2f0*/  LDL.LU.64 R76, [R1+0x15d0] ;  /* 0x0015d000014c7983 */ /* 0x000f280000300a00 */
[----:B------:R-:W4:Y:S11]  /*5d300*/  LDL.LU.64 R78, [R1+0x15d8] ;  /* 0x0015d800014e7983 */ /* 0x000f360000300a00 */
[----:B------:R-:W-:Y:S06]  /*5d310*/  @!UPT UIADD3 URZ, URZ, URZ, URZ ;  /* 0x0000003f3f3ff290 */ /* 0x000fec000fffe03f */
[----:B------:R-:W-:Y:S04]  /*5d320*/  STL.64 [R1+0x2a0], R128 ;  /* 0x0002a08001007387 */ /* 0x000fe80000100a00 */
[----:B------:R1:W-:Y:S02]  /*5d330*/  STL.64 [R1+0x2a8], R130 ;  /* 0x0002a88201007387 */ /* 0x0003e40000100a00 */
[C---:B-1----:R-:W-:Y:S02]  /*5d340*/  HMMA.1688.F32.TF32 R128, R52.reuse, R68, R88 ;  /* 0x000000443480723c */ /* 0x042fe40000081058 */
        /* <DEDUP_REMOVED lines=23> */
[C---:B-1----:R-:W-:Y:S08]  /*5d4c0*/  HMMA.1688.F32.TF32 R128, R52.reuse, R16, R100 ;  /* 0x000000103480723c */ /* 0x042ff00000081064 */
[C---:B------:R-:W-:Y:S01]  /*5d4d0*/  HMMA.1688.F32.TF32 R100, R52.reuse, R20, R56 ;  /* 0x000000143464723c */ /* 0x040fe20000081038 */
[----:B------:R-:W3:Y:S11]  /*5d4e0*/  LDL.LU.64 R56, [R1+0x1580] ;  /* 0x0015800001387983 */ /* 0x000ef60000300a00 */
[----:B------:R-:W-:Y:S03]  /*5d4f0*/  @!UPT UIADD3 URZ, URZ, URZ, URZ ;  /* 0x0000003f3f3ff290 */ /* 0x000fe6000fffe03f */
[----:B------:R1:W-:Y:S04]  /*5d500*/  STL.64 [R1+0x250], R128 ;  /* 0x0002508001007387 */ /* 0x0003e80000100a00 */
[----:B------:R1:W-:Y:S04]  /*5d510*/  STL.64 [R1+0x258], R130 ;  /* 0x0002588201007387 */ /* 0x0003e80000100a00 */
[----:B------:R-:W3:Y:S01]  /*5d520*/  LDL.LU.64 R58, [R1+0x1588] ;  /* 0x00158800013a7983 */ /* 0x000ee20000300a00 */
[----:B------:R-:W-:Y:S03]  /*5d530*/  HMMA.1688.F32.TF32 R52, R52, R104, R72 ;  /* 0x000000683434723c */ /* 0x000fe60000081048 */
[----:B------:R-:W-:Y:S04]  /*5d540*/  STL.64 [R1+0x240], R100 ;  /* 0x0002406401007387 */ /* 0x000fe80000100a00 */
[----:B------:R-:W-:Y:S04]  /*5d550*/  STL.64 [R1+0x248], R102 ;  /* 0x0002486601007387 */ /* 0x000fe80000100a00 */
[----:B-1----:R-:W3:Y:S04]  /*5d560*/  LDL.LU.64 R128, [R1+0x1570] ;  /* 0x0015700001807983 */ /* 0x002ee80000300a00 */
[----:B------:R-:W3:Y:S08]  /*5d570*/  LDL.LU.64 R130, [R1+0x1578] ;  /* 0x0015780001827983 */ /* 0x000ef00000300a00 */
[----:B------:R-:W-:Y:S04]  /*5d580*/  STL.64 [R1+0x230], R52 ;  /* 0x0002303401007387 */ /* 0x000fe80000100a00 */
[----:B------:R4:W-:Y:S04]  /*5d590*/  STL.64 [R1+0x238], R54 ;  /* 0x0002383601007387 */ /* 0x0009e80000100a00 */
[----:B------:R-:W3:Y:S04]  /*5d5a0*/  LDL.LU.64 R72, [R1+0x1560] ;  /* 0x0015600001487983 */ /* 0x000ee80000300a00 */
[----:B------:R-:W3:Y:S01]  /*5d5b0*/  LDL.LU.64 R74, [R1+0x1568] ;  /* 0x00156800014a7983 */ /* 0x000ee20000300a00 */
[C---:B----4-:R-:W-:Y:S03]  /*5d5c0*/  HMMA.1688.F32.TF32 R52, R64.reuse, R24, R76 ;  /* 0x000000184034723c */ /* 0x050fe6000008104c */
[----:B------:R-:W4:Y:S04]  /*5d5d0*/  LDL.LU.64 R76, [R1+0x15f0] ;  /* 0x0015f000014c7983 */ /* 0x000f280000300a00 */
[----:B------:R-:W4:Y:S11]  /*5d5e0*/  LDL.LU.64 R78, [R1+0x15f8] ;  /* 0x0015f800014e7983 */ /* 0x000f360000300a00 */
[----:B------:R-:W-:Y:S05]  /*5d5f0*/  @!UPT UIADD3 URZ, URZ, URZ, URZ ;  /* 0x0000003f3f3ff290 */ /* 0x000fea000fffe03f */
        /* <DEDUP_REMOVED lines=18> */
[C---:B--2---:R-:W-:Y:S11]  /*5d720*/  HMMA.1688.F32.TF32 R52, R64.reuse, R124, R80 ;  /* 0x0000007c4034723c */ /* 0x044ff60000081050 */
[----:B------:R-:W-:Y:S11]  /*5d730*/  @!UPT UIADD3 URZ, URZ, URZ, URZ ;  /* 0x0000003f3f3ff290 */ /* 0x000ff6000fffe03f */
[----:B------:R-:W-:Y:S01]  /*5d740*/  @!UPT UIADD3 URZ, URZ, URZ, URZ ;  /* 0x0000003f3f3ff290 */ /* 0x000fe2000fffe03f */
[----:B------:R-:W-:Y:S04]  /*5d750*/  STL.64 [R1+0x1e0], R52 ;  /* 0x0001e03401007387 */ /* 0x000fe80000100a00 */
[----:B------:R3:W-:Y:S04]  /*5d760*/  STL.64 [R1+0x1e8], R54 ;  /* 0x0001e83601007387 */ /* 0x0007e80000100a00 */
[----:B------:R-:W2:Y:S04]  /*5d770*/  LDL.LU.64 R80, [R1+0x1740] ;  /* 0x0017400001507983 */ /* 0x000ea80000300a00 */
[----:B------:R-:W2:Y:S01]  /*5d780*/  LDL.LU.64 R82, [R1+0x1748] ;  /* 0x0017480001527983 */ /* 0x000ea20000300a00 */
[C---:B---3--:R-:W-:Y:S11]  /*5d790*/  HMMA.1688.F32.TF32 R52, R64.reuse, R120, R60 ;  /* 0x000000784034723c */ /* 0x048ff6000008103c */
[----:B------:R-:W-:Y:S11]  /*5d7a0*/  @!UPT UIADD3 URZ, URZ, URZ, URZ ;  /* 0x0000003f3f3ff290 */ /* 0x000ff6000fffe03f */
[----:B------:R-:W-:Y:S01]  /*5d7b0*/  @!UPT UIADD3 URZ, URZ, URZ, URZ ;  /* 0x0000003f3f3ff290 */ /* 0x000fe2000fffe03f */
[----:B------:R-:W-:Y:S04]  /*5d7c0*/  STL.64 [R1+0x1d0], R52 ;  /* 0x0001d03401007387 */ /* 0x000fe80000100a00 */
[----:B------:R1:W-:Y:S04]  /*5d7d0*/  STL.64 [R1+0x1d8], R54 ;  /* 0x0001d83601007387 */ /* 0x0003e80000100a00 */
[----:B------:R-:W3:Y:S04]  /*5d7e0*/  LDL.LU.64 R60, [R1+0x1730] ;  /* 0x00173000013c7983 */ /* 0x000ee80000300a00 */
[----:B------:R-:W3:Y:S01]  /*5d7f0*/  LDL.LU.64 R62, [R1+0x1738] ;  /* 0x00173800013e7983 */ /* 0x000ee20000300a00 */
[C---:B-1----:R-:W-:Y:S03]  /*5d800*/  HMMA.1688.F32.TF32 R52, R64.reuse, R116, R56 ;  /* 0x000000744034723c */ /* 0x042fe60000081038 */
[----:B------:R-:W3:Y:S04]  /*5d810*/  LDL.LU.64 R56, [R1+0x17c0] ;  /* 0x0017c00001387983 */ /* 0x000ee80000300a00 */
[----:B------:R-:W3:Y:S01]  /*5d820*/  LDL.LU.64 R58, [R1+0x17c8] ;  /* 0x0017c800013a7983 */ /* 0x000ee20000300a00 */
        /* <DEDUP_REMOVED lines=12> */
[----:B------:R-:W-:Y:S01]  /*5d8f0*/  STL.64 [R1+0x190], R128 ;  /* 0x0001908001007387 */ /* 0x000fe20000100a00 */
[C---:B----4-:R-:W-:Y:S03]  /*5d900*/  HMMA.1688.F32.TF32 R100, R64.reuse, R68, R100 ;  /* 0x000000444064723c */ /* 0x050fe60000081064 */
[----:B------:R1:W-:Y:S05]  /*5d910*/  STL.64 [R1+0x198], R130 ;  /* 0x0001988201007387 */ /* 0x0003ea0000100a00 */
[C---:B-1----:R-:W-:Y:S01]  /*5d920*/  HMMA.1688.F32.TF32 R128, R64.reuse, R96, R76 ;  /* 0x000000604080723c */ /* 0x042fe2000008104c */
[----:B------:R-:W3:Y:S04]  /*5d930*/  LDL.LU.64 R76, [R1+0x540] ;  /* 0x00054000014c7983 */ /* 0x000ee80000300a00 */
[----:B------:R-:W3:Y:S03]  /*5d940*/  LDL.LU.64 R78, [R1+0x548] ;  /* 0x00054800014e7983 */ /* 0x000ee60000300a00 */
[C---:B------:R-:W-:Y:S11]  /*5d950*/  HMMA.1688.F32.TF32 R88, R64.reuse, R28, R88 ;  /* 0x0000001c4058723c */ /* 0x040ff60000081058 */
[----:B------:R-:W-:Y:S04]  /*5d960*/  @!UPT UIADD3 URZ, URZ, URZ, URZ ;  /* 0x0000003f3f3ff290 */ /* 0x000fe8000fffe03f */
[----:B------:R-:W-:Y:S04]  /*5d970*/  STL.64 [R1+0x30], R128 ;  /* 0x0000308001007387 */ /* 0x000fe80000100a00 */
[----:B------:R-:W-:Y:S04]  /*5d980*/  STL.64 [R1+0x38], R130 ;  /* 0x0000388201007387 */ /* 0x000fe80000100a00 */
[----:B------:R1:W-:Y:S04]  /*5d990*/  STL.64 [R1+0x20], R100 ;  /* 0x0000206401007387 */ /* 0x0003e80000100a00 */
[----:B------:R1:W-:Y:S01]  /*5d9a0*/  STL.64 [R1+0x28], R102 ;  /* 0x0000286601007387 */ /* 0x0003e20000100a00 */
[C---:B------:R-:W-:Y:S03]  /*5d9b0*/  HMMA.1688.F32.TF32 R84, R64.reuse, R8, R84 ;  /* 0x000000084054723c */ /* 0x040fe60000081054 */
[----:B------:R1:W-:Y:S04]  /*5d9c0*/  STL.64 [R1+0x10], R88 ;  /* 0x0000105801007387 */ /* 0x0003e80000100a00 */
[----:B------:R1:W-:Y:S01]  /*5d9d0*/  STL.64 [R1+0x18], R90 ;  /* 0x0000185a01007387 */ /* 0x0003e20000100a00 */
[C---:B--2---:R-:W-:Y:S11]  /*5d9e0*/  HMMA.1688.F32.TF32 R244, R64.reuse, R12, R80 ;  /* 0x0000000c40f4723c */ /* 0x044ff60000081050 */
[----:B------:R-:W-:Y:S11]  /*5d9f0*/  @!UPT UIADD3 URZ, URZ, URZ, URZ ;  /* 0x0000003f3f3ff290 */ /* 0x000ff6000fffe03f */
[----:B------:R-:W-:Y:S01]  /*5da00*/  @!UPT UIADD3 URZ, URZ, URZ, URZ ;  /* 0x0000003f3f3ff290 */ /* 0x000fe2000fffe03f */
[----:B------:R-:W-:Y:S04]  /*5da10*/  STL.64 [R1+0x52c0], R246 ;  /* 0x0052c0f601007387 */ /* 0x000fe80000100a00 */
[----:B------:R2:W-:Y:S04]  /*5da20*/  STL.64 [R1], R84 ;  /* 0x0000005401007387 */ /* 0x0005e80000100a00 */
[----:B------:R2:W-:Y:S04]  /*5da30*/  STL.64 [R1+0x8], R86 ;  /* 0x0000085601007387 */ /* 0x0005e80000100a00 */
[----:B------:R-:W-:Y:S04]  /*5da40*/  STL.64 [R1+0x52b8], R244 ;  /* 0x0052b8f401007387 */ /* 0x000fe80000100a00 */
[----:B-1----:R-:W4:Y:S04]  /*5da50*/  LDL.LU.64 R100, [R1+0x530] ;  /* 0x0005300001647983 */ /* 0x002f280000300a00 */
[----:B------:R-:W4:Y:S01]  /*5da60*/  LDL.LU.64 R102, [R1+0x538] ;  /* 0x0005380001667983 */ /* 0x000f220000300a00 */
[C---:B---3--:R-:W-:Y:S03]  /*5da70*/  HMMA.1688.F32.TF32 R240, R64.reuse, R16, R60 ;  /* 0x0000001040f0723c */ /* 0x048fe6000008103c */
[----:B------:R-:W3:Y:S04]  /*5da80*/  LDL.LU.64 R88, [R1+0x500] ;  /* 0x0005000001587983 */ /* 0x000ee80000300a00 */
[----:B------:R-:W3:Y:S11]  /*5da90*/  LDL.LU.64 R90, [R1+0x508] ;  /* 0x00050800015a7983 */ /* 0x000ef60000300a00 */
[----:B------:R-:W-:Y:S05]  /*5daa0*/  @!UPT UIADD3 URZ, URZ, URZ, URZ ;  /* 0x0000003f3f3ff290 */ /* 0x000fea000fffe03f */
[----:B------:R-:W-:Y:S04]  /*5dab0*/  STL.64 [R1+0x52d0], R242 ;  /* 0x0052d0f201007387 */ /* 0x000fe80000100a00 */
[----:B------:R-:W-:Y:S01]  /*5dac0*/  STL.64 [R1+0x52c8], R240 ;  /* 0x0052c8f001007387 */ /* 0x000fe20000100a00 */
[C---:B------:R-:W-:Y:S03]  /*5dad0*/  HMMA.1688.F32.TF32 R60, R64.reuse, R20, R56 ;  /* 0x00000014403c723c */ /* 0x040fe60000081038 */
[----:B------:R-:W3:Y:S04]  /*5dae0*/  LDL.LU.64 R56, [R1+0x4e0] ;  /* 0x0004e00001387983 */ /* 0x000ee80000300a00 */
[----:B------:R-:W3:Y:S01]  /*5daf0*/  LDL.LU.64 R58, [R1+0x4e8] ;  /* 0x0004e800013a7983 */ /* 0x000ee20000300a00 */
[----:B------:R-:W-:Y:S11]  /*5db00*/  HMMA.1688.F32.TF32 R64, R64, R104, R52 ;  /* 0x000000684040723c */ /* 0x000ff60000081034 */
[----:B------:R-:W-:Y:S04]  /*5db10*/  @!UPT UIADD3 URZ, URZ, URZ, URZ ;  /* 0x0000003f3f3ff290 */ /* 0x000fe8000fffe03f */
[----:B------:R-:W-:Y:S04]  /*5db20*/  STL.64 [R1+0x52e0], R62 ;  /* 0x0052e03e01007387 */ /* 0x000fe80000100a00 */
[----:B------:R-:W-:Y:S04]  /*5db30*/  STL.64 [R1+0x52d8], R60 ;  /* 0x0052d83c01007387 */ /* 0x000fe80000100a00 */
[----:B--2---:R-:W2:Y:S04]  /*5db40*/  LDL.LU.64 R84, [R1+0x4d0] ;  /* 0x0004d00001547983 */ /* 0x004ea80000300a00 */
[----:B------:R-:W2:Y:S04]  /*5db50*/  LDL.LU.64 R86, [R1+0x4d8] ;  /* 0x0004d80001567983 */ /* 0x000ea80000300a00 */
[----:B------:R-:W2:Y:S04]  /*5db60*/  LDL.LU.64 R52, [R1+0x4c0] ;  /* 0x0004c00001347983 */ /* 0x000ea80000300a00 */
[----:B------:R-:W2:Y:S01]  /*5db70*/  LDL.LU.64 R54, [R1+0x4c8] ;  /* 0x0004c80001367983 */ /* 0x000ea20000300a00 */
[C---:B------:R-:W-:Y:S03]  /*5db80*/  HMMA.1688.F32.TF32 R72, R92.reuse, R24, R72 ;  /* 0x000000185c48723c */ /* 0x040fe60000081048 */
[----:B------:R-:W-:Y:S04]  /*5db90*/  STL.64 [R1+0x52f0], R66 ;  /* 0x0052f04201007387 */ /* 0x000fe80000100a00 */
[----:B------:R-:W-:Y:S04]  /*5dba0*/  STL.64 [R1+0x52e8], R64 ;  /* 0x0052e84001007387 */ /* 0x000fe80000100a00 */
[----:B------:R-:W2:Y:S04]  /*5dbb0*/  LDL.LU.64 R80, [R1+0x4b0] ;  /* 0x0004b00001507983 */ /* 0x000ea80000300a00 */
[----:B------:R-:W2:Y:S08]  /*5dbc0*/  LDL.LU.64 R82, [R1+0x4b8] ;  /* 0x0004b80001527983 */ /* 0x000eb00000300a00 */
[----:B------:R-:W-:Y:S04]  /*5dbd0*/  STL.64 [R1+0x5300], R74 ;  /* 0x0053004a01007387 */ /* 0x000fe80000100a00 */
[----:B------:R1:W-:Y:S01]  /*5dbe0*/  STL.64 [R1+0x52f8], R72 ;  /* 0x0052f84801007387 */ /* 0x0003e20000100a00 */
[C---:B------:R-:W-:Y:S03]  /*5dbf0*/  HMMA.1688.F32.TF32 R180, R92.reuse, R4, R76 ;  /* 0x000000045cb4723c */ /* 0x040fe6000008104c */
[----:B------:R-:W2:Y:S04]  /*5dc00*/  LDL.LU.64 R76, [R1+0x780] ;  /* 0x00078000014c7983 */ /* 0x000ea80000300a00 */
[----:B------:R-:W2:Y:S04]  /*5dc10*/  LDL.LU.64 R78, [R1+0x788] ;  /* 0x00078800014e7983 */ /* 0x000ea80000300a00 */
[----:B-1----:R-:W2:Y:S04]  /*5dc20*/  LDL.LU.64 R72, [R1+0x770] ;  /* 0x0007700001487983 */ /* 0x002ea80000300a00 */
[----:B------:R-:W2:Y:S04]  /*5dc30*/  LDL.LU.64 R74, [R1+0x778] ;  /* 0x00077800014a7983 */ /* 0x000ea80000300a00 */
[----:B------:R-:W2:Y:S04]  /*5dc40*/  LDL.LU.64 R64, [R1+0x760] ;  /* 0x0007600001407983 */ /* 0x000ea80000300a00 */
[----:B------:R-:W2:Y:S04]  /*5dc50*/  LDL.LU.64 R66, [R1+0x768] ;  /* 0x0007680001427983 */ /* 0x000ea80000300a00 */
[----:B------:R-:W-:Y:S04]  /*5dc60*/  STL.64 [R1+0x5310], R182 ;  /* 0x005310b601007387 */ /* 0x000fe80000100a00 */
[----:B------:R-:W-:Y:S01]  /*5dc70*/  STL.64 [R1+0x5308], R180 ;  /* 0x005308b401007387 */ /* 0x000fe20000100a00 */
[C---:B----4-:R-:W-:Y:S11]  /*5dc80*/  HMMA.1688.F32.TF32 R200, R92.reuse, R216, R100 ;  /* 0x000000d85cc8723c */ /* 0x050ff60000081064 */
[----:B------:R-:W-:Y:S11]  /*5dc90*/  @!UPT UIADD3 URZ, URZ, URZ, URZ ;  /* 0x0000003f3f3ff290 */ /* 0x000ff6000fffe03f */
[----:B------:R-:W-:Y:S01]  /*5dca0*/  @!UPT UIADD3 URZ, URZ, URZ, URZ ;  /* 0x0000003f3f3ff290 */ /* 0x000fe2000fffe03f */
[----:B------:R-:W-:Y:S04]  /*5dcb0*/  STL.64 [R1+0x5320], R202 ;  /* 0x005320ca01007387 */ /* 0x000fe80000100a00 */
[----:B------:R-:W-:Y:S04]  /*5dcc0*/  STL.64 [R1+0x5318], R200 ;  /* 0x005318c801007387 */ /* 0x000fe80000100a00 */
[----:B------:R-:W4:Y:S04]  /*5dcd0*/  LDL.LU.64 R60, [R1+0x750] ;  /* 0x00075000013c7983 */ /* 0x000f280000300a00 */
[----:B------:R-:W4:Y:S01]  /*5dce0*/  LDL.LU.64 R62, [R1+0x758] ;  /* 0x00075800013e7983 */ /* 0x000f220000300a00 */
[C---:B---3--:R-:W-:Y:S08]  /*5dcf0*/  HMMA.1688.F32.TF32 R188, R92.reuse, R124, R88 ;  /* 0x0000007c5cbc723c */ /* 0x048ff00000081058 */
[C---:B------:R-:W-:Y:S11]  /*5dd00*/  HMMA.1688.F32.TF32 R128, R92.reuse, R120, R56 ;  /* 0x000000785c80723c */ /* 0x040ff60000081038 */
[----:B------:R-:W-:Y:S04]  /*5dd10*/  @!UPT UIADD3 URZ, URZ, URZ, URZ ;  /* 0x0000003f3f3ff290 */ /* 0x000fe8000fffe03f */
[----:B------:R-:W-:Y:S04]  /*5dd20*/  STL.64 [R1+0x5330], R190 ;  /* 0x005330be01007387 */ /* 0x000fe80000100a00 */
[----:B------:R-:W-:Y:S04]  /*5dd30*/  STL.64 [R1+0x5328], R188 ;  /* 0x005328bc01007387 */ /* 0x000fe80000100a00 */
[----:B------:R-:W3:Y:S04]  /*5dd40*/  LDL.LU.64 R56, [R1+0x4a0] ;  /* 0x0004a00001387983 */ /* 0x000ee80000300a00 */
[----:B------:R-:W3:Y:S04]  /*5dd50*/  LDL.LU.64 R58, [R1+0x4a8] ;  /* 0x0004a800013a7983 */ /* 0x000ee80000300a00 */
[----:B------:R-:W-:Y:S01]  /*5dd60*/  STL.64 [R1+0x5340], R130 ;  /* 0x0053408201007387 */ /* 0x000fe20000100a00 */
[C---:B--2---:R-:W-:Y:S08]  /*5dd70*/  HMMA.1688.F32.TF32 R140, R92.reuse, R116, R84 ;  /* 0x000000745c8c723c */ /* 0x044ff00000081054 */
[C---:B------:R-:W-:Y:S01]  /*5dd80*/  HMMA.1688.F32.TF32 R204, R92.reuse, R112, R52 ;  /* 0x000000705ccc723c */ /* 0x040fe20000081034 */
[----:B------:R1:W-:Y:S07]  /*5dd90*/  STL.64 [R1+0x5338], R128 ;  /* 0x0053388001007387 */ /* 0x0003ee0000100a00 */
[C---:B------:R-:W-:Y:S07]  /*5dda0*/  HMMA.1688.F32.TF32 R84, R92.reuse, R108, R80 ;  /* 0x0000006c5c54723c */ /* 0x040fee0000081050 */
[----:B------:R-:W-:Y:S04]  /*5ddb0*/  STL.64 [R1+0x5350], R142 ;  /* 0x0053508e01007387 */ /* 0x000fe80000100a00 */
[----:B------:R-:W-:Y:S04]  /*5ddc0*/  STL.64 [R1+0x5348], R140 ;  /* 0x0053488c01007387 */ /* 0x000fe80000100a00 */
[----:B------:R-:W2:Y:S04]  /*5ddd0*/  LDL.LU.64 R52, [R1+0x490] ;  /* 0x0004900001347983 */ /* 0x000ea80000300a00 */
[----:B------:R-:W2:Y:S01]  /*5dde0*/  LDL.LU.64 R54, [R1+0x498] ;  /* 0x0004980001367983 */ /* 0x000ea20000300a00 */
[C---:B------:R-:W-:Y:S08]  /*5ddf0*/  HMMA.1688.F32.TF32 R152, R92.reuse, R96, R76 ;  /* 0x000000605c98723c */ /* 0x040ff0000008104c */
[C---:B------:R-:W-:Y:S01]  /*5de00*/  HMMA.1688.F32.TF32 R100, R92.reuse, R68, R72 ;  /* 0x000000445c64723c */ /* 0x040fe20000081048 */
[----:B------:R-:W-:Y:S04]  /*5de10*/  STL.64 [R1+0x5360], R206 ;  /* 0x005360ce01007387 */ /* 0x000fe80000100a00 */
[----:B------:R-:W-:Y:S04]  /*5de20*/  STL.64 [R1+0x5358], R204 ;  /* 0x005358cc01007387 */ /* 0x000fe80000100a00 */
[----:B------:R-:W-:Y:S04]  /*5de30*/  STL.64 [R1+0x5370], R86 ;  /* 0x0053705601007387 */ /* 0x000fe80000100a00 */
[----:B------:R-:W-:Y:S04]  /*5de40*/  STL.64 [R1+0x5368], R84 ;  /* 0x0053685401007387 */ /* 0x000fe80000100a00 */
[----:B------:R-:W-:Y:S04]  /*5de50*/  STL.64 [R1+0x5380], R154 ;  /* 0x0053809a01007387 */ /* 0x000fe80000100a00 */
[----:B------:R-:W-:Y:S01]  /*5de60*/  STL.64 [R1+0x5378], R152 ;  /* 0x0053789801007387 */ /* 0x000fe20000100a00 */
[C---:B------:R-:W-:Y:S03]  /*5de70*/  HMMA.1688.F32.TF32 R76, R92.reuse, R28, R64 ;  /* 0x0000001c5c4c723c */ /* 0x040fe60000081040 */
[----:B------:R-:W-:Y:S04]  /*5de80*/  STL.64 [R1+0x5390], R102 ;  /* 0x0053906601007387 */ /* 0x000fe80000100a00 */
[----:B------:R-:W-:Y:S04]  /*5de90*/  STL.64 [R1+0x5388], R100 ;  /* 0x0053886401007387 */ /* 0x000fe80000100a00 */
[----:B------:R-:W2:Y:S04]  /*5dea0*/  LDL.LU.64 R88, [R1+0x480] ;  /* 0x0004800001587983 */ /* 0x000ea80000300a00 */
[----:B------:R-:W2:Y:S04]  /*5deb0*/  LDL.LU.64 R90, [R1+0x488] ;  /* 0x00048800015a7983 */ /* 0x000ea80000300a00 */
[----:B-1----:R-:W2:Y:S04]  /*5dec0*/  LDL.LU.64 R128, [R1+0x470] ;  /* 0x0004700001807983 */ /* 0x002ea80000300a00 */
[----:B------:R-:W2:Y:S04]  /*5ded0*/  LDL.LU.64 R130, [R1+0x478] ;  /* 0x0004780001827983 */ /* 0x000ea80000300a00 */
[----:B------:R-:W-:Y:S04]  /*5dee0*/  STL.64 [R1+0x53a0], R78 ;  /* 0x0053a04e01007387 */ /* 0x000fe80000100a00 */
[----:B------:R1:W-:Y:S01]  /*5def0*/  STL.64 [R1+0x5398], R76 ;  /* 0x0053984c01007387 */ /* 0x0003e20000100a00 */
[C---:B----4-:R-:W-:Y:S03]  /*5df00*/  HMMA.1688.F32.TF32 R80, R92.reuse, R8, R60 ;  /* 0x000000085c50723c */ /* 0x050fe6000008103c */
[----:B------:R-:W4:Y:S04]  /*5df10*/  LDL.LU.64 R60, [R1+0x1480] ;  /* 0x00148000013c7983 */ /* 0x000f280000300a00 */
[----:B------:R-:W4:Y:S11]  /*5df20*/  LDL.LU.64 R62, [R1+0x1488] ;  /* 0x00148800013e7983 */ /* 0x000f360000300a00 */
[----:B------:R-:W-:Y:S05]  /*5df30*/  @!UPT UIADD3 URZ, URZ, URZ, URZ ;  /* 0x0000003f3f3ff290 */ /* 0x000fea000fffe03f */
[----:B------:R-:W-:Y:S04]  /*5df40*/  STL.64 [R1+0x53b0], R82 ;  /* 0x0053b05201007387 */ /* 0x000fe80000100a00 */
[----:B------:R1:W-:Y:S01]  /*5df50*/  STL.64 [R1+0x53a8], R80 ;  /* 0x0053a85001007387 */ /* 0x0003e20000100a00 */
[C---:B---3--:R-:W-:Y:S03]  /*5df60*/  HMMA.1688.F32.TF32 R132, R92.reuse, R12, R56 ;  /* 0x0000000c5c84723c */ /* 0x048fe60000081038 */
[----:B------:R-:W3:Y:S04]  /*5df70*/  LDL.LU.64 R56, [R1+0x1470] ;  /* 0x0014700001387983 */ /* 0x000ee80000300a00 */
[----:B------:R-:W3:Y:S04]  /*5df80*/  LDL.LU.64 R58, [R1+0x1478] ;  /* 0x00147800013a7983 */ /* 0x000ee80000300a00 */
[----:B-1----:R-:W3:Y:S04]  /*5df90*/  LDL.LU.64 R76, [R1+0x1460] ;  /* 0x00146000014c7983 */ /* 0x002ee80000300a00 */
[----:B------:R-:W3:Y:S08]  /*5dfa0*/  LDL.LU.64 R78, [R1+0x1468] ;  /* 0x00146800014e7983 */ /* 0x000ef00000300a00 */
[----:B------:R-:W-:Y:S04]  /*5dfb0*/  STL.64 [R1+0x53c0], R134 ;  /* 0x0053c08601007387 */ /* 0x000fe80000100a00 */
[----:B------:R-:W-:Y:S04]  /*5dfc0*/  STL.64 [R1+0x53b8], R132 ;  /* 0x0053b88401007387 */ /* 0x000fe80000100a00 */
        /* <DEDUP_REMOVED lines=9> */
[C---:B--2---:R-:W-:Y:S03]  /*5e060*/  HMMA.1688.F32.TF32 R136, R92.reuse, R16, R52 ;  /* 0x000000105c88723c */ /* 0x044fe60000081034 */
[----:B------:R-:W2:Y:S04]  /*5e070*/  LDL.LU.64 R74, [R1+0x1498] ;  /* 0x00149800014a7983 */ /* 0x000ea80000300a00 */
[----:B------:R-:W2:Y:S04]  /*5e080*/  LDL.LU.64 R52, [R1+0x1500] ;  /* 0x0015000001347983 */ /* 0x000ea80000300a00 */
[----:B------:R-:W2:Y:S11]  /*5e090*/  LDL.LU.64 R54, [R1+0x1508] ;  /* 0x0015080001367983 */ /* 0x000eb60000300a00 */
[----:B------:R-:W-:Y:S01]  /*5e0a0*/  @!UPT UIADD3 URZ, URZ, URZ, URZ ;  /* 0x0000003f3f3ff290 */ /* 0x000fe2000fffe03f */
[----:B------:R-:W-:Y:S04]  /*5e0b0*/  STL.64 [R1+0x53d0], R138 ;  /* 0x0053d08a01007387 */ /* 0x000fe80000100a00 */
[----:B------:R-:W-:Y:S01]  /*5e0c0*/  STL.64 [R1+0x53c8], R136 ;  /* 0x0053c88801007387 */ /* 0x000fe20000100a00 */
[C---:B------:R-:W-:Y:S08]  /*5e0d0*/  HMMA.1688.F32.TF32 R88, R92.reuse, R20, R88 ;  /* 0x000000145c58723c */ /* 0x040ff00000081058 */
[----:B------:R-:W-:Y:S11]  /*5e0e0*/  HMMA.1688.F32.TF32 R92, R92, R104, R128 ;  /* 0x000000685c5c723c */ /* 0x000ff60000081080 */
[----:B------:R-:W-:Y:S04]  /*5e0f0*/  @!UPT UIADD3 URZ, URZ, URZ, URZ ;  /* 0x0000003f3f3ff290 */ /* 0x000fe8000fffe03f */
[----:B------:R-:W-:Y:S04]  /*5e100*/  STL.64 [R1+0x53e0], R90 ;  /* 0x0053e05a01007387 */ /* 0x000fe80000100a00 */
[----:B------:R-:W-:Y:S04]  /*5e110*/  STL.64 [R1+0x53d8], R88 ;  /* 0x0053d85801007387 */ /* 0x000fe80000100a00 */
[----:B------:R1:W-:Y:S04]  /*5e120*/  STL [R1+0x52b4], R95 ;  /* 0x0052b45f01007387 */ /* 0x0003e80000100800 */
[----:B-1----:R-:W2:Y:S01]  /*5e130*/  LDL R95, [R1+0xb34] ;  /* 0x000b3400015f7983 */ /* 0x002ea20000100800 */
[C---:B----4-:R-:W-:Y:S03]  /*5e140*/  HMMA.1688.F32.TF32 R224, R176.reuse, R24, R60 ;  /* 0x00000018b0e0723c */ /* 0x050fe6000008103c */
[----:B------:R-:W4:Y:S04]  /*5e150*/  LDL.LU.64 R60, [R1+0x1510] ;  /* 0x00151000013c7983 */ /* 0x000f280000300a00 */
[----:B------:R-:W4:Y:S01]  /*5e160*/  LDL.LU.64 R62, [R1+0x1518] ;  /* 0x00151800013e7983 */ /* 0x000f220000300a00 */
[C---:B---3--:R-:W-:Y:S11]  /*5e170*/  HMMA.1688.F32.TF32 R56, R176.reuse, R4, R56 ;  /* 0x00000004b038723c */ /* 0x048ff60000081038 */
[----:B------:R-:W-:Y:S04]  /*5e180*/  @!UPT UIADD3 URZ, URZ, URZ, URZ ;  /* 0x0000003f3f3ff290 */ /* 0x000fe8000fffe03f */
[----:B------:R-:W-:Y:S04]  /*5e190*/  STL.64 [R1+0x53f0], R226 ;  /* 0x0053f0e201007387 */ /* 0x000fe80000100a00 */
[----:B------:R-:W-:Y:S01]  /*5e1a0*/  STL.64 [R1+0x53e8], R224 ;  /* 0x0053e8e001007387 */ /* 0x000fe20000100a00 */
[C---:B------:R-:W-:Y:S03]  /*5e1b0*/  HMMA.1688.F32.TF32 R144, R176.reuse, R216, R76 ;  /* 0x000000d8b090723c */ /* 0x040fe6000008104c */
[----:B------:R-:W-:Y:S04]  /*5e1c0*/  STL.64 [R1+0x5400], R58 ;  /* 0x0054003a01007387 */ /* 0x000fe80000100a00 */
[----:B------:R1:W-:Y:S04]  /*5e1d0*/  STL.64 [R1+0x53f8], R56 ;  /* 0x0053f83801007387 */ /* 0x0003e80000100a00 */
[----:B------:R-:W3:Y:S04]  /*5e1e0*/  LDL.LU.64 R76, [R1+0x1610] ;  /* 0x00161000014c7983 */ /* 0x000ee80000300a00 */
[----:B------:R-:W3:Y:S01]  /*5e1f0*/  LDL.LU.64 R78, [R1+0x1618] ;  /* 0x00161800014e7983 */ /* 0x000ee20000300a00 */
[C---:B------:R-:W-:Y:S03]  /*5e200*/  HMMA.1688.F32.TF32 R212, R176.reuse, R120, R64 ;  /* 0x00000078b0d4723c */ /* 0x040fe60000081040 */
[----:B------:R-:W3:Y:S04]  /*5e210*/  LDL.LU.64 R64, [R1+0x1600] ;  /* 0x0016000001407983 */ /* 0x000ee80000300a00 */
[----:B------:R-:W3:Y:S04]  /*5e220*/  LDL.LU.64 R66, [R1+0x1608] ;  /* 0x0016080001427983 */ /* 0x000ee80000300a00 */
[----:B-1----:R-:W3:Y:S04]  /*5e230*/  LDL.LU.64 R56, [R1+0x16d0] ;  /* 0x0016d00001387983 */ /* 0x002ee80000300a00 */
[----:B------:R-:W3:Y:S01]  /*5e240*/  LDL.LU.64 R58, [R1+0x16d8] ;  /* 0x0016d800013a7983 */ /* 0x000ee20000300a00 */
[C---:B--2---:R-:W-:Y:S08]  /*5e250*/  HMMA.1688.F32.TF32 R52, R176.reuse, R96, R52 ;  /* 0x00000060b034723c */ /* 0x044ff00000081034 */
[C---:B------:R-:W-:Y:S01]  /*5e260*/  HMMA.1688.F32.TF32 R184, R176.reuse, R108, R72 ;  /* 0x0000006cb0b8723c */ /* 0x040fe20000081048 */
[----:B------:R-:W2:Y:S04]  /*5e270*/  LDL.LU.64 R72, [R1+0x16c0] ;  /* 0x0016c00001487983 */ /* 0x000ea80000300a00 */
[----:B------:R-:W2:Y:S10]  /*5e280*/  LDL.LU.64 R74, [R1+0x16c8] ;  /* 0x0016c800014a7983 */ /* 0x000eb40000300a00 */
[----:B------:R-:W-:Y:S04]  /*5e290*/  STL [R1+0x5204], R52 ;  /* 0x0052043401007387 */ /* 0x000fe80000100800 */
[----:B------:R1:W-:Y:S04]  /*5e2a0*/  STL [R1+0x5200], R53 ;  /* 0x0052003501007387 */ /* 0x0003e80000100800 */
[----:B------:R-:W-:Y:S04]  /*5e2b0*/  STL [R1+0x51fc], R54 ;  /* 0x0051fc3601007387 */ /* 0x000fe80000100800 */
[----:B------:R1:W-:Y:S01]  /*5e2c0*/  STL [R1+0x51f8], R55 ;  /* 0x0051f83701007387 */ /* 0x0003e20000100800 */
[C---:B------:R-:W-:Y:S08]  /*5e2d0*/  HMMA.1688.F32.TF32 R148, R176.reuse, R124, R100 ;  /* 0x0000007cb094723c */ /* 0x040ff00000081064 */
[C---:B------:R-:W-:Y:S08]  /*5e2e0*/  HMMA.1688.F32.TF32 R220, R176.reuse, R116, R84 ;  /* 0x00000074b0dc723c */ /* 0x040ff00000081054 */
[C---:B------:R-:W-:Y:S01]  /*5e2f0*/  HMMA.1688.F32.TF32 R208, R176.reuse, R112, R80 ;  /* 0x00000070b0d0723c */ /* 0x040fe20000081050 */
[----:B------:R-:W-:Y:S04]  /*5e300*/  LDS R233, [R95+0x80100] ;  /* 0x080100005fe97984 */ /* 0x000fe80000000800 */
[----:B------:R-:W1:Y:S04]  /*5e310*/  LDS R235, [R95+0x81100] ;  /* 0x081100005feb7984 */ /* 0x000e680000000800 */
[----:B------:R-:W-:Y:S04]  /*5e320*/  LDS R229, [R95+0x80180] ;  /* 0x080180005fe57984 */ /* 0x000fe80000000800 */
[----:B------:R-:W1:Y:S01]  /*5e330*/  LDS R231, [R95+0x81180] ;  /* 0x081180005fe77984 */ /* 0x000e620000000800 */
[C---:B----4-:R-:W-:Y:S03]  /*5e340*/  HMMA.1688.F32.TF32 R164, R176.reuse, R68, R60 ;  /* 0x00000044b0a4723c */ /* 0x050fe6000008103c */
[----:B------:R-:W4:Y:S04]  /*5e350*/  LDL.LU.64 R60, [R1+0x1780] ;  /* 0x00178000013c7983 */ /* 0x000f280000300a00 */
[----:B------:R-:W4:Y:S11]  /*5e360*/  LDL.LU.64 R62, [R1+0x1788] ;  /* 0x00178800013e7983 */ /* 0x000f360000300a00 */
[----:B------:R-:W-:Y:S05]  /*5e370*/  @!UPT UIADD3 URZ, URZ, URZ, URZ ;  /* 0x0000003f3f3ff290 */ /* 0x000fea000fffe03f */
[----:B------:R-:W-:Y:S04]  /*5e380*/  STL [R1+0x5214], R164 ;  /* 0x005214a401007387 */ /* 0x000fe80000100800 */
[----:B------:R-:W-:Y:S04]  /*5e390*/  STL [R1+0x5210], R165 ;  /* 0x005210a501007387 */ /* 0x000fe80000100800 */
[----:B------:R-:W-:Y:S04]  /*5e3a0*/  STL [R1+0x520c], R166 ;  /* 0x00520ca601007387 */ /* 0x000fe80000100800 */
[----:B------:R-:W-:Y:S04]  /*5e3b0*/  STL [R1+0x5208], R167 ;  /* 0x005208a701007387 */ /* 0x000fe80000100800 */
[----:B-1----:R-:W4:Y:S04]  /*5e3c0*/  LDL.LU.64 R52, [R1+0x1750] ;  /* 0x0017500001347983 */ /* 0x002f280000300a00 */
[----:B------:R-:W4:Y:S01]  /*5e3d0*/  LDL.LU.64 R54, [R1+0x1758] ;  /* 0x0017580001367983 */ /* 0x000f220000300a00 */
[C---:B---3--:R-:W-:Y:S08]  /*5e3e0*/  HMMA.1688.F32.TF32 R192, R176.reuse, R28, R76 ;  /* 0x0000001cb0c0723c */ /* 0x048ff0000008104c */
[C---:B------:R-:W-:Y:S11]  /*5e3f0*/  HMMA.1688.F32.TF32 R196, R176.reuse, R8, R64 ;  /* 0x00000008b0c4723c */ /* 0x040ff60000081040 */
[----:B------:R-:W-:Y:S04]  /*5e400*/  @!UPT UIADD3 URZ, URZ, URZ, URZ ;  /* 0x0000003f3f3ff290 */ /* 0x000fe8000fffe03f */
[----:B------:R-:W-:Y:S04]  /*5e410*/  STL [R1+0x5220], R192 ;  /* 0x005220c001007387 */ /* 0x000fe80000100800 */
[----:B------:R-:W-:Y:S04]  /*5e420*/  STL [R1+0x521c], R193 ;  /* 0x00521cc101007387 */ /* 0x000fe80000100800 */
[----:B------:R-:W-:Y:S04]  /*5e430*/  STL [R1+0x5218], R194 ;  /* 0x005218c201007387 */ /* 0x000fe80000100800 */
[----:B------:R-:W-:Y:S04]  /*5e440*/  STL [R1+0x51f4], R195 ;  /* 0x0051f4c301007387 */ /* 0x000fe80000100800 */
[----:B------:R-:W3:Y:S04]  /*5e450*/  LDL.LU.64 R64, [R1+0x460] ;  /* 0x0004600001407983 */ /* 0x000ee80000300a00 */
[----:B------:R-:W3:Y:S01]  /*5e460*/  LDL.LU.64 R66, [R1+0x468] ;  /* 0x0004680001427983 */ /* 0x000ee20000300a00 */
[C---:B------:R-:W-:Y:S03]  /*5e470*/  HMMA.1688.F32.TF32 R156, R176.reuse, R12, R56 ;  /* 0x0000000cb09c723c */ /* 0x040fe60000081038 */
[----:B------:R-:W-:Y:S04]  /*5e480*/  STL [R1+0x522c], R196 ;  /* 0x00522cc401007387 */ /* 0x000fe80000100800 */
[----:B------:R-:W-:Y:S04]  /*5e490*/  STL [R1+0x5228], R197 ;  /* 0x005228c501007387 */ /* 0x000fe80000100800 */
[----:B------:R-:W-:Y:S04]  /*5e4a0*/  STL [R1+0x5224], R198 ;  /* 0x005224c601007387 */ /* 0x000fe80000100800 */
[----:B------:R-:W-:Y:S04]  /*5e4b0*/  STL [R1+0x51f0], R199 ;  /* 0x0051f0c701007387 */ /* 0x000fe80000100800 */
[----:B------:R-:W3:Y:S04]  /*5e4c0*/  LDL.LU.64 R56, [R1+0x450] ;  /* 0x0004500001387983 */ /* 0x000ee80000300a00 */
[----:B------:R-:W3:Y:S01]  /*5e4d0*/  LDL.LU.64 R58, [R1+0x458] ;  /* 0x00045800013a7983 */ /* 0x000ee20000300a00 */
[C---:B--2---:R-:W-:Y:S03]  /*5e4e0*/  HMMA.1688.F32.TF32 R160, R176.reuse, R16, R72 ;  /* 0x00000010b0a0723c */ /* 0x044fe60000081048 */
[----:B------:R-:W-:Y:S04]  /*5e4f0*/  STL [R1+0x5234], R156 ;  /* 0x0052349c01007387 */ /* 0x000fe80000100800 */
[----:B------:R-:W-:Y:S04]  /*5e500*/  STL [R1+0x5230], R157 ;  /* 0x0052309d01007387 */ /* 0x000fe80000100800 */
[----:B------:R-:W-:Y:S04]  /*5e510*/  STL [R1+0x51ec], R158 ;  /* 0x0051ec9e01007387 */ /* 0x000fe80000100800 */
[----:B------:R-:W-:Y:S08]  /*5e520*/  STL [R1+0x51e8], R159 ;  /* 0x0051e89f01007387 */ /* 0x000ff00000100800 */
[----:B------:R-:W-:Y:S04]  /*5e530*/  STL [R1+0x5240], R160 ;  /* 0x005240a001007387 */ /* 0x000fe80000100800 */
[----:B------:R-:W-:Y:S04]  /*5e540*/  STL [R1+0x523c], R161 ;  /* 0x00523ca101007387 */ /* 0x000fe80000100800 */
[----:B------:R-:W-:Y:S04]  /*5e550*/  STL [R1+0x5238], R162 ;  /* 0x005238a201007387 */ /* 0x000fe80000100800 */
[----:B------:R-:W-:Y:S01]  /*5e560*/  STL [R1+0x51e4], R163 ;  /* 0x0051e4a301007387 */ /* 0x000fe20000100800 */
[C---:B----4-:R-:W-:Y:S03]  /*5e570*/  HMMA.1688.F32.TF32 R172, R176.reuse, R20, R60 ;  /* 0x00000014b0ac723c */ /* 0x050fe6000008103c */
[----:B------:R-:W2:Y:S04]  /*5e580*/  LDL.LU.64 R60, [R1+0x360] ;  /* 0x00036000013c7983 */ /* 0x000ea80000300a00 */
[----:B------:R-:W2:Y:S11]  /*5e590*/  LDL.LU.64 R62, [R1+0x368] ;  /* 0x00036800013e7983 */ /* 0x000eb60000300a00 */
[----:B------:R-:W-:Y:S05]  /*5e5a0*/  @!UPT UIADD3 URZ, URZ, URZ, URZ ;  /* 0x0000003f3f3ff290 */ /* 0x000fea000fffe03f */
[----:B------:R1:W-:Y:S04]  /*5e5b0*/  STL [R1+0x5250], R172 ;  /* 0x005250ac01007387 */ /* 0x0003e80000100800 */
[----:B------:R4:W-:Y:S04]  /*5e5c0*/  STL [R1+0x524c], R173 ;  /* 0x00524cad01007387 */ /* 0x0009e80000100800 */
[----:B------:R1:W-:Y:S04]  /*5e5d0*/  STL [R1+0x5248], R174 ;  /* 0x005248ae01007387 */ /* 0x0003e80000100800 */
[----:B------:R1:W-:Y:S01]  /*5e5e0*/  STL [R1+0x5244], R175 ;  /* 0x005244af01007387 */ /* 0x0003e20000100800 */
[----:B------:R-:W-:Y:S03]  /*5e5f0*/  HMMA.1688.F32.TF32 R176, R176, R104, R52 ;  /* 0x00000068b0b0723c */ /* 0x000fe60000081034 */
[----:B------:R-:W2:Y:S04]  /*5e600*/  LDL.LU.64 R52, [R1+0x380] ;  /* 0x0003800001347983 */ /* 0x000ea80000300a00 */
[----:B------:R-:W2:Y:S11]  /*5e610*/  LDL.LU.64 R54, [R1+0x388] ;  /* 0x0003880001367983 */ /* 0x000eb60000300a00 */
[----:B------:R-:W-:Y:S05]  /*5e620*/  @!UPT UIADD3 URZ, URZ, URZ, URZ ;  /* 0x0000003f3f3ff290 */ /* 0x000fea000fffe03f */
[----:B------:R1:W-:Y:S04]  /*5e630*/  STL [R1+0x5260], R176 ;  /* 0x005260b001007387 */ /* 0x0003e80000100800 */
[----:B------:R1:W-:Y:S04]  /*5e640*/  STL [R1+0x525c], R177 ;  /* 0x00525cb101007387 */ /* 0x0003e80000100800 */
[----:B------:R1:W-:Y:S04]  /*5e650*/  STL [R1+0x5258], R178 ;  /* 0x005258b201007387 */ /* 0x0003e80000100800 */
[----:B------:R1:W-:Y:S01]  /*5e660*/  STL [R1+0x5254], R179 ;  /* 0x005254b301007387 */ /* 0x0003e20000100800 */
[C---:B---3--:R-:W-:Y:S08]  /*5e670*/  HMMA.1688.F32.TF32 R168, R232.reuse, R24, R64 ;  /* 0x00000018e8a8723c */ /* 0x048ff00000081040 */
[----:B------:R-:W-:Y:S11]  /*5e680*/  HMMA.1688.F32.TF32 R56, R232, R4, R56 ;  /* 0x00000004e838723c */ /* 0x000ff60000081038 */
[----:B------:R-:W-:Y:S04]  /*5e690*/  @!UPT UIADD3 URZ, URZ, URZ, URZ ;  /* 0x0000003f3f3ff290 */ /* 0x000fe8000fffe03f */
[----:B------:R3:W-:Y:S04]  /*5e6a0*/  STL [R1+0x5270], R168 ;  /* 0x005270a801007387 */ /* 0x0007e80000100800 */
[----:B------:R1:W-:Y:S04]  /*5e6b0*/  STL [R1+0x526c], R169 ;  /* 0x00526ca901007387 */ /* 0x0003e80000100800 */
[----:B------:R1:W-:Y:S04]  /*5e6c0*/  STL [R1+0x5268], R170 ;  /* 0x005268aa01007387 */ /* 0x0003e80000100800 */
[----:B------:R1:W-:Y:S02]  /*5e6d0*/  STL [R1+0x5264], R171 ;  /* 0x005264ab01007387 */ /* 0x0003e40000100800 */
[----:B-1----:R-:W-:Y:S01]  /*5e6e0*/  IMAD.MOV.U32 R172, RZ, RZ, R56 ;  /* 0x000000ffffac7224 */ /* 0x002fe200078e0038 */
[----:B----4-:R-:W-:Y:S01]  /*5e6f0*/  MOV R173, R57 ;  /* 0x0000003900ad7202 */ /* 0x010fe20000000f00 */
[----:B------:R-:W-:Y:S01]  /*5e700*/  IMAD.MOV.U32 R174, RZ, RZ, R58 ;  /* 0x000000ffffae7224 */ /* 0x000fe200078e003a */
[----:B------:R-:W4:Y:S01]  /*5e710*/  LDL.LU.64 R56, [R1+0x390] ;  /* 0x0003900001387983 */ /* 0x000f220000300a00 */
[----:B------:R-:W-:-:S03]  /*5e720*/  IMAD.MOV.U32 R175, RZ, RZ, R59 ;  /* 0x000000ffffaf7224 */ /* 0x000fc600078e003b */
[----:B------:R-:W4:Y:S04]  /*5e730*/  LDL.LU.64 R58, [R1+0x398] ;  /* 0x00039800013a7983 */ /* 0x000f280000300a00 */
[----:B------:R-:W-:Y:S04]  /*5e740*/  STL [R1+0x5280], R175 ;  /* 0x005280af01007387 */ /* 0x000fe80000100800 */
[----:B------:R-:W-:Y:S04]  /*5e750*/  STL [R1+0x527c], R174 ;  /* 0x00527cae01007387 */ /* 0x000fe80000100800 */
[----:B------:R-:W-:Y:S04]  /*5e760*/  STL [R1+0x5278], R173 ;  /* 0x005278ad01007387 */ /* 0x000fe80000100800 */
[----:B------:R-:W-:Y:S04]  /*5e770*/  STL [R1+0x5274], R172 ;  /* 0x005274ac01007387 */ /* 0x000fe80000100800 */
[----:B------:R-:W3:Y:S04]  /*5e780*/  LDL.LU.64 R72, [R1+0x3a0] ;  /* 0x0003a00001487983 */ /* 0x000ee80000300a00 */
[----:B------:R-:W3:Y:S04]  /*5e790*/  LDL.LU.64 R74, [R1+0x3a8] ;  /* 0x0003a800014a7983 */ /* 0x000ee80000300a00 */
[----:B------:R-:W3:Y:S04]  /*5e7a0*/  LDL.LU.64 R64, [R1+0x3b0] ;  /* 0x0003b00001407983 */ /* 0x000ee80000300a00 */
[----:B------:R-:W3:Y:S01]  /*5e7b0*/  LDL.LU.64 R66, [R1+0x3b8] ;  /* 0x0003b80001427983 */ /* 0x000ee20000300a00 */
[C---:B--2---:R-:W-:Y:S11]  /*5e7c0*/  HMMA.1688.F32.TF32 R60, R232.reuse, R216, R60 ;  /* 0x000000d8e83c723c */ /* 0x044ff6000008103c */
[----:B------:R-:W-:Y:S11]  /*5e7d0*/  @!UPT UIADD3 URZ, URZ, URZ, URZ ;  /* 0x0000003f3f3ff290 */ /* 0x000ff6000fffe03f */
[----:B------:R-:W-:Y:S02]  /*5e7e0*/  @!UPT UIADD3 URZ, URZ, URZ, URZ ;  /* 0x0000003f3f3ff290 */ /* 0x000fe4000fffe03f */
[----:B------:R-:W-:Y:S01]  /*5e7f0*/  MOV R156, R63 ;  /* 0x0000003f009c7202 */ /* 0x000fe20000000f00 */
[----:B------:R-:W-:Y:S01]  /*5e800*/  HMMA.1688.F32.TF32 R52, R232, R124, R52 ;  /* 0x0000007ce834723c */ /* 0x000fe20000081034 */
[----:B------:R-:W-:Y:S02]  /*5e810*/  IMAD.MOV.U32 R162, RZ, RZ, R62 ;  /* 0x000000ffffa27224 */ /* 0x000fe400078e003e */
[----:B------:R-:W-:Y:S02]  /*5e820*/  IMAD.MOV.U32 R161, RZ, RZ, R61 ;  /* 0x000000ffffa17224 */ /* 0x000fe400078e003d */
[----:B------:R-:W-:Y:S01]  /*5e830*/  IMAD.MOV.U32 R160, RZ, RZ, R60 ;  /* 0x000000ffffa07224 */ /* 0x000fe200078e003c */
[----:B------:R-:W-:Y:S04]  /*5e840*/  STL [R1+0x5290], R156 ;  /* 0x0052909c01007387 */ /* 0x000fe80000100800 */
[----:B------:R-:W-:Y:S04]  /*5e850*/  STL [R1+0x528c], R162 ;  /* 0x00528ca201007387 */ /* 0x000fe80000100800 */
[----:B------:R-:W-:Y:S04]  /*5e860*/  STL [R1+0x5288], R161 ;  /* 0x005288a101007387 */ /* 0x000fe80000100800 */
[----:B------:R-:W-:Y:S04]  /*5e870*/  STL [R1+0x5284], R160 ;  /* 0x005284a001007387 */ /* 0x000fe80000100800 */
[----:B------:R-:W2:Y:S02]  /*5e880*/  LDL.LU.64 R60, [R1+0x3c0] ;  /* 0x0003c000013c7983 */ /* 0x000ea40000300a00 */
[----:B------:R-:W-:-:S02]  /*5e890*/  IMAD.MOV.U32 R176, RZ, RZ, R52 ;  /* 0x000000ffffb07224 */ /* 0x000fc400078e0034 */
[----:B------:R-:W-:Y:S01]  /*5e8a0*/  IMAD.MOV.U32 R177, RZ, RZ, R53 ;  /* 0x000000ffffb17224 */ /* 0x000fe200078e0035 */
[----:B------:R-:W2:Y:S01]  /*5e8b0*/  LDL.LU.64 R62, [R1+0x3c8] ;  /* 0x0003c800013e7983 */ /* 0x000ea20000300a00 */
[----:B------:R-:W-:Y:S02]  /*5e8c0*/  IMAD.MOV.U32 R178, RZ, RZ, R54 ;  /* 0x000000ffffb27224 */ /* 0x000fe400078e0036 */
[----:B------:R-:W-:Y:S01]  /*5e8d0*/  IMAD.MOV.U32 R179, RZ, RZ, R55 ;  /* 0x000000ffffb37224 */ /* 0x000fe200078e0037 */
[----:B------:R-:W2:Y:S04]  /*5e8e0*/  LDL.LU.64 R52, [R1+0x3d0] ;  /* 0x0003d00001347983 */ /* 0x000ea80000300a00 */
[----:B------:R-:W2:Y:S04]  /*5e8f0*/  LDL.LU.64 R54, [R1+0x3d8] ;  /* 0x0003d80001367983 */ /* 0x000ea80000300a00 */
[----:B------:R1:W-:Y:S04]  /*5e900*/  STL [R1+0x52a0], R179 ;  /* 0x0052a0b301007387 */ /* 0x0003e80000100800 */
[----:B------:R-:W-:Y:S04]  /*5e910*/  STL [R1+0x529c], R178 ;  /* 0x00529cb201007387 */ /* 0x000fe80000100800 */
[----:B------:R-:W-:Y:S04]  /*5e920*/  STL [R1+0x5298], R177 ;  /* 0x005298b101007387 */ /* 0x000fe80000100800 */
[----:B------:R1:W-:Y:S01]  /*5e930*/  STL [R1+0x5294], R176 ;  /* 0x005294b001007387 */ /* 0x0003e20000100800 */
[----:B----4-:R-:W-:Y:S11]  /*5e940*/  HMMA.1688.F32.TF32 R56, R232, R120, R56 ;  /* 0x00000078e838723c */ /* 0x010ff60000081038 */
[----:B------:R-:W-:Y:S11]  /*5e950*/  @!UPT UIADD3 URZ, URZ, URZ, URZ ;  /* 0x0000003f3f3ff290 */ /* 0x000ff6000fffe03f */
[----:B------:R-:W-:Y:S02]  /*5e960*/  @!UPT UIADD3 URZ, URZ, URZ, URZ ;  /* 0x0000003f3f3ff290 */ /* 0x000fe4000fffe03f */
[----:B---3--:R-:W-:Y:S01]  /*5e970*/  IMAD.MOV.U32 R168, RZ, RZ, R56 ;  /* 0x000000ffffa87224 */ /* 0x008fe200078e0038 */
[----:B------:R-:W-:Y:S01]  /*5e980*/  MOV R169, R57 ;  /* 0x0000003900a97202 */ /* 0x000fe20000000f00 */
[----:B------:R-:W-:Y:S01]  /*5e990*/  IMAD.MOV.U32 R170, RZ, RZ, R58 ;  /* 0x000000ffffaa7224 */ /* 0x000fe200078e003a */
[----:B------:R-:W3:Y:S01]  /*5e9a0*/  LDL.LU.64 R56, [R1+0x3e0] ;  /* 0x0003e00001387983 */ /* 0x000ee20000300a00 */
[----:B------:R-:W-:-:S03]  /*5e9b0*/  IMAD.MOV.U32 R171, RZ, RZ, R59 ;  /* 0x000000ffffab7224 */ /* 0x000fc600078e003b */
[----:B------:R-:W3:Y:S04]  /*5e9c0*/  LDL.LU.64 R58, [R1+0x3e8] ;  /* 0x0003e800013a7983 */ /* 0x000ee80000300a00 */
[----:B------:R4:W-:Y:S04]  /*5e9d0*/  STL [R1+0x52b0], R171 ;  /* 0x0052b0ab01007387 */ /* 0x0009e80000100800 */
[----:B------:R1:W-:Y:S04]  /*5e9e0*/  STL [R1+0x52ac], R170 ;  /* 0x0052acaa01007387 */ /* 0x0003e80000100800 */
[----:B------:R1:W-:Y:S04]  /*5e9f0*/  STL [R1+0x52a8], R169 ;  /* 0x0052a8a901007387 */ /* 0x0003e80000100800 */
[----:B------:R1:W-:Y:S04]  /*5ea00*/  STL [R1+0x52a4], R168 ;  /* 0x0052a4a801007387 */ /* 0x0003e80000100800 */
[----:B------:R-:W4:Y:S04]  /*5ea10*/  LDL.LU.64 R100, [R1+0x3f0] ;  /* 0x0003f00001647983 */ /* 0x000f280000300a00 */
[----:B------:R-:W4:Y:S01]  /*5ea20*/  LDL.LU.64 R102, [R1+0x3f8] ;  /* 0x0003f80001667983 */ /* 0x000f220000300a00 */
[C---:B------:R-:W-:Y:S08]  /*5ea30*/  HMMA.1688.F32.TF32 R72, R232.reuse, R116, R72 ;  /* 0x00000074e848723c */ /* 0x040ff00000081048 */
[C---:B--2---:R-:W-:Y:S11]  /*5ea40*/  HMMA.1688.F32.TF32 R52, R232.reuse, R96, R52 ;  /* 0x00000060e834723c */ /* 0x044ff60000081034 */
[----:B------:R-:W-:Y:S11]  /*5ea50*/  @!UPT UIADD3 URZ, URZ, URZ, URZ ;  /* 0x0000003f3f3ff290 */ /* 0x000ff6000fffe03f */
[----:B------:R-:W-:Y:S02]  /*5ea60*/  @!UPT UIADD3 URZ, URZ, URZ, URZ ;  /* 0x0000003f3f3ff290 */ /* 0x000fe4000fffe03f */
[----:B-1----:R-:W-:Y:S01]  /*5ea70*/  IMAD.MOV.U32 R179, RZ, RZ, R52 ;  /* 0x000000ffffb37224 */ /* 0x002fe200078e0034 */
[----:B------:R-:W-:Y:S01]  /*5ea80*/  MOV R176, R55 ;  /* 0x0000003700b07202 */ /* 0x000fe20000000f00 */
[----:B------:R-:W-:Y:S02]  /*5ea90*/  IMAD.MOV.U32 R178, RZ, RZ, R53 ;  /* 0x000000ffffb27224 */ /* 0x000fe400078e0035 */
[----:B------:R-:W-:Y:S01]  /*5eaa0*/  IMAD.MOV.U32 R177, RZ, RZ, R54 ;  /* 0x000000ffffb17224 */ /* 0x000fe200078e0036 */
[----:B------:R-:W2:Y:S04]  /*5eab0*/  LDL.LU.64 R52, [R1+0x400] ;  /* 0x0004000001347983 */ /* 0x000ea80000300a00 */
[----:B------:R-:W2:Y:S04]  /*5eac0*/  LDL.LU.64 R54, [R1+0x408] ;  /* 0x0004080001367983 */ /* 0x000ea80000300a00 */
[----:B------:R-:W2:Y:S04]  /*5ead0*/  LDL.LU.64 R88, [R1+0x410] ;  /* 0x0004100001587983 */ /* 0x000ea80000300a00 */
[----:B------:R-:W2:Y:S04]  /*5eae0*/  LDL.LU.64 R90, [R1+0x418] ;  /* 0x00041800015a7983 */ /* 0x000ea80000300a00 */
[----:B------:R-:W2:Y:S04]  /*5eaf0*/  LDL.LU.64 R84, [R1+0x420] ;  /* 0x0004200001547983 */ /* 0x000ea80000300a00 */
[----:B------:R-:W2:Y:S01]  /*5eb00*/  LDL.LU.64 R86, [R1+0x428] ;  /* 0x0004280001567983 */ /* 0x000ea20000300a00 */
[----:B------:R-:W-:Y:S03]  /*5eb10*/  HMMA.1688.F32.TF32 R60, R232, R108, R60 ;  /* 0x0000006ce83c723c */ /* 0x000fe6000008103c */
[----:B------:R-:W2:Y:S04]  /*5eb20*/  LDL.LU.64 R80, [R1+0x440] ;  /* 0x0004400001507983 */ /* 0x000ea80000300a00 */
[----:B------:R-:W2:Y:S04]  /*5eb30*/  LDL.LU.64 R82, [R1+0x448] ;  /* 0x0004480001527983 */ /* 0x000ea80000300a00 */
[----:B------:R-:W2:Y:S04]  /*5eb40*/  LDL.LU.64 R76, [R1+0x430] ;  /* 0x00043000014c7983 */ /* 0x000ea80000300a00 */
[----:B------:R-:W2:Y:S09]  /*5eb50*/  LDL.LU.64 R78, [R1+0x438] ;  /* 0x00043800014e7983 */ /* 0x000eb20000300a00 */
[----:B------:R-:W-:Y:S01]  /*5eb60*/  IMAD.MOV.U32 R156, RZ, RZ, R60 ;  /* 0x000000ffff9c7224 */ /* 0x000fe200078e003c */
[----:B------:R-:W-:Y:S01]  /*5eb70*/  MOV R162, R61 ;  /* 0x0000003d00a27202 */ /* 0x000fe20000000f00 */
[----:B------:R-:W-:Y:S01]  /*5eb80*/  IMAD.MOV.U32 R161, RZ, RZ, R62 ;  /* 0x000000ffffa17224 */ /* 0x000fe200078e003e */
[----:B------:R-:W2:Y:S01]  /*5eb90*/  LDL.LU.64 R60, [R1+0x13d0] ;  /* 0x0013d000013c7983 */ /* 0x000ea20000300a00 */
[----:B------:R-:W-:-:S03]  /*5eba0*/  IMAD.MOV.U32 R160, RZ, RZ, R63 ;  /* 0x000000ffffa07224 */ /* 0x000fc600078e003f */
[----:B------:R-:W2:Y:S01]  /*5ebb0*/  LDL.LU.64 R62, [R1+0x13d8] ;  /* 0x0013d800013e7983 */ /* 0x000ea20000300a00 */
[----:B------:R-:W-:Y:S01]  /*5ebc0*/  IMAD.MOV.U32 R175, RZ, RZ, R72 ;  /* 0x000000ffffaf7224 */ /* 0x000fe200078e0048 */
[----:B------:R-:W-:Y:S01]  /*5ebd0*/  MOV R172, R75 ;  /* 0x0000004b00ac7202 */ /* 0x000fe20000000f00 */
[----:B------:R-:W-:Y:S02]  /*5ebe0*/  IMAD.MOV.U32 R174, RZ, RZ, R73 ;  /* 0x000000ffffae7224 */ /* 0x000fe400078e0049 */
[----:B------:R-:W-:Y:S01]  /*5ebf0*/  IMAD.MOV.U32 R173, RZ, RZ, R74 ;  /* 0x000000ffffad7224 */ /* 0x000fe200078e004a */
[----:B------:R-:W2:Y:S04]  /*5ec00*/  LDL.LU.64 R72, [R1+0x13c0] ;  /* 0x0013c00001487983 */ /* 0x000ea80000300a00 */
[----:B------:R-:W2:Y:S01]  /*5ec10*/  LDL.LU.64 R74, [R1+0x13c8] ;  /* 0x0013c800014a7983 */ /* 0x000ea20000300a00 */
[----:B---3--:R-:W-:Y:S11]  /*5ec20*/  HMMA.1688.F32.TF32 R56, R232, R68, R56 ;  /* 0x00000044e838723c */ /* 0x008ff60000081038 */
[----:B------:R-:W-:Y:S11]  /*5ec30*/  @!UPT UIADD3 URZ, URZ, URZ, URZ ;  /* 0x0000003f3f3ff290 */ /* 0x000ff6000fffe03f */
[----:B------:R-:W-:Y:S02]  /*5ec40*/  @!UPT UIADD3 URZ, URZ, URZ, URZ ;  /* 0x0000003f3f3ff290 */ /* 0x000fe4000fffe03f */
[----:B----4-:R-:W-:Y:S02]  /*5ec50*/  IMAD.MOV.U32 R171, RZ, RZ, R56 ;  /* 0x000000ffffab7224 */ /* 0x010fe400078e0038 */
[----:B------:R-:W-:Y:S02]  /*5ec60*/  IMAD.MOV.U32 R170, RZ, RZ, R57 ;  /* 0x000000ffffaa7224 */ /* 0x000fe400078e0039 */
[----:B------:R-:W-:Y:S01]  /*5ec70*/  IMAD.MOV.U32 R169, RZ, RZ, R58 ;  /* 0x000000ffffa97224 */ /* 0x000fe200078e003a */
[----:B------:R-:W3:Y:S01]  /*5ec80*/  LDL.LU.64 R56, [R1+0x13b0] ;  /* 0x0013b00001387983 */ /* 0x000ee20000300a00 */
[----:B------:R-:W-:-:S03]  /*5ec90*/  IMAD.MOV.U32 R168, RZ, RZ, R59 ;  /* 0x000000ffffa87224 */ /* 0x000fc600078e003b */
[----:B------:R-:W3:Y:S01]  /*5eca0*/  LDL.LU.64 R58, [R1+0x13b8] ;  /* 0x0013b800013a7983 */ /* 0x000ee20000300a00 */
[----:B------:R-:W-:Y:S11]  /*5ecb0*/  HMMA.1688.F32.TF32 R64, R232, R112, R64 ;  /* 0x00000070e840723c */ /* 0x000ff60000081040 */
[----:B------:R-:W-:Y:S11]  /*5ecc0*/  @!UPT UIADD3 URZ, URZ, URZ, URZ ;  /* 0x0000003f3f3ff290 */ /* 0x000ff6000fffe03f */
[----:B------:R-:W-:Y:S02]  /*5ecd0*/  @!UPT UIADD3 URZ, URZ, URZ, URZ ;  /* 0x0000003f3f3ff290 */ /* 0x000fe4000fffe03f */
[----:B------:R-:W-:Y:S02]  /*5ece0*/  IMAD.MOV.U32 R157, RZ, RZ, R64 ;  /* 0x000000ffff9d7224 */ /* 0x000fe400078e0040 */
[----:B------:R-:W-:Y:S02]  /*5ecf0*/  IMAD.MOV.U32 R196, RZ, RZ, R65 ;  /* 0x000000ffffc47224 */ /* 0x000fe400078e0041 */
[----:B------:R-:W-:Y:S01]  /*5ed00*/  IMAD.MOV.U32 R197, RZ, RZ, R66 ;  /* 0x000000ffffc57224 */ /* 0x000fe200078e0042 */
[----:B------:R-:W4:Y:S01]  /*5ed10*/  LDL.LU.64 R64, [R1+0x13a0] ;  /* 0x0013a00001407983 */ /* 0x000f220000300a00 */
[----:B------:R-:W-:-:S03]  /*5ed20*/  IMAD.MOV.U32 R198, RZ, RZ, R67 ;  /* 0x000000ffffc67224 */ /* 0x000fc600078e0043 */
[----:B------:R-:W4:Y:S01]  /*5ed30*/  LDL.LU.64 R66, [R1+0x13a8] ;  /* 0x0013a80001427983 */ /* 0x000f220000300a00 */
[C---:B--2---:R-:W-:Y:S11]  /*5ed40*/  HMMA.1688.F32.TF32 R84, R232.reuse, R16, R84 ;  /* 0x00000010e854723c */ /* 0x044ff60000081054 */
[----:B------:R-:W-:Y:S11]  /*5ed50*/  @!UPT UIADD3 URZ, URZ, URZ, URZ ;  /* 0x0000003f3f3ff290 */ /* 0x000ff6000fffe03f */
[----:B------:R-:W-:Y:S02]  /*5ed60*/  @!UPT UIADD3 URZ, URZ, URZ, URZ ;  /* 0x0000003f3f3ff290 */ /* 0x000fe4000fffe03f */
[----:B------:R-:W-:Y:S01]  /*5ed70*/  IMAD.MOV.U32 R199, RZ, RZ, R84 ;  /* 0x000000ffffc77224 */ /* 0x000fe200078e0054 */
[----:B------:R-:W-:Y:S01]  /*5ed80*/  MOV R158, R85 ;  /* 0x00000055009e7202 */ /* 0x000fe20000000f00 */
[----:B------:R-:W-:Y:S02]  /*5ed90*/  IMAD.MOV.U32 R159, RZ, RZ, R86 ;  /* 0x000000ffff9f7224 */ /* 0x000fe400078e0056 */
[----:B------:R-:W-:Y:S02]  /*5eda0*/  IMAD.MOV.U32 R163, RZ, RZ, R87 ;  /* 0x000000ffffa37224 */ /* 0x000fe400078e0057 */
[C---:B------:R-:W-:Y:S08]  /*5edb0*/  HMMA.1688.F32.TF32 R84, R232.reuse, R20, R80 ;  /* 0x00000014e854723c */ /* 0x040ff00000081050 */
[----:B------:R-:W-:Y:S08]  /*5edc0*/  HMMA.1688.F32.TF32 R80, R232, R104, R76 ;  /* 0x00000068e850723c */ /* 0x000ff0000008104c */
[C---:B------:R-:W-:Y:S07]  /*5edd0*/  HMMA.1688.F32.TF32 R76, R236.reuse, R24, R60 ;  /* 0x00000018ec4c723c */ /* 0x040fee000008103c */
[----:B------:R-:W-:Y:S04]  /*5ede0*/  STL.64 [R1+0x440], R84 ;  /* 0x0004405401007387 */ /* 0x000fe80000100a00 */
[----:B------:R-:W-:Y:S04]  /*5edf0*/  STL.64 [R1+0x448], R86 ;  /* 0x0004485601007387 */ /* 0x000fe80000100a00 */
[----:B------:R-:W2:Y:S04]  /*5ee00*/  LDL.LU.64 R60, [R1+0x1390] ;  /* 0x00139000013c7983 */ /* 0x000ea80000300a00 */
[----:B------:R-:W-:Y:S04]  /*5ee10*/  STL.64 [R1+0x430], R80 ;  /* 0x0004305001007387 */ /* 0x000fe80000100a00 */
[----:B------:R-:W-:Y:S04]  /*5ee20*/  STL.64 [R1+0x438], R82 ;  /* 0x0004385201007387 */ /* 0x000fe80000100a00 */
[----:B------:R-:W2:Y:S04]  /*5ee30*/  LDL.LU.64 R62, [R1+0x1398] ;  /* 0x00139800013e7983 */ /* 0x000ea80000300a00 */
[----:B------:R-:W-:Y:S04]  /*5ee40*/  STL.64 [R1+0x450], R76 ;  /* 0x0004504c01007387 */ /* 0x000fe80000100a00 */
[----:B------:R1:W-:Y:S02]  /*5ee50*/  STL.64 [R1+0x458], R78 ;  /* 0x0004584e01007387 */ /* 0x0003e40000100a00 */
[C---:B-1----:R-:W-:Y:S08]  /*5ee60*/  HMMA.1688.F32.TF32 R76, R236.reuse, R4, R72 ;  /* 0x00000004ec4c723c */ /* 0x042ff00000081048 */
[----:B---3--:R-:W-:Y:S01]  /*5ee70*/  HMMA.1688.F32.TF32 R72, R236, R216, R56 ;  /* 0x000000d8ec48723c */ /* 0x008fe20000081038 */
[----:B------:R-:W3:Y:S11]  /*5ee80*/  LDL.LU.64 R56, [R1+0x1380] ;  /* 0x0013800001387983 */ /* 0x000ef60000300a00 */
[----:B------:R-:W-:Y:S03]  /*5ee90*/  @!UPT UIADD3 URZ, URZ, URZ, URZ ;  /* 0x0000003f3f3ff290 */ /* 0x000fe6000fffe03f */
[----:B------:R-:W-:Y:S04]  /*5eea0*/  STL.64 [R1+0x460], R76 ;  /* 0x0004604c01007387 */ /* 0x000fe80000100a00 */
[----:B------:R-:W-:Y:S04]  /*5eeb0*/  STL.64 [R1+0x468], R78 ;  /* 0x0004684e01007387 */ /* 0x000fe80000100a00 */
[----:B------:R-:W3:Y:S01]  /*5eec0*/  LDL.LU.64 R58, [R1+0x1388] ;  /* 0x00138800013a7983 */ /* 0x000ee20000300a00 */
[----:B------:R-:W-:Y:S08]  /*5eed0*/  HMMA.1688.F32.TF32 R100, R232, R28, R100 ;  /* 0x0000001ce864723c */ /* 0x000ff00000081064 */
[----:B----4-:R-:W-:Y:S08]  /*5eee0*/  HMMA.1688.F32.TF32 R64, R236, R124, R64 ;  /* 0x0000007cec40723c */ /* 0x010ff00000081040 */
[C---:B------:R-:W-:Y:S08]  /*5eef0*/  HMMA.1688.F32.TF32 R52, R232.reuse, R8, R52 ;  /* 0x00000008e834723c */ /* 0x040ff00000081034 */
[----:B------:R-:W-:Y:S01]  /*5ef00*/  HMMA.1688.F32.TF32 R88, R232, R12, R88 ;  /* 0x0000000ce858723c */ /* 0x000fe20000081058 */
[----:B------:R-:W-:Y:S04]  /*5ef10*/  STL.64 [R1+0x470], R72 ;  /* 0x0004704801007387 */ /* 0x000fe80000100a00 */
[----:B------:R-:W-:Y:S04]  /*5ef20*/  STL.64 [R1+0x478], R74 ;  /* 0x0004784a01007387 */ /* 0x000fe80000100a00 */
[----:B------:R-:W3:Y:S04]  /*5ef30*/  LDL.LU.64 R132, [R1+0x1370] ;  /* 0x0013700001847983 */ /* 0x000ee80000300a00 */
[----:B------:R-:W3:Y:S01]  /*5ef40*/  LDL.LU.64 R134, [R1+0x1378] ;  /* 0x0013780001867983 */ /* 0x000ee20000300a00 */
[----:B------:R-:W-:-:S03]  /*5ef50*/  IMAD.MOV.U32 R192, RZ, RZ, R100 ;  /* 0x000000ffffc07224 */ /* 0x000fc600078e0064 */
[----:B------:R1:W-:Y:S01]  /*5ef60*/  STL.64 [R1+0x480], R64 ;  /* 0x0004804001007387 */ /* 0x0003e20000100a00 */
[----:B------:R-:W-:-:S03]  /*5ef70*/  MOV R193, R101 ;  /* 0x0000006500c17202 */ /* 0x000fc60000000f00 */
[----:B------:R1:W-:Y:S01]  /*5ef80*/  STL.64 [R1+0x488], R66 ;  /* 0x0004884201007387 */ /* 0x0003e20000100a00 */
[----:B------:R-:W-:-:S03]  /*5ef90*/  IMAD.MOV.U32 R194, RZ, RZ, R102 ;  /* 0x000000ffffc27224 */ /* 0x000fc600078e0066 */
[----:B------:R-:W3:Y:S01]  /*5efa0*/  LDL.LU.64 R128, [R1+0x1360] ;  /* 0x0013600001807983 */ /* 0x000ee20000300a00 */
[----:B------:R-:W-:Y:S02]  /*5efb0*/  IMAD.MOV.U32 R164, RZ, RZ, R103 ;  /* 0x000000ffffa47224 */ /* 0x000fe400078e0067 */
[----:B------:R-:W-:Y:S01]  /*5efc0*/  IMAD.MOV.U32 R165, RZ, RZ, R52 ;  /* 0x000000ffffa57224 */ /* 0x000fe200078e0034 */
[----:B------:R-:W3:Y:S01]  /*5efd0*/  LDL.LU.64 R130, [R1+0x1368] ;  /* 0x0013680001827983 */ /* 0x000ee20000300a00 */
[----:B------:R-:W-:Y:S01]  /*5efe0*/  IMAD.MOV.U32 R166, RZ, RZ, R53 ;  /* 0x000000ffffa67224 */ /* 0x000fe200078e0035 */
[----:B------:R-:W-:Y:S01]  /*5eff0*/  MOV R52, R55 ;  /* 0x0000003700347202 */ /* 0x000fe20000000f00 */
[----:B------:R-:W-:Y:S01]  /*5f000*/  IMAD.MOV.U32 R167, RZ, RZ, R54 ;  /* 0x000000ffffa77224 */ /* 0x000fe200078e0036 */
[----:B------:R-:W3:Y:S01]  /*5f010*/  LDL.LU.64 R100, [R1+0x1430] ;  /* 0x0014300001647983 */ /* 0x000ee20000300a00 */
[----:B------:R-:W-:Y:S02]  /*5f020*/  IMAD.MOV.U32 R53, RZ, RZ, R88 ;  /* 0x000000ffff357224 */ /* 0x000fe400078e0058 */
[----:B------:R-:W-:Y:S01]  /*5f030*/  IMAD.MOV.U32 R54, RZ, RZ, R89 ;  /* 0x000000ffff367224 */ /* 0x000fe200078e0059 */
[----:B------:R-:W3:Y:S01]  /*5f040*/  LDL.LU.64 R102, [R1+0x1438] ;  /* 0x0014380001667983 */ /* 0x000ee20000300a00 */
[----:B------:R-:W-:-:S02]  /*5f050*/  IMAD.MOV.U32 R55, RZ, RZ, R90 ;  /* 0x000000ffff377224 */ /* 0x000fc400078e005a */
[----:B------:R-:W-:Y:S01]  /*5f060*/  IMAD.MOV.U32 R195, RZ, RZ, R91 ;  /* 0x000000ffffc37224 */ /* 0x000fe200078e005b */
[----:B------:R-:W3:Y:S04]  /*5f070*/  LDL.LU.64 R88, [R1+0x1420] ;  /* 0x0014200001587983 */ /* 0x000ee80000300a00 */
[----:B------:R-:W3:Y:S04]  /*5f080*/  LDL.LU.64 R90, [R1+0x1428] ;  /* 0x00142800015a7983 */ /* 0x000ee80000300a00 */
[----:B------:R-:W3:Y:S04]  /*5f090*/  LDL.LU.64 R84, [R1+0x1530] ;  /* 0x0015300001547983 */ /* 0x000ee80000300a00 */
[----:B------:R-:W3:Y:S04]  /*5f0a0*/  LDL.LU.64 R86, [R1+0x1538] ;  /* 0x0015380001567983 */ /* 0x000ee80000300a00 */
[----:B------:R-:W3:Y:S04]  /*5f0b0*/  LDL.LU.64 R80, [R1+0x1520] ;  /* 0x0015200001507983 */ /* 0x000ee80000300a00 */
[----:B------:R-:W3:Y:S04]  /*5f0c0*/  LDL.LU.64 R82, [R1+0x1528] ;  /* 0x0015280001527983 */ /* 0x000ee80000300a00 */
[----:B-1----:R-:W3:Y:S04]  /*5f0d0*/  LDL.LU.64 R64, [R1+0x1550] ;  /* 0x0015500001407983 */ /* 0x002ee80000300a00 */
[----:B------:R-:W3:Y:S04]  /*5f0e0*/  LDL.LU.64 R66, [R1+0x1558] ;  /* 0x0015580001427983 */ /* 0x000ee80000300a00 */
[----:B------:R-:W3:Y:S04]  /*5f0f0*/  LDL.LU.64 R72, [R1+0x1540] ;  /* 0x0015400001487983 */ /* 0x000ee80000300a00 */
[----:B------:R-:W3:Y:S04]  /*5f100*/  LDL.LU.64 R74, [R1+0x1548] ;  /* 0x00154800014a7983 */ /* 0x000ee80000300a00 */
[----:B------:R-:W-:Y:S04]  /*5f110*/  LDS R232, [R252+0x80200] ;  /* 0x08020000fce87984 */ /* 0x000fe80000000800 */
[----:B------:R-:W-:Y:S04]  /*5f120*/  LDS R234, [R252+0x81200] ;  /* 0x08120000fcea7984 */ /* 0x000fe80000000800 */
[----:B------:R-:W-:Y:S04]  /*5f130*/  LDS R233, [R3+0x80200] ;  /* 0x0802000003e97984 */ /* 0x000fe80000000800 */
[----:B------:R-:W1:Y:S01]  /*5f140*/  LDS R235, [R3+0x81200] ;  /* 0x0812000003eb7984 */ /* 0x000e620000000800 */
[C---:B--2---:R-:W-:Y:S11]  /*5f150*/  HMMA.1688.F32.TF32 R60, R236.reuse, R120, R60 ;  /* 0x00000078ec3c723c */ /* 0x044ff6000008103c */
[----:B------:R-:W-:Y:S11]  /*5f160*/  @!UPT UIADD3 URZ, URZ, URZ, URZ ;  /* 0x0000003f3f3ff290 */ /* 0x000ff6000fffe03f */
[----:B------:R-:W-:Y:S01]  /*5f170*/  @!UPT UIADD3 URZ, URZ, URZ, URZ ;  /* 0x0000003f3f3ff290 */ /* 0x000fe2000fffe03f */
[----:B------:R2:W-:Y:S04]  /*5f180*/  STL.64 [R1+0x490], R60 ;  /* 0x0004903c01007387 */ /* 0x0005e80000100a00 */
[----:B------:R1:W-:Y:S04]  /*5f190*/  STL.64 [R1+0x498], R62 ;  /* 0x0004983e01007387 */ /* 0x0003e80000100a00 */
[----:B------:R-:W4:Y:S04]  /*5f1a0*/  LDL.LU.64 R76, [R1+0x16e0] ;  /* 0x0016e000014c7983 */ /* 0x000f280000300a00 */
[----:B------:R-:W4:Y:S04]  /*5f1b0*/  LDL.LU.64 R78, [R1+0x16e8] ;  /* 0x0016e800014e7983 */ /* 0x000f280000300a00 */
[----:B--2---:R-:W2:Y:S04]  /*5f1c0*/  LDL.LU.64 R60, [R1+0x1620] ;  /* 0x00162000013c7983 */ /* 0x004ea80000300a00 */
[----:B-1----:R-:W2:Y:S01]  /*5f1d0*/  LDL.LU.64 R62, [R1+0x1628] ;  /* 0x00162800013e7983 */ /* 0x002ea20000300a00 */
[C---:B---3--:R-:W-:Y:S03]  /*5f1e0*/  HMMA.1688.F32.TF32 R136, R236.reuse, R116, R56 ;  /* 0x00000074ec88723c */ /* 0x048fe60000081038 */
[----:B------:R-:W2:Y:S04]  /*5f1f0*/  LDL.LU.64 R56, [R1+0x570] ;  /* 0x0005700001387983 */ /* 0x000ea80000300a00 */
[----:B------:R-:W2:Y:S11]  /*5f200*/  LDL.LU.64 R58, [R1+0x578] ;  /* 0x00057800013a7983 */ /* 0x000eb60000300a00 */
[----:B------:R-:W-:Y:S05]  /*5f210*/  @!UPT UIADD3 URZ, URZ, URZ, URZ ;  /* 0x0000003f3f3ff290 */ /* 0x000fea000fffe03f */
[----:B------:R-:W-:Y:S04]  /*5f220*/  STL.64 [R1+0x4a0], R136 ;  /* 0x0004a08801007387 */ /* 0x000fe80000100a00 */
[----:B------:R1:W-:Y:S02]  /*5f230*/  STL.64 [R1+0x4a8], R138 ;  /* 0x0004a88a01007387 */ /* 0x0003e40000100a00 */
[C---:B-1----:R-:W-:Y:S08]  /*5f240*/  HMMA.1688.F32.TF32 R136, R236.reuse, R112, R132 ;  /* 0x00000070ec88723c */ /* 0x042ff00000081084 */
[C---:B------:R-:W-:Y:S08]  /*5f250*/  HMMA.1688.F32.TF32 R132, R236.reuse, R108, R128 ;  /* 0x0000006cec84723c */ /* 0x040ff00000081080 */
[C---:B------:R-:W-:Y:S08]  /*5f260*/  HMMA.1688.F32.TF32 R128, R236.reuse, R96, R100 ;  /* 0x00000060ec80723c */ /* 0x040ff00000081064 */
[C---:B------:R-:W-:Y:S08]  /*5f270*/  HMMA.1688.F32.TF32 R100, R236.reuse, R68, R88 ;  /* 0x00000044ec64723c */ /* 0x040ff00000081058 */
[C---:B------:R-:W-:Y:S08]  /*5f280*/  HMMA.1688.F32.TF32 R88, R236.reuse, R28, R84 ;  /* 0x0000001cec58723c */ /* 0x040ff00000081054 */
[C---:B------:R-:W-:Y:S08]  /*5f290*/  HMMA.1688.F32.TF32 R84, R236.reuse, R8, R80 ;  /* 0x00000008ec54723c */ /* 0x040ff00000081050 */
[C---:B------:R-:W-:Y:S01]  /*5f2a0*/  HMMA.1688.F32.TF32 R80, R236.reuse, R12, R64 ;  /* 0x0000000cec50723c */ /* 0x040fe20000081040 */
        /* <DEDUP_REMOVED lines=10> */
[----:B------:R-:W3:Y:S04]  /*5f350*/  LDL.LU.64 R64, [R1+0x560] ;  /* 0x0005600001407983 */ /* 0x000ee80000300a00 */
[----:B------:R-:W-:Y:S04]  /*5f360*/  STL.64 [R1+0x530], R84 ;  /* 0x0005305401007387 */ /* 0x000fe80000100a00 */
[----:B------:R-:W-:Y:S04]  /*5f370*/  STL.64 [R1+0x538], R86 ;  /* 0x0005385601007387 */ /* 0x000fe80000100a00 */
        /* <DEDUP_REMOVED lines=9> */
[C---:B----4-:R-:W-:Y:S08]  /*5f410*/  HMMA.1688.F32.TF32 R80, R236.reuse, R20, R76 ;  /* 0x00000014ec50723c */ /* 0x050ff0000008104c */
[----:B--2---:R-:W-:Y:S01]  /*5f420*/  HMMA.1688.F32.TF32 R76, R236, R104, R60 ;  /* 0x00000068ec4c723c */ /* 0x004fe2000008103c */
[----:B------:R-:W2:Y:S04]  /*5f430*/  LDL.LU.64 R60, [R1+0x5d0] ;  /* 0x0005d000013c7983 */ /* 0x000ea80000300a00 */
[----:B------:R-:W-:Y:S04]  /*5f440*/  LDS R236, [R48+0x80200] ;  /* 0x0802000030ec7984 */ /* 0x000fe80000000800 */
[----:B------:R-:W-:Y:S01]  /*5f450*/  LDS R238, [R48+0x81200] ;  /* 0x0812000030ee7984 */ /* 0x000fe20000000800 */
[C---:B------:R-:W-:Y:S03]  /*5f460*/  HMMA.1688.F32.TF32 R56, R228.reuse, R24, R56 ;  /* 0x00000018e438723c */ /* 0x040fe60000081038 */
[----:B------:R-:W-:Y:S04]  /*5f470*/  LDS R237, [R95+0x80200] ;  /* 0x080200005fed7984 */ /* 0x000fe80000000800 */
[----:B------:R1:W-:Y:S04]  /*5f480*/  STL.64 [R1+0x500], R80 ;  /* 0x0005005001007387 */ /* 0x0003e80000100a00 */
[----:B------:R4:W-:Y:S04]  /*5f490*/  STL.64 [R1+0x508], R82 ;  /* 0x0005085201007387 */ /* 0x0009e80000100a00 */
[----:B------:R-:W2:Y:S04]  /*5f4a0*/  LDL.LU.64 R62, [R1+0x5d8] ;  /* 0x0005d800013e7983 */ /* 0x000ea80000300a00 */
[----:B------:R1:W-:Y:S04]  /*5f4b0*/  STL.64 [R1+0x4e0], R76 ;  /* 0x0004e04c01007387 */ /* 0x0003e80000100a00 */
[----:B------:R1:W-:Y:S04]  /*5f4c0*/  STL.64 [R1+0x4e8], R78 ;  /* 0x0004e84e01007387 */ /* 0x0003e80000100a00 */
[----:B------:R-:W2:Y:S04]  /*5f4d0*/  LDL.LU.64 R84, [R1+0x5c0] ;  /* 0x0005c00001547983 */ /* 0x000ea80000300a00 */
[----:B------:R-:W2:Y:S04]  /*5f4e0*/  LDL.LU.64 R86, [R1+0x5c8] ;  /* 0x0005c80001567983 */ /* 0x000ea80000300a00 */
[----:B------:R4:W-:Y:S04]  /*5f4f0*/  STL.64 [R1+0x650], R56 ;  /* 0x0006503801007387 */ /* 0x0009e80000100a00 */
[----:B------:R4:W-:Y:S04]  /*5f500*/  STL.64 [R1+0x658], R58 ;  /* 0x0006583a01007387 */ /* 0x0009e80000100a00 */
[----:B-1----:R-:W2:Y:S04]  /*5f510*/  LDL.LU.64 R80, [R1+0x5b0] ;  /* 0x0005b00001507983 */ /* 0x002ea80000300a00 */
[----:B----4-:R-:W4:Y:S04]  /*5f520*/  LDL.LU.64 R82, [R1+0x5b8] ;  /* 0x0005b80001527983 */ /* 0x010f280000300a00 */
[----:B------:R-:W4:Y:S04]  /*5f530*/  LDL.LU.64 R76, [R1+0x5a0] ;  /* 0x0005a000014c7983 */ /* 0x000f280000300a00 */
[----:B------:R-:W4:Y:S04]  /*5f540*/  LDL.LU.64 R78, [R1+0x5a8] ;  /* 0x0005a800014e7983 */ /* 0x000f280000300a00 */
[----:B------:R-:W4:Y:S04]  /*5f550*/  LDL.LU.64 R56, [R1+0x590] ;  /* 0x0005900001387983 */ /* 0x000f280000300a00 */
[----:B------:R-:W4:Y:S04]  /*5f560*/  LDL.LU.64 R58, [R1+0x598] ;  /* 0x00059800013a7983 */ /* 0x000f280000300a00 */
[----:B------:R-:W1:Y:S01]  /*5f570*/  LDS R239, [R95+0x81200] ;  /* 0x081200005fef7984 */ /* 0x000e620000000800 */
[C---:B---3--:R-:W-:Y:S03]  /*5f580*/  HMMA.1688.F32.TF32 R88, R228.reuse, R4, R64 ;  /* 0x00000004e458723c */ /* 0x048fe60000081040 */
[----:B------:R-:W3:Y:S04]  /*5f590*/  LDL.LU.64 R64, [R1+0x580] ;  /* 0x0005800001407983 */ /* 0x000ee80000300a00 */
[----:B------:R-:W3:Y:S11]  /*5f5a0*/  LDL.LU.64 R66, [R1+0x588] ;  /* 0x0005880001427983 */ /* 0x000ef60000300a00 */
[----:B------:R-:W-:Y:S05]  /*5f5b0*/  @!UPT UIADD3 URZ, URZ, URZ, URZ ;  /* 0x0000003f3f3ff290 */ /* 0x000fea000fffe03f */
        /* <DEDUP_REMOVED lines=14> */
[C---:B-1----:R-:W-:Y:S08]  /*5f6a0*/  HMMA.1688.F32.TF32 R88, R228.reuse, R120, R84 ;  /* 0x00000078e458723c */ /* 0x042ff00000081054 */
[C---:B----4-:R-:W-:Y:S08]  /*5f6b0*/  HMMA.1688.F32.TF32 R84, R228.reuse, R116, R80 ;  /* 0x00000074e454723c */ /* 0x050ff00000081050 */
[C---:B------:R-:W-:Y:S07]  /*5f6c0*/  HMMA.1688.F32.TF32 R80, R228.reuse, R112, R76 ;  /* 0x00000070e450723c */ /* 0x040fee000008104c */
[----:B------:R-:W-:Y:S01]  /*5f6d0*/  STL.64 [R1+0x610], R88 ;  /* 0x0006105801007387 */ /* 0x000fe20000100a00 */
[C---:B------:R-:W-:Y:S03]  /*5f6e0*/  HMMA.1688.F32.TF32 R76, R228.reuse, R108, R56 ;  /* 0x0000006ce44c723c */ /* 0x040fe60000081038 */
[----:B------:R-:W-:Y:S04]  /*5f6f0*/  STL.64 [R1+0x618], R90 ;  /* 0x0006185a01007387 */ /* 0x000fe80000100a00 */
[----:B------:R-:W-:Y:S04]  /*5f700*/  STL.64 [R1+0x600], R84 ;  /* 0x0006005401007387 */ /* 0x000fe80000100a00 */
[----:B------:R-:W-:Y:S04]  /*5f710*/  STL.64 [R1+0x608], R86 ;  /* 0x0006085601007387 */ /* 0x000fe80000100a00 */
[----:B------:R-:W4:Y:S04]  /*5f720*/  LDL.LU.64 R56, [R1+0x6c0] ;  /* 0x0006c00001387983 */ /* 0x000f280000300a00 */
[----:B------:R-:W-:Y:S04]  /*5f730*/  STL.64 [R1+0x5f0], R80 ;  /* 0x0005f05001007387 */ /* 0x000fe80000100a00 */
[----:B------:R-:W-:Y:S04]  /*5f740*/  STL.64 [R1+0x5f8], R82 ;  /* 0x0005f85201007387 */ /* 0x000fe80000100a00 */
[----:B------:R-:W4:Y:S04]  /*5f750*/  LDL.LU.64 R58, [R1+0x6c8] ;  /* 0x0006c800013a7983 */ /* 0x000f280000300a00 */
[----:B------:R-:W-:Y:S04]  /*5f760*/  STL.64 [R1+0x5e0], R76 ;  /* 0x0005e04c01007387 */ /* 0x000fe80000100a00 */
[----:B------:R3:W-:Y:S02]  /*5f770*/  STL.64 [R1+0x5e8], R78 ;  /* 0x0005e84e01007387 */ /* 0x0007e40000100a00 */
[C---:B---3--:R-:W-:Y:S02]  /*5f780*/  HMMA.1688.F32.TF32 R76, R228.reuse, R96, R64 ;  /* 0x00000060e44c723c */ /* 0x048fe40000081040 */
[----:B------:R-:W4:Y:S04]  /*5f790*/  LDL.LU.64 R64, [R1+0x6a0] ;  /* 0x0006a00001407983 */ /* 0x000f280000300a00 */
[----:B------:R-:W4:Y:S02]  /*5f7a0*/  LDL.LU.64 R66, [R1+0x6a8] ;  /* 0x0006a80001427983 */ /* 0x000f240000300a00 */
[C---:B------:R-:W-:Y:S11]  /*5f7b0*/  HMMA.1688.F32.TF32 R72, R228.reuse, R68, R72 ;  /* 0x00000044e448723c */ /* 0x040ff60000081048 */
[----:B------:R-:W-:Y:S04]  /*5f7c0*/  @!UPT UIADD3 URZ, URZ, URZ, URZ ;  /* 0x0000003f3f3ff290 */ /* 0x000fe8000fffe03f */
[----:B------:R1:W-:Y:S04]  /*5f7d0*/  STL.64 [R1+0x5d0], R76 ;  /* 0x0005d04c01007387 */ /* 0x0003e80000100a00 */
[----:B------:R1:W-:Y:S04]  /*5f7e0*/  STL.64 [R1+0x5d8], R78 ;  /* 0x0005d84e01007387 */ /* 0x0003e80000100a00 */
[----:B------:R-:W4:Y:S04]  /*5f7f0*/  LDL.LU.64 R100, [R1+0x680] ;  /* 0x0006800001647983 */ /* 0x000f280000300a00 */
[----:B------:R-:W4:Y:S04]  /*5f800*/  LDL.LU.64 R102, [R1+0x688] ;  /* 0x0006880001667983 */ /* 0x000f280000300a00 */
[----:B------:R1:W-:Y:S04]  /*5f810*/  STL.64 [R1+0x5c0], R72 ;  /* 0x0005c04801007387 */ /* 0x0003e80000100a00 */
[----:B------:R1:W-:Y:S04]  /*5f820*/  STL.64 [R1+0x5c8], R74 ;  /* 0x0005c84a01007387 */ /* 0x0003e80000100a00 */
[----:B------:R-:W4:Y:S04]  /*5f830*/  LDL.LU.64 R88, [R1+0x670] ;  /* 0x0006700001587983 */ /* 0x000f280000300a00 */
[----:B------:R-:W4:Y:S01]  /*5f840*/  LDL.LU.64 R90, [R1+0x678] ;  /* 0x00067800015a7983 */ /* 0x000f220000300a00 */
[C---:B--2---:R-:W-:Y:S11]  /*5f850*/  HMMA.1688.F32.TF32 R60, R228.reuse, R28, R60 ;  /* 0x0000001ce43c723c */ /* 0x044ff6000008103c */
[----:B------:R-:W-:Y:S11]  /*5f860*/  @!UPT UIADD3 URZ, URZ, URZ, URZ ;  /* 0x0000003f3f3ff290 */ /* 0x000ff6000fffe03f */
[----:B------:R-:W-:Y:S01]  /*5f870*/  @!UPT UIADD3 URZ, URZ, URZ, URZ ;  /* 0x0000003f3f3ff290 */ /* 0x000fe2000fffe03f */
[----:B------:R2:W-:Y:S04]  /*5f880*/  STL.64 [R1+0x5b0], R60 ;  /* 0x0005b03c01007387 */ /* 0x0005e80000100a00 */
[----:B------:R1:W-:Y:S04]  /*5f890*/  STL.64 [R1+0x5b8], R62 ;  /* 0x0005b83e01007387 */ /* 0x0003e80000100a00 */
        /* <DEDUP_REMOVED lines=8> */
[----:B--2---:R-:W2:Y:S04]  /*5f920*/  LDL.LU.64 R60, [R1+0xce0] ;  /* 0x000ce000013c7983 */ /* 0x004ea80000300a00 */
[----:B------:R-:W2:Y:S01]  /*5f930*/  LDL.LU.64 R62, [R1+0xce8] ;  /* 0x000ce800013e7983 */ /* 0x000ea20000300a00 */
[C---:B----4-:R-:W-:Y:S03]  /*5f940*/  HMMA.1688.F32.TF32 R128, R228.reuse, R8, R56 ;  /* 0x00000008e480723c */ /* 0x050fe60000081038 */
[----:B------:R-:W4:Y:S04]  /*5f950*/  LDL.LU.64 R56, [R1+0xcd0] ;  /* 0x000cd00001387983 */ /* 0x000f280000300a00 */
[----:B------:R-:W4:Y:S11]  /*5f960*/  LDL.LU.64 R58, [R1+0xcd8] ;  /* 0x000cd800013a7983 */ /* 0x000f360000300a00 */
[----:B------:R-:W-:Y:S05]  /*5f970*/  @!UPT UIADD3 URZ, URZ, URZ, URZ ;  /* 0x0000003f3f3ff290 */ /* 0x000fea000fffe03f */
[----:B------:R-:W-:Y:S04]  /*5f980*/  STL.64 [R1+0x5a0], R128 ;  /* 0x0005a08001007387 */ /* 0x000fe80000100a00 */
[----:B------:R1:W-:Y:S02]  /*5f990*/  STL.64 [R1+0x5a8], R130 ;  /* 0x0005a88201007387 */ /* 0x0003e40000100a00 */
[C---:B-1----:R-:W-:Y:S02]  /*5f9a0*/  HMMA.1688.F32.TF32 R128, R228.reuse, R12, R64 ;  /* 0x0000000ce480723c */ /* 0x042fe40000081040 */
[----:B------:R-:W4:Y:S04]  /*5f9b0*/  LDL.LU.64 R64, [R1+0x9a0] ;  /* 0x0009a00001407983 */ /* 0x000f280000300a00 */
[----:B------:R-:W4:Y:S11]  /*5f9c0*/  LDL.LU.64 R66, [R1+0x9a8] ;  /* 0x0009a80001427983 */ /* 0x000f360000300a00 */
[----:B------:R-:W-:Y:S06]  /*5f9d0*/  @!UPT UIADD3 URZ, URZ, URZ, URZ ;  /* 0x0000003f3f3ff290 */ /* 0x000fec000fffe03f */
[----:B------:R-:W-:Y:S01]  /*5f9e0*/  STL.64 [R1+0x590], R128 ;  /* 0x0005908001007387 */ /* 0x000fe20000100a00 */
[C---:B------:R-:W-:Y:S03]  /*5f9f0*/  HMMA.1688.F32.TF32 R100, R228.reuse, R16, R100 ;  /* 0x00000010e464723c */ /* 0x040fe60000081064 */
[----:B------:R-:W-:Y:S05]  /*5fa00*/  STL.64 [R1+0x598], R130 ;  /* 0x0005988201007387 */ /* 0x000fea0000100a00 */
[C---:B------:R-:W-:Y:S11]  /*5fa10*/  HMMA.1688.F32.TF32 R88, R228.reuse, R20, R88 ;  /* 0x00000014e458723c */ /* 0x040ff60000081058 */
[----:B------:R-:W-:Y:S04]  /*5fa20*/  @!UPT UIADD3 URZ, URZ, URZ, URZ ;  /* 0x0000003f3f3ff290 */ /* 0x000fe8000fffe03f */
[----:B------:R-:W-:Y:S04]  /*5fa30*/  STL.64 [R1+0x580], R100 ;  /* 0x0005806401007387 */ /* 0x000fe80000100a00 */
[----:B------:R-:W-:Y:S04]  /*5fa40*/  STL.64 [R1+0x588], R102 ;  /* 0x0005886601007387 */ /* 0x000fe80000100a00 */
[----:B------:R-:W-:Y:S04]  /*5fa50*/  STL.64 [R1+0x570], R88 ;  /* 0x0005705801007387 */ /* 0x000fe80000100a00 */
[----:B------:R-:W-:Y:S01]  /*5fa60*/  STL.64 [R1+0x578], R90 ;  /* 0x0005785a01007387 */ /* 0x000fe20000100a00 */
[----:B---3--:R-:W-:Y:S03]  /*5fa70*/  HMMA.1688.F32.TF32 R84, R228, R104, R84 ;  /* 0x00000068e454723c */ /* 0x008fe60000081054 */
[----:B------:R-:W-:Y:S04]  /*5fa80*/  LDS R228, [R252+0x80280] ;  /* 0x08028000fce47984 */ /* 0x000fe80000000800 */
[----:B------:R-:W-:Y:S04]  /*5fa90*/  LDS R230, [R252+0x81280] ;  /* 0x08128000fce67984 */ /* 0x000fe80000000800 */
[----:B------:R-:W-:Y:S04]  /*5faa0*/  LDS R229, [R3+0x80280] ;  /* 0x0802800003e57984 */ /* 0x000fe80000000800 */
[----:B------:R-:W1:Y:S08]  /*5fab0*/  LDS R231, [R3+0x81280] ;  /* 0x0812800003e77984 */ /* 0x000e700000000800 */
[----:B------:R-:W-:Y:S04]  /*5fac0*/  STL.64 [R1+0x4f0], R84 ;  /* 0x0004f05401007387 */ /* 0x000fe80000100a00 */
[----:B------:R3:W-:Y:S02]  /*5fad0*/  STL.64 [R1+0x4f8], R86 ;  /* 0x0004f85601007387 */ /* 0x0007e40000100a00 */
[C---:B---3--:R-:W-:Y:S08]  /*5fae0*/  HMMA.1688.F32.TF32 R84, R232.reuse, R24, R80 ;  /* 0x00000018e854723c */ /* 0x048ff00000081050 */
[C---:B------:R-:W-:Y:S08]  /*5faf0*/  HMMA.1688.F32.TF32 R80, R232.reuse, R4, R76 ;  /* 0x00000004e850723c */ /* 0x040ff0000008104c */
[C---:B------:R-:W-:Y:S07]  /*5fb00*/  HMMA.1688.F32.TF32 R76, R232.reuse, R216, R72 ;  /* 0x000000d8e84c723c */ /* 0x040fee0000081048 */
[----:B------:R-:W-:Y:S01]  /*5fb10*/  STL.64 [R1+0x560], R84 ;  /* 0x0005605401007387 */ /* 0x000fe20000100a00 */
[C---:B--2---:R-:W-:Y:S03]  /*5fb20*/  HMMA.1688.F32.TF32 R72, R232.reuse, R124, R60 ;  /* 0x0000007ce848723c */ /* 0x044fe6000008103c */
[----:B------:R-:W-:Y:S04]  /*5fb30*/  STL.64 [R1+0x568], R86 ;  /* 0x0005685601007387 */ /* 0x000fe80000100a00 */
        /* <DEDUP_REMOVED lines=8> */
[C---:B----4-:R-:W-:Y:S02]  /*5fbc0*/  HMMA.1688.F32.TF32 R72, R232.reuse, R120, R56 ;  /* 0x00000078e848723c */ /* 0x050fe40000081038 */
[----:B------:R-:W3:Y:S04]  /*5fbd0*/  LDL.LU.64 R56, [R1+0x980] ;  /* 0x0009800001387983 */ /* 0x000ee80000300a00 */
[----:B------:R-:W3:Y:S02]  /*5fbe0*/  LDL.LU.64 R58, [R1+0x988] ;  /* 0x00098800013a7983 */ /* 0x000ee40000300a00 */
[C---:B------:R-:W-:Y:S11]  /*5fbf0*/  HMMA.1688.F32.TF32 R64, R232.reuse, R116, R64 ;  /* 0x00000074e840723c */ /* 0x040ff60000081040 */
[----:B------:R-:W-:Y:S04]  /*5fc00*/  @!UPT UIADD3 URZ, URZ, URZ, URZ ;  /* 0x0000003f3f3ff290 */ /* 0x000fe8000fffe03f */
[----:B------:R4:W-:Y:S04]  /*5fc10*/  STL.64 [R1+0x6a0], R72 ;  /* 0x0006a04801007387 */ /* 0x0009e80000100a00 */
[----:B------:R1:W-:Y:S04]  /*5fc20*/  STL.64 [R1+0x6a8], R74 ;  /* 0x0006a84a01007387 */ /* 0x0003e80000100a00 */
[----:B------:R-:W3:Y:S04]  /*5fc30*/  LDL.LU.64 R140, [R1+0x1350] ;  /* 0x00135000018c7983 */ /* 0x000ee80000300a00 */
[----:B------:R-:W3:Y:S04]  /*5fc40*/  LDL.LU.64 R142, [R1+0x1358] ;  /* 0x00135800018e7983 */ /* 0x000ee80000300a00 */
[----:B------:R1:W-:Y:S04]  /*5fc50*/  STL.64 [R1+0x6c0], R64 ;  /* 0x0006c04001007387 */ /* 0x0003e80000100a00 */
        /* <DEDUP_REMOVED lines=17> */
[----:B----4-:R-:W4:Y:S04]  /*5fd70*/  LDL.LU.64 R72, [R1+0x7b0] ;  /* 0x0007b00001487983 */ /* 0x010f280000300a00 */
[----:B-1----:R-:W4:Y:S04]  /*5fd80*/  LDL.LU.64 R74, [R1+0x7b8] ;  /* 0x0007b800014a7983 */ /* 0x002f280000300a00 */
[----:B------:R-:W4:Y:S04]  /*5fd90*/  LDL.LU.64 R64, [R1+0x7c0] ;  /* 0x0007c00001407983 */ /* 0x000f280000300a00 */
[----:B------:R-:W4:Y:S01]  /*5fda0*/  LDL.LU.64 R66, [R1+0x7c8] ;  /* 0x0007c80001427983 */ /* 0x000f220000300a00 */
[C---:B--2---:R-:W-:Y:S03]  /*5fdb0*/  HMMA.1688.F32.TF32 R152, R232.reuse, R112, R60 ;  /* 0x00000070e898723c */ /* 0x044fe6000008103c */
[----:B------:R-:W2:Y:S04]  /*5fdc0*/  LDL.LU.64 R60, [R1+0x7d0] ;  /* 0x0007d000013c7983 */ /* 0x000ea80000300a00 */
[----:B------:R-:W2:Y:S11]  /*5fdd0*/  LDL.LU.64 R62, [R1+0x7d8] ;  /* 0x0007d800013e7983 */ /* 0x000eb60000300a00 */
[----:B------:R-:W-:Y:S05]  /*5fde0*/  @!UPT UIADD3 URZ, URZ, URZ, URZ ;  /* 0x0000003f3f3ff290 */ /* 0x000fea000fffe03f */
        /* <DEDUP_REMOVED lines=14> */
[C---:B------:R-:W-:Y:S08]  /*5fed0*/  HMMA.1688.F32.TF32 R88, R232.reuse, R20, R84 ;  /* 0x00000014e858723c */ /* 0x040ff00000081054 */
[----:B------:R-:W-:Y:S01]  /*5fee0*/  HMMA.1688.F32.TF32 R84, R232, R104, R80 ;  /* 0x00000068e854723c */ /* 0x000fe20000081050 */
[----:B------:R-:W-:Y:S04]  /*5fef0*/  STL.64 [R1+0x700], R152 ;  /* 0x0007009801007387 */ /* 0x000fe80000100a00 */
[----:B------:R-:W-:Y:S03]  /*5ff00*/  LDS R232, [R252+0x80300] ;  /* 0x08030000fce87984 */ /* 0x000fe60000000800 */
[C---:B------:R-:W-:Y:S01]  /*5ff10*/  HMMA.1688.F32.TF32 R80, R236.reuse, R24, R76 ;  /* 0x00000018ec50723c */ /* 0x040fe2000008104c */
[----:B------:R-:W-:Y:S04]  /*5ff20*/  STL.64 [R1+0x708], R154 ;  /* 0x0007089a01007387 */ /* 0x000fe80000100a00 */
[----:B------:R-:W-:Y:S03]  /*5ff30*/  LDS R234, [R252+0x81300] ;  /* 0x08130000fcea7984 */ /* 0x000fe60000000800 */
[C---:B----4-:R-:W-:Y:S01]  /*5ff40*/  HMMA.1688.F32.TF32 R76, R236.reuse, R4, R72 ;  /* 0x00000004ec4c723c */ /* 0x050fe20000081048 */
        /* <DEDUP_REMOVED lines=17> */
[----:B------:R-:W4:Y:S04]  /*60060*/  LDL.LU.64 R72, [R1+0x7f0] ;  /* 0x0007f00001487983 */ /* 0x000f280000300a00 */
[----:B------:R-:W-:Y:S04]  /*60070*/  STL.64 [R1+0x7b0], R76 ;  /* 0x0007b04c01007387 */ /* 0x000fe80000100a00 */
[----:B------:R-:W-:Y:S04]  /*60080*/  STL.64 [R1+0x7b8], R78 ;  /* 0x0007b84e01007387 */ /* 0x000fe80000100a00 */
[----:B------:R-:W4:Y:S04]  /*60090*/  LDL.LU.64 R74, [R1+0x7f8] ;  /* 0x0007f800014a7983 */ /* 0x000f280000300a00 */
[----:B------:R1:W-:Y:S04]  /*600a0*/  STL.64 [R1+0x7c0], R64 ;  /* 0x0007c04001007387 */ /* 0x0003e80000100a00 */
[----:B------:R1:W-:Y:S04]  /*600b0*/  STL.64 [R1+0x7c8], R66 ;  /* 0x0007c84201007387 */ /* 0x0003e80000100a00 */
[----:B------:R-:W-:Y:S04]  /*600c0*/  LDS R233, [R3+0x80300] ;  /* 0x0803000003e97984 */ /* 0x000fe80000000800 */
[----:B-1----:R-:W4:Y:S04]  /*600d0*/  LDL.LU.64 R64, [R1+0x800] ;  /* 0x0008000001407983 */ /* 0x002f280000300a00 */
[----:B------:R-:W4:Y:S04]  /*600e0*/  LDL.LU.64 R66, [R1+0x808] ;  /* 0x0008080001427983 */ /* 0x000f280000300a00 */
[----:B------:R-:W-:Y:S01]  /*600f0*/  LDS R235, [R3+0x81300] ;  /* 0x0813000003eb7984 */ /* 0x000fe20000000800 */
[C---:B--2---:R-:W-:Y:S11]  /*60100*/  HMMA.1688.F32.TF32 R60, R236.reuse, R124, R60 ;  /* 0x0000007cec3c723c */ /* 0x044ff6000008103c */
[----:B------:R-:W-:Y:S11]  /*60110*/  @!UPT UIADD3 URZ, URZ, URZ, URZ ;  /* 0x0000003f3f3ff290 */ /* 0x000ff6000fffe03f */
[----:B------:R-:W-:Y:S01]  /*60120*/  @!UPT UIADD3 URZ, URZ, URZ, URZ ;  /* 0x0000003f3f3ff290 */ /* 0x000fe2000fffe03f */
[----:B------:R1:W-:Y:S04]  /*60130*/  STL.64 [R1+0x7d0], R60 ;  /* 0x0007d03c01007387 */ /* 0x0003e80000100a00 */
[----:B------:R2:W-:Y:S04]  /*60140*/  STL.64 [R1+0x7d8], R62 ;  /* 0x0007d83e01007387 */ /* 0x0005e80000100a00 */
[----:B-1----:R-:W4:Y:S04]  /*60150*/  LDL.LU.64 R60, [R1+0x820] ;  /* 0x00082000013c7983 */ /* 0x002f280000300a00 */
[----:B--2---:R-:W2:Y:S01]  /*60160*/  LDL.LU.64 R62, [R1+0x828] ;  /* 0x00082800013e7983 */ /* 0x004ea20000300a00 */
[C---:B---3--:R-:W-:Y:S11]  /*60170*/  HMMA.1688.F32.TF32 R56, R236.reuse, R120, R56 ;  /* 0x00000078ec38723c */ /* 0x048ff60000081038 */
[----:B------:R-:W-:Y:S11]  /*60180*/  @!UPT UIADD3 URZ, URZ, URZ, URZ ;  /* 0x0000003f3f3ff290 */ /* 0x000ff6000fffe03f */
[----:B------:R-:W-:Y:S01]  /*60190*/  @!UPT UIADD3 URZ, URZ, URZ, URZ ;  /* 0x0000003f3f3ff290 */ /* 0x000fe2000fffe03f */
        /* <DEDUP_REMOVED lines=16> */
[----:B-1----:R-:W2:Y:S04]  /*602a0*/  LDL.LU.64 R56, [R1+0x840] ;  /* 0x0008400001387983 */ /* 0x002ea80000300a00 */
[----:B---3--:R-:W3:Y:S01]  /*602b0*/  LDL.LU.64 R58, [R1+0x848] ;  /* 0x00084800013a7983 */ /* 0x008ee20000300a00 */
        /* <DEDUP_REMOVED lines=33> */
[----:B---3--:R-:W-:Y:S03]  /*604d0*/  HMMA.1688.F32.TF32 R76, R236, R104, R56 ;  /* 0x00000068ec4c723c */ /* 0x008fe60000081038 */
        /* <DEDUP_REMOVED lines=9> */
[----:B------:R4:W-:Y:S04]  /*60570*/  STL.64 [R1+0x848], R78 ;  /* 0x0008484e01007387 */ /* 0x0009e80000100a00 */
[----:B------:R-:W-:Y:S04]  /*60580*/  LDS R236, [R48+0x80280] ;  /* 0x0802800030ec7984 */ /* 0x000fe80000000800 */
[----:B------:R-:W-:Y:S04]  /*60590*/  LDS R238, [R48+0x81280] ;  /* 0x0812800030ee7984 */ /* 0x000fe80000000800 */
[----:B------:R-:W-:Y:S04]  /*605a0*/  LDS R237, [R95+0x80280] ;  /* 0x080280005fed7984 */ /* 0x000fe80000000800 */
[----:B------:R-:W1:Y:S01]  /*605b0*/  LDS R239, [R95+0x81280] ;  /* 0x081280005fef7984 */ /* 0x000e620000000800 */
        /* <DEDUP_REMOVED lines=19> */
[----:B------:R-:W4:Y:S04]  /*606f0*/  LDL.LU.64 R80, [R1+0x930] ;  /* 0x0009300001507983 */ /* 0x000f280000300a00 */
[----:B------:R-:W4:Y:S04]  /*60700*/  LDL.LU.64 R82, [R1+0x938] ;  /* 0x0009380001527983 */ /* 0x000f280000300a00 */
[----:B-1----:R-:W4:Y:S04]  /*60710*/  LDL.LU.64 R76, [R1+0xcb0] ;  /* 0x000cb000014c7983 */ /* 0x002f280000300a00 */
[----:B------:R-:W4:Y:S04]  /*60720*/  LDL.LU.64 R78, [R1+0xcb8] ;  /* 0x000cb800014e7983 */ /* 0x000f280000300a00 */
[----:B--2---:R-:W2:Y:S04]  /*60730*/  LDL.LU.64 R60, [R1+0xcc0] ;  /* 0x000cc000013c7983 */ /* 0x004ea80000300a00 */
[----:B------:R-:W2:Y:S01]  /*60740*/  LDL.LU.64 R62, [R1+0xcc8] ;  /* 0x000cc800013e7983 */ /* 0x000ea20000300a00 */
[C---:B---3--:R-:W-:Y:S03]  /*60750*/  HMMA.1688.F32.TF32 R88, R228.reuse, R124, R56 ;  /* 0x0000007ce458723c */ /* 0x048fe60000081038 */
[----:B------:R-:W3:Y:S04]  /*60760*/  LDL.LU.64 R56, [R1+0x1300] ;  /* 0x0013000001387983 */ /* 0x000ee80000300a00 */
[----:B------:R-:W3:Y:S11]  /*60770*/  LDL.LU.64 R58, [R1+0x1308] ;  /* 0x00130800013a7983 */ /* 0x000ef60000300a00 */
[----:B------:R-:W-:Y:S05]  /*60780*/  @!UPT UIADD3 URZ, URZ, URZ, URZ ;  /* 0x0000003f3f3ff290 */ /* 0x000fea000fffe03f */
        /* <DEDUP_REMOVED lines=10> */
[----:B------:R-:W4:Y:S02]  /*60830*/  LDL.LU.64 R66, [R1+0x1338] ;  /* 0x0013380001427983 */ /* 0x000f240000300a00 */
[C---:B------:R-:W-:Y:S11]  /*60840*/  HMMA.1688.F32.TF32 R84, R228.reuse, R112, R84 ;  /* 0x00000070e454723c */ /* 0x040ff60000081054 */
[----:B------:R-:W-:Y:S04]  /*60850*/  @!UPT UIADD3 URZ, URZ, URZ, URZ ;  /* 0x0000003f3f3ff290 */ /* 0x000fe8000fffe03f */
[----:B------:R-:W-:Y:S04]  /*60860*/  STL.64 [R1+0x960], R88 ;  /* 0x0009605801007387 */ /* 0x000fe80000100a00 */
[----:B------:R-:W-:Y:S04]  /*60870*/  STL.64 [R1+0x968], R90 ;  /* 0x0009685a01007387 */ /* 0x000fe80000100a00 */
[----:B------:R-:W-:Y:S04]  /*60880*/  STL.64 [R1+0x950], R84 ;  /* 0x0009505401007387 */ /* 0x000fe80000100a00 */
[----:B------:R-:W-:Y:S01]  /*60890*/  STL.64 [R1+0x958], R86 ;  /* 0x0009585601007387 */ /* 0x000fe20000100a00 */
[C---:B------:R-:W-:Y:S08]  /*608a0*/  HMMA.1688.F32.TF32 R80, R228.reuse, R108, R80 ;  /* 0x0000006ce450723c */ /* 0x040ff00000081050 */
[C---:B------:R-:W-:Y:S11]  /*608b0*/  HMMA.1688.F32.TF32 R76, R228.reuse, R96, R76 ;  /* 0x00000060e44c723c */ /* 0x040ff6000008104c */
[----:B------:R-:W-:Y:S04]  /*608c0*/  @!UPT UIADD3 URZ, URZ, URZ, URZ ;  /* 0x0000003f3f3ff290 */ /* 0x000fe8000fffe03f */
[----:B------:R-:W-:Y:S04]  /*608d0*/  STL.64 [R1+0x940], R80 ;  /* 0x0009405001007387 */ /* 0x000fe80000100a00 */
[----:B------:R-:W-:Y:S04]  /*608e0*/  STL.64 [R1+0x948], R82 ;  /* 0x0009485201007387 */ /* 0x000fe80000100a00 */
        /* <DEDUP_REMOVED lines=12> */
[----:B------:R1:W-:Y:S04]  /*609b0*/  STL.64 [R1+0x910], R76 ;  /* 0x0009104c01007387 */ /* 0x0003e80000100a00 */
[----:B------:R1:W-:Y:S04]  /*609c0*/  STL.64 [R1+0x918], R78 ;  /* 0x0009184e01007387 */ /* 0x0003e80000100a00 */
[----:B------:R-:W3:Y:S04]  /*609d0*/  LDL.LU.64 R100, [R1+0x1400] ;  /* 0x0014000001647983 */ /* 0x000ee80000300a00 */
[----:B------:R-:W3:Y:S01]  /*609e0*/  LDL.LU.64 R102, [R1+0x1408] ;  /* 0x0014080001667983 */ /* 0x000ee20000300a00 */
[C---:B----4-:R-:W-:Y:S08]  /*609f0*/  HMMA.1688.F32.TF32 R72, R228.reuse, R8, R72 ;  /* 0x00000008e448723c */ /* 0x050ff00000081048 */
        /* <DEDUP_REMOVED lines=14> */
[----:B----4-:R-:W4:Y:S04]  /*60ae0*/  LDL.LU.64 R72, [R1+0x9f0] ;  /* 0x0009f00001487983 */ /* 0x010f280000300a00 */
[----:B------:R-:W4:Y:S04]  /*60af0*/  LDL.LU.64 R74, [R1+0x9f8] ;  /* 0x0009f800014a7983 */ /* 0x000f280000300a00 */
        /* <DEDUP_REMOVED lines=10> */
[----:B------:R-:W3:Y:S02]  /*60ba0*/  LDL.LU.64 R58, [R1+0xa28] ;  /* 0x000a2800013a7983 */ /* 0x000ee40000300a00 */
[----:B------:R-:W-:Y:S11]  /*60bb0*/  HMMA.1688.F32.TF32 R100, R228, R104, R100 ;  /* 0x00000068e464723c */ /* 0x000ff60000081064 */
[----:B------:R-:W-:Y:S04]  /*60bc0*/  @!UPT UIADD3 URZ, URZ, URZ, URZ ;  /* 0x0000003f3f3ff290 */ /* 0x000fe8000fffe03f */
[----:B------:R-:W-:Y:S04]  /*60bd0*/  STL.64 [R1+0x8d0], R128 ;  /* 0x0008d08001007387 */ /* 0x000fe80000100a00 */
[----:B------:R-:W-:Y:S04]  /*60be0*/  STL.64 [R1+0x8d8], R130 ;  /* 0x0008d88201007387 */ /* 0x000fe80000100a00 */
[----:B------:R-:W-:Y:S04]  /*60bf0*/  LDS R228, [R48+0x80300] ;  /* 0x0803000030e47984 */ /* 0x000fe80000000800 */
[----:B------:R-:W-:Y:S04]  /*60c00*/  LDS R230, [R48+0x81300] ;  /* 0x0813000030e67984 */ /* 0x000fe80000000800 */
[----:B------:R-:W-:Y:S04]  /*60c10*/  LDS R229, [R95+0x80300] ;  /* 0x080300005fe57984 */ /* 0x000fe80000000800 */
[----:B------:R-:W1:Y:S04]  /*60c20*/  LDS R231, [R95+0x81300] ;  /* 0x081300005fe77984 */ /* 0x000e680000000800 */
[----:B------:R-:W-:Y:S04]  /*60c30*/  STL.64 [R1+0x850], R100 ;  /* 0x0008506401007387 */ /* 0x000fe80000100a00 */
[----:B------:R1:W-:Y:S02]  /*60c40*/  STL.64 [R1+0x858], R102 ;  /* 0x0008586601007387 */ /* 0x0003e40000100a00 */
[C---:B-1----:R-:W-:Y:S08]  /*60c50*/  HMMA.1688.F32.TF32 R100, R236.reuse, R24, R88 ;  /* 0x00000018ec64723c */ /* 0x042ff00000081058 */
[C---:B------:R-:W-:Y:S08]  /*60c60*/  HMMA.1688.F32.TF32 R88, R236.reuse, R4, R84 ;  /* 0x00000004ec58723c */ /* 0x040ff00000081054 */
[C---:B------:R-:W-:Y:S08]  /*60c70*/  HMMA.1688.F32.TF32 R84, R236.reuse, R216, R80 ;  /* 0x000000d8ec54723c */ /* 0x040ff00000081050 */
[C---:B------:R-:W-:Y:S08]  /*60c80*/  HMMA.1688.F32.TF32 R80, R236.reuse, R124, R76 ;  /* 0x0000007cec50723c */ /* 0x040ff0000008104c */
[C---:B----4-:R-:W-:Y:S01]  /*60c90*/  HMMA.1688.F32.TF32 R76, R236.reuse, R120, R72 ;  /* 0x00000078ec4c723c */ /* 0x050fe20000081048 */
[----:B------:R-:W-:Y:S04]  /*60ca0*/  STL.64 [R1+0x8c0], R100 ;  /* 0x0008c06401007387 */ /* 0x000fe80000100a00 */
[----:B------:R-:W-:Y:S04]  /*60cb0*/  STL.64 [R1+0x8c8], R102 ;  /* 0x0008c86601007387 */ /* 0x000fe80000100a00 */
[----:B------:R-:W-:Y:S04]  /*60cc0*/  STL.64 [R1+0x9c0], R88 ;  /* 0x0009c05801007387 */ /* 0x000fe80000100a00 */
[----:B------:R-:W-:Y:S01]  /*60cd0*/  STL.64 [R1+0x9c8], R90 ;  /* 0x0009c85a01007387 */ /* 0x000fe20000100a00 */
[C---:B------:R-:W-:Y:S03]  /*60ce0*/  HMMA.1688.F32.TF32 R72, R236.reuse, R116, R64 ;  /* 0x00000074ec48723c */ /* 0x040fe60000081040 */
[----:B------:R-:W-:Y:S04]  /*60cf0*/  STL.64 [R1+0x9d0], R84 ;  /* 0x0009d05401007387 */ /* 0x000fe80000100a00 */
        /* <DEDUP_REMOVED lines=8> */
[----:B------:R-:W-:Y:S04]  /*60d80*/  STL.64 [R1+0xa08], R74 ;  /* 0x000a084a01007387 */ /* 0x000fe80000100a00 */
[----:B------:R-:W4:Y:S04]  /*60d90*/  LDL.LU.64 R140, [R1+0xa40] ;  /* 0x000a4000018c7983 */ /* 0x000f280000300a00 */
[----:B------:R-:W4:Y:S01]  /*60da0*/  LDL.LU.64 R142, [R1+0xa48] ;  /* 0x000a4800018e7983 */ /* 0x000f220000300a00 */
[C---:B--2---:R-:W-:Y:S11]  /*60db0*/  HMMA.1688.F32.TF32 R60, R236.reuse, R112, R60 ;  /* 0x00000070ec3c723c */ /* 0x044ff6000008103c */
[----:B------:R-:W-:Y:S11]  /*60dc0*/  @!UPT UIADD3 URZ, URZ, URZ, URZ ;  /* 0x0000003f3f3ff290 */ /* 0x000ff6000fffe03f */
[----:B------:R-:W-:Y:S01]  /*60dd0*/  @!UPT UIADD3 URZ, URZ, URZ, URZ ;  /* 0x0000003f3f3ff290 */ /* 0x000fe2000fffe03f */
[----:B------:R-:W-:Y:S04]  /*60de0*/  STL.64 [R1+0xa10], R60 ;  /* 0x000a103c01007387 */ /* 0x000fe80000100a00 */
[----:B------:R-:W-:Y:S04]  /*60df0*/  STL.64 [R1+0xa18], R62 ;  /* 0x000a183e01007387 */ /* 0x000fe80000100a00 */
[----:B------:R-:W2:Y:S04]  /*60e00*/  LDL.LU.64 R136, [R1+0xa50] ;  /* 0x000a500001887983 */ /* 0x000ea80000300a00 */
[----:B------:R-:W2:Y:S01]  /*60e10*/  LDL.LU.64 R138, [R1+0xa58] ;  /* 0x000a5800018a7983 */ /* 0x000ea20000300a00 */
[C---:B---3--:R-:W-:Y:S11]  /*60e20*/  HMMA.1688.F32.TF32 R56, R236.reuse, R108, R56 ;  /* 0x0000006cec38723c */ /* 0x048ff60000081038 */
[----:B------:R-:W-:Y:S11]  /*60e30*/  @!UPT UIADD3 URZ, URZ, URZ, URZ ;  /* 0x0000003f3f3ff290 */ /* 0x000ff6000fffe03f */
[----:B------:R-:W-:Y:S01]  /*60e40*/  @!UPT UIADD3 URZ, URZ, URZ, URZ ;  /* 0x0000003f3f3ff290 */ /* 0x000fe2000fffe03f */
[----:B------:R1:W-:Y:S04]  /*60e50*/  STL.64 [R1+0xa20], R56 ;  /* 0x000a203801007387 */ /* 0x0003e80000100a00 */
[----:B------:R3:W-:Y:S04]  /*60e60*/  STL.64 [R1+0xa28], R58 ;  /* 0x000a283a01007387 */ /* 0x0007e80000100a00 */
[----:B-1----:R-:W2:Y:S04]  /*60e70*/  LDL.LU.64 R56, [R1+0xa70] ;  /* 0x000a700001387983 */ /* 0x002ea80000300a00 */
[----:B---3--:R-:W3:Y:S04]  /*60e80*/  LDL.LU.64 R58, [R1+0xa78] ;  /* 0x000a7800013a7983 */ /* 0x008ee80000300a00 */
        /* <DEDUP_REMOVED lines=18> */
[C---:B----4-:R-:W-:Y:S03]  /*60fb0*/  HMMA.1688.F32.TF32 R152, R236.reuse, R96, R64 ;  /* 0x00000060ec98723c */ /* 0x050fe60000081040 */
[----:B------:R-:W4:Y:S04]  /*60fc0*/  LDL.LU.64 R64, [R1+0xb70] ;  /* 0x000b700001407983 */ /* 0x000f280000300a00 */
[----:B------:R-:W4:Y:S11]  /*60fd0*/  LDL.LU.64 R66, [R1+0xb78] ;  /* 0x000b780001427983 */ /* 0x000f360000300a00 */
[----:B------:R-:W-:Y:S05]  /*60fe0*/  @!UPT UIADD3 URZ, URZ, URZ, URZ ;  /* 0x0000003f3f3ff290 */ /* 0x000fea000fffe03f */
[----:B------:R-:W-:Y:S04]  /*60ff0*/  STL.64 [R1+0xa30], R152 ;  /* 0x000a309801007387 */ /* 0x000fe80000100a00 */
[----:B------:R1:W-:Y:S02]  /*61000*/  STL.64 [R1+0xa38], R154 ;  /* 0x000a389a01007387 */ /* 0x0003e40000100a00 */
[C---:B-1----:R-:W-:Y:S11]  /*61010*/  HMMA.1688.F32.TF32 R152, R236.reuse, R68, R140 ;  /* 0x00000044ec98723c */ /* 0x042ff6000008108c */
[----:B------:R-:W-:Y:S11]  /*61020*/  @!UPT UIADD3 URZ, URZ, URZ, URZ ;  /* 0x0000003f3f3ff290 */ /* 0x000ff6000fffe03f */
[----:B------:R-:W-:Y:S01]  /*61030*/  @!UPT UIADD3 URZ, URZ, URZ, URZ ;  /* 0x0000003f3f3ff290 */ /* 0x000fe2000fffe03f */
[----:B------:R-:W-:Y:S04]  /*61040*/  STL.64 [R1+0xa40], R152 ;  /* 0x000a409801007387 */ /* 0x000fe80000100a00 */
[----:B------:R-:W-:Y:S01]  /*61050*/  STL.64 [R1+0xa48], R154 ;  /* 0x000a489a01007387 */ /* 0x000fe20000100a00 */
[C---:B--2---:R-:W-:Y:S08]  /*61060*/  HMMA.1688.F32.TF32 R140, R236.reuse, R28, R136 ;  /* 0x0000001cec8c723c */ /* 0x044ff00000081088 */
[C---:B---3--:R-:W-:Y:S01]  /*61070*/  HMMA.1688.F32.TF32 R136, R236.reuse, R8, R56 ;  /* 0x00000008ec88723c */ /* 0x048fe20000081038 */
[----:B------:R-:W2:Y:S11]  /*61080*/  LDL.LU.64 R56, [R1+0xbf0] ;  /* 0x000bf00001387983 */ /* 0x000eb60000300a00 */
[----:B------:R-:W-:Y:S03]  /*61090*/  @!UPT UIADD3 URZ, URZ, URZ, URZ ;  /* 0x0000003f3f3ff290 */ /* 0x000fe6000fffe03f */
[----:B------:R-:W-:Y:S04]  /*610a0*/  STL.64 [R1+0xa50], R140 ;  /* 0x000a508c01007387 */ /* 0x000fe80000100a00 */
[----:B------:R-:W-:Y:S04]  /*610b0*/  STL.64 [R1+0xa58], R142 ;  /* 0x000a588e01007387 */ /* 0x000fe80000100a00 */
[----:B------:R-:W2:Y:S04]  /*610c0*/  LDL.LU.64 R58, [R1+0xbf8] ;  /* 0x000bf800013a7983 */ /* 0x000ea80000300a00 */
[----:B------:R-:W-:Y:S04]  /*610d0*/  STL.64 [R1+0xa70], R136 ;  /* 0x000a708801007387 */ /* 0x000fe80000100a00 */
[----:B------:R1:W-:Y:S02]  /*610e0*/  STL.64 [R1+0xa78], R138 ;  /* 0x000a788a01007387 */ /* 0x0003e40000100a00 */
[C---:B-1----:R-:W-:Y:S08]  /*610f0*/  HMMA.1688.F32.TF32 R136, R236.reuse, R12, R132 ;  /* 0x0000000cec88723c */ /* 0x042ff00000081084 */
[C---:B------:R-:W-:Y:S08]  /*61100*/  HMMA.1688.F32.TF32 R132, R236.reuse, R16, R128 ;  /* 0x00000010ec84723c */ /* 0x040ff00000081080 */
[C---:B------:R-:W-:Y:S08]  /*61110*/  HMMA.1688.F32.TF32 R128, R236.reuse, R20, R100 ;  /* 0x00000014ec80723c */ /* 0x040ff00000081064 */
[----:B------:R-:W-:Y:S01]  /*61120*/  HMMA.1688.F32.TF32 R100, R236, R104, R88 ;  /* 0x00000068ec64723c */ /* 0x000fe20000081058 */
[----:B------:R-:W-:Y:S04]  /*61130*/  STL.64 [R1+0xa80], R136 ;  /* 0x000a808801007387 */ /* 0x000fe80000100a00 */
[----:B------:R-:W-:Y:S03]  /*61140*/  LDS R236, [R252+0x80380] ;  /* 0x08038000fcec7984 */ /* 0x000fe60000000800 */
[C---:B------:R-:W-:Y:S01]  /*61150*/  HMMA.1688.F32.TF32 R88, R232.reuse, R24, R84 ;  /* 0x00000018e858723c */ /* 0x040fe20000081054 */
[----:B------:R-:W-:Y:S04]  /*61160*/  LDS R238, [R252+0x81380] ;  /* 0x08138000fcee7984 */ /* 0x000fe80000000800 */
[----:B------:R-:W-:Y:S03]  /*61170*/  LDS R237, [R3+0x80380] ;  /* 0x0803800003ed7984 */ /* 0x000fe60000000800 */
[C---:B------:R-:W-:Y:S01]  /*61180*/  HMMA.1688.F32.TF32 R84, R232.reuse, R4, R80 ;  /* 0x00000004e854723c */ /* 0x040fe20000081050 */
[----:B------:R-:W-:Y:S07]  /*61190*/  LDS R239, [R3+0x81380] ;  /* 0x0813800003ef7984 */ /* 0x000fee0000000800 */
[C---:B------:R-:W-:Y:S08]  /*611a0*/  HMMA.1688.F32.TF32 R80, R232.reuse, R216, R76 ;  /* 0x000000d8e850723c */ /* 0x040ff0000008104c */
[C---:B------:R-:W-:Y:S01]  /*611b0*/  HMMA.1688.F32.TF32 R76, R232.reuse, R124, R72 ;  /* 0x0000007ce84c723c */ /* 0x040fe20000081048 */
[----:B------:R-:W-:Y:S04]  /*611c0*/  STL.64 [R1+0xa88], R138 ;  /* 0x000a888a01007387 */ /* 0x000fe80000100a00 */
[----:B------:R1:W-:Y:S04]  /*611d0*/  STL.64 [R1+0xa90], R132 ;  /* 0x000a908401007387 */ /* 0x0003e80000100a00 */
[----:B------:R3:W-:Y:S04]  /*611e0*/  STL.64 [R1+0xa98], R134 ;  /* 0x000a988601007387 */ /* 0x0007e80000100a00 */
[----:B------:R1:W-:Y:S04]  /*611f0*/  STL.64 [R1+0xac0], R128 ;  /* 0x000ac08001007387 */ /* 0x0003e80000100a00 */
[----:B------:R1:W-:Y:S04]  /*61200*/  STL.64 [R1+0xac8], R130 ;  /* 0x000ac88201007387 */ /* 0x0003e80000100a00 */
[----:B------:R1:W-:Y:S04]  /*61210*/  STL.64 [R1+0xab0], R100 ;  /* 0x000ab06401007387 */ /* 0x0003e80000100a00 */
[----:B------:R1:W-:Y:S04]  /*61220*/  STL.64 [R1+0xab8], R102 ;  /* 0x000ab86601007387 */ /* 0x0003e80000100a00 */
[----:B------:R-:W-:Y:S04]  /*61230*/  STL.64 [R1+0xad0], R88 ;  /* 0x000ad05801007387 */ /* 0x000fe80000100a00 */
[----:B------:R-:W-:Y:S01]  /*61240*/  STL.64 [R1+0xad8], R90 ;  /* 0x000ad85a01007387 */ /* 0x000fe20000100a00 */
[C---:B------:R-:W-:Y:S03]  /*61250*/  HMMA.1688.F32.TF32 R72, R232.reuse, R120, R60 ;  /* 0x00000078e848723c */ /* 0x040fe6000008103c */
[----:B------:R-:W-:Y:S04]  /*61260*/  STL.64 [R1+0xae0], R84 ;  /* 0x000ae05401007387 */ /* 0x000fe80000100a00 */
[----:B------:R-:W-:Y:S04]  /*61270*/  STL.64 [R1+0xae8], R86 ;  /* 0x000ae85601007387 */ /* 0x000fe80000100a00 */
[----:B------:R-:W-:Y:S04]  /*61280*/  STL.64 [R1+0xaf0], R80 ;  /* 0x000af05001007387 */ /* 0x000fe80000100a00 */
[----:B------:R-:W-:Y:S04]  /*61290*/  STL.64 [R1+0xaf8], R82 ;  /* 0x000af85201007387 */ /* 0x000fe80000100a00 */
[----:B------:R-:W2:Y:S04]  /*612a0*/  LDL.LU.64 R60, [R1+0xbe0] ;  /* 0x000be000013c7983 */ /* 0x000ea80000300a00 */
[----:B------:R-:W-:Y:S04]  /*612b0*/  STL.64 [R1+0xb00], R76 ;  /* 0x000b004c01007387 */ /* 0x000fe80000100a00 */
[----:B------:R-:W-:Y:S04]  /*612c0*/  STL.64 [R1+0xb08], R78 ;  /* 0x000b084e01007387 */ /* 0x000fe80000100a00 */
[----:B------:R-:W2:Y:S01]  /*612d0*/  LDL.LU.64 R62, [R1+0xbe8] ;  /* 0x000be800013e7983 */ /* 0x000ea20000300a00 */
[C---:B----4-:R-:W-:Y:S03]  /*612e0*/  HMMA.1688.F32.TF32 R64, R232.reuse, R116, R64 ;  /* 0x00000074e840723c */ /* 0x050fe60000081040 */
[----:B------:R4:W-:Y:S04]  /*612f0*/  STL.64 [R1+0xb20], R72 ;  /* 0x000b204801007387 */ /* 0x0009e80000100a00 */
[----:B------:R2:W-:Y:S04]  /*61300*/  STL.64 [R1+0xb28], R74 ;  /* 0x000b284a01007387 */ /* 0x0005e80000100a00 */
[----:B-1----:R-:W2:Y:S04]  /*61310*/  LDL.LU.64 R132, [R1+0xc40] ;  /* 0x000c400001847983 */ /* 0x002ea80000300a00 */
[----:B---3--:R-:W3:Y:S08]  /*61320*/  LDL.LU.64 R134, [R1+0xc48] ;  /* 0x000c480001867983 */ /* 0x008ef00000300a00 */
[----:B------:R-:W-:Y:S04]  /*61330*/  STL.64 [R1+0xb70], R64 ;  /* 0x000b704001007387 */ /* 0x000fe80000100a00 */
[----:B------:R-:W-:Y:S04]  /*61340*/  STL.64 [R1+0xb78], R66 ;  /* 0x000b784201007387 */ /* 0x000fe80000100a00 */
[----:B------:R-:W3:Y:S04]  /*61350*/  LDL.LU.64 R128, [R1+0xc10] ;  /* 0x000c100001807983 */ /* 0x000ee80000300a00 */
[----:B------:R-:W3:Y:S04]  /*61360*/  LDL.LU.64 R130, [R1+0xc18] ;  /* 0x000c180001827983 */ /* 0x000ee80000300a00 */
[----:B------:R-:W3:Y:S04]  /*61370*/  LDL.LU.64 R100, [R1+0xc80] ;  /* 0x000c800001647983 */ /* 0x000ee80000300a00 */
[----:B------:R-:W3:Y:S01]  /*61380*/  LDL.LU.64 R102, [R1+0xc88] ;  /* 0x000c880001667983 */ /* 0x000ee20000300a00 */
[C---:B--2---:R-:W-:Y:S11]  /*61390*/  HMMA.1688.F32.TF32 R56, R232.reuse, R112, R56 ;  /* 0x00000070e838723c */ /* 0x044ff60000081038 */
[----:B------:R-:W-:Y:S11]  /*613a0*/  @!UPT UIADD3 URZ, URZ, URZ, URZ ;  /* 0x0000003f3f3ff290 */ /* 0x000ff6000fffe03f */
[----:B------:R-:W-:Y:S01]  /*613b0*/  @!UPT UIADD3 URZ, URZ, URZ, URZ ;  /* 0x0000003f3f3ff290 */ /* 0x000fe2000fffe03f */
[----:B------:R1:W-:Y:S04]  /*613c0*/  STL.64 [R1+0xbc0], R56 ;  /* 0x000bc03801007387 */ /* 0x0003e80000100a00 */
[----:B------:R2:W-:Y:S04]  /*613d0*/  STL.64 [R1+0xbc8], R58 ;  /* 0x000bc83a01007387 */ /* 0x0005e80000100a00 */
[----:B----4-:R-:W4:Y:S04]  /*613e0*/  LDL.LU.64 R72, [R1+0xc60] ;  /* 0x000c600001487983 */ /* 0x010f280000300a00 */
[----:B------:R-:W4:Y:S04]  /*613f0*/  LDL.LU.64 R74, [R1+0xc68] ;  /* 0x000c6800014a7983 */ /* 0x000f280000300a00 */
[----:B------:R-:W4:Y:S04]  /*61400*/  LDL.LU.64 R88, [R1+0xca0] ;  /* 0x000ca00001587983 */ /* 0x000f280000300a00 */
[----:B------:R-:W4:Y:S04]  /*61410*/  LDL.LU.64 R90, [R1+0xca8] ;  /* 0x000ca800015a7983 */ /* 0x000f280000300a00 */
[----:B-1----:R-:W4:Y:S04]  /*61420*/  LDL.LU.64 R56, [R1+0xc90] ;  /* 0x000c900001387983 */ /* 0x002f280000300a00 */
[----:B--2---:R-:W2:Y:S04]  /*61430*/  LDL.LU.64 R58, [R1+0xc98] ;  /* 0x000c9800013a7983 */ /* 0x004ea80000300a00 */
        /* <DEDUP_REMOVED lines=8> */
[C---:B------:R-:W-:Y:S03]  /*614c0*/  HMMA.1688.F32.TF32 R136, R232.reuse, R108, R60 ;  /* 0x0000006ce888723c */ /* 0x040fe6000008103c */
[----:B------:R-:W2:Y:S04]  /*614d0*/  LDL.LU.64 R60, [R1+0xb40] ;  /* 0x000b4000013c7983 */ /* 0x000ea80000300a00 */
[----:B------:R-:W2:Y:S11]  /*614e0*/  LDL.LU.64 R62, [R1+0xb48] ;  /* 0x000b4800013e7983 */ /* 0x000eb60000300a00 */
[----:B------:R-:W-:Y:S05]  /*614f0*/  @!UPT UIADD3 URZ, URZ, URZ, URZ ;  /* 0x0000003f3f3ff290 */ /* 0x000fea000fffe03f */
[----:B------:R-:W-:Y:S04]  /*61500*/  STL.64 [R1+0xbf0], R136 ;  /* 0x000bf08801007387 */ /* 0x000fe80000100a00 */
[----:B------:R3:W-:Y:S02]  /*61510*/  STL.64 [R1+0xbf8], R138 ;  /* 0x000bf88a01007387 */ /* 0x0007e40000100a00 */
[C---:B---3--:R-:W-:Y:S08]  /*61520*/  HMMA.1688.F32.TF32 R136, R232.reuse, R96, R132 ;  /* 0x00000060e888723c */ /* 0x048ff00000081084 */
[C---:B------:R-:W-:Y:S08]  /*61530*/  HMMA.1688.F32.TF32 R132, R232.reuse, R68, R128 ;  /* 0x00000044e884723c */ /* 0x040ff00000081080 */
[C---:B------:R-:W-:Y:S07]  /*61540*/  HMMA.1688.F32.TF32 R128, R232.reuse, R28, R100 ;  /* 0x0000001ce880723c */ /* 0x040fee0000081064 */
[----:B------:R-:W-:Y:S04]  /*61550*/  STL.64 [R1+0xc20], R136 ;  /* 0x000c208801007387 */ /* 0x000fe80000100a00 */
[----:B------:R-:W-:Y:S04]  /*61560*/  STL.64 [R1+0xc28], R138 ;  /* 0x000c288a01007387 */ /* 0x000fe80000100a00 */
[----:B------:R-:W-:Y:S04]  /*61570*/  STL.64 [R1+0xce0], R132 ;  /* 0x000ce08401007387 */ /* 0x000fe80000100a00 */
[----:B------:R-:W-:Y:S01]  /*61580*/  STL.64 [R1+0xce8], R134 ;  /* 0x000ce88601007387 */ /* 0x000fe20000100a00 */
[C---:B----4-:R-:W-:Y:S03]  /*61590*/  HMMA.1688.F32.TF32 R100, R232.reuse, R8, R72 ;  /* 0x00000008e864723c */ /* 0x050fe60000081048 */
[----:B------:R-:W3:Y:S04]  /*615a0*/  LDL.LU.64 R72, [R1+0xb10] ;  /* 0x000b100001487983 */ /* 0x000ee80000300a00 */
[----:B------:R-:W-:Y:S04]  /*615b0*/  STL.64 [R1+0xcd0], R128 ;  /* 0x000cd08001007387 */ /* 0x000fe80000100a00 */
[----:B------:R-:W-:Y:S04]  /*615c0*/  STL.64 [R1+0xcd8], R130 ;  /* 0x000cd88201007387 */ /* 0x000fe80000100a00 */
[----:B------:R-:W3:Y:S08]  /*615d0*/  LDL.LU.64 R74, [R1+0xb18] ;  /* 0x000b1800014a7983 */ /* 0x000ef00000300a00 */
[----:B------:R-:W-:Y:S04]  /*615e0*/  STL.64 [R1+0xcc0], R100 ;  /* 0x000cc06401007387 */ /* 0x000fe80000100a00 */
[----:B------:R1:W-:Y:S02]  /*615f0*/  STL.64 [R1+0xcc8], R102 ;  /* 0x000cc86601007387 */ /* 0x0003e40000100a00 */
[C---:B-1----:R-:W-:Y:S08]  /*61600*/  HMMA.1688.F32.TF32 R100, R232.reuse, R12, R88 ;  /* 0x0000000ce864723c */ /* 0x042ff00000081058 */
[C---:B--2---:R-:W-:Y:S01]  /*61610*/  HMMA.1688.F32.TF32 R88, R232.reuse, R16, R56 ;  /* 0x00000010e858723c */ /* 0x044fe20000081038 */
        /* <DEDUP_REMOVED lines=8> */
[----:B------:R-:W-:Y:S01]  /*616a0*/  HMMA.1688.F32.TF32 R84, R232, R104, R80 ;  /* 0x00000068e854723c */ /* 0x000fe20000081050 */
[----:B------:R-:W-:Y:S04]  /*616b0*/  LDS R232, [R48+0x80380] ;  /* 0x0803800030e87984 */ /* 0x000fe80000000800 */
[----:B------:R-:W-:Y:S03]  /*616c0*/  LDS R234, [R48+0x81380] ;  /* 0x0813800030ea7984 */ /* 0x000fe60000000800 */
[C---:B------:R-:W-:Y:S01]  /*616d0*/  HMMA.1688.F32.TF32 R80, R228.reuse, R24, R76 ;  /* 0x00000018e450723c */ /* 0x040fe2000008104c */
[----:B------:R-:W-:Y:S04]  /*616e0*/  LDS R233, [R95+0x80380] ;  /* 0x080380005fe97984 */ /* 0x000fe80000000800 */
[----:B------:R-:W1:Y:S04]  /*616f0*/  LDS R235, [R95+0x81380] ;  /* 0x081380005feb7984 */ /* 0x000e680000000800 */
[----:B------:R-:W-:Y:S01]  /*61700*/  STL.64 [R1+0xc90], R88 ;  /* 0x000c905801007387 */ /* 0x000fe20000100a00 */
[C---:B------:R-:W-:Y:S03]  /*61710*/  HMMA.1688.F32.TF32 R76, R228.reuse, R4, R64 ;  /* 0x00000004e44c723c */ /* 0x040fe60000081040 */
        /* <DEDUP_REMOVED lines=13> */
[----:B------:R1:W-:Y:S04]  /*617f0*/  STL.64 [R1+0xc80], R76 ;  /* 0x000c804c01007387 */ /* 0x0003e80000100a00 */
[----:B------:R1:W-:Y:S04]  /*61800*/  STL.64 [R1+0xc88], R78 ;  /* 0x000c884e01007387 */ /* 0x0003e80000100a00 */
[----:B------:R-:W3:Y:S04]  /*61810*/  LDL.LU.64 R100, [R1+0x740] ;  /* 0x0007400001647983 */ /* 0x000ee80000300a00 */
[----:B------:R-:W3:Y:S02]  /*61820*/  LDL.LU.64 R102, [R1+0x748] ;  /* 0x0007480001667983 */ /* 0x000ee40000300a00 */
[C---:B---3--:R-:W-:Y:S11]  /*61830*/  HMMA.1688.F32.TF32 R72, R228.reuse, R124, R72 ;  /* 0x0000007ce448723c */ /* 0x048ff60000081048 */
[----:B------:R-:W-:Y:S11]  /*61840*/  @!UPT UIADD3 URZ, URZ, URZ, URZ ;  /* 0x0000003f3f3ff290 */ /* 0x000ff6000fffe03f */
[----:B------:R-:W-:Y:S01]  /*61850*/  @!UPT UIADD3 URZ, URZ, URZ, URZ ;  /* 0x0000003f3f3ff290 */ /* 0x000fe2000fffe03f */
        /* <DEDUP_REMOVED lines=11> */
[----:B------:R-:W4:Y:S04]  /*61910*/  LDL.LU.64 R80, [R1+0xbd0] ;  /* 0x000bd00001507983 */ /* 0x000f280000300a00 */
[----:B------:R-:W4:Y:S04]  /*61920*/  LDL.LU.64 R82, [R1+0xbd8] ;  /* 0x000bd80001527983 */ /* 0x000f280000300a00 */
[----:B-1----:R-:W4:Y:S04]  /*61930*/  LDL.LU.64 R76, [R1+0xba0] ;  /* 0x000ba000014c7983 */ /* 0x002f280000300a00 */
[----:B------:R-:W4:Y:S04]  /*61940*/  LDL.LU.64 R78, [R1+0xba8] ;  /* 0x000ba800014e7983 */ /* 0x000f280000300a00 */
[----:B---3--:R-:W3:Y:S04]  /*61950*/  LDL.LU.64 R72, [R1+0xb80] ;  /* 0x000b800001487983 */ /* 0x008ee80000300a00 */
[----:B------:R-:W3:Y:S04]  /*61960*/  LDL.LU.64 R74, [R1+0xb88] ;  /* 0x000b8800014a7983 */ /* 0x000ee80000300a00 */
[----:B--2---:R-:W2:Y:S04]  /*61970*/  LDL.LU.64 R56, [R1+0x6e0] ;  /* 0x0006e00001387983 */ /* 0x004ea80000300a00 */
[----:B------:R-:W2:Y:S01]  /*61980*/  LDL.LU.64 R58, [R1+0x6e8] ;  /* 0x0006e800013a7983 */ /* 0x000ea20000300a00 */
[C---:B------:R-:W-:Y:S03]  /*61990*/  HMMA.1688.F32.TF32 R128, R228.reuse, R116, R64 ;  /* 0x00000074e480723c */ /* 0x040fe60000081040 */
[----:B------:R-:W2:Y:S04]  /*619a0*/  LDL.LU.64 R64, [R1+0x6b0] ;  /* 0x0006b00001407983 */ /* 0x000ea80000300a00 */
[----:B------:R-:W2:Y:S11]  /*619b0*/  LDL.LU.64 R66, [R1+0x6b8] ;  /* 0x0006b80001427983 */ /* 0x000eb60000300a00 */
[----:B------:R-:W-:Y:S05]  /*619c0*/  @!UPT UIADD3 URZ, URZ, URZ, URZ ;  /* 0x0000003f3f3ff290 */ /* 0x000fea000fffe03f */
[----:B------:R-:W-:Y:S04]  /*619d0*/  STL.64 [R1+0xbe0], R128 ;  /* 0x000be08001007387 */ /* 0x000fe80000100a00 */
[----:B------:R1:W-:Y:S02]  /*619e0*/  STL.64 [R1+0xbe8], R130 ;  /* 0x000be88201007387 */ /* 0x0003e40000100a00 */
[C---:B-1----:R-:W-:Y:S02]  /*619f0*/  HMMA.1688.F32.TF32 R128, R228.reuse, R112, R60 ;  /* 0x00000070e480723c */ /* 0x042fe4000008103c */
[----:B------:R-:W2:Y:S04]  /*61a00*/  LDL.LU.64 R60, [R1+0x690] ;  /* 0x00069000013c7983 */ /* 0x000ea80000300a00 */
[----:B------:R-:W2:Y:S02]  /*61a10*/  LDL.LU.64 R62, [R1+0x698] ;  /* 0x00069800013e7983 */ /* 0x000ea40000300a00 */
[C---:B------:R-:W-:Y:S11]  /*61a20*/  HMMA.1688.F32.TF32 R100, R228.reuse, R108, R100 ;  /* 0x0000006ce464723c */ /* 0x040ff60000081064 */
[----:B------:R-:W-:Y:S04]  /*61a30*/  @!UPT UIADD3 URZ, URZ, URZ, URZ ;  /* 0x0000003f3f3ff290 */ /* 0x000fe8000fffe03f */
[----:B------:R-:W-:Y:S04]  /*61a40*/  STL.64 [R1+0xbb0], R128 ;  /* 0x000bb08001007387 */ /* 0x000fe80000100a00 */
[----:B------:R-:W-:Y:S04]  /*61a50*/  STL.64 [R1+0xbb8], R130 ;  /* 0x000bb88201007387 */ /* 0x000fe80000100a00 */
[----:B------:R-:W-:Y:S04]  /*61a60*/  STL.64 [R1+0xb90], R100 ;  /* 0x000b906401007387 */ /* 0x000fe80000100a00 */
[----:B------:R-:W-:Y:S01]  /*61a70*/  STL.64 [R1+0xb98], R102 ;  /* 0x000b986601007387 */ /* 0x000fe20000100a00 */
[C---:B----4-:R-:W-:Y:S11]  /*61a80*/  HMMA.1688.F32.TF32 R88, R228.reuse, R96, R88 ;  /* 0x00000060e458723c */ /* 0x050ff60000081058 */
[----:B------:R-:W-:Y:S11]  /*61a90*/  @!UPT UIADD3 URZ, URZ, URZ, URZ ;  /* 0x0000003f3f3ff290 */ /* 0x000ff6000fffe03f */
[----:B------:R-:W-:Y:S01]  /*61aa0*/  @!UPT UIADD3 URZ, URZ, URZ, URZ ;  /* 0x0000003f3f3ff290 */ /* 0x000fe2000fffe03f */
[----:B------:R-:W-:Y:S04]  /*61ab0*/  STL.64 [R1+0xb60], R88 ;  /* 0x000b605801007387 */ /* 0x000fe80000100a00 */
[----:B------:R1:W-:Y:S04]  /*61ac0*/  STL.64 [R1+0xb68], R90 ;  /* 0x000b685a01007387 */ /* 0x0003e80000100a00 */
[----:B------:R-:W4:Y:S01]  /*61ad0*/  LDL.LU R48, [R1+0x54f4] ;  /* 0x0054f40001307983 */ /* 0x000f220000300800 */
[C---:B-1----:R-:W-:Y:S08]  /*61ae0*/  HMMA.1688.F32.TF32 R88, R228.reuse, R68, R84 ;  /* 0x00000044e458723c */ /* 0x042ff00000081054 */
[C---:B------:R-:W-:Y:S08]  /*61af0*/  HMMA.1688.F32.TF32 R84, R228.reuse, R28, R80 ;  /* 0x0000001ce454723c */ /* 0x040ff00000081050 */
[C---:B------:R-:W-:Y:S08]  /*61b00*/  HMMA.1688.F32.TF32 R80, R228.reuse, R8, R76 ;  /* 0x00000008e450723c */ /* 0x040ff0000008104c */
[C---:B---3--:R-:W-:Y:S01]  /*61b10*/  HMMA.1688.F32.TF32 R76, R228.reuse, R12, R72 ;  /* 0x0000000ce44c723c */ /* 0x048fe20000081048 */
[----:B------:R1:W-:Y:S04]  /*61b20*/  STL.64 [R1+0xb50], R88 ;  /* 0x000b505801007387 */ /* 0x0003e80000100a00 */
[----:B------:R3:W-:Y:S04]  /*61b30*/  STL.64 [R1+0xb58], R90 ;  /* 0x000b585a01007387 */ /* 0x0007e80000100a00 */
[----:B------:R1:W-:Y:S01]  /*61b40*/  STL.64 [R1+0xb40], R84 ;  /* 0x000b405401007387 */ /* 0x0003e20000100a00 */
[C---:B--2---:R-:W-:Y:S03]  /*61b50*/  HMMA.1688.F32.TF32 R72, R228.reuse, R16, R56 ;  /* 0x00000010e448723c */ /* 0x044fe60000081038 */
[----:B------:R2:W-:Y:S04]  /*61b60*/  STL.64 [R1+0xb48], R86 ;  /* 0x000b485601007387 */ /* 0x0005e80000100a00 */
[----:B------:R1:W-:Y:S04]  /*61b70*/  STL.64 [R1+0xb10], R80 ;  /* 0x000b105001007387 */ /* 0x0003e80000100a00 */
[----:B------:R1:W-:Y:S04]  /*61b80*/  STL.64 [R1+0xb18], R82 ;  /* 0x000b185201007387 */ /* 0x0003e80000100a00 */
[----:B------:R-:W4:Y:S04]  /*61b90*/  LDL.LU.64 R56, [R1+0xd20] ;  /* 0x000d200001387983 */ /* 0x000f280000300a00 */
[----:B------:R1:W-:Y:S04]  /*61ba0*/  STL.64 [R1+0xaa0], R76 ;  /* 0x000aa04c01007387 */ /* 0x0003e80000100a00 */
[----:B------:R1:W-:Y:S04]  /*61bb0*/  STL.64 [R1+0xaa8], R78 ;  /* 0x000aa84e01007387 */ /* 0x0003e80000100a00 */
[----:B------:R-:W4:Y:S01]  /*61bc0*/  LDL.LU.64 R58, [R1+0xd28] ;  /* 0x000d2800013a7983 */ /* 0x000f220000300a00 */
[C---:B------:R-:W-:Y:S03]  /*61bd0*/  HMMA.1688.F32.TF32 R64, R228.reuse, R20, R64 ;  /* 0x00000014e440723c */ /* 0x040fe60000081040 */
[----:B------:R1:W-:Y:S05]  /*61be0*/  STL.64 [R1+0x810], R72 ;  /* 0x0008104801007387 */ /* 0x0003ea0000100a00 */
[----:B------:R-:W-:Y:S01]  /*61bf0*/  HMMA.1688.F32.TF32 R60, R228, R104, R60 ;  /* 0x00000068e43c723c */ /* 0x000fe2000008103c */
[----:B------:R1:W-:Y:S04]  /*61c00*/  STL.64 [R1+0x818], R74 ;  /* 0x0008184a01007387 */ /* 0x0003e80000100a00 */
[----:B------:R-:W4:Y:S04]  /*61c10*/  LDL.LU.64 R132, [R1+0xcf0] ;  /* 0x000cf00001847983 */ /* 0x000f280000300a00 */
[----:B------:R-:W4:Y:S06]  /*61c20*/  LDL.LU.64 R134, [R1+0xcf8] ;  /* 0x000cf80001867983 */ /* 0x000f2c0000300a00 */
[----:B------:R1:W-:Y:S04]  /*61c30*/  STL.64 [R1+0x720], R64 ;  /* 0x0007204001007387 */ /* 0x0003e80000100a00 */
[----:B------:R1:W-:Y:S04]  /*61c40*/  STL.64 [R1+0x728], R66 ;  /* 0x0007284201007387 */ /* 0x0003e80000100a00 */
[----:B------:R-:W4:Y:S04]  /*61c50*/  LDL.LU.64 R128, [R1+0xc70] ;  /* 0x000c700001807983 */ /* 0x000f280000300a00 */
[----:B------:R-:W4:Y:S04]  /*61c60*/  LDL.LU.64 R130, [R1+0xc78] ;  /* 0x000c780001827983 */ /* 0x000f280000300a00 */
[----:B------:R1:W-:Y:S04]  /*61c70*/  STL.64 [R1+0x690], R60 ;  /* 0x0006903c01007387 */ /* 0x0003e80000100a00 */
[----:B------:R1:W-:Y:S04]  /*61c80*/  STL.64 [R1+0x698], R62 ;  /* 0x0006983e01007387 */ /* 0x0003e80000100a00 */
[----:B------:R-:W4:Y:S04]  /*61c90*/  LDL.LU.64 R100, [R1+0xc50] ;  /* 0x000c500001647983 */ /* 0x000f280000300a00 */
[----:B------:R-:W4:Y:S04]  /*61ca0*/  LDL.LU.64 R102, [R1+0xc58] ;  /* 0x000c580001667983 */ /* 0x000f280000300a00 */
[----:B-1----:R-:W4:Y:S04]  /*61cb0*/  LDL.LU.64 R88, [R1+0xc30] ;  /* 0x000c300001587983 */ /* 0x002f280000300a00 */
[----:B---3--:R-:W3:Y:S04]  /*61cc0*/  LDL.LU.64 R90, [R1+0xc38] ;  /* 0x000c3800015a7983 */ /* 0x008ee80000300a00 */
[----:B------:R-:W3:Y:S04]  /*61cd0*/  LDL.LU.64 R84, [R1+0xc00] ;  /* 0x000c000001547983 */ /* 0x000ee80000300a00 */
        /* <DEDUP_REMOVED lines=11> */
[----:B------:R-:W-:-:S02]  /*61d90*/  IMAD.MOV.U32 R240, RZ, RZ, R49 ;  /* 0x000000fffff07224 */ /* 0x000fc400078e0031 */
[----:B------:R-:W-:Y:S02]  /*61da0*/  IMAD.MOV.U32 R241, RZ, RZ, R50 ;  /* 0x000000fffff17224 */ /* 0x000fe400078e0032 */
[----:B------:R-:W-:Y:S01]  /*61db0*/  IMAD.MOV.U32 R242, RZ, RZ, R51 ;  /* 0x000000fffff27224 */ /* 0x000fe200078e0033 */
[----:B------:R-:W-:Y:S01]  /*61dc0*/  MOV R243, R248 ;  /* 0x000000f800f37202 */ /* 0x000fe20000000f00 */
[----:B------:R-:W-:Y:S02]  /*61dd0*/  IMAD.MOV.U32 R244, RZ, RZ, R249 ;  /* 0x000000fffff47224 */ /* 0x000fe400078e00f9 */
[----:B------:R-:W-:Y:S02]  /*61de0*/  IMAD.MOV.U32 R245, RZ, RZ, R250 ;  /* 0x000000fffff57224 */ /* 0x000fe400078e00fa */
[----:B------:R-:W-:Y:S01]  /*61df0*/  IMAD.MOV.U32 R246, RZ, RZ, R251 ;  /* 0x000000fffff67224 */ /* 0x000fe200078e00fb */
[----:B------:R-:W-:Y:S01]  /*61e00*/  HMMA.1688.F32.TF32 R36, R232, R8, R36 ;  /* 0x00000008e824723c */ /* 0x000fe20000081024 */
[----:B------:R-:W-:Y:S04]  /*61e10*/  LDS R228, [R252+0x82000] ;  /* 0x08200000fce47984 */ /* 0x000fe80000000800 */
[----:B------:R-:W-:Y:S04]  /*61e20*/  LDS R230, [R252+0x83000] ;  /* 0x08300000fce67984 */ /* 0x000fe80000000800 */
[----:B------:R-:W-:Y:S04]  /*61e30*/  LDS R229, [R3+0x82000] ;  /* 0x0820000003e57984 */ /* 0x000fe80000000800 */
[----:B------:R-:W1:Y:S01]  /*61e40*/  LDS R231, [R3+0x83000] ;  /* 0x0830000003e77984 */ /* 0x000e620000000800 */
[C---:B----4-:R-:W-:Y:S03]  /*61e50*/  HMMA.1688.F32.TF32 R136, R236.reuse, R24, R56 ;  /* 0x00000018ec88723c */ /* 0x050fe60000081038 */
[----:B------:R-:W4:Y:S04]  /*61e60*/  LDL.LU.64 R56, [R1+0x1270] ;  /* 0x0012700001387983 */ /* 0x000f280000300a00 */
[----:B------:R-:W4:Y:S01]  /*61e70*/  LDL.LU.64 R58, [R1+0x1278] ;  /* 0x00127800013a7983 */ /* 0x000f220000300a00 */
[C---:B------:R-:W-:Y:S08]  /*61e80*/  HMMA.1688.F32.TF32 R132, R236.reuse, R4, R132 ;  /* 0x00000004ec84723c */ /* 0x040ff00000081084 */
[C---:B------:R-:W-:Y:S08]  /*61e90*/  HMMA.1688.F32.TF32 R128, R236.reuse, R216, R128 ;  /* 0x000000d8ec80723c */ /* 0x040ff00000081080 */
[C---:B------:R-:W-:Y:S08]  /*61ea0*/  HMMA.1688.F32.TF32 R100, R236.reuse, R124, R100 ;  /* 0x0000007cec64723c */ /* 0x040ff00000081064 */
[C---:B---3--:R-:W-:Y:S08]  /*61eb0*/  HMMA.1688.F32.TF32 R88, R236.reuse, R120, R88 ;  /* 0x00000078ec58723c */ /* 0x048ff00000081058 */
[C---:B--2---:R-:W-:Y:S08]  /*61ec0*/  HMMA.1688.F32.TF32 R84, R236.reuse, R116, R84 ;  /* 0x00000074ec54723c */ /* 0x044ff00000081054 */
[C---:B------:R-:W-:Y:S08]  /*61ed0*/  HMMA.1688.F32.TF32 R80, R236.reuse, R112, R80 ;  /* 0x00000070ec50723c */ /* 0x040ff00000081050 */
[C---:B------:R-:W-:Y:S01]  /*61ee0*/  HMMA.1688.F32.TF32 R76, R236.reuse, R108, R76 ;  /* 0x0000006cec4c723c */ /* 0x040fe2000008104c */
[----:B------:R-:W-:Y:S07]  /*61ef0*/  STL.64 [R1+0x6b0], R136 ;  /* 0x0006b08801007387 */ /* 0x000fee0000100a00 */
[C---:B------:R-:W-:Y:S01]  /*61f00*/  HMMA.1688.F32.TF32 R72, R236.reuse, R96, R72 ;  /* 0x00000060ec48723c */ /* 0x040fe20000081048 */
[----:B------:R-:W-:Y:S07]  /*61f10*/  STL.64 [R1+0x6b8], R138 ;  /* 0x0006b88a01007387 */ /* 0x000fee0000100a00 */
[C---:B------:R-:W-:Y:S01]  /*61f20*/  HMMA.1688.F32.TF32 R64, R236.reuse, R68, R64 ;  /* 0x00000044ec40723c */ /* 0x040fe20000081040 */
[----:B------:R2:W-:Y:S04]  /*61f30*/  STL.64 [R1+0x6e0], R132 ;  /* 0x0006e08401007387 */ /* 0x0005e80000100a00 */
[----:B------:R3:W-:Y:S04]  /*61f40*/  STL.64 [R1+0x6e8], R134 ;  /* 0x0006e88601007387 */ /* 0x0007e80000100a00 */
[----:B------:R1:W-:Y:S04]  /*61f50*/  STL.64 [R1+0x740], R128 ;  /* 0x0007408001007387 */ /* 0x0003e80000100a00 */
[----:B------:R1:W-:Y:S04]  /*61f60*/  STL.64 [R1+0x748], R130 ;  /* 0x0007488201007387 */ /* 0x0003e80000100a00 */
        /* <DEDUP_REMOVED lines=11> */
[----:B--2---:R-:W2:Y:S04]  /*62020*/  LDL.LU.64 R132, [R1+0x1260] ;  /* 0x0012600001847983 */ /* 0x004ea80000300a00 */
[----:B------:R-:W-:Y:S04]  /*62030*/  STL.64 [R1+0xc30], R72 ;  /* 0x000c304801007387 */ /* 0x000fe80000100a00 */
[----:B------:R-:W-:Y:S04]  /*62040*/  STL.64 [R1+0xc38], R74 ;  /* 0x000c384a01007387 */ /* 0x000fe80000100a00 */
[----:B---3--:R-:W2:Y:S04]  /*62050*/  LDL.LU.64 R134, [R1+0x1268] ;  /* 0x0012680001867983 */ /* 0x008ea80000300a00 */
[----:B------:R3:W-:Y:S04]  /*62060*/  STL.64 [R1+0xc50], R64 ;  /* 0x000c504001007387 */ /* 0x0007e80000100a00 */
[----:B------:R3:W-:Y:S04]  /*62070*/  STL.64 [R1+0xc58], R66 ;  /* 0x000c584201007387 */ /* 0x0007e80000100a00 */
[----:B-1----:R-:W2:Y:S04]  /*62080*/  LDL.LU.64 R128, [R1+0x1250] ;  /* 0x0012500001807983 */ /* 0x002ea80000300a00 */
[----:B------:R-:W2:Y:S04]  /*62090*/  LDL.LU.64 R130, [R1+0x1258] ;  /* 0x0012580001827983 */ /* 0x000ea80000300a00 */
[----:B------:R1:W-:Y:S04]  /*620a0*/  STL.64 [R1+0xc70], R60 ;  /* 0x000c703c01007387 */ /* 0x0003e80000100a00 */
[----:B------:R1:W-:Y:S04]  /*620b0*/  STL.64 [R1+0xc78], R62 ;  /* 0x000c783e01007387 */ /* 0x0003e80000100a00 */
[----:B---3--:R-:W2:Y:S04]  /*620c0*/  LDL.LU.64 R64, [R1+0x12b0] ;  /* 0x0012b00001407983 */ /* 0x008ea80000300a00 */
[----:B------:R-:W2:Y:S04]  /*620d0*/  LDL.LU.64 R66, [R1+0x12b8] ;  /* 0x0012b80001427983 */ /* 0x000ea80000300a00 */
[----:B-1----:R-:W2:Y:S04]  /*620e0*/  LDL.LU.64 R60, [R1+0x1240] ;  /* 0x00124000013c7983 */ /* 0x002ea80000300a00 */
[----:B------:R-:W2:Y:S01]  /*620f0*/  LDL.LU.64 R62, [R1+0x1248] ;  /* 0x00124800013e7983 */ /* 0x000ea20000300a00 */
[C---:B----4-:R-:W-:Y:S11]  /*62100*/  HMMA.1688.F32.TF32 R56, R236.reuse, R8, R56 ;  /* 0x00000008ec38723c */ /* 0x050ff60000081038 */
[----:B------:R-:W-:Y:S11]  /*62110*/  @!UPT UIADD3 URZ, URZ, URZ, URZ ;  /* 0x0000003f3f3ff290 */ /* 0x000ff6000fffe03f */
[----:B------:R-:W-:Y:S01]  /*62120*/  @!UPT UIADD3 URZ, URZ, URZ, URZ ;  /* 0x0000003f3f3ff290 */ /* 0x000fe2000fffe03f */
[----:B------:R1:W-:Y:S04]  /*62130*/  STL.64 [R1+0xcf0], R56 ;  /* 0x000cf03801007387 */ /* 0x0003e80000100a00 */
[----:B------:R4:W-:Y:S04]  /*62140*/  STL.64 [R1+0xcf8], R58 ;  /* 0x000cf83a01007387 */ /* 0x0009e80000100a00 */
[----:B-1----:R-:W3:Y:S04]  /*62150*/  LDL.LU.64 R56, [R1+0x370] ;  /* 0x0003700001387983 */ /* 0x002ee80000300a00 */
[----:B----4-:R-:W3:Y:S04]  /*62160*/  LDL.LU.64 R58, [R1+0x378] ;  /* 0x00037800013a7983 */ /* 0x010ee80000300a00 */
        /* <DEDUP_REMOVED lines=12> */
[C---:B--2---:R-:W-:Y:S08]  /*62230*/  HMMA.1688.F32.TF32 R136, R236.reuse, R12, R132 ;  /* 0x0000000cec88723c */ /* 0x044ff00000081084 */
[C---:B------:R-:W-:Y:S11]  /*62240*/  HMMA.1688.F32.TF32 R132, R236.reuse, R16, R128 ;  /* 0x00000010ec84723c */ /* 0x040ff60000081080 */
[----:B------:R-:W-:Y:S04]  /*62250*/  @!UPT UIADD3 URZ, URZ, URZ, URZ ;  /* 0x0000003f3f3ff290 */ /* 0x000fe8000fffe03f */
[----:B------:R-:W-:Y:S04]  /*62260*/  STL.64 [R1+0xd20], R136 ;  /* 0x000d208801007387 */ /* 0x000fe80000100a00 */
[----:B------:R-:W-:Y:S01]  /*62270*/  STL.64 [R1+0xd28], R138 ;  /* 0x000d288a01007387 */ /* 0x000fe20000100a00 */
[C---:B------:R-:W-:Y:S03]  /*62280*/  HMMA.1688.F32.TF32 R128, R236.reuse, R20, R64 ;  /* 0x00000014ec80723c */ /* 0x040fe60000081040 */
[----:B------:R-:W2:Y:S04]  /*62290*/  LDL.LU.64 R64, [R1+0xf0] ;  /* 0x0000f00001407983 */ /* 0x000ea80000300a00 */
[----:B------:R-:W-:Y:S04]  /*622a0*/  STL.64 [R1+0xd30], R132 ;  /* 0x000d308401007387 */ /* 0x000fe80000100a00 */
[----:B------:R-:W-:Y:S04]  /*622b0*/  STL.64 [R1+0xd38], R134 ;  /* 0x000d388601007387 */ /* 0x000fe80000100a00 */
[----:B------:R-:W2:Y:S08]  /*622c0*/  LDL.LU.64 R66, [R1+0xf8] ;  /* 0x0000f80001427983 */ /* 0x000eb00000300a00 */
[----:B------:R-:W-:Y:S04]  /*622d0*/  STL.64 [R1+0xdb0], R128 ;  /* 0x000db08001007387 */ /* 0x000fe80000100a00 */
[----:B------:R1:W-:Y:S02]  /*622e0*/  STL.64 [R1+0xdb8], R130 ;  /* 0x000db88201007387 */ /* 0x0003e40000100a00 */
[----:B-1----:R-:W-:Y:S02]  /*622f0*/  HMMA.1688.F32.TF32 R128, R236, R104, R60 ;  /* 0x00000068ec80723c */ /* 0x002fe4000008103c */
[----:B------:R-:W2:Y:S11]  /*62300*/  LDL.LU.64 R60, [R1+0x90] ;  /* 0x00009000013c7983 */ /* 0x000eb60000300a00 */
[----:B------:R-:W-:Y:S10]  /*62310*/  @!UPT UIADD3 URZ, URZ, URZ, URZ ;  /* 0x0000003f3f3ff290 */ /* 0x000ff4000fffe03f */
[----:B------:R-:W-:Y:S04]  /*62320*/  STL.64 [R1+0xda0], R128 ;  /* 0x000da08001007387 */ /* 0x000fe80000100a00 */
[----:B------:R-:W-:Y:S04]  /*62330*/  STL.64 [R1+0xda8], R130 ;  /* 0x000da88201007387 */ /* 0x000fe80000100a00 */
[----:B------:R-:W2:Y:S01]  /*62340*/  LDL.LU.64 R62, [R1+0x98] ;  /* 0x00009800013e7983 */ /* 0x000ea20000300a00 */
[C---:B---3--:R-:W-:Y:S11]  /*62350*/  HMMA.1688.F32.TF32 R56, R232.reuse, R24, R56 ;  /* 0x00000018e838723c */ /* 0x048ff60000081038 */
[----:B------:R-:W-:Y:S11]  /*62360*/  @!UPT UIADD3 URZ, URZ, URZ, URZ ;  /* 0x0000003f3f3ff290 */ /* 0x000ff6000fffe03f */
[----:B------:R-:W-:Y:S01]  /*62370*/  @!UPT UIADD3 URZ, URZ, URZ, URZ ;  /* 0x0000003f3f3ff290 */ /* 0x000fe2000fffe03f */
[----:B------:R1:W-:Y:S04]  /*62380*/  STL.64 [R1+0xd90], R56 ;  /* 0x000d903801007387 */ /* 0x0003e80000100a00 */
[----:B------:R3:W-:Y:S04]  /*62390*/  STL.64 [R1+0xd98], R58 ;  /* 0x000d983a01007387 */ /* 0x0007e80000100a00 */
[----:B-1----:R-:W2:Y:S04]  /*623a0*/  LDL.LU.64 R56, [R1+0x60] ;  /* 0x0000600001387983 */ /* 0x002ea80000300a00 */
[----:B---3--:R-:W3:Y:S01]  /*623b0*/  LDL.LU.64 R58, [R1+0x68] ;  /* 0x00006800013a7983 */ /* 0x008ee20000300a00 */
[C---:B----4-:R-:W-:Y:S08]  /*623c0*/  HMMA.1688.F32.TF32 R100, R232.reuse, R4, R100 ;  /* 0x00000004e864723c */ /* 0x050ff00000081064 */
        /* <DEDUP_REMOVED lines=15> */
[----:B------:R-:W4:Y:S04]  /*624c0*/  LDL.LU R49, [R1+0x54f0] ;  /* 0x0054f00001317983 */ /* 0x000f280000300800 */
[----:B------:R-:W-:Y:S04]  /*624d0*/  STL.64 [R1+0x340], R72 ;  /* 0x0003404801007387 */ /* 0x000fe80000100a00 */
[----:B------:R-:W-:Y:S04]  /*624e0*/  STL.64 [R1+0x348], R74 ;  /* 0x0003484a01007387 */ /* 0x000fe80000100a00 */
[----:B------:R-:W4:Y:S04]  /*624f0*/  LDL.LU R50, [R1+0x54ec] ;  /* 0x0054ec0001327983 */ /* 0x000f280000300800 */
[----:B------:R-:W4:Y:S04]  /*62500*/  LDL.LU R51, [R1+0x54e8] ;  /* 0x0054e80001337983 */ /* 0x000f280000300800 */
[----:B------:R-:W4:Y:S04]  /*62510*/  LDL.LU R248, [R1+0x54e4] ;  /* 0x0054e40001f87983 */ /* 0x000f280000300800 */
[----:B------:R-:W4:Y:S01]  /*62520*/  LDL.LU R249, [R1+0x54e0] ;  /* 0x0054e00001f97983 */ /* 0x000f220000300800 */
[C---:B--2---:R-:W-:Y:S11]  /*62530*/  HMMA.1688.F32.TF32 R64, R232.reuse, R108, R64 ;  /* 0x0000006ce840723c */ /* 0x044ff60000081040 */
[----:B------:R-:W-:Y:S11]  /*62540*/  @!UPT UIADD3 URZ, URZ, URZ, URZ ;  /* 0x0000003f3f3ff290 */ /* 0x000ff6000fffe03f */
[----:B------:R-:W-:Y:S01]  /*62550*/  @!UPT UIADD3 URZ, URZ, URZ, URZ ;  /* 0x0000003f3f3ff290 */ /* 0x000fe2000fffe03f */
[----:B------:R-:W-:Y:S04]  /*62560*/  STL.64 [R1+0x300], R64 ;  /* 0x0003004001007387 */ /* 0x000fe80000100a00 */
[----:B------:R1:W-:Y:S04]  /*62570*/  STL.64 [R1+0x308], R66 ;  /* 0x0003084201007387 */ /* 0x0003e80000100a00 */
[----:B------:R-:W2:Y:S04]  /*62580*/  LDL.LU R250, [R1+0x54dc] ;  /* 0x0054dc0001fa7983 */ /* 0x000ea80000300800 */
[----:B------:R-:W2:Y:S01]  /*62590*/  LDL.LU R251, [R1+0x54d8] ;  /* 0x0054d80001fb7983 */ /* 0x000ea20000300800 */
[C---:B-1----:R-:W-:Y:S11]  /*625a0*/  HMMA.1688.F32.TF32 R64, R232.reuse, R96, R60 ;  /* 0x00000060e840723c */ /* 0x042ff6000008103c */
[----:B------:R-:W-:Y:S11]  /*625b0*/  @!UPT UIADD3 URZ, URZ, URZ, URZ ;  /* 0x0000003f3f3ff290 */ /* 0x000ff6000fffe03f */
[----:B------:R-:W-:Y:S01]  /*625c0*/  @!UPT UIADD3 URZ, URZ, URZ, URZ ;  /* 0x0000003f3f3ff290 */ /* 0x000fe2000fffe03f */
[----:B------:R-:W-:Y:S04]  /*625d0*/  STL.64 [R1+0x180], R64 ;  /* 0x0001804001007387 */ /* 0x000fe80000100a00 */
[----:B------:R-:W-:Y:S01]  /*625e0*/  STL.64 [R1+0x188], R66 ;  /* 0x0001884201007387 */ /* 0x000fe20000100a00 */
[C---:B---3--:R-:W-:Y:S08]  /*625f0*/  HMMA.1688.F32.TF32 R60, R232.reuse, R68, R56 ;  /* 0x00000044e83c723c */ /* 0x048ff00000081038 */
[C---:B------:R-:W-:Y:S08]  /*62600*/  HMMA.1688.F32.TF32 R56, R232.reuse, R28, R32 ;  /* 0x0000001ce838723c */ /* 0x040ff00000081020 */
[C---:B------:R-:W-:Y:S07]  /*62610*/  HMMA.1688.F32.TF32 R32, R232.reuse, R12, R40 ;  /* 0x0000000ce820723c */ /* 0x040fee0000081028 */
[----:B------:R-:W-:Y:S04]  /*62620*/  STL.64 [R1+0x170], R60 ;  /* 0x0001703c01007387 */ /* 0x000fe80000100a00 */
[----:B------:R-:W-:Y:S04]  /*62630*/  STL.64 [R1+0x178], R62 ;  /* 0x0001783e01007387 */ /* 0x000fe80000100a00 */
[----:B------:R-:W-:Y:S04]  /*62640*/  STL.64 [R1+0xf0], R56 ;  /* 0x0000f03801007387 */ /* 0x000fe80000100a00 */
[----:B------:R-:W-:Y:S04]  /*62650*/  STL.64 [R1+0xf8], R58 ;  /* 0x0000f83a01007387 */ /* 0x000fe80000100a00 */
[----:B------:R-:W-:Y:S01]  /*62660*/  STL.64 [R1+0xdc0], R36 ;  /* 0x000dc02401007387 */ /* 0x000fe20000100a00 */
[----:B------:R-:W-:Y:S01]  /*62670*/  IMAD.MOV.U32 R217, RZ, RZ, R33 ;  /* 0x000000ffffd97224 */ /* 0x000fe200078e0021 */
[----:B------:R-:W-:Y:S01]  /*62680*/  MOV R216, R34 ;  /* 0x0000002200d87202 */ /* 0x000fe20000000f00 */
[----:B------:R-:W-:Y:S01]  /*62690*/  IMAD.MOV.U32 R4, RZ, RZ, R35 ;  /* 0x000000ffff047224 */ /* 0x000fe200078e0023 */
[----:B------:R-:W-:Y:S04]  /*626a0*/  STL.64 [R1+0xdc8], R38 ;  /* 0x000dc82601007387 */ /* 0x000fe80000100a00 */
[----:B------:R1:W-:Y:S02]  /*626b0*/  STL [R1+0xdd0], R32 ;  /* 0x000dd02001007387 */ /* 0x0003e40000100800 */
[C---:B-1----:R-:W-:Y:S11]  /*626c0*/  HMMA.1688.F32.TF32 R32, R232.reuse, R16, R44 ;  /* 0x00000010e820723c */ /* 0x042ff6000008102c */
[----:B------:R-:W-:Y:S11]  /*626d0*/  @!UPT UIADD3 URZ, URZ, URZ, URZ ;  /* 0x0000003f3f3ff290 */ /* 0x000ff6000fffe03f */
[----:B------:R-:W-:Y:S02]  /*626e0*/  @!UPT UIADD3 URZ, URZ, URZ, URZ ;  /* 0x0000003f3f3ff290 */ /* 0x000fe4000fffe03f */
[----:B------:R-:W-:Y:S02]  /*626f0*/  IMAD.MOV.U32 R121, RZ, RZ, R32 ;  /* 0x000000ffff797224 */ /* 0x000fe400078e0020 */
[----:B------:R-:W-:Y:S02]  /*62700*/  IMAD.MOV.U32 R120, RZ, RZ, R33 ;  /* 0x000000ffff787224 */ /* 0x000fe400078e0021 */
[----:B------:R-:W-:Y:S02]  /*62710*/  IMAD.MOV.U32 R97, RZ, RZ, R34 ;  /* 0x000000ffff617224 */ /* 0x000fe400078e0022 */
[----:B------:R-:W-:Y:S02]  /*62720*/  IMAD.MOV.U32 R96, RZ, RZ, R35 ;  /* 0x000000ffff607224 */ /* 0x000fe400078e0023 */
[C---:B----4-:R-:W-:Y:S11]  /*62730*/  HMMA.1688.F32.TF32 R32, R232.reuse, R20, R48 ;  /* 0x00000014e820723c */ /* 0x050ff60000081030 */
[----:B------:R-:W-:Y:S11]  /*62740*/  @!UPT UIADD3 URZ, URZ, URZ, URZ ;  /* 0x0000003f3f3ff290 */ /* 0x000ff6000fffe03f */
[----:B------:R-:W-:Y:S02]  /*62750*/  @!UPT UIADD3 URZ, URZ, URZ, URZ ;  /* 0x0000003f3f3ff290 */ /* 0x000fe4000fffe03f */
[----:B------:R-:W-:Y:S01]  /*62760*/  MOV R69, R32 ;  /* 0x0000002000457202 */ /* 0x000fe20000000f00 */
[----:B------:R-:W-:Y:S02]  /*62770*/  IMAD.MOV.U32 R9, RZ, RZ, R33 ;  /* 0x000000ffff097224 */ /* 0x000fe400078e0021 */
[----:B------:R-:W-:Y:S02]  /*62780*/  IMAD.MOV.U32 R8, RZ, RZ, R34 ;  /* 0x000000ffff087224 */ /* 0x000fe400078e0022 */
[----:B------:R-:W-:Y:S02]  /*62790*/  IMAD.MOV.U32 R5, RZ, RZ, R35 ;  /* 0x000000ffff057224 */ /* 0x000fe400078e0023 */
[----:B------:R-:W-:Y:S01]  /*627a0*/  IMAD.MOV.U32 R247, RZ, RZ, R2 ;  /* 0x000000fffff77224 */ /* 0x000fe200078e0002 */
[----:B--2---:R-:W-:Y:S11]  /*627b0*/  HMMA.1688.F32.TF32 R32, R232, R104, R248 ;  /* 0x00000068e820723c */ /* 0x004ff600000810f8 */
[----:B------:R-:W-:Y:S11]  /*627c0*/  @!UPT UIADD3 URZ, URZ, URZ, URZ ;  /* 0x0000003f3f3ff290 */ /* 0x000ff6000fffe03f */
[----:B------:R-:W-:Y:S02]  /*627d0*/  @!UPT UIADD3 URZ, URZ, URZ, URZ ;  /* 0x0000003f3f3ff290 */ /* 0x000fe4000fffe03f */
[----:B------:R-:W-:Y:S01]  /*627e0*/  IMAD.MOV.U32 R17, RZ, RZ, R32 ;  /* 0x000000ffff117224 */ /* 0x000fe200078e0020 */
[----:B------:R-:W-:Y:S01]  /*627f0*/  MOV R13, R34 ;  /* 0x00000022000d7202 */ /* 0x000fe20000000f00 */
[----:B------:R-:W-:Y:S02]  /*62800*/  IMAD.MOV.U32 R16, RZ, RZ, R33 ;  /* 0x000000ffff107224 */ /* 0x000fe400078e0021 */
[----:B------:R-:W-:Y:S02]  /*62810*/  IMAD.MOV.U32 R12, RZ, RZ, R35 ;  /* 0x000000ffff0c7224 */ /* 0x000fe400078e0023 */
[----:B------:R-:W-:Y:S01]  /*62820*/  HMMA.1688.F32.TF32 R32, R228, R26, R240 ;  /* 0x0000001ae420723c */ /* 0x000fe200000810f0 */
[----:B------:R1:W-:Y:S01]  /*62830*/  STL [R1+0x51e0], R217 ;  /* 0x0051e0d901007387 */ /* 0x0003e20000100800 */
[----:B------:R-:W-:-:S03]  /*62840*/  IMAD.MOV.U32 R60, RZ, RZ, R10 ;  /* 0x000000ffff3c7224 */ /* 0x000fc600078e000a */
[----:B-1----:R-:W2:Y:S01]  /*62850*/  LDL R217, [R1+0xb30] ;  /* 0x000b300001d97983 */ /* 0x002ea20000100800 */
[----:B------:R-:W-:Y:S11]  /*62860*/  IMAD.MOV.U32 R61, RZ, RZ, R11 ;  /* 0x000000ffff3d7224 */ /* 0x000ff600078e000b */
[----:B------:R-:W-:Y:S07]  /*62870*/  @!UPT UIADD3 URZ, URZ, URZ, URZ ;  /* 0x0000003f3f3ff290 */ /* 0x000fee000fffe03f */
[----:B------:R-:W-:Y:S02]  /*62880*/  IMAD.MOV.U32 R68, RZ, RZ, R32 ;  /* 0x000000ffff447224 */ /* 0x000fe400078e0020 */
[----:B------:R-:W-:Y:S02]  /*62890*/  IMAD.MOV.U32 R29, RZ, RZ, R33 ;  /* 0x000000ffff1d7224 */ /* 0x000fe400078e0021 */
[----:B------:R-:W-:Y:S02]  /*628a0*/  IMAD.MOV.U32 R28, RZ, RZ, R34 ;  /* 0x000000ffff1c7224 */ /* 0x000fe400078e0022 */
[----:B------:R-:W-:Y:S02]  /*628b0*/  IMAD.MOV.U32 R25, RZ, RZ, R35 ;  /* 0x000000ffff197224 */ /* 0x000fe400078e0023 */
[----:B------:R-:W-:Y:S07]  /*628c0*/  HMMA.1688.F32.TF32 R32, R228, R6, R244 ;  /* 0x00000006e420723c */ /* 0x000fee00000810f4 */
[----:B------:R-:W-:Y:S01]  /*628d0*/  IMAD.MOV.U32 R244, RZ, RZ, R106 ;  /* 0x000000fffff47224 */ /* 0x000fe200078e006a */
[----:B------:R-:W-:Y:S01]  /*628e0*/  MOV R246, R30 ;  /* 0x0000001e00f67202 */ /* 0x000fe20000000f00 */
[----:B------:R-:W3:Y:S01]  /*628f0*/  LDL.LU R106, [R1+0x54d4] ;  /* 0x0054d400016a7983 */ /* 0x000ee20000300800 */
[----:B------:R-:W-:-:S02]  /*62900*/  IMAD.MOV.U32 R245, RZ, RZ, R107 ;  /* 0x000000fffff57224 */ /* 0x000fc400078e006b */
[----:B------:R-:W-:Y:S01]  /*62910*/  IMAD.MOV.U32 R247, RZ, RZ, R31 ;  /* 0x000000fffff77224 */ /* 0x000fe200078e001f */
[----:B------:R-:W4:Y:S04]  /*62920*/  LDL.LU R107, [R1+0x54d0] ;  /* 0x0054d000016b7983 */ /* 0x000f280000300800 */
[----:B------:R-:W2:Y:S04]  /*62930*/  LDL.LU R30, [R1+0x54cc] ;  /* 0x0054cc00011e7983 */ /* 0x000ea80000300800 */
[----:B------:R-:W2:Y:S01]  /*62940*/  LDL.LU R31, [R1+0x54c8] ;  /* 0x0054c800011f7983 */ /* 0x000ea20000300800 */
[----:B------:R-:W-:-:S03]  /*62950*/  IMAD.MOV.U32 R62, RZ, RZ, R23 ;  /* 0x000000ffff3e7224 */ /* 0x000fc600078e0017 */
[----:B------:R-:W2:Y:S01]  /*62960*/  LDL.LU R10, [R1+0x54c4] ;  /* 0x0054c400010a7983 */ /* 0x000ea20000300800 */
[----:B------:R-:W-:-:S03]  /*62970*/  IMAD.MOV.U32 R63, RZ, RZ, R22 ;  /* 0x000000ffff3f7224 */ /* 0x000fc600078e0016 */
[----:B------:R-:W2:Y:S04]  /*62980*/  LDL.LU R11, [R1+0x54c0] ;  /* 0x0054c000010b7983 */ /* 0x000ea80000300800 */
[----:B------:R-:W2:Y:S04]  /*62990*/  LDL.LU R23, [R1+0x54bc] ;  /* 0x0054bc0001177983 */ /* 0x000ea80000300800 */
[----:B------:R-:W2:Y:S01]  /*629a0*/  LDL.LU R22, [R1+0x54b8] ;  /* 0x0054b80001167983 */ /* 0x000ea20000300800 */
[----:B------:R-:W-:Y:S01]  /*629b0*/  MOV R64, R99 ;  /* 0x0000006300407202 */ /* 0x000fe20000000f00 */
[----:B------:R-:W-:-:S02]  /*629c0*/  IMAD.MOV.U32 R65, RZ, RZ, R98 ;  /* 0x000000ffff417224 */ /* 0x000fc400078e0062 */
[----:B------:R-:W2:Y:S01]  /*629d0*/  LDL.LU R99, [R1+0x54b4] ;  /* 0x0054b40001637983 */ /* 0x000ea20000300800 */
[----:B------:R-:W-:Y:S02]  /*629e0*/  IMAD.MOV.U32 R66, RZ, RZ, R71 ;  /* 0x000000ffff427224 */ /* 0x000fe400078e0047 */
[----:B------:R-:W-:Y:S01]  /*629f0*/  IMAD.MOV.U32 R67, RZ, RZ, R70 ;  /* 0x000000ffff437224 */ /* 0x000fe200078e0046 */
[----:B------:R-:W2:Y:S01]  /*62a00*/  LDL.LU R98, [R1+0x54b0] ;  /* 0x0054b00001627983 */ /* 0x000ea20000300800 */
[----:B------:R-:W-:-:S03]  /*62a10*/  IMAD.MOV.U32 R72, RZ, RZ, R15 ;  /* 0x000000ffff487224 */ /* 0x000fc600078e000f */
[----:B------:R-:W2:Y:S01]  /*62a20*/  LDL.LU R71, [R1+0x54ac] ;  /* 0x0054ac0001477983 */ /* 0x000ea20000300800 */
[----:B------:R-:W-:Y:S01]  /*62a30*/  IMAD.MOV.U32 R73, RZ, RZ, R14 ;  /* 0x000000ffff497224 */ /* 0x000fe200078e000e */
[----:B------:R-:W-:Y:S02]  /*62a40*/  MOV R74, R19 ;  /* 0x00000013004a7202 */ /* 0x000fe40000000f00 */
[----:B------:R-:W2:Y:S01]  /*62a50*/  LDL.LU R70, [R1+0x54a8] ;  /* 0x0054a80001467983 */ /* 0x000ea20000300800 */
[----:B------:R-:W-:-:S03]  /*62a60*/  IMAD.MOV.U32 R75, RZ, RZ, R18 ;  /* 0x000000ffff4b7224 */ /* 0x000fc600078e0012 */
[----:B------:R-:W2:Y:S04]  /*62a70*/  LDL.LU R15, [R1+0x54a4] ;  /* 0x0054a400010f7983 */ /* 0x000ea80000300800 */
[----:B------:R-:W2:Y:S04]  /*62a80*/  LDL.LU R14, [R1+0x54a0] ;  /* 0x0054a000010e7983 */ /* 0x000ea80000300800 */
[----:B------:R-:W2:Y:S04]  /*62a90*/  LDL.LU R19, [R1+0x549c] ;  /* 0x00549c0001137983 */ /* 0x000ea80000300800 */
[----:B------:R-:W2:Y:S01]  /*62aa0*/  LDL.LU R18, [R1+0x5498] ;  /* 0x0054980001127983 */ /* 0x000ea20000300800 */
[----:B---3--:R-:W-:-:S02]  /*62ab0*/  IMAD.MOV.U32 R191, RZ, RZ, R106 ;  /* 0x000000ffffbf7224 */ /* 0x008fc400078e006a */
[----:B----4-:R-:W-:Y:S02]  /*62ac0*/  IMAD.MOV.U32 R190, RZ, RZ, R107 ;  /* 0x000000ffffbe7224 */ /* 0x010fe400078e006b */
[----:B--2---:R-:W-:Y:S02]  /*62ad0*/  IMAD.MOV.U32 R189, RZ, RZ, R30 ;  /* 0x000000ffffbd7224 */ /* 0x004fe400078e001e */
[----:B------:R-:W-:Y:S02]  /*62ae0*/  IMAD.MOV.U32 R188, RZ, RZ, R31 ;  /* 0x000000ffffbc7224 */ /* 0x000fe400078e001f */
[----:B------:R-:W2:Y:S04]  /*62af0*/  LDL.LU R31, [R1+0x5494] ;  /* 0x00549400011f7983 */ /* 0x000ea80000300800 */
[----:B------:R-:W3:Y:S04]  /*62b00*/  LDL.LU R30, [R1+0x5490] ;  /* 0x00549000011e7983 */ /* 0x000ee80000300800 */
[----:B------:R-:W4:Y:S04]  /*62b10*/  LDL.LU R107, [R1+0x548c] ;  /* 0x00548c00016b7983 */ /* 0x000f280000300800 */
[----:B------:R-:W2:Y:S04]  /*62b20*/  LDL.LU R106, [R1+0x5488] ;  /* 0x00548800016a7983 */ /* 0x000ea80000300800 */
[----:B------:R-:W3:Y:S01]  /*62b30*/  LDL.LU R100, [R1+0x50] ;  /* 0x0000500001647983 */ /* 0x000ee20000300800 */
[----:B------:R-:W-:-:S03]  /*62b40*/  MOV R128, R22 ;  /* 0x0000001600807202 */ /* 0x000fc60000000f00 */
[----:B------:R-:W3:Y:S01]  /*62b50*/  LDL.LU R101, [R1+0x54] ;  /* 0x0000540001657983 */ /* 0x000ee20000300800 */
[----:B------:R-:W-:-:S03]  /*62b60*/  IMAD.MOV.U32 R129, RZ, RZ, R23 ;  /* 0x000000ffff817224 */ /* 0x000fc600078e0017 */
[----:B------:R-:W3:Y:S04]  /*62b70*/  LDL.LU R102, [R1+0x58] ;  /* 0x0000580001667983 */ /* 0x000ee80000300800 */
[----:B------:R-:W3:Y:S04]  /*62b80*/  LDL.LU R103, [R1+0x5c] ;  /* 0x00005c0001677983 */ /* 0x000ee80000300800 */
[----:B------:R-:W3:Y:S01]  /*62b90*/  LDL.LU R22, [R1+0x5484] ;  /* 0x0054840001167983 */ /* 0x000ee20000300800 */
[----:B------:R-:W-:-:S03]  /*62ba0*/  IMAD.MOV.U32 R130, RZ, RZ, R11 ;  /* 0x000000ffff827224 */ /* 0x000fc600078e000b */
[----:B------:R-:W3:Y:S01]  /*62bb0*/  LDL.LU R23, [R1+0x5480] ;  /* 0x0054800001177983 */ /* 0x000ee20000300800 */
[----:B------:R-:W-:-:S03]  /*62bc0*/  IMAD.MOV.U32 R131, RZ, RZ, R10 ;  /* 0x000000ffff837224 */ /* 0x000fc600078e000a */
[----:B------:R-:W3:Y:S04]  /*62bd0*/  LDL.LU R11, [R1+0x547c] ;  /* 0x00547c00010b7983 */ /* 0x000ee80000300800 */
[----:B------:R-:W3:Y:S01]  /*62be0*/  LDL.LU R10, [R1+0x5478] ;  /* 0x00547800010a7983 */ /* 0x000ee20000300800 */
[----:B------:R-:W-:Y:S02]  /*62bf0*/  IMAD.MOV.U32 R205, RZ, RZ, R19 ;  /* 0x000000ffffcd7224 */ /* 0x000fe400078e0013 */
[----:B------:R-:W-:Y:S02]  /*62c00*/  IMAD.MOV.U32 R204, RZ, RZ, R18 ;  /* 0x000000ffffcc7224 */ /* 0x000fe400078e0012 */
[----:B------:R-:W-:Y:S02]  /*62c10*/  IMAD.MOV.U32 R206, RZ, RZ, R14 ;  /* 0x000000ffffce7224 */ /* 0x000fe400078e000e */
[----:B------:R-:W-:-:S02]  /*62c20*/  IMAD.MOV.U32 R207, RZ, RZ, R15 ;  /* 0x000000ffffcf7224 */ /* 0x000fc400078e000f */
[----:B------:R-:W-:Y:S01]  /*62c30*/  IMAD.MOV.U32 R140, RZ, RZ, R70 ;  /* 0x000000ffff8c7224 */ /* 0x000fe200078e0046 */
[----:B------:R-:W-:Y:S01]  /*62c40*/  MOV R142, R98 ;  /* 0x00000062008e7202 */ /* 0x000fe20000000f00 */
[----:B------:R-:W-:Y:S02]  /*62c50*/  IMAD.MOV.U32 R141, RZ, RZ, R71 ;  /* 0x000000ffff8d7224 */ /* 0x000fe400078e0047 */
[----:B------:R-:W-:Y:S02]  /*62c60*/  IMAD.MOV.U32 R143, RZ, RZ, R99 ;  /* 0x000000ffff8f7224 */ /* 0x000fe400078e0063 */
[----:B------:R-:W-:Y:S02]  /*62c70*/  IMAD.MOV.U32 R200, RZ, RZ, R110 ;  /* 0x000000ffffc87224 */ /* 0x000fe400078e006e */
[----:B------:R-:W-:Y:S02]  /*62c80*/  IMAD.MOV.U32 R201, RZ, RZ, R111 ;  /* 0x000000ffffc97224 */ /* 0x000fe400078e006f */
[----:B------:R-:W-:Y:S01]  /*62c90*/  IMAD.MOV.U32 R202, RZ, RZ, R114 ;  /* 0x000000ffffca7224 */ /* 0x000fe200078e0072 */
[----:B------:R-:W-:Y:S01]  /*62ca0*/  MOV R180, R118 ;  /* 0x0000007600b47202 */ /* 0x000fe20000000f00 */
[----:B------:R-:W-:-:S02]  /*62cb0*/  IMAD.MOV.U32 R203, RZ, RZ, R115 ;  /* 0x000000ffffcb7224 */ /* 0x000fc400078e0073 */
[----:B------:R-:W-:Y:S02]  /*62cc0*/  IMAD.MOV.U32 R181, RZ, RZ, R218 ;  /* 0x000000ffffb57224 */ /* 0x000fe400078e00da */
[----:B------:R-:W-:Y:S02]  /*62cd0*/  IMAD.MOV.U32 R182, RZ, RZ, R219 ;  /* 0x000000ffffb67224 */ /* 0x000fe400078e00db */
[----:B------:R-:W-:Y:S02]  /*62ce0*/  IMAD.MOV.U32 R183, RZ, RZ, R119 ;  /* 0x000000ffffb77224 */ /* 0x000fe400078e0077 */
[----:B------:R-:W-:Y:S01]  /*62cf0*/  IMAD.MOV.U32 R240, RZ, RZ, R122 ;  /* 0x000000fffff07224 */ /* 0x000fe200078e007a */
[----:B------:R-:W-:Y:S01]  /*62d00*/  MOV R242, R127 ;  /* 0x0000007f00f27202 */ /* 0x000fe20000000f00 */
[----:B------:R-:W-:Y:S02]  /*62d10*/  IMAD.MOV.U32 R241, RZ, RZ, R126 ;  /* 0x000000fffff17224 */ /* 0x000fe400078e007e */
[----:B------:R-:W-:-:S02]  /*62d20*/  IMAD.MOV.U32 R243, RZ, RZ, R123 ;  /* 0x000000fffff37224 */ /* 0x000fc400078e007b */
[----:B----4-:R-:W-:Y:S02]  /*62d30*/  IMAD.MOV.U32 R153, RZ, RZ, R107 ;  /* 0x000000ffff997224 */ /* 0x010fe400078e006b */
[----:B--2---:R-:W-:Y:S02]  /*62d40*/  IMAD.MOV.U32 R152, RZ, RZ, R106 ;  /* 0x000000ffff987224 */ /* 0x004fe400078e006a */
[----:B------:R-:W2:Y:S04]  /*62d50*/  LDL.LU R106, [R1+0x5474] ;  /* 0x00547400016a7983 */ /* 0x000ea80000300800 */
[----:B------:R-:W2:Y:S01]  /*62d60*/  LDL.LU R107, [R1+0x5470] ;  /* 0x00547000016b7983 */ /* 0x000ea20000300800 */
[----:B---3--:R-:W-:Y:S02]  /*62d70*/  IMAD.MOV.U32 R86, RZ, RZ, R30 ;  /* 0x000000ffff567224 */ /* 0x008fe400078e001e */
[----:B------:R-:W-:Y:S01]  /*62d80*/  IMAD.MOV.U32 R87, RZ, RZ, R31 ;  /* 0x000000ffff577224 */ /* 0x000fe200078e001f */
[----:B------:R-:W-:-:S02]  /*62d90*/  MOV R154, R22 ;  /* 0x00000016009a7202 */ /* 0x000fc40000000f00 */
[----:B------:R-:W3:Y:S01]  /*62da0*/  LDL.LU R22, [R1+0x546c] ;  /* 0x00546c0001167983 */ /* 0x000ee20000300800 */
[----:B------:R-:W-:-:S03]  /*62db0*/  IMAD.MOV.U32 R155, RZ, RZ, R23 ;  /* 0x000000ffff9b7224 */ /* 0x000fc600078e0017 */
[----:B------:R-:W3:Y:S04]  /*62dc0*/  LDL.LU R23, [R1+0x5468] ;  /* 0x0054680001177983 */ /* 0x000ee80000300800 */
[----:B------:R-:W4:Y:S01]  /*62dd0*/  LDL.LU R18, [R1+0x5464] ;  /* 0x0054640001127983 */ /* 0x000f220000300800 */
[----:B------:R-:W-:Y:S01]  /*62de0*/  IMAD.MOV.U32 R85, RZ, RZ, R11 ;  /* 0x000000ffff557224 */ /* 0x000fe200078e000b */
[----:B------:R-:W-:Y:S02]  /*62df0*/  MOV R84, R10 ;  /* 0x0000000a00547202 */ /* 0x000fe40000000f00 */
[----:B------:R-:W4:Y:S04]  /*62e00*/  LDL.LU R19, [R1+0x5460] ;  /* 0x0054600001137983 */ /* 0x000f280000300800 */
[----:B------:R-:W2:Y:S04]  /*62e10*/  LDL.LU R14, [R1+0x545c] ;  /* 0x00545c00010e7983 */ /* 0x000ea80000300800 */
        /* <DEDUP_REMOVED lines=20> */
[----:B------:R-:W3:Y:S01]  /*62f60*/  LDL.LU R123, [R1+0x5408] ;  /* 0x00540800017b7983 */ /* 0x000ee20000300800 */
[----:B------:R-:W-:Y:S01]  /*62f70*/  MOV R24, R32 ;  /* 0x0000002000187202 */ /* 0x000fe20000000f00 */
[----:B------:R-:W-:-:S02]  /*62f80*/  IMAD.MOV.U32 R21, RZ, RZ, R33 ;  /* 0x000000ffff157224 */ /* 0x000fc400078e0021 */
[----:B------:R-:W-:Y:S02]  /*62f90*/  IMAD.MOV.U32 R20, RZ, RZ, R34 ;  /* 0x000000ffff147224 */ /* 0x000fe400078e0022 */
[----:B------:R-:W-:Y:S01]  /*62fa0*/  IMAD.MOV.U32 R2, RZ, RZ, R35 ;  /* 0x000000ffff027224 */ /* 0x000fe200078e0023 */
[C---:B--2---:R-:W-:Y:S08]  /*62fb0*/  HMMA.1688.F32.TF32 R36, R228.reuse, R126, R152 ;  /* 0x0000007ee424723c */ /* 0x044ff00000081098 */
[C---:B------:R-:W-:Y:S11]  /*62fc0*/  HMMA.1688.F32.TF32 R40, R228.reuse, R118, R204 ;  /* 0x00000076e428723c */ /* 0x040ff600000810cc */
[----:B------:R-:W-:Y:S05]  /*62fd0*/  @!UPT UIADD3 URZ, URZ, URZ, URZ ;  /* 0x0000003f3f3ff290 */ /* 0x000fea000fffe03f */
[----:B------:R-:W-:Y:S01]  /*62fe0*/  MOV R109, R36 ;  /* 0x00000024006d7202 */ /* 0x000fe20000000f00 */
[----:B------:R-:W-:Y:S02]  /*62ff0*/  IMAD.MOV.U32 R108, RZ, RZ, R37 ;  /* 0x000000ffff6c7224 */ /* 0x000fe400078e0025 */
[----:B------:R-:W-:Y:S02]  /*63000*/  IMAD.MOV.U32 R105, RZ, RZ, R38 ;  /* 0x000000ffff697224 */ /* 0x000fe400078e0026 */
[----:B------:R-:W-:Y:S02]  /*63010*/  IMAD.MOV.U32 R104, RZ, RZ, R39 ;  /* 0x000000ffff687224 */ /* 0x000fe400078e0027 */
[C---:B---3--:R-:W-:Y:S08]  /*63020*/  HMMA.1688.F32.TF32 R36, R228.reuse, R122, R84 ;  /* 0x0000007ae424723c */ /* 0x048ff00000081054 */
[C---:B------:R-:W-:Y:S11]  /*63030*/  HMMA.1688.F32.TF32 R44, R228.reuse, R110, R128 ;  /* 0x0000006ee42c723c */ /* 0x040ff60000081080 */
[----:B------:R-:W-:Y:S04]  /*63040*/  @!UPT UIADD3 URZ, URZ, URZ, URZ ;  /* 0x0000003f3f3ff290 */ /* 0x000fe8000fffe03f */
[----:B------:R1:W-:Y:S01]  /*63050*/  STL.64 [R1+0xf00], R36 ;  /* 0x000f002401007387 */ /* 0x0003e20000100a00 */
[----:B------:R-:W-:Y:S02]  /*63060*/  IMAD.MOV.U32 R125, RZ, RZ, R38 ;  /* 0x000000ffff7d7224 */ /* 0x000fe400078e0026 */
[----:B------:R-:W-:Y:S01]  /*63070*/  IMAD.MOV.U32 R124, RZ, RZ, R39 ;  /* 0x000000ffff7c7224 */ /* 0x000fe200078e0027 */
[----:B------:R-:W-:Y:S04]  /*63080*/  STL.64 [R1+0xef0], R40 ;  /* 0x000ef02801007387 */ /* 0x000fe80000100a00 */
[----:B------:R2:W-:Y:S01]  /*63090*/  STL.64 [R1+0xef8], R42 ;  /* 0x000ef82a01007387 */ /* 0x0005e20000100a00 */
[C---:B-1----:R-:W-:Y:S08]  /*630a0*/  HMMA.1688.F32.TF32 R36, R228.reuse, R114, R140 ;  /* 0x00000072e424723c */ /* 0x042ff0000008108c */
[C---:B--2---:R-:W-:Y:S11]  /*630b0*/  HMMA.1688.F32.TF32 R40, R228.reuse, R98, R188 ;  /* 0x00000062e428723c */ /* 0x044ff600000810bc */
[----:B------:R-:W-:Y:S04]  /*630c0*/  @!UPT UIADD3 URZ, URZ, URZ, URZ ;  /* 0x0000003f3f3ff290 */ /* 0x000fe8000fffe03f */
[----:B------:R-:W-:Y:S04]  /*630d0*/  STL.64 [R1+0xee0], R36 ;  /* 0x000ee02401007387 */ /* 0x000fe80000100a00 */
[----:B------:R-:W-:Y:S04]  /*630e0*/  STL.64 [R1+0xee8], R38 ;  /* 0x000ee82601007387 */ /* 0x000fe80000100a00 */
[----:B------:R-:W-:Y:S04]  /*630f0*/  STL.64 [R1+0xed0], R44 ;  /* 0x000ed02c01007387 */ /* 0x000fe80000100a00 */
[----:B------:R-:W-:Y:S04]  /*63100*/  STL.64 [R1+0xed8], R46 ;  /* 0x000ed82e01007387 */ /* 0x000fe80000100a00 */
[----:B------:R-:W-:Y:S04]  /*63110*/  STL.64 [R1+0xec0], R40 ;  /* 0x000ec02801007387 */ /* 0x000fe80000100a00 */
[----:B------:R1:W-:Y:S01]  /*63120*/  STL.64 [R1+0xec8], R42 ;  /* 0x000ec82a01007387 */ /* 0x0003e20000100a00 */
[C---:B------:R-:W-:Y:S03]  /*63130*/  HMMA.1688.F32.TF32 R48, R228.reuse, R30, R180 ;  /* 0x0000001ee430723c */ /* 0x040fe600000810b4 */
[----:B------:R-:W-:Y:S04]  /*63140*/  LDS R36, [R252+0x82080] ;  /* 0x08208000fc247984 */ /* 0x000fe80000000800 */
[----:B------:R-:W-:Y:S01]  /*63150*/  LDS R38, [R252+0x83080] ;  /* 0x08308000fc267984 */ /* 0x000fe20000000800 */
[C---:B-1----:R-:W-:Y:S03]  /*63160*/  HMMA.1688.F32.TF32 R40, R228.reuse, R70, R200 ;  /* 0x00000046e428723c */ /* 0x042fe600000810c8 */
[----:B------:R-:W-:Y:S04]  /*63170*/  LDS R37, [R3+0x82080] ;  /* 0x0820800003257984 */ /* 0x000fe80000000800 */
[----:B------:R-:W-:Y:S01]  /*63180*/  LDS R39, [R3+0x83080] ;  /* 0x0830800003277984 */ /* 0x000fe20000000800 */
[C---:B------:R-:W-:Y:S11]  /*63190*/  HMMA.1688.F32.TF32 R44, R228.reuse, R10, R72 ;  /* 0x0000000ae42c723c */ /* 0x040ff60000081048 */
[----:B------:R-:W-:Y:S04]  /*631a0*/  @!UPT UIADD3 URZ, URZ, URZ, URZ ;  /* 0x0000003f3f3ff290 */ /* 0x000fe8000fffe03f */
[----:B------:R-:W-:Y:S04]  /*631b0*/  STL.64 [R1+0x1510], R40 ;  /* 0x0015102801007387 */ /* 0x000fe80000100a00 */
[----:B------:R1:W-:Y:S02]  /*631c0*/  STL.64 [R1+0x1518], R42 ;  /* 0x0015182a01007387 */ /* 0x0003e40000100a00 */
[C---:B-1----:R-:W-:Y:S02]  /*631d0*/  HMMA.1688.F32.TF32 R40, R228.reuse, R14, R64 ;  /* 0x0000000ee428723c */ /* 0x042fe40000081040 */
[----:B------:R-:W-:Y:S04]  /*631e0*/  STL.64 [R1+0x1500], R48 ;  /* 0x0015003001007387 */ /* 0x000fe80000100a00 */
[----:B------:R4:W-:Y:S04]  /*631f0*/  STL.64 [R1+0x1508], R50 ;  /* 0x0015083201007387 */ /* 0x0009e80000100a00 */
[----:B------:R-:W-:Y:S04]  /*63200*/  STL.64 [R1+0x14f0], R44 ;  /* 0x0014f02c01007387 */ /* 0x000fe80000100a00 */
[----:B------:R1:W-:Y:S01]  /*63210*/  STL.64 [R1+0x14f8], R46 ;  /* 0x0014f82e01007387 */ /* 0x0003e20000100a00 */
[C---:B----4-:R-:W-:Y:S08]  /*63220*/  HMMA.1688.F32.TF32 R48, R228.reuse, R18, R60 ;  /* 0x00000012e430723c */ /* 0x050ff0000008103c */
[----:B------:R-:W-:Y:S01]  /*63230*/  STL.64 [R1+0x14e0], R40 ;  /* 0x0014e02801007387 */ /* 0x000fe20000100a00 */
[C---:B-1----:R-:W-:Y:S03]  /*63240*/  HMMA.1688.F32.TF32 R44, R228.reuse, R22, R240 ;  /* 0x00000016e42c723c */ /* 0x042fe600000810f0 */
[----:B------:R1:W-:Y:S05]  /*63250*/  STL.64 [R1+0x14e8], R42 ;  /* 0x0014e82a01007387 */ /* 0x0003ea0000100a00 */
[C---:B-1----:R-:W-:Y:S06]  /*63260*/  HMMA.1688.F32.TF32 R40, R228.reuse, R106, R244 ;  /* 0x0000006ae428723c */ /* 0x042fec00000810f4 */
[----:B------:R1:W-:Y:S04]  /*63270*/  STL.64 [R1+0x14d0], R48 ;  /* 0x0014d03001007387 */ /* 0x0003e80000100a00 */
[----:B------:R2:W-:Y:S04]  /*63280*/  STL.64 [R1+0x14d8], R50 ;  /* 0x0014d83201007387 */ /* 0x0005e80000100a00 */
[----:B------:R-:W3:Y:S04]  /*63290*/  LDL.LU R236, [R1] ;  /* 0x0000000001ec7983 */ /* 0x000ee80000300800 */
[----:B------:R4:W-:Y:S04]  /*632a0*/  STL.64 [R1+0x14c0], R44 ;  /* 0x0014c02c01007387 */ /* 0x0009e80000100a00 */
[----:B------:R1:W-:Y:S04]  /*632b0*/  STL.64 [R1+0x14c8], R46 ;  /* 0x0014c82e01007387 */ /* 0x0003e80000100a00 */
[----:B------:R-:W-:Y:S04]  /*632c0*/  STL.64 [R1+0xeb0], R40 ;  /* 0x000eb02801007387 */ /* 0x000fe80000100a00 */
[----:B------:R-:W-:Y:S04]  /*632d0*/  STL.64 [R1+0xeb8], R42 ;  /* 0x000eb82a01007387 */ /* 0x000fe80000100a00 */
[----:B------:R-:W3:Y:S04]  /*632e0*/  LDL.LU R237, [R1+0x4] ;  /* 0x0000040001ed7983 */ /* 0x000ee80000300800 */
[----:B------:R-:W3:Y:S04]  /*632f0*/  LDL.LU R238, [R1+0x8] ;  /* 0x0000080001ee7983 */ /* 0x000ee80000300800 */
[----:B------:R-:W3:Y:S04]  /*63300*/  LDL.LU R239, [R1+0xc] ;  /* 0x00000c0001ef7983 */ /* 0x000ee80000300800 */
[----:B-1----:R-:W3:Y:S04]  /*63310*/  LDL.LU R48, [R1+0x20] ;  /* 0x0000200001307983 */ /* 0x002ee80000300800 */
[----:B------:R-:W3:Y:S04]  /*63320*/  LDL.LU R49, [R1+0x24] ;  /* 0x0000240001317983 */ /* 0x000ee80000300800 */
[----:B--2---:R-:W3:Y:S04]  /*63330*/  LDL.LU R50, [R1+0x28] ;  /* 0x0000280001327983 */ /* 0x004ee80000300800 */
[----:B------:R-:W3:Y:S04]  /*63340*/  LDL.LU R51, [R1+0x2c] ;  /* 0x00002c0001337983 */ /* 0x000ee80000300800 */
[----:B------:R-:W2:Y:S04]  /*63350*/  LDL.LU R248, [R1+0x30] ;  /* 0x0000300001f87983 */ /* 0x000ea80000300800 */
[----:B------:R-:W2:Y:S04]  /*63360*/  LDL.LU R249, [R1+0x34] ;  /* 0x0000340001f97983 */ /* 0x000ea80000300800 */
[----:B------:R-:W2:Y:S04]  /*63370*/  LDL.LU R250, [R1+0x38] ;  /* 0x0000380001fa7983 */ /* 0x000ea80000300800 */
[----:B------:R-:W2:Y:S01]  /*63380*/  LDL.LU R251, [R1+0x3c] ;  /* 0x00003c0001fb7983 */ /* 0x000ea20000300800 */
[----:B------:R-:W-:Y:S03]  /*63390*/  HMMA.1688.F32.TF32 R32, R228, R218, R100 ;  /* 0x000000dae420723c */ /* 0x000fe60000081064 */
        /* <DEDUP_REMOVED lines=31> */
[----:B------:R-:W3:Y:S04]  /*63590*/  LDL.LU R131, [R1+0x26c] ;  /* 0x00026c0001837983 */ /* 0x000ee80000300800 */
        /* <DEDUP_REMOVED lines=60> */
[----:B------:R-:W-:-:S02]  /*63960*/  IMAD.MOV.U32 R117, RZ, RZ, R32 ;  /* 0x000000ffff757224 */ /* 0x000fc400078e0020 */
[----:B------:R-:W-:Y:S01]  /*63970*/  IMAD.MOV.U32 R116, RZ, RZ, R33 ;  /* 0x000000ffff747224 */ /* 0x000fe200078e0021 */
[----:B------:R-:W-:Y:S01]  /*63980*/  LDS R32, [R217+0x82000] ;  /* 0x08200000d9207984 */ /* 0x000fe20000000800 */
[----:B------:R-:W-:Y:S02]  /*63990*/  IMAD.MOV.U32 R113, RZ, RZ, R34 ;  /* 0x000000ffff717224 */ /* 0x000fe400078e0022 */
[----:B------:R-:W-:Y:S01]  /*639a0*/  IMAD.MOV.U32 R112, RZ, RZ, R35 ;  /* 0x000000ffff707224 */ /* 0x000fe200078e0023 */
[----:B------:R-:W-:Y:S04]  /*639b0*/  LDS R34, [R217+0x83000] ;  /* 0x08300000d9227984 */ /* 0x000fe80000000800 */
[----:B------:R-:W-:Y:S04]  /*639c0*/  LDS R33, [R95+0x82000] ;  /* 0x082000005f217984 */ /* 0x000fe80000000800 */
[----:B------:R-:W2:Y:S04]  /*639d0*/  LDS R35, [R95+0x83000] ;  /* 0x083000005f237984 */ /* 0x000ea80000000800 */
[----:B----4-:R-:W4:Y:S04]  /*639e0*/  LDL.LU R44, [R1+0x10] ;  /* 0x00001000012c7983 */ /* 0x010f280000300800 */
[----:B------:R-:W4:Y:S04]  /*639f0*/  LDL.LU R45, [R1+0x14] ;  /* 0x00001400012d7983 */ /* 0x000f280000300800 */
[----:B------:R-:W4:Y:S04]  /*63a00*/  LDL.LU R46, [R1+0x18] ;  /* 0x00001800012e7983 */ /* 0x000f280000300800 */
[----:B------:R-:W4:Y:S04]  /*63a10*/  LDL.LU R47, [R1+0x1c] ;  /* 0x00001c00012f7983 */ /* 0x000f280000300800 */
[----:B------:R-:W-:Y:S04]  /*63a20*/  LDS R40, [R217+0x82080] ;  /* 0x08208000d9287984 */ /* 0x000fe80000000800 */
[----:B------:R-:W-:Y:S04]  /*63a30*/  LDS R42, [R217+0x83080] ;  /* 0x08308000d92a7984 */ /* 0x000fe80000000800 */
[----:B------:R-:W-:Y:S04]  /*63a40*/  LDS R41, [R95+0x82080] ;  /* 0x082080005f297984 */ /* 0x000fe80000000800 */
[----:B------:R-:W1:Y:S01]  /*63a50*/  LDS R43, [R95+0x83080] ;  /* 0x083080005f2b7984 */ /* 0x000e620000000800 */
[C---:B--2---:R-:W-:Y:S08]  /*63a60*/  HMMA.1688.F32.TF32 R188, R32.reuse, R18, R188 ;  /* 0x0000001220bc723c */ /* 0x044ff000000810bc */
[C---:B---3--:R-:W-:Y:S08]  /*63a70*/  HMMA.1688.F32.TF32 R128, R32.reuse, R14, R128 ;  /* 0x0000000e2080723c */ /* 0x048ff00000081080 */
[C---:B------:R-:W-:Y:S08]  /*63a80*/  HMMA.1688.F32.TF32 R140, R32.reuse, R10, R140 ;  /* 0x0000000a208c723c */ /* 0x040ff0000008108c */
        /* <DEDUP_REMOVED lines=8> */
[C---:B------:R-:W-:Y:S11]  /*63b10*/  HMMA.1688.F32.TF32 R88, R32.reuse, R218, R88 ;  /* 0x000000da2058723c */ /* 0x040ff60000081058 */
[----:B------:R-:W-:Y:S04]  /*63b20*/  @!UPT UIADD3 URZ, URZ, URZ, URZ ;  /* 0x0000003f3f3ff290 */ /* 0x000fe8000fffe03f */
[----:B------:R-:W-:Y:S04]  /*63b30*/  STL.64 [R1+0x14b0], R56 ;  /* 0x0014b03801007387 */ /* 0x000fe80000100a00 */
[----:B------:R2:W-:Y:S01]  /*63b40*/  STL.64 [R1+0x14b8], R58 ;  /* 0x0014b83a01007387 */ /* 0x0005e20000100a00 */
[C---:B------:R-:W-:Y:S03]  /*63b50*/  HMMA.1688.F32.TF32 R76, R32.reuse, R114, R76 ;  /* 0x00000072204c723c */ /* 0x040fe6000008104c */
[----:B--2---:R-:W2:Y:S04]  /*63b60*/  LDL.LU.64 R58, [R1+0x5400] ;  /* 0x00540000013a7983 */ /* 0x004ea80000300a00 */
[----:B------:R-:W2:Y:S04]  /*63b70*/  LDL.LU.64 R56, [R1+0x53f8] ;  /* 0x0053f80001387983 */ /* 0x000ea80000300a00 */
[----:B------:R-:W-:Y:S04]  /*63b80*/  STL.64 [R1+0x14a0], R224 ;  /* 0x0014a0e001007387 */ /* 0x000fe80000100a00 */
[----:B------:R3:W-:Y:S01]  /*63b90*/  STL.64 [R1+0x14a8], R226 ;  /* 0x0014a8e201007387 */ /* 0x0007e20000100a00 */
[C---:B------:R-:W-:Y:S03]  /*63ba0*/  HMMA.1688.F32.TF32 R204, R32.reuse, R30, R204 ;  /* 0x0000001e20cc723c */ /* 0x040fe600000810cc */
[----:B---3--:R-:W3:Y:S04]  /*63bb0*/  LDL.LU.64 R226, [R1+0x53f0] ;  /* 0x0053f00001e27983 */ /* 0x008ee80000300a00 */
[----:B------:R-:W3:Y:S04]  /*63bc0*/  LDL.LU.64 R224, [R1+0x53e8] ;  /* 0x0053e80001e07983 */ /* 0x000ee80000300a00 */
[----:B------:R-:W-:Y:S04]  /*63bd0*/  STL.64 [R1+0x1490], R88 ;  /* 0x0014905801007387 */ /* 0x000fe80000100a00 */
[----:B------:R1:W-:Y:S04]  /*63be0*/  STL.64 [R1+0x1498], R90 ;  /* 0x0014985a01007387 */ /* 0x0003e80000100a00 */
[----:B-1----:R-:W2:Y:S04]  /*63bf0*/  LDL.LU.64 R90, [R1+0x53e0] ;  /* 0x0053e000015a7983 */ /* 0x002ea80000300a00 */
[----:B------:R-:W2:Y:S04]  /*63c00*/  LDL.LU.64 R88, [R1+0x53d8] ;  /* 0x0053d80001587983 */ /* 0x000ea80000300a00 */
        /* <DEDUP_REMOVED lines=9> */
[----:B------:R1:W-:Y:S01]  /*63ca0*/  STL.64 [R1+0x1468], R82 ;  /* 0x0014685201007387 */ /* 0x0003e20000100a00 */
[C---:B------:R-:W-:Y:S03]  /*63cb0*/  HMMA.1688.F32.TF32 R200, R32.reuse, R22, R200 ;  /* 0x0000001620c8723c */ /* 0x040fe600000810c8 */
        /* <DEDUP_REMOVED lines=8> */
[----:B------:R-:W-:Y:S03]  /*63d40*/  HMMA.1688.F32.TF32 R32, R32, R106, R180 ;  /* 0x0000006a2020723c */ /* 0x000fe600000810b4 */
        /* <DEDUP_REMOVED lines=30> */
[----:B------:R-:W2:Y:S04]  /*63f30*/  LDL.LU.64 R182, [R1+0x5310] ;  /* 0x0053100001b67983 */ /* 0x000ea80000300a00 */
[----:B------:R-:W2:Y:S04]  /*63f40*/  LDL.LU.64 R180, [R1+0x5308] ;  /* 0x0053080001b47983 */ /* 0x000ea80000300a00 */
[----:B------:R1:W-:Y:S04]  /*63f50*/  STL.64 [R1+0xea0], R32 ;  /* 0x000ea02001007387 */ /* 0x0003e80000100a00 */
[----:B------:R3:W-:Y:S04]  /*63f60*/  STL.64 [R1+0xea8], R34 ;  /* 0x000ea82201007387 */ /* 0x0007e80000100a00 */
[----:B-1----:R-:W2:Y:S04]  /*63f70*/  LDL.LU R32, [R1+0x1b0] ;  /* 0x0001b00001207983 */ /* 0x002ea80000300800 */
[----:B------:R-:W2:Y:S04]  /*63f80*/  LDL.LU R33, [R1+0x1b4] ;  /* 0x0001b40001217983 */ /* 0x000ea80000300800 */
[----:B---3--:R-:W2:Y:S04]  /*63f90*/  LDL.LU R34, [R1+0x1b8] ;  /* 0x0001b80001227983 */ /* 0x008ea80000300800 */
[----:B------:R-:W2:Y:S01]  /*63fa0*/  LDL.LU R35, [R1+0x1bc] ;  /* 0x0001bc0001237983 */ /* 0x000ea20000300800 */
[C---:B------:R-:W-:Y:S08]  /*63fb0*/  HMMA.1688.F32.TF32 R72, R36.reuse, R26, R72 ;  /* 0x0000001a2448723c */ /* 0x040ff00000081048 */
[C---:B------:R-:W-:Y:S08]  /*63fc0*/  HMMA.1688.F32.TF32 R64, R36.reuse, R6, R64 ;  /* 0x000000062440723c */ /* 0x040ff00000081040 */
[C---:B------:R-:W-:Y:S08]  /*63fd0*/  HMMA.1688.F32.TF32 R60, R36.reuse, R218, R60 ;  /* 0x000000da243c723c */ /* 0x040ff0000008103c */
[C---:B------:R-:W-:Y:S01]  /*63fe0*/  HMMA.1688.F32.TF32 R240, R36.reuse, R126, R240 ;  /* 0x0000007e24f0723c */ /* 0x040fe200000810f0 */
[----:B------:R-:W-:Y:S07]  /*63ff0*/  STL.64 [R1+0xe90], R72 ;  /* 0x000e904801007387 */ /* 0x000fee0000100a00 */
[C---:B------:R-:W-:Y:S01]  /*64000*/  HMMA.1688.F32.TF32 R244, R36.reuse, R122, R244 ;  /* 0x0000007a24f4723c */ /* 0x040fe200000810f4 */
[----:B------:R1:W-:Y:S04]  /*64010*/  STL.64 [R1+0xe98], R74 ;  /* 0x000e984a01007387 */ /* 0x0003e80000100a00 */
[----:B-1----:R-:W3:Y:S04]  /*64020*/  LDL.LU.64 R74, [R1+0x5300] ;  /* 0x00530000014a7983 */ /* 0x002ee80000300a00 */
[----:B------:R-:W3:Y:S04]  /*64030*/  LDL.LU.64 R72, [R1+0x52f8] ;  /* 0x0052f80001487983 */ /* 0x000ee80000300a00 */
[----:B------:R-:W-:Y:S04]  /*64040*/  STL.64 [R1+0xe80], R64 ;  /* 0x000e804001007387 */ /* 0x000fe80000100a00 */
        /* <DEDUP_REMOVED lines=14> */
[----:B------:R-:W3:Y:S01]  /*64130*/  LDL.LU.64 R244, [R1+0x52b8] ;  /* 0x0052b80001f47983 */ /* 0x000ee20000300a00 */
[C---:B------:R-:W-:Y:S08]  /*64140*/  HMMA.1688.F32.TF32 R232, R36.reuse, R110, R232 ;  /* 0x0000006e24e8723c */ /* 0x040ff000000810e8 */
[C---:B--2---:R-:W-:Y:S11]  /*64150*/  HMMA.1688.F32.TF32 R32, R36.reuse, R118, R32 ;  /* 0x000000762420723c */ /* 0x044ff60000081020 */
[----:B------:R-:W-:Y:S11]  /*64160*/  @!UPT UIADD3 URZ, URZ, URZ, URZ ;  /* 0x0000003f3f3ff290 */ /* 0x000ff6000fffe03f */
[----:B------:R-:W-:Y:S01]  /*64170*/  @!UPT UIADD3 URZ, URZ, URZ, URZ ;  /* 0x0000003f3f3ff290 */ /* 0x000fe2000fffe03f */
[----:B------:R-:W-:Y:S04]  /*64180*/  STL.64 [R1+0xe40], R32 ;  /* 0x000e402001007387 */ /* 0x000fe80000100a00 */
[----:B------:R1:W-:Y:S02]  /*64190*/  STL.64 [R1+0xe48], R34 ;  /* 0x000e482201007387 */ /* 0x0003e40000100a00 */
[C---:B-1----:R-:W-:Y:S08]  /*641a0*/  HMMA.1688.F32.TF32 R32, R36.reuse, R114, R228 ;  /* 0x000000722420723c */ /* 0x042ff000000810e4 */
[C---:B------:R-:W-:Y:S11]  /*641b0*/  HMMA.1688.F32.TF32 R228, R36.reuse, R98, R248 ;  /* 0x0000006224e4723c */ /* 0x040ff600000810f8 */
[----:B------:R-:W-:Y:S04]  /*641c0*/  @!UPT UIADD3 URZ, URZ, URZ, URZ ;  /* 0x0000003f3f3ff290 */ /* 0x000fe8000fffe03f */
[----:B------:R-:W-:Y:S04]  /*641d0*/  STL.64 [R1+0x350], R32 ;  /* 0x0003502001007387 */ /* 0x000fe80000100a00 */
[----:B------:R1:W-:Y:S02]  /*641e0*/  STL.64 [R1+0x358], R34 ;  /* 0x0003582201007387 */ /* 0x0003e40000100a00 */
[C---:B-1----:R-:W-:Y:S02]  /*641f0*/  HMMA.1688.F32.TF32 R32, R36.reuse, R70, R48 ;  /* 0x000000462420723c */ /* 0x042fe40000081030 */
[----:B------:R-:W-:Y:S04]  /*64200*/  STL.64 [R1+0x330], R232 ;  /* 0x000330e801007387 */ /* 0x000fe80000100a00 */
[----:B------:R-:W-:Y:S02]  /*64210*/  STL.64 [R1+0x338], R234 ;  /* 0x000338ea01007387 */ /* 0x000fe40000100a00 */
[C---:B----4-:R-:W-:Y:S02]  /*64220*/  HMMA.1688.F32.TF32 R48, R36.reuse, R30, R44 ;  /* 0x0000001e2430723c */ /* 0x050fe4000008102c */
[----:B------:R-:W-:Y:S04]  /*64230*/  STL.64 [R1+0x320], R228 ;  /* 0x000320e401007387 */ /* 0x000fe80000100a00 */
[----:B------:R-:W-:Y:S02]  /*64240*/  STL.64 [R1+0x328], R230 ;  /* 0x000328e601007387 */ /* 0x000fe40000100a00 */
[C---:B------:R-:W-:Y:S07]  /*64250*/  HMMA.1688.F32.TF32 R44, R36.reuse, R10, R236 ;  /* 0x0000000a242c723c */ /* 0x040fee00000810ec */
[----:B------:R-:W-:Y:S04]  /*64260*/  STL.64 [R1+0x310], R32 ;  /* 0x0003102001007387 */ /* 0x000fe80000100a00 */
[----:B------:R-:W-:Y:S04]  /*64270*/  STL.64 [R1+0x318], R34 ;  /* 0x0003182201007387 */ /* 0x000fe80000100a00 */
[----:B------:R-:W-:Y:S04]  /*64280*/  STL.64 [R1+0x2f0], R48 ;  /* 0x0002f03001007387 */ /* 0x000fe80000100a00 */
[----:B------:R3:W-:Y:S04]  /*64290*/  STL.64 [R1+0x2f8], R50 ;  /* 0x0002f83201007387 */ /* 0x0007e80000100a00 */
[----:B------:R-:W-:Y:S04]  /*642a0*/  STL.64 [R1+0x2e0], R44 ;  /* 0x0002e02c01007387 */ /* 0x000fe80000100a00 */
[----:B------:R1:W-:Y:S01]  /*642b0*/  STL.64 [R1+0x2e8], R46 ;  /* 0x0002e82e01007387 */ /* 0x0003e20000100a00 */
[C---:B---3--:R-:W-:Y:S08]  /*642c0*/  HMMA.1688.F32.TF32 R48, R36.reuse, R18, R240 ;  /* 0x000000122430723c */ /* 0x048ff000000810f0 */
[C---:B------:R-:W-:Y:S08]  /*642d0*/  HMMA.1688.F32.TF32 R32, R36.reuse, R14, R244 ;  /* 0x0000000e2420723c */ /* 0x040ff000000810f4 */
[C---:B-1----:R-:W-:Y:S11]  /*642e0*/  HMMA.1688.F32.TF32 R44, R36.reuse, R22, R60 ;  /* 0x00000016242c723c */ /* 0x042ff6000008103c */
[----:B------:R-:W-:Y:S04]  /*642f0*/  @!UPT UIADD3 URZ, URZ, URZ, URZ ;  /* 0x0000003f3f3ff290 */ /* 0x000fe8000fffe03f */
[----:B------:R-:W-:Y:S04]  /*64300*/  STL.64 [R1+0x260], R32 ;  /* 0x0002602001007387 */ /* 0x000fe80000100a00 */
[----:B------:R1:W-:Y:S02]  /*64310*/  STL.64 [R1+0x268], R34 ;  /* 0x0002682201007387 */ /* 0x0003e40000100a00 */
[----:B-1----:R-:W-:Y:S02]  /*64320*/  HMMA.1688.F32.TF32 R32, R36, R106, R64 ;  /* 0x0000006a2420723c */ /* 0x002fe40000081040 */
[----:B------:R-:W-:Y:S04]  /*64330*/  STL.64 [R1+0x250], R48 ;  /* 0x0002503001007387 */ /* 0x000fe80000100a00 */
[----:B------:R-:W-:Y:S02]  /*64340*/  STL.64 [R1+0x258], R50 ;  /* 0x0002583201007387 */ /* 0x000fe40000100a00 */
[C---:B------:R-:W-:Y:S02]  /*64350*/  HMMA.1688.F32.TF32 R36, R40.reuse, R26, R72 ;  /* 0x0000001a2824723c */ /* 0x040fe40000081048 */
[----:B------:R-:W-:Y:S04]  /*64360*/  STL.64 [R1+0x190], R44 ;  /* 0x0001902c01007387 */ /* 0x000fe80000100a00 */
[----:B------:R1:W-:Y:S09]  /*64370*/  STL.64 [R1+0x198], R46 ;  /* 0x0001982e01007387 */ /* 0x0003f20000100a00 */
[----:B------:R-:W-:Y:S01]  /*64380*/  STL.64 [R1+0xe0], R32 ;  /* 0x0000e02001007387 */ /* 0x000fe20000100a00 */
[C---:B-1----:R-:W-:Y:S03]  /*64390*/  HMMA.1688.F32.TF32 R44, R40.reuse, R6, R180 ;  /* 0x00000006282c723c */ /* 0x042fe600000810b4 */
[----:B------:R1:W-:Y:S05]  /*643a0*/  STL.64 [R1+0xe8], R34 ;  /* 0x0000e82201007387 */ /* 0x0003ea0000100a00 */
[C---:B-1----:R-:W-:Y:S01]  /*643b0*/  HMMA.1688.F32.TF32 R32, R40.reuse, R218, R200 ;  /* 0x000000da2820723c */ /* 0x042fe200000810c8 */
[----:B------:R-:W-:Y:S04]  /*643c0*/  STL.64 [R1+0xd0], R36 ;  /* 0x0000d02401007387 */ /* 0x000fe80000100a00 */
[----:B------:R-:W-:Y:S10]  /*643d0*/  STL.64 [R1+0xd8], R38 ;  /* 0x0000d82601007387 */ /* 0x000ff40000100a00 */
[----:B------:R-:W-:Y:S04]  /*643e0*/  STL.64 [R1+0xc0], R44 ;  /* 0x0000c02c01007387 */ /* 0x000fe80000100a00 */
[----:B------:R1:W-:Y:S01]  /*643f0*/  STL.64 [R1+0xc8], R46 ;  /* 0x0000c82e01007387 */ /* 0x0003e20000100a00 */
[C---:B------:R-:W-:Y:S03]  /*64400*/  HMMA.1688.F32.TF32 R48, R40.reuse, R122, R128 ;  /* 0x0000007a2830723c */ /* 0x040fe60000081080 */
[----:B------:R-:W-:Y:S04]  /*64410*/  LDS R36, [R252+0x82100] ;  /* 0x08210000fc247984 */ /* 0x000fe80000000800 */
[----:B------:R-:W-:Y:S04]  /*64420*/  LDS R38, [R252+0x83100] ;  /* 0x08310000fc267984 */ /* 0x000fe80000000800 */
[----:B------:R-:W-:Y:S04]  /*64430*/  STL.64 [R1+0xb0], R32 ;  /* 0x0000b02001007387 */ /* 0x000fe80000100a00 */
[----:B------:R2:W-:Y:S01]  /*64440*/  STL.64 [R1+0xb8], R34 ;  /* 0x0000b82201007387 */ /* 0x0005e20000100a00 */
[C---:B-1----:R-:W-:Y:S03]  /*64450*/  HMMA.1688.F32.TF32 R44, R40.reuse, R118, R140 ;  /* 0x00000076282c723c */ /* 0x042fe6000008108c */
[----:B------:R-:W-:Y:S04]  /*64460*/  LDS R37, [R3+0x82100] ;  /* 0x0821000003257984 */ /* 0x000fe80000000800 */
[----:B------:R-:W1:Y:S01]  /*64470*/  LDS R39, [R3+0x83100] ;  /* 0x0831000003277984 */ /* 0x000e620000000800 */
[C---:B--2---:R-:W-:Y:S11]  /*64480*/  HMMA.1688.F32.TF32 R32, R40.reuse, R126, R188 ;  /* 0x0000007e2820723c */ /* 0x044ff600000810bc */
[----:B------:R-:W-:Y:S11]  /*64490*/  @!UPT UIADD3 URZ, URZ, URZ, URZ ;  /* 0x0000003f3f3ff290 */ /* 0x000ff6000fffe03f */
[----:B------:R-:W-:Y:S01]  /*644a0*/  @!UPT UIADD3 URZ, URZ, URZ, URZ ;  /* 0x0000003f3f3ff290 */ /* 0x000fe2000fffe03f */
[----:B------:R-:W-:Y:S04]  /*644b0*/  STL.64 [R1+0x160], R32 ;  /* 0x0001602001007387 */ /* 0x000fe80000100a00 */
[----:B------:R2:W-:Y:S04]  /*644c0*/  STL.64 [R1+0x168], R34 ;  /* 0x0001682201007387 */ /* 0x0005e80000100a00 */
[----:B------:R-:W-:Y:S04]  /*644d0*/  STL.64 [R1+0x150], R48 ;  /* 0x0001503001007387 */ /* 0x000fe80000100a00 */
[----:B------:R3:W-:Y:S01]  /*644e0*/  STL.64 [R1+0x158], R50 ;  /* 0x0001583201007387 */ /* 0x0007e20000100a00 */
[C---:B--2---:R-:W-:Y:S03]  /*644f0*/  HMMA.1688.F32.TF32 R32, R40.reuse, R114, R204 ;  /* 0x000000722820723c */ /* 0x044fe600000810cc */
[----:B------:R-:W-:Y:S04]  /*64500*/  STL.64 [R1+0x140], R44 ;  /* 0x0001402c01007387 */ /* 0x000fe80000100a00 */
[----:B------:R2:W-:Y:S01]  /*64510*/  STL.64 [R1+0x148], R46 ;  /* 0x0001482e01007387 */ /* 0x0005e20000100a00 */
[C---:B---3--:R-:W-:Y:S08]  /*64520*/  HMMA.1688.F32.TF32 R48, R40.reuse, R110, R84 ;  /* 0x0000006e2830723c */ /* 0x048ff00000081054 */
[C---:B--2---:R-:W-:Y:S07]  /*64530*/  HMMA.1688.F32.TF32 R44, R40.reuse, R98, R152 ;  /* 0x00000062282c723c */ /* 0x044fee0000081098 */
[----:B------:R-:W-:Y:S04]  /*64540*/  STL.64 [R1+0x130], R32 ;  /* 0x0001302001007387 */ /* 0x000fe80000100a00 */
[----:B------:R-:W-:Y:S04]  /*64550*/  STL.64 [R1+0x138], R34 ;  /* 0x0001382201007387 */ /* 0x000fe80000100a00 */
[----:B------:R-:W-:Y:S04]  /*64560*/  STL.64 [R1+0x120], R48 ;  /* 0x0001203001007387 */ /* 0x000fe80000100a00 */
[----:B------:R-:W-:Y:S04]  /*64570*/  STL.64 [R1+0x128], R50 ;  /* 0x0001283201007387 */ /* 0x000fe80000100a00 */
[----:B------:R-:W-:Y:S04]  /*64580*/  LDS R33, [R95+0x82100] ;  /* 0x082100005f217984 */ /* 0x000fe80000000800 */
[----:B------:R-:W-:Y:S04]  /*64590*/  STL.64 [R1+0x110], R44 ;  /* 0x0001102c01007387 */ /* 0x000fe80000100a00 */
[----:B------:R-:W-:Y:S04]  /*645a0*/  STL.64 [R1+0x118], R46 ;  /* 0x0001182e01007387 */ /* 0x000fe80000100a00 */
[----:B------:R2:W-:Y:S01]  /*645b0*/  LDS R35, [R95+0x83100] ;  /* 0x083100005f237984 */ /* 0x0005e20000000800 */
[----:B------:R-:W-:Y:S01]  /*645c0*/  HMMA.1688.F32.TF32 R60, R40, R14, R132 ;  /* 0x0000000e283c723c */ /* 0x000fe20000081084 */
[----:B------:R-:W-:Y:S01]  /*645d0*/  MOV R248, R171 ;  /* 0x000000ab00f87202 */ /* 0x000fe20000000f00 */
[----:B------:R-:W-:-:S02]  /*645e0*/  IMAD.MOV.U32 R249, RZ, RZ, R170 ;  /* 0x000000fffff97224 */ /* 0x000fc400078e00aa */
[----:B------:R-:W-:Y:S02]  /*645f0*/  IMAD.MOV.U32 R250, RZ, RZ, R169 ;  /* 0x000000fffffa7224 */ /* 0x000fe400078e00a9 */
[----:B------:R-:W-:Y:S01]  /*64600*/  IMAD.MOV.U32 R251, RZ, RZ, R168 ;  /* 0x000000fffffb7224 */ /* 0x000fe200078e00a8 */
[----:B--2---:R-:W2:Y:S01]  /*64610*/  LDL.LU R95, [R1+0x52b4] ;  /* 0x0052b400015f7983 */ /* 0x004ea20000300800 */
[C---:B------:R-:W-:Y:S01]  /*64620*/  HMMA.1688.F32.TF32 R44, R40.reuse, R70, R100 ;  /* 0x00000046282c723c */ /* 0x040fe20000081064 */
[----:B------:R-:W-:Y:S01]  /*64630*/  IMAD.MOV.U32 R228, RZ, RZ, R179 ;  /* 0x000000ffffe47224 */ /* 0x000fe200078e00b3 */
[----:B------:R-:W-:Y:S01]  /*64640*/  MOV R230, R177 ;  /* 0x000000b100e67202 */ /* 0x000fe20000000f00 */
[----:B------:R-:W-:Y:S02]  /*64650*/  IMAD.MOV.U32 R229, RZ, RZ, R178 ;  /* 0x000000ffffe57224 */ /* 0x000fe400078e00b2 */
[----:B------:R-:W-:Y:S01]  /*64660*/  IMAD.MOV.U32 R231, RZ, RZ, R176 ;  /* 0x000000ffffe77224 */ /* 0x000fe200078e00b0 */
[----:B------:R-:W-:Y:S01]  /*64670*/  MOV R232, R192 ;  /* 0x000000c000e87202 */ /* 0x000fe20000000f00 */
[----:B------:R-:W-:Y:S01]  /*64680*/  IMAD.MOV.U32 R244, RZ, RZ, R156 ;  /* 0x000000fffff47224 */ /* 0x000fe200078e009c */
[----:B------:R-:W-:Y:S01]  /*64690*/  HMMA.1688.F32.TF32 R48, R40, R30, R76 ;  /* 0x0000001e2830723c */ /* 0x000fe2000008104c */
[----:B------:R-:W-:-:S02]  /*646a0*/  IMAD.MOV.U32 R245, RZ, RZ, R162 ;  /* 0x000000fffff57224 */ /* 0x000fc400078e00a2 */
[----:B------:R-:W-:Y:S02]  /*646b0*/  IMAD.MOV.U32 R233, RZ, RZ, R193 ;  /* 0x000000ffffe97224 */ /* 0x000fe400078e00c1 */
[----:B------:R-:W-:Y:S02]  /*646c0*/  IMAD.MOV.U32 R234, RZ, RZ, R194 ;  /* 0x000000ffffea7224 */ /* 0x000fe400078e00c2 */
[----:B------:R-:W-:Y:S01]  /*646d0*/  IMAD.MOV.U32 R235, RZ, RZ, R164 ;  /* 0x000000ffffeb7224 */ /* 0x000fe200078e00a4 */
[----:B------:R-:W-:Y:S01]  /*646e0*/  MOV R236, R199 ;  /* 0x000000c700ec7202 */ /* 0x000fe20000000f00 */
[----:B------:R-:W-:Y:S01]  /*646f0*/  IMAD.MOV.U32 R246, RZ, RZ, R161 ;  /* 0x000000fffff67224 */ /* 0x000fe200078e00a1 */
[----:B------:R-:W-:Y:S01]  /*64700*/  LDS R32, [R217+0x82100] ;  /* 0x08210000d9207984 */ /* 0x000fe20000000800 */
[----:B------:R-:W-:Y:S02]  /*64710*/  IMAD.MOV.U32 R247, RZ, RZ, R160 ;  /* 0x000000fffff77224 */ /* 0x000fe400078e00a0 */
[----:B------:R-:W-:Y:S01]  /*64720*/  IMAD.MOV.U32 R240, RZ, RZ, R157 ;  /* 0x000000fffff07224 */ /* 0x000fe200078e009d */
[----:B------:R-:W3:Y:S04]  /*64730*/  LDS R34, [R217+0x83100] ;  /* 0x08310000d9227984 */ /* 0x000ee80000000800 */
[----:B------:R-:W-:Y:S04]  /*64740*/  STL.64 [R1+0x13c0], R44 ;  /* 0x0013c02c01007387 */ /* 0x000fe80000100a00 */
[----:B------:R4:W-:Y:S01]  /*64750*/  STL.64 [R1+0x13c8], R46 ;  /* 0x0013c82e01007387 */ /* 0x0009e20000100a00 */
[----:B------:R-:W-:-:S02]  /*64760*/  IMAD.MOV.U32 R241, RZ, RZ, R196 ;  /* 0x000000fffff17224 */ /* 0x000fc400078e00c4 */
[----:B------:R-:W-:Y:S01]  /*64770*/  IMAD.MOV.U32 R242, RZ, RZ, R197 ;  /* 0x000000fffff27224 */ /* 0x000fe200078e00c5 */
[----:B------:R-:W-:Y:S01]  /*64780*/  LDS R76, [R252+0x82180] ;  /* 0x08218000fc4c7984 */ /* 0x000fe20000000800 */
[----:B------:R-:W-:Y:S02]  /*64790*/  IMAD.MOV.U32 R243, RZ, RZ, R198 ;  /* 0x000000fffff37224 */ /* 0x000fe400078e00c6 */
[----:B------:R-:W-:Y:S01]  /*647a0*/  IMAD.MOV.U32 R237, RZ, RZ, R158 ;  /* 0x000000ffffed7224 */ /* 0x000fe200078e009e */
[----:B------:R-:W-:Y:S01]  /*647b0*/  LDS R78, [R252+0x83180] ;  /* 0x08318000fc4e7984 */ /* 0x000fe20000000800 */
[----:B----4-:R-:W-:Y:S03]  /*647c0*/  HMMA.1688.F32.TF32 R44, R40, R10, R80 ;  /* 0x0000000a282c723c */ /* 0x010fe60000081050 */
[----:B------:R-:W-:Y:S04]  /*647d0*/  STL.64 [R1+0x13b0], R48 ;  /* 0x0013b03001007387 */ /* 0x000fe80000100a00 */
[----:B------:R4:W-:Y:S01]  /*647e0*/  STL.64 [R1+0x13b8], R50 ;  /* 0x0013b83201007387 */ /* 0x0009e20000100a00 */
[----:B------:R-:W-:-:S02]  /*647f0*/  IMAD.MOV.U32 R238, RZ, RZ, R159 ;  /* 0x000000ffffee7224 */ /* 0x000fc400078e009f */
[----:B------:R-:W-:Y:S01]  /*64800*/  IMAD.MOV.U32 R239, RZ, RZ, R163 ;  /* 0x000000ffffef7224 */ /* 0x000fe200078e00a3 */
[----:B------:R-:W-:Y:S04]  /*64810*/  LDS R77, [R3+0x82180] ;  /* 0x08218000034d7984 */ /* 0x000fe80000000800 */
[----:B------:R-:W1:Y:S01]  /*64820*/  LDS R79, [R3+0x83180] ;  /* 0x08318000034f7984 */ /* 0x000e620000000800 */
[C---:B----4-:R-:W-:Y:S03]  /*64830*/  HMMA.1688.F32.TF32 R48, R40.reuse, R18, R136 ;  /* 0x000000122830723c */ /* 0x050fe60000081088 */
[----:B------:R-:W-:Y:S04]  /*64840*/  LDS R80, [R217+0x82180] ;  /* 0x08218000d9507984 */ /* 0x000fe80000000800 */
[----:B------:R-:W-:Y:S04]  /*64850*/  LDS R82, [R217+0x83180] ;  /* 0x08318000d9527984 */ /* 0x000fe80000000800 */
[----:B------:R-:W-:Y:S04]  /*64860*/  STL.64 [R1+0x13a0], R44 ;  /* 0x0013a02c01007387 */ /* 0x000fe80000100a00 */
[----:B------:R4:W-:Y:S04]  /*64870*/  STL.64 [R1+0x13a8], R46 ;  /* 0x0013a82e01007387 */ /* 0x0009e80000100a00 */
[----:B------:R-:W-:Y:S04]  /*64880*/  LDS R100, [R217+0x82200] ;  /* 0x08220000d9647984 */ /* 0x000fe80000000800 */
[----:B------:R-:W-:Y:S01]  /*64890*/  LDS R102, [R217+0x83200] ;  /* 0x08320000d9667984 */ /* 0x000fe20000000800 */
[----:B----4-:R-:W-:Y:S03]  /*648a0*/  HMMA.1688.F32.TF32 R44, R40, R22, R88 ;  /* 0x00000016282c723c */ /* 0x010fe60000081058 */
[----:B------:R-:W-:Y:S04]  /*648b0*/  STL.64 [R1+0x1390], R60 ;  /* 0x0013903c01007387 */ /* 0x000fe80000100a00 */
[----:B------:R-:W-:Y:S04]  /*648c0*/  STL.64 [R1+0x1398], R62 ;  /* 0x0013983e01007387 */ /* 0x000fe80000100a00 */
[----:B------:R-:W-:Y:S04]  /*648d0*/  STL.64 [R1+0x1380], R48 ;  /* 0x0013803001007387 */ /* 0x000fe80000100a00 */
[----:B------:R-:W-:Y:S08]  /*648e0*/  STL.64 [R1+0x1388], R50 ;  /* 0x0013883201007387 */ /* 0x000ff00000100a00 */
[----:B------:R-:W-:Y:S04]  /*648f0*/  STL.64 [R1+0x1370], R44 ;  /* 0x0013702c01007387 */ /* 0x000fe80000100a00 */
[----:B------:R1:W-:Y:S02]  /*64900*/  STL.64 [R1+0x1378], R46 ;  /* 0x0013782e01007387 */ /* 0x0003e40000100a00 */
[C---:B-1----:R-:W-:Y:S08]  /*64910*/  HMMA.1688.F32.TF32 R44, R36.reuse, R26, R224 ;  /* 0x0000001a242c723c */ /* 0x042ff000000810e0 */
[----:B------:R-:W-:Y:S01]  /*64920*/  HMMA.1688.F32.TF32 R48, R36, R218, R144 ;  /* 0x000000da2430723c */ /* 0x000fe20000081090 */
[----:B------:R-:W-:Y:S01]  /*64930*/  MOV R60, R175 ;  /* 0x000000af003c7202 */ /* 0x000fe20000000f00 */
[----:B------:R-:W-:-:S02]  /*64940*/  IMAD.MOV.U32 R61, RZ, RZ, R174 ;  /* 0x000000ffff3d7224 */ /* 0x000fc400078e00ae */
[----:B------:R-:W-:Y:S02]  /*64950*/  IMAD.MOV.U32 R62, RZ, RZ, R173 ;  /* 0x000000ffff3e7224 */ /* 0x000fe400078e00ad */
[----:B------:R-:W-:Y:S02]  /*64960*/  IMAD.MOV.U32 R63, RZ, RZ, R172 ;  /* 0x000000ffff3f7224 */ /* 0x000fe400078e00ac */
[----:B--2---:R-:W-:Y:S11]  /*64970*/  HMMA.1688.F32.TF32 R40, R40, R106, R92 ;  /* 0x0000006a2828723c */ /* 0x004ff6000008105c */
[----:B------:R-:W-:Y:S11]  /*64980*/  @!UPT UIADD3 URZ, URZ, URZ, URZ ;  /* 0x0000003f3f3ff290 */ /* 0x000ff6000fffe03f */
[----:B------:R-:W-:Y:S01]  /*64990*/  @!UPT UIADD3 URZ, URZ, URZ, URZ ;  /* 0x0000003f3f3ff290 */ /* 0x000fe2000fffe03f */
[----:B------:R-:W-:Y:S04]  /*649a0*/  STL.64 [R1+0x100], R40 ;  /* 0x0001002801007387 */ /* 0x000fe80000100a00 */
[----:B------:R1:W-:Y:S02]  /*649b0*/  STL.64 [R1+0x108], R42 ;  /* 0x0001082a01007387 */ /* 0x0003e40000100a00 */
[C---:B-1----:R-:W-:Y:S02]  /*649c0*/  HMMA.1688.F32.TF32 R40, R36.reuse, R6, R56 ;  /* 0x000000062428723c */ /* 0x042fe40000081038 */
[----:B------:R-:W-:Y:S04]  /*649d0*/  STL.64 [R1+0x1360], R44 ;  /* 0x0013602c01007387 */ /* 0x000fe80000100a00 */
[----:B------:R1:W-:Y:S02]  /*649e0*/  STL.64 [R1+0x1368], R46 ;  /* 0x0013682e01007387 */ /* 0x0003e40000100a00 */
[C---:B-1----:R-:W-:Y:S11]  /*649f0*/  HMMA.1688.F32.TF32 R44, R36.reuse, R126, R148 ;  /* 0x0000007e242c723c */ /* 0x042ff60000081094 */
        /* <DEDUP_REMOVED lines=8> */
[C---:B-1----:R-:W-:Y:S08]  /*64a80*/  HMMA.1688.F32.TF32 R48, R36.reuse, R118, R220 ;  /* 0x000000762430723c */ /* 0x042ff000000810dc */
[----:B------:R-:W-:Y:S01]  /*64a90*/  STL.64 [R1+0x1320], R40 ;  /* 0x0013202801007387 */ /* 0x000fe20000100a00 */
[C---:B--2---:R-:W-:Y:S03]  /*64aa0*/  HMMA.1688.F32.TF32 R44, R36.reuse, R114, R208 ;  /* 0x00000072242c723c */ /* 0x044fe600000810d0 */
[----:B------:R1:W-:Y:S05]  /*64ab0*/  STL.64 [R1+0x1328], R42 ;  /* 0x0013282a01007387 */ /* 0x0003ea0000100a00 */
[----:B-1----:R-:W-:Y:S06]  /*64ac0*/  HMMA.1688.F32.TF32 R40, R36, R110, R184 ;  /* 0x0000006e2428723c */ /* 0x002fec00000810b8 */
[----:B------:R1:W-:Y:S04]  /*64ad0*/  STL.64 [R1+0x1310], R48 ;  /* 0x0013103001007387 */ /* 0x0003e80000100a00 */
[----:B------:R2:W-:Y:S05]  /*64ae0*/  STL.64 [R1+0x1318], R50 ;  /* 0x0013183201007387 */ /* 0x0005ea0000100a00 */
[----:B------:R4:W-:Y:S04]  /*64af0*/  STL.64 [R1+0x1300], R44 ;  /* 0x0013002c01007387 */ /* 0x0009e80000100a00 */
[----:B------:R1:W-:Y:S04]  /*64b00*/  STL.64 [R1+0x1308], R46 ;  /* 0x0013082e01007387 */ /* 0x0003e80000100a00 */
[----:B------:R-:W3:Y:S04]  /*64b10*/  LDL.LU R171, [R1+0x52b0] ;  /* 0x0052b00001ab7983 */ /* 0x000ee80000300800 */
[----:B------:R-:W-:Y:S04]  /*64b20*/  STL.64 [R1+0x12f0], R40 ;  /* 0x0012f02801007387 */ /* 0x000fe80000100a00 */
[----:B------:R1:W-:Y:S04]  /*64b30*/  STL.64 [R1+0x12f8], R42 ;  /* 0x0012f82a01007387 */ /* 0x0003e80000100a00 */
        /* <DEDUP_REMOVED lines=15> */
[----:B-1----:R-:W-:Y:S01]  /*64c30*/  IMAD.MOV.U32 R48, RZ, RZ, R165 ;  /* 0x000000ffff307224 */ /* 0x002fe200078e00a5 */
[----:B--2---:R-:W-:Y:S01]  /*64c40*/  MOV R50, R167 ;  /* 0x000000a700327202 */ /* 0x004fe20000000f00 */
[----:B------:R-:W-:-:S02]  /*64c50*/  IMAD.MOV.U32 R49, RZ, RZ, R166 ;  /* 0x000000ffff317224 */ /* 0x000fc400078e00a6 */
[----:B------:R-:W-:Y:S02]  /*64c60*/  IMAD.MOV.U32 R51, RZ, RZ, R52 ;  /* 0x000000ffff337224 */ /* 0x000fe400078e0034 */
[----:B----4-:R-:W-:Y:S02]  /*64c70*/  IMAD.MOV.U32 R44, RZ, RZ, R53 ;  /* 0x000000ffff2c7224 */ /* 0x010fe400078e0035 */
[----:B------:R-:W-:Y:S02]  /*64c80*/  IMAD.MOV.U32 R45, RZ, RZ, R54 ;  /* 0x000000ffff2d7224 */ /* 0x000fe400078e0036 */
[----:B------:R-:W-:Y:S02]  /*64c90*/  IMAD.MOV.U32 R46, RZ, RZ, R55 ;  /* 0x000000ffff2e7224 */ /* 0x000fe400078e0037 */
[----:B------:R-:W-:Y:S02]  /*64ca0*/  IMAD.MOV.U32 R47, RZ, RZ, R195 ;  /* 0x000000ffff2f7224 */ /* 0x000fe400078e00c3 */
[----:B---3--:R-:W-:Y:S01]  /*64cb0*/  IMAD.MOV.U32 R67, RZ, RZ, R171 ;  /* 0x000000ffff437224 */ /* 0x008fe200078e00ab */
[----:B------:R-:W-:Y:S01]  /*64cc0*/  MOV R66, R170 ;  /* 0x000000aa00427202 */ /* 0x000fe20000000f00 */
[----:B------:R-:W-:-:S02]  /*64cd0*/  IMAD.MOV.U32 R65, RZ, RZ, R169 ;  /* 0x000000ffff417224 */ /* 0x000fc400078e00a9 */
[----:B------:R-:W-:Y:S02]  /*64ce0*/  IMAD.MOV.U32 R64, RZ, RZ, R168 ;  /* 0x000000ffff407224 */ /* 0x000fe400078e00a8 */
[----:B------:R-:W2:Y:S04]  /*64cf0*/  LDL.LU R168, [R1+0x5270] ;  /* 0x0052700001a87983 */ /* 0x000ea80000300800 */
[----:B------:R-:W2:Y:S04]  /*64d00*/  LDL.LU R169, [R1+0x526c] ;  /* 0x00526c0001a97983 */ /* 0x000ea80000300800 */
[----:B------:R-:W2:Y:S01]  /*64d10*/  LDL.LU R170, [R1+0x5268] ;  /* 0x0052680001aa7983 */ /* 0x000ea20000300800 */
[----:B------:R-:W-:-:S02]  /*64d20*/  IMAD.MOV.U32 R74, RZ, RZ, R178 ;  /* 0x000000ffff4a7224 */ /* 0x000fc400078e00b2 */
[----:B------:R-:W-:Y:S01]  /*64d30*/  IMAD.MOV.U32 R73, RZ, RZ, R177 ;  /* 0x000000ffff497224 */ /* 0x000fe200078e00b1 */
[----:B------:R-:W2:Y:S01]  /*64d40*/  LDL.LU R171, [R1+0x5264] ;  /* 0x0052640001ab7983 */ /* 0x000ea20000300800 */
[----:B------:R-:W-:-:S03]  /*64d50*/  IMAD.MOV.U32 R72, RZ, RZ, R176 ;  /* 0x000000ffff487224 */ /* 0x000fc600078e00b0 */
[----:B------:R-:W3:Y:S01]  /*64d60*/  LDL.LU R176, [R1+0x5260] ;  /* 0x0052600001b07983 */ /* 0x000ee20000300800 */
[----:B------:R-:W-:-:S03]  /*64d70*/  IMAD.MOV.U32 R75, RZ, RZ, R179 ;  /* 0x000000ffff4b7224 */ /* 0x000fc600078e00b3 */
[----:B------:R-:W3:Y:S04]  /*64d80*/  LDL.LU R177, [R1+0x525c] ;  /* 0x00525c0001b17983 */ /* 0x000ee80000300800 */
[----:B------:R-:W3:Y:S04]  /*64d90*/  LDL.LU R178, [R1+0x5258] ;  /* 0x0052580001b27983 */ /* 0x000ee80000300800 */
[----:B------:R-:W3:Y:S01]  /*64da0*/  LDL.LU R179, [R1+0x5254] ;  /* 0x0052540001b37983 */ /* 0x000ee20000300800 */
[----:B------:R-:W-:Y:S02]  /*64db0*/  IMAD.MOV.U32 R181, RZ, RZ, R161 ;  /* 0x000000ffffb57224 */ /* 0x000fe400078e00a1 */
[----:B------:R-:W-:-:S02]  /*64dc0*/  IMAD.MOV.U32 R180, RZ, RZ, R160 ;  /* 0x000000ffffb47224 */ /* 0x000fc400078e00a0 */
[----:B------:R-:W-:Y:S02]  /*64dd0*/  IMAD.MOV.U32 R203, RZ, RZ, R175 ;  /* 0x000000ffffcb7224 */ /* 0x000fe400078e00af */
[----:B------:R-:W-:Y:S02]  /*64de0*/  IMAD.MOV.U32 R202, RZ, RZ, R174 ;  /* 0x000000ffffca7224 */ /* 0x000fe400078e00ae */
[----:B------:R-:W-:Y:S01]  /*64df0*/  IMAD.MOV.U32 R201, RZ, RZ, R173 ;  /* 0x000000ffffc97224 */ /* 0x000fe200078e00ad */
[----:B------:R-:W-:Y:S02]  /*64e00*/  MOV R200, R172 ;  /* 0x000000ac00c87202 */ /* 0x000fe40000000f00 */
[----:B------:R-:W4:Y:S04]  /*64e10*/  LDL.LU R172, [R1+0x5250] ;  /* 0x0052500001ac7983 */ /* 0x000f280000300800 */
[----:B------:R-:W4:Y:S01]  /*64e20*/  LDL.LU R173, [R1+0x524c] ;  /* 0x00524c0001ad7983 */ /* 0x000f220000300800 */
[----:B------:R-:W-:-:S03]  /*64e30*/  MOV R182, R162 ;  /* 0x000000a200b67202 */ /* 0x000fc60000000f00 */
[----:B------:R-:W4:Y:S01]  /*64e40*/  LDL.LU R174, [R1+0x5248] ;  /* 0x0052480001ae7983 */ /* 0x000f220000300800 */
[----:B------:R-:W-:-:S03]  /*64e50*/  IMAD.MOV.U32 R183, RZ, RZ, R156 ;  /* 0x000000ffffb77224 */ /* 0x000fc600078e009c */
        /* <DEDUP_REMOVED lines=24> */
[----:B------:R-:W4:Y:S01]  /*64fe0*/  LDL.LU R163, [R1+0x51e4] ;  /* 0x0051e40001a37983 */ /* 0x000f220000300800 */
[C---:B------:R-:W-:Y:S08]  /*64ff0*/  HMMA.1688.F32.TF32 R248, R32.reuse, R70, R248 ;  /* 0x0000004620f8723c */ /* 0x040ff000000810f8 */
[----:B------:R-:W-:Y:S08]  /*65000*/  HMMA.1688.F32.TF32 R224, R32, R18, R236 ;  /* 0x0000001220e0723c */ /* 0x000ff000000810ec */
[C---:B--2---:R-:W-:Y:S08]  /*65010*/  HMMA.1688.F32.TF32 R40, R36.reuse, R98, R52 ;  /* 0x000000622428723c */ /* 0x044ff00000081034 */
[C---:B------:R-:W-:Y:S08]  /*65020*/  HMMA.1688.F32.TF32 R56, R36.reuse, R70, R164 ;  /* 0x000000462438723c */ /* 0x040ff000000810a4 */
[C---:B---3--:R-:W-:Y:S07]  /*65030*/  HMMA.1688.F32.TF32 R52, R36.reuse, R30, R192 ;  /* 0x0000001e2434723c */ /* 0x048fee00000810c0 */
        /* <DEDUP_REMOVED lines=9> */
[C---:B----4-:R-:W-:Y:S03]  /*650d0*/  HMMA.1688.F32.TF32 R52, R36.reuse, R18, R160 ;  /* 0x000000122434723c */ /* 0x050fe600000810a0 */
[----:B------:R1:W-:Y:S05]  /*650e0*/  STL.64 [R1+0x12b8], R42 ;  /* 0x0012b82a01007387 */ /* 0x0003ea0000100a00 */
[C---:B-1----:R-:W-:Y:S08]  /*650f0*/  HMMA.1688.F32.TF32 R40, R36.reuse, R22, R172 ;  /* 0x000000162428723c */ /* 0x042ff000000810ac */
[----:B------:R-:W-:Y:S01]  /*65100*/  HMMA.1688.F32.TF32 R36, R36, R106, R176 ;  /* 0x0000006a2424723c */ /* 0x000fe200000810b0 */
[----:B------:R-:W-:Y:S04]  /*65110*/  STL.64 [R1+0x12a0], R56 ;  /* 0x0012a03801007387 */ /* 0x000fe80000100a00 */
[----:B------:R-:W-:Y:S04]  /*65120*/  STL.64 [R1+0x12a8], R58 ;  /* 0x0012a83a01007387 */ /* 0x000fe80000100a00 */
[----:B------:R-:W-:Y:S04]  /*65130*/  STL.64 [R1+0x1290], R52 ;  /* 0x0012903401007387 */ /* 0x000fe80000100a00 */
[----:B------:R1:W-:Y:S04]  /*65140*/  STL.64 [R1+0x1298], R54 ;  /* 0x0012983601007387 */ /* 0x0003e80000100a00 */
[----:B------:R-:W-:Y:S04]  /*65150*/  STL.64 [R1+0x1280], R40 ;  /* 0x0012802801007387 */ /* 0x000fe80000100a00 */
[----:B------:R2:W-:Y:S01]  /*65160*/  STL.64 [R1+0x1288], R42 ;  /* 0x0012882a01007387 */ /* 0x0005e20000100a00 */
[C---:B-1----:R-:W-:Y:S03]  /*65170*/  HMMA.1688.F32.TF32 R52, R32.reuse, R26, R168 ;  /* 0x0000001a2034723c */ /* 0x042fe600000810a8 */
[----:B------:R-:W-:Y:S04]  /*65180*/  STL.64 [R1+0x90], R36 ;  /* 0x0000902401007387 */ /* 0x000fe80000100a00 */
[----:B------:R1:W-:Y:S01]  /*65190*/  STL.64 [R1+0x98], R38 ;  /* 0x0000982601007387 */ /* 0x0003e20000100a00 */
[C---:B--2---:R-:W-:Y:S03]  /*651a0*/  HMMA.1688.F32.TF32 R40, R32.reuse, R6, R200 ;  /* 0x000000062028723c */ /* 0x044fe600000810c8 */
[----:B------:R-:W-:Y:S04]  /*651b0*/  LDS R176, [R252+0x82200] ;  /* 0x08220000fcb07984 */ /* 0x000fe80000000800 */
[----:B------:R-:W-:Y:S01]  /*651c0*/  LDS R178, [R252+0x83200] ;  /* 0x08320000fcb27984 */ /* 0x000fe20000000800 */
[C---:B-1----:R-:W-:Y:S03]  /*651d0*/  HMMA.1688.F32.TF32 R36, R32.reuse, R218, R180 ;  /* 0x000000da2024723c */ /* 0x042fe600000810b4 */
[----:B------:R-:W-:Y:S04]  /*651e0*/  LDS R177, [R3+0x82200] ;  /* 0x0822000003b17984 */ /* 0x000fe80000000800 */
[----:B------:R-:W-:Y:S04]  /*651f0*/  LDS R179, [R3+0x83200] ;  /* 0x0832000003b37984 */ /* 0x000fe80000000800 */
[----:B------:R-:W-:Y:S04]  /*65200*/  STL.64 [R1+0x80], R52 ;  /* 0x0000803401007387 */ /* 0x000fe80000100a00 */
[----:B------:R1:W-:Y:S04]  /*65210*/  STL.64 [R1+0x88], R54 ;  /* 0x0000883601007387 */ /* 0x0003e80000100a00 */
[----:B------:R-:W-:Y:S04]  /*65220*/  STL.64 [R1+0x70], R40 ;  /* 0x0000702801007387 */ /* 0x000fe80000100a00 */
[----:B------:R2:W-:Y:S01]  /*65230*/  STL.64 [R1+0x78], R42 ;  /* 0x0000782a01007387 */ /* 0x0005e20000100a00 */
[C---:B-1----:R-:W-:Y:S03]  /*65240*/  HMMA.1688.F32.TF32 R52, R32.reuse, R126, R72 ;  /* 0x0000007e2034723c */ /* 0x042fe60000081048 */
[----:B------:R-:W-:Y:S04]  /*65250*/  STL.64 [R1+0x60], R36 ;  /* 0x0000602401007387 */ /* 0x000fe80000100a00 */
[----:B------:R1:W-:Y:S01]  /*65260*/  STL.64 [R1+0x68], R38 ;  /* 0x0000682601007387 */ /* 0x0003e20000100a00 */
[C---:B--2---:R-:W-:Y:S08]  /*65270*/  HMMA.1688.F32.TF32 R40, R32.reuse, R122, R64 ;  /* 0x0000007a2028723c */ /* 0x044ff00000081040 */
[C---:B-1----:R-:W-:Y:S07]  /*65280*/  HMMA.1688.F32.TF32 R36, R32.reuse, R118, R60 ;  /* 0x000000762024723c */ /* 0x042fee000008103c */
        /* <DEDUP_REMOVED lines=8> */
[C---:B-1----:R-:W-:Y:S08]  /*65310*/  HMMA.1688.F32.TF32 R36, R32.reuse, R98, R228 ;  /* 0x000000622024723c */ /* 0x042ff000000810e4 */
        /* <DEDUP_REMOVED lines=8> */
[----:B------:R-:W-:Y:S04]  /*653a0*/  STL.64 [R1], R36 ;  /* 0x0000002401007387 */ /* 0x000fe80000100a00 */
[----:B------:R-:W-:Y:S04]  /*653b0*/  STL.64 [R1+0x8], R38 ;  /* 0x0000082601007387 */ /* 0x000fe80000100a00 */
[----:B------:R-:W-:Y:S04]  /*653c0*/  STL.64 [R1+0x5040], R248 ;  /* 0x005040f801007387 */ /* 0x000fe80000100a00 */
[----:B------:R-:W-:Y:S04]  /*653d0*/  STL.64 [R1+0x5058], R246 ;  /* 0x005058f601007387 */ /* 0x000fe80000100a00 */
[----:B------:R-:W-:Y:S04]  /*653e0*/  STL.64 [R1+0x5050], R244 ;  /* 0x005050f401007387 */ /* 0x000fe80000100a00 */
[----:B------:R-:W-:Y:S04]  /*653f0*/  STL.64 [R1+0x5068], R234 ;  /* 0x005068ea01007387 */ /* 0x000fe80000100a00 */
[----:B------:R-:W-:Y:S04]  /*65400*/  STL.64 [R1+0x5060], R232 ;  /* 0x005060e801007387 */ /* 0x000fe80000100a00 */
[----:B------:R1:W-:Y:S04]  /*65410*/  STL.64 [R1+0x5078], R230 ;  /* 0x005078e601007387 */ /* 0x0003e80000100a00 */
[----:B-1----:R-:W2:Y:S04]  /*65420*/  LDL R231, [R1+0xb34] ;  /* 0x000b340001e77983 */ /* 0x002ea80000100800 */
[----:B------:R-:W-:Y:S04]  /*65430*/  STL.64 [R1+0x5070], R228 ;  /* 0x005070e401007387 */ /* 0x000fe80000100a00 */
[----:B------:R-:W3:Y:S04]  /*65440*/  LDL.LU R180, [R1+0x430] ;  /* 0x0004300001b47983 */ /* 0x000ee80000300800 */
[----:B------:R-:W3:Y:S04]  /*65450*/  LDL.LU R181, [R1+0x434] ;  /* 0x0004340001b57983 */ /* 0x000ee80000300800 */
[----:B------:R-:W3:Y:S04]  /*65460*/  LDL.LU R182, [R1+0x438] ;  /* 0x0004380001b67983 */ /* 0x000ee80000300800 */
[----:B------:R-:W3:Y:S04]  /*65470*/  LDL.LU R183, [R1+0x43c] ;  /* 0x00043c0001b77983 */ /* 0x000ee80000300800 */
[----:B------:R-:W4:Y:S04]  /*65480*/  LDL.LU R200, [R1+0x440] ;  /* 0x0004400001c87983 */ /* 0x000f280000300800 */
[----:B------:R-:W4:Y:S04]  /*65490*/  LDL.LU R201, [R1+0x444] ;  /* 0x0004440001c97983 */ /* 0x000f280000300800 */
[----:B------:R-:W4:Y:S04]  /*654a0*/  LDL.LU R202, [R1+0x448] ;  /* 0x0004480001ca7983 */ /* 0x000f280000300800 */
[----:B------:R-:W4:Y:S04]  /*654b0*/  LDL.LU R203, [R1+0x44c] ;  /* 0x00044c0001cb7983 */ /* 0x000f280000300800 */
        /* <DEDUP_REMOVED lines=28> */
[----:B------:R-:W-:Y:S04]  /*65680*/  STL.64 [R1+0x5088], R226 ;  /* 0x005088e201007387 */ /* 0x000fe80000100a00 */
[----:B------:R-:W-:Y:S04]  /*65690*/  STL.64 [R1+0x5080], R224 ;  /* 0x005080e001007387 */ /* 0x000fe80000100a00 */
[----:B--2---:R-:W-:Y:S04]  /*656a0*/  LDS R81, [R231+0x82180] ;  /* 0x08218000e7517984 */ /* 0x004fe80000000800 */
[----:B------:R-:W1:Y:S04]  /*656b0*/  LDS R83, [R231+0x83180] ;  /* 0x08318000e7537984 */ /* 0x000e680000000800 */
[----:B------:R-:W-:Y:S04]  /*656c0*/  LDS R101, [R231+0x82200] ;  /* 0x08220000e7657984 */ /* 0x000fe80000000800 */
[----:B------:R-:W2:Y:S01]  /*656d0*/  LDS R103, [R231+0x83200] ;  /* 0x08320000e7677984 */ /* 0x000ea20000000800 */
[C---:B----4-:R-:W-:Y:S08]  /*656e0*/  HMMA.1688.F32.TF32 R220, R32.reuse, R22, R200 ;  /* 0x0000001620dc723c */ /* 0x050ff000000810c8 */
[----:B---3--:R-:W-:Y:S08]  /*656f0*/  HMMA.1688.F32.TF32 R32, R32, R106, R180 ;  /* 0x0000006a2020723c */ /* 0x008ff000000810b4 */
[C---:B------:R-:W-:Y:S08]  /*65700*/  HMMA.1688.F32.TF32 R36, R76.reuse, R26, R72 ;  /* 0x0000001a4c24723c */ /* 0x040ff00000081048 */
[C---:B------:R-:W-:Y:S01]  /*65710*/  HMMA.1688.F32.TF32 R40, R76.reuse, R6, R64 ;  /* 0x000000064c28723c */ /* 0x040fe20000081040 */
[----:B------:R-:W-:Y:S07]  /*65720*/  STL.64 [R1+0x5098], R222 ;  /* 0x005098de01007387 */ /* 0x000fee0000100a00 */
[C---:B------:R-:W-:Y:S01]  /*65730*/  HMMA.1688.F32.TF32 R44, R76.reuse, R218, R44 ;  /* 0x000000da4c2c723c */ /* 0x040fe2000008102c */
[----:B------:R-:W-:Y:S07]  /*65740*/  STL.64 [R1+0x5090], R220 ;  /* 0x005090dc01007387 */ /* 0x000fee0000100a00 */
[C---:B------:R-:W-:Y:S01]  /*65750*/  HMMA.1688.F32.TF32 R48, R76.reuse, R126, R48 ;  /* 0x0000007e4c30723c */ /* 0x040fe20000081030 */
[----:B------:R-:W-:Y:S07]  /*65760*/  STL.64 [R1+0x50a8], R34 ;  /* 0x0050a82201007387 */ /* 0x000fee0000100a00 */
[C---:B------:R-:W-:Y:S01]  /*65770*/  HMMA.1688.F32.TF32 R52, R76.reuse, R122, R60 ;  /* 0x0000007a4c34723c */ /* 0x040fe2000008103c */
[----:B------:R3:W-:Y:S07]  /*65780*/  STL.64 [R1+0x50a0], R32 ;  /* 0x0050a02001007387 */ /* 0x0007ee0000100a00 */
[C---:B------:R-:W-:Y:S01]  /*65790*/  HMMA.1688.F32.TF32 R56, R76.reuse, R118, R240 ;  /* 0x000000764c38723c */ /* 0x040fe200000810f0 */
[----:B------:R-:W-:Y:S04]  /*657a0*/  STL.64 [R1+0x50b8], R38 ;  /* 0x0050b82601007387 */ /* 0x000fe80000100a00 */
        /* <DEDUP_REMOVED lines=27> */
[C---:B------:R-:W-:Y:S03]  /*65960*/  HMMA.1688.F32.TF32 R60, R76.reuse, R114, R236 ;  /* 0x000000724c3c723c */ /* 0x040fe600000810ec */
        /* <DEDUP_REMOVED lines=20> */
[----:B------:R-:W-:Y:S04]  /*65ab0*/  STL.64 [R1+0x5118], R62 ;  /* 0x0051183e01007387 */ /* 0x000fe80000100a00 */
[----:B------:R-:W-:Y:S01]  /*65ac0*/  STL.64 [R1+0x5110], R60 ;  /* 0x0051103c01007387 */ /* 0x000fe20000100a00 */
[C---:B--2---:R-:W-:Y:S08]  /*65ad0*/  HMMA.1688.F32.TF32 R64, R76.reuse, R110, R64 ;  /* 0x0000006e4c40723c */ /* 0x044ff00000081040 */
[C---:B------:R-:W-:Y:S11]  /*65ae0*/  HMMA.1688.F32.TF32 R72, R76.reuse, R98, R240 ;  /* 0x000000624c48723c */ /* 0x040ff600000810f0 */
[----:B------:R-:W-:Y:S04]  /*65af0*/  @!UPT UIADD3 URZ, URZ, URZ, URZ ;  /* 0x0000003f3f3ff290 */ /* 0x000fe8000fffe03f */
[----:B------:R-:W-:Y:S04]  /*65b00*/  STL.64 [R1+0x5128], R66 ;  /* 0x0051284201007387 */ /* 0x000fe80000100a00 */
[----:B------:R-:W-:Y:S04]  /*65b10*/  STL.64 [R1+0x5120], R64 ;  /* 0x0051204001007387 */ /* 0x000fe80000100a00 */
[----:B------:R-:W1:Y:S04]  /*65b20*/  LDL.LU R240, [R1+0x650] ;  /* 0x0006500001f07983 */ /* 0x000e680000300800 */
[----:B------:R-:W1:Y:S04]  /*65b30*/  LDL.LU R241, [R1+0x654] ;  /* 0x0006540001f17983 */ /* 0x000e680000300800 */
[----:B------:R-:W1:Y:S04]  /*65b40*/  LDL.LU R242, [R1+0x658] ;  /* 0x0006580001f27983 */ /* 0x000e680000300800 */
[----:B------:R-:W1:Y:S04]  /*65b50*/  LDL.LU R243, [R1+0x65c] ;  /* 0x00065c0001f37983 */ /* 0x000e680000300800 */
[----:B------:R-:W2:Y:S04]  /*65b60*/  LDL.LU R200, [R1+0x640] ;  /* 0x0006400001c87983 */ /* 0x000ea80000300800 */
[----:B------:R-:W2:Y:S04]  /*65b70*/  LDL.LU R201, [R1+0x644] ;  /* 0x0006440001c97983 */ /* 0x000ea80000300800 */
[----:B------:R-:W2:Y:S04]  /*65b80*/  LDL.LU R202, [R1+0x648] ;  /* 0x0006480001ca7983 */ /* 0x000ea80000300800 */
[----:B------:R-:W2:Y:S01]  /*65b90*/  LDL.LU R203, [R1+0x64c] ;  /* 0x00064c0001cb7983 */ /* 0x000ea20000300800 */
[C---:B---3--:R-:W-:Y:S03]  /*65ba0*/  HMMA.1688.F32.TF32 R32, R76.reuse, R70, R236 ;  /* 0x000000464c20723c */ /* 0x048fe600000810ec */
[----:B------:R-:W-:Y:S04]  /*65bb0*/  STL [R1+0x4fdc], R72 ;  /* 0x004fdc4801007387 */ /* 0x000fe80000100800 */
[----:B------:R-:W-:Y:S04]  /*65bc0*/  STL [R1+0x4fd8], R73 ;  /* 0x004fd84901007387 */ /* 0x000fe80000100800 */
[----:B------:R-:W-:Y:S04]  /*65bd0*/  STL [R1+0x4fd4], R74 ;  /* 0x004fd44a01007387 */ /* 0x000fe80000100800 */
[----:B------:R-:W-:Y:S04]  /*65be0*/  STL [R1+0x4fd0], R75 ;  /* 0x004fd04b01007387 */ /* 0x000fe80000100800 */
[----:B------:R-:W3:Y:S04]  /*65bf0*/  LDL.LU R236, [R1+0x630] ;  /* 0x0006300001ec7983 */ /* 0x000ee80000300800 */
[----:B------:R-:W-:Y:S04]  /*65c00*/  STL.64 [R1+0x1270], R32 ;  /* 0x0012702001007387 */ /* 0x000fe80000100a00 */
[----:B------:R4:W-:Y:S04]  /*65c10*/  STL.64 [R1+0x1278], R34 ;  /* 0x0012782201007387 */ /* 0x0009e80000100a00 */
[----:B------:R-:W3:Y:S04]  /*65c20*/  LDL.LU R237, [R1+0x634] ;  /* 0x0006340001ed7983 */ /* 0x000ee80000300800 */
[----:B------:R-:W3:Y:S04]  /*65c30*/  LDL.LU R238, [R1+0x638] ;  /* 0x0006380001ee7983 */ /* 0x000ee80000300800 */
[----:B------:R-:W3:Y:S01]  /*65c40*/  LDL.LU R239, [R1+0x63c] ;  /* 0x00063c0001ef7983 */ /* 0x000ee20000300800 */
[C---:B----4-:R-:W-:Y:S08]  /*65c50*/  HMMA.1688.F32.TF32 R36, R76.reuse, R30, R84 ;  /* 0x0000001e4c24723c */ /* 0x050ff00000081054 */
[C---:B------:R-:W-:Y:S08]  /*65c60*/  HMMA.1688.F32.TF32 R32, R76.reuse, R10, R204 ;  /* 0x0000000a4c20723c */ /* 0x040ff000000810cc */
[C---:B------:R-:W-:Y:S07]  /*65c70*/  HMMA.1688.F32.TF32 R40, R76.reuse, R14, R140 ;  /* 0x0000000e4c28723c */ /* 0x040fee000008108c */
[----:B------:R-:W-:Y:S04]  /*65c80*/  STL.64 [R1+0x1260], R36 ;  /* 0x0012602401007387 */ /* 0x000fe80000100a00 */
[----:B------:R4:W-:Y:S04]  /*65c90*/  STL.64 [R1+0x1268], R38 ;  /* 0x0012682601007387 */ /* 0x0009e80000100a00 */
[----:B------:R-:W-:Y:S04]  /*65ca0*/  STL.64 [R1+0x1250], R32 ;  /* 0x0012502001007387 */ /* 0x000fe80000100a00 */
[----:B------:R4:W-:Y:S02]  /*65cb0*/  STL.64 [R1+0x1258], R34 ;  /* 0x0012582201007387 */ /* 0x0009e40000100a00 */
[C---:B----4-:R-:W-:Y:S08]  /*65cc0*/  HMMA.1688.F32.TF32 R36, R76.reuse, R18, R128 ;  /* 0x000000124c24723c */ /* 0x050ff00000081080 */
[C---:B------:R-:W-:Y:S01]  /*65cd0*/  HMMA.1688.F32.TF32 R32, R76.reuse, R22, R188 ;  /* 0x000000164c20723c */ /* 0x040fe200000810bc */
[----:B------:R-:W-:Y:S04]  /*65ce0*/  STL.64 [R1+0x1240], R40 ;  /* 0x0012402801007387 */ /* 0x000fe80000100a00 */
[----:B------:R-:W-:Y:S03]  /*65cf0*/  STL.64 [R1+0x1248], R42 ;  /* 0x0012482a01007387 */ /* 0x000fe60000100a00 */
[----:B------:R-:W-:Y:S07]  /*65d00*/  HMMA.1688.F32.TF32 R76, R76, R106, R180 ;  /* 0x0000006a4c4c723c */ /* 0x000fee00000810b4 */
[----:B------:R-:W-:Y:S04]  /*65d10*/  STL.64 [R1+0x1230], R36 ;  /* 0x0012302401007387 */ /* 0x000fe80000100a00 */
[----:B------:R-:W-:Y:S04]  /*65d20*/  STL.64 [R1+0x1238], R38 ;  /* 0x0012382601007387 */ /* 0x000fe80000100a00 */
[----:B------:R-:W3:Y:S04]  /*65d30*/  LDL.LU R180, [R1+0x620] ;  /* 0x0006200001b47983 */ /* 0x000ee80000300800 */
[----:B------:R-:W-:Y:S04]  /*65d40*/  STL.64 [R1+0x1220], R32 ;  /* 0x0012202001007387 */ /* 0x000fe80000100a00 */
[----:B------:R1:W-:Y:S04]  /*65d50*/  STL.64 [R1+0x1228], R34 ;  /* 0x0012282201007387 */ /* 0x0003e80000100a00 */
[----:B------:R-:W3:Y:S04]  /*65d60*/  LDL.LU R181, [R1+0x624] ;  /* 0x0006240001b57983 */ /* 0x000ee80000300800 */
[----:B------:R-:W3:Y:S04]  /*65d70*/  LDL.LU R182, [R1+0x628] ;  /* 0x0006280001b67983 */ /* 0x000ee80000300800 */
[----:B------:R-:W3:Y:S04]  /*65d80*/  LDL.LU R183, [R1+0x62c] ;  /* 0x00062c0001b77983 */ /* 0x000ee80000300800 */
[----:B------:R-:W-:Y:S04]  /*65d90*/  STL.64 [R1+0x4f88], R78 ;  /* 0x004f884e01007387 */ /* 0x000fe80000100a00 */
[----:B------:R-:W-:Y:S01]  /*65da0*/  STL.64 [R1+0x4f80], R76 ;  /* 0x004f804c01007387 */ /* 0x000fe20000100a00 */
[C---:B-1----:R-:W-:Y:S03]  /*65db0*/  HMMA.1688.F32.TF32 R32, R80.reuse, R26, R240 ;  /* 0x0000001a5020723c */ /* 0x042fe600000810f0 */
[----:B------:R-:W4:Y:S11]  /*65dc0*/  LDL.LU R240, [R1+0x610] ;  /* 0x0006100001f07983 */ /* 0x000f360000300800 */
[----:B------:R-:W-:Y:S09]  /*65dd0*/  @!UPT UIADD3 URZ, URZ, URZ, URZ ;  /* 0x0000003f3f3ff290 */ /* 0x000ff2000fffe03f */
[----:B------:R-:W-:Y:S04]  /*65de0*/  STL.64 [R1+0x1210], R32 ;  /* 0x0012102001007387 */ /* 0x000fe80000100a00 */
[----:B------:R2:W-:Y:S04]  /*65df0*/  STL.64 [R1+0x1218], R34 ;  /* 0x0012182201007387 */ /* 0x0005e80000100a00 */
[----:B------:R-:W4:Y:S04]  /*65e00*/  LDL.LU R241, [R1+0x614] ;  /* 0x0006140001f17983 */ /* 0x000f280000300800 */
[----:B------:R-:W4:Y:S01]  /*65e10*/  LDL.LU R242, [R1+0x618] ;  /* 0x0006180001f27983 */ /* 0x000f220000300800 */
[C---:B--2---:R-:W-:Y:S03]  /*65e20*/  HMMA.1688.F32.TF32 R32, R80.reuse, R6, R200 ;  /* 0x000000065020723c */ /* 0x044fe600000810c8 */
[----:B------:R-:W4:Y:S11]  /*65e30*/  LDL.LU R243, [R1+0x61c] ;  /* 0x00061c0001f37983 */ /* 0x000f360000300800 */
[----:B------:R-:W-:Y:S10]  /*65e40*/  @!UPT UIADD3 URZ, URZ, URZ, URZ ;  /* 0x0000003f3f3ff290 */ /* 0x000ff4000fffe03f */
[----:B------:R-:W-:Y:S01]  /*65e50*/  IMAD.MOV.U32 R79, RZ, RZ, R32 ;  /* 0x000000ffff4f7224 */ /* 0x000fe200078e0020 */
[----:B------:R-:W-:Y:S01]  /*65e60*/  MOV R77, R34 ;  /* 0x00000022004d7202 */ /* 0x000fe20000000f00 */
[----:B------:R-:W-:Y:S02]  /*65e70*/  IMAD.MOV.U32 R78, RZ, RZ, R33 ;  /* 0x000000ffff4e7224 */ /* 0x000fe400078e0021 */
[----:B------:R-:W-:Y:S02]  /*65e80*/  IMAD.MOV.U32 R76, RZ, RZ, R35 ;  /* 0x000000ffff4c7224 */ /* 0x000fe400078e0023 */
[C---:B---3--:R-:W-:Y:S03]  /*65e90*/  HMMA.1688.F32.TF32 R32, R80.reuse, R218, R236 ;  /* 0x000000da5020723c */ /* 0x048fe600000810ec */
[----:B------:R-:W-:Y:S04]  /*65ea0*/  STL [R1+0x4fec], R76 ;  /* 0x004fec4c01007387 */ /* 0x000fe80000100800 */
[----:B------:R-:W-:Y:S04]  /*65eb0*/  STL [R1+0x4fe8], R78 ;  /* 0x004fe84e01007387 */ /* 0x000fe80000100800 */
[----:B------:R-:W-:Y:S04]  /*65ec0*/  STL [R1+0x4fe4], R79 ;  /* 0x004fe44f01007387 */ /* 0x000fe80000100800 */
[----:B------:R-:W-:Y:S04]  /*65ed0*/  STL [R1+0x4fe0], R77 ;  /* 0x004fe04d01007387 */ /* 0x000fe80000100800 */
[----:B------:R-:W2:Y:S04]  /*65ee0*/  LDL.LU R236, [R1+0x600] ;  /* 0x0006000001ec7983 */ /* 0x000ea80000300800 */
[----:B------:R-:W-:Y:S04]  /*65ef0*/  STL.64 [R1+0x11f0], R32 ;  /* 0x0011f02001007387 */ /* 0x000fe80000100a00 */
[----:B------:R1:W-:Y:S04]  /*65f00*/  STL.64 [R1+0x11f8], R34 ;  /* 0x0011f82201007387 */ /* 0x0003e80000100a00 */
        /* <DEDUP_REMOVED lines=11> */
[C---:B-1----:R-:W-:Y:S03]  /*65fc0*/  HMMA.1688.F32.TF32 R32, R80.reuse, R126, R180 ;  /* 0x0000007e5020723c */ /* 0x042fe600000810b4 */
[----:B------:R-:W3:Y:S11]  /*65fd0*/  LDL.LU R180, [R1+0x5c0] ;  /* 0x0005c00001b47983 */ /* 0x000ef60000300800 */
[----:B------:R-:W-:Y:S09]  /*65fe0*/  @!UPT UIADD3 URZ, URZ, URZ, URZ ;  /* 0x0000003f3f3ff290 */ /* 0x000ff2000fffe03f */
        /* <DEDUP_REMOVED lines=8> */
[----:B------:R-:W3:Y:S01]  /*66070*/  LDL.LU R203, [R1+0x5dc] ;  /* 0x0005dc0001cb7983 */ /* 0x000ee20000300800 */
[----:B----4-:R-:W-:Y:S03]  /*66080*/  HMMA.1688.F32.TF32 R32, R80, R122, R240 ;  /* 0x0000007a5020723c */ /* 0x010fe600000810f0 */
[----:B------:R-:W4:Y:S04]  /*66090*/  LDL.LU R240, [R1+0x5b0] ;  /* 0x0005b00001f07983 */ /* 0x000f280000300800 */
[----:B------:R-:W4:Y:S04]  /*660a0*/  LDL.LU R241, [R1+0x5b4] ;  /* 0x0005b40001f17983 */ /* 0x000f280000300800 */
[----:B------:R-:W4:Y:S04]  /*660b0*/  LDL.LU R242, [R1+0x5b8] ;  /* 0x0005b80001f27983 */ /* 0x000f280000300800 */
[----:B------:R-:W4:Y:S09]  /*660c0*/  LDL.LU R243, [R1+0x5bc] ;  /* 0x0005bc0001f37983 */ /* 0x000f320000300800 */
[----:B------:R-:W-:-:S02]  /*660d0*/  IMAD.MOV.U32 R76, RZ, RZ, R32 ;  /* 0x000000ffff4c7224 */ /* 0x000fc400078e0020 */
[----:B------:R-:W-:Y:S02]  /*660e0*/  IMAD.MOV.U32 R78, RZ, RZ, R33 ;  /* 0x000000ffff4e7224 */ /* 0x000fe400078e0021 */
[----:B------:R-:W-:Y:S02]  /*660f0*/  IMAD.MOV.U32 R79, RZ, RZ, R34 ;  /* 0x000000ffff4f7224 */ /* 0x000fe400078e0022 */
[----:B------:R-:W-:-:S05]  /*66100*/  IMAD.MOV.U32 R77, RZ, RZ, R35 ;  /* 0x000000ffff4d7224 */ /* 0x000fca00078e0023 */
[----:B------:R-:W-:Y:S04]  /*66110*/  STL [R1+0x4ffc], R77 ;  /* 0x004ffc4d01007387 */ /* 0x000fe80000100800 */
[----:B------:R-:W-:Y:S04]  /*66120*/  STL [R1+0x4ff8], R79 ;  /* 0x004ff84f01007387 */ /* 0x000fe80000100800 */
[----:B------:R-:W-:Y:S04]  /*66130*/  STL [R1+0x4ff4], R76 ;  /* 0x004ff44c01007387 */ /* 0x000fe80000100800 */
[----:B------:R-:W-:Y:S01]  /*66140*/  STL [R1+0x4ff0], R78 ;  /* 0x004ff04e01007387 */ /* 0x000fe20000100800 */
[C---:B--2---:R-:W-:Y:S03]  /*66150*/  HMMA.1688.F32.TF32 R32, R80.reuse, R118, R236 ;  /* 0x000000765020723c */ /* 0x044fe600000810ec */
[----:B------:R-:W2:Y:S11]  /*66160*/  LDL.LU R236, [R1+0x5a0] ;  /* 0x0005a00001ec7983 */ /* 0x000eb60000300800 */
[----:B------:R-:W-:Y:S09]  /*66170*/  @!UPT UIADD3 URZ, URZ, URZ, URZ ;  /* 0x0000003f3f3ff290 */ /* 0x000ff2000fffe03f */
[----:B------:R-:W-:Y:S04]  /*66180*/  STL.64 [R1+0x11c0], R32 ;  /* 0x0011c02001007387 */ /* 0x000fe80000100a00 */
[----:B------:R3:W-:Y:S04]  /*66190*/  STL.64 [R1+0x11c8], R34 ;  /* 0x0011c82201007387 */ /* 0x0007e80000100a00 */
[----:B------:R-:W2:Y:S04]  /*661a0*/  LDL.LU R237, [R1+0x5a4] ;  /* 0x0005a40001ed7983 */ /* 0x000ea80000300800 */
[----:B------:R-:W2:Y:S04]  /*661b0*/  LDL.LU R238, [R1+0x5a8] ;  /* 0x0005a80001ee7983 */ /* 0x000ea80000300800 */
[----:B------:R-:W2:Y:S01]  /*661c0*/  LDL.LU R239, [R1+0x5ac] ;  /* 0x0005ac0001ef7983 */ /* 0x000ea20000300800 */
[----:B---3--:R-:W-:Y:S11]  /*661d0*/  HMMA.1688.F32.TF32 R32, R80, R114, R128 ;  /* 0x000000725020723c */ /* 0x008ff60000081080 */
[----:B------:R-:W-:Y:S11]  /*661e0*/  @!UPT UIADD3 URZ, URZ, URZ, URZ ;  /* 0x0000003f3f3ff290 */ /* 0x000ff6000fffe03f */
[----:B------:R-:W-:Y:S01]  /*661f0*/  @!UPT UIADD3 URZ, URZ, URZ, URZ ;  /* 0x0000003f3f3ff290 */ /* 0x000fe2000fffe03f */
[----:B------:R-:W-:Y:S01]  /*66200*/  STL.64 [R1+0x540], R32 ;  /* 0x0005402001007387 */ /* 0x000fe20000100a00 */
[----:B------:R-:W-:-:S03]  /*66210*/  MOV R72, R35 ;  /* 0x0000002300487202 */ /* 0x000fc60000000f00 */
[----:B------:R1:W-:Y:S02]  /*66220*/  STL [R1+0x548], R34 ;  /* 0x0005482201007387 */ /* 0x0003e40000100800 */
[C---:B-1----:R-:W-:Y:S02]  /*66230*/  HMMA.1688.F32.TF32 R32, R80.reuse, R110, R188 ;  /* 0x0000006e5020723c */ /* 0x042fe400000810bc */
[----:B------:R1:W-:Y:S11]  /*66240*/  STL [R1+0x5000], R72 ;  /* 0x0050004801007387 */ /* 0x0003f60000100800 */
[----:B------:R-:W-:Y:S11]  /*66250*/  @!UPT UIADD3 URZ, URZ, URZ, URZ ;  /* 0x0000003f3f3ff290 */ /* 0x000ff6000fffe03f */
[----:B------:R-:W-:Y:S02]  /*66260*/  IMAD.MOV.U32 R77, RZ, RZ, R32 ;  /* 0x000000ffff4d7224 */ /* 0x000fe400078e0020 */
[----:B------:R-:W-:Y:S02]  /*66270*/  IMAD.MOV.U32 R79, RZ, RZ, R33 ;  /* 0x000000ffff4f7224 */ /* 0x000fe400078e0021 */
[----:B------:R-:W-:Y:S02]  /*66280*/  IMAD.MOV.U32 R76, RZ, RZ, R34 ;  /* 0x000000ffff4c7224 */ /* 0x000fe400078e0022 */
[----:B------:R-:W-:Y:S02]  /*66290*/  IMAD.MOV.U32 R78, RZ, RZ, R35 ;  /* 0x000000ffff4e7224 */ /* 0x000fe400078e0023 */
[----:B------:R-:W-:Y:S03]  /*662a0*/  HMMA.1688.F32.TF32 R32, R80, R98, R200 ;  /* 0x000000625020723c */ /* 0x000fe600000810c8 */
[----:B------:R-:W-:Y:S04]  /*662b0*/  STL [R1+0x5010], R78 ;  /* 0x0050104e01007387 */ /* 0x000fe80000100800 */
[----:B------:R-:W-:Y:S04]  /*662c0*/  STL [R1+0x500c], R76 ;  /* 0x00500c4c01007387 */ /* 0x000fe80000100800 */
[----:B------:R-:W-:Y:S04]  /*662d0*/  STL [R1+0x5008], R77 ;  /* 0x0050084d01007387 */ /* 0x000fe80000100800 */
[----:B------:R-:W-:Y:S08]  /*662e0*/  STL [R1+0x5004], R79 ;  /* 0x0050044f01007387 */ /* 0x000ff00000100800 */
[----:B------:R-:W-:Y:S01]  /*662f0*/  STL.64 [R1+0x510], R32 ;  /* 0x0005102001007387 */ /* 0x000fe20000100a00 */
[----:B-1----:R-:W-:-:S03]  /*66300*/  IMAD.MOV.U32 R72, RZ, RZ, R35 ;  /* 0x000000ffff487224 */ /* 0x002fc600078e0023 */
[----:B------:R1:W-:Y:S02]  /*66310*/  STL [R1+0x518], R34 ;  /* 0x0005182201007387 */ /* 0x0003e40000100800 */
[C---:B-1----:R-:W-:Y:S02]  /*66320*/  HMMA.1688.F32.TF32 R32, R80.reuse, R70, R180 ;  /* 0x000000465020723c */ /* 0x042fe400000810b4 */
[----:B------:R-:W-:Y:S11]  /*66330*/  STL [R1+0x5014], R72 ;  /* 0x0050144801007387 */ /* 0x000ff60000100800 */
[----:B------:R-:W-:Y:S11]  /*66340*/  @!UPT UIADD3 URZ, URZ, URZ, URZ ;  /* 0x0000003f3f3ff290 */ /* 0x000ff6000fffe03f */
[----:B------:R-:W-:Y:S01]  /*66350*/  MOV R78, R32 ;  /* 0x00000020004e7202 */ /* 0x000fe20000000f00 */
[----:B------:R-:W-:Y:S02]  /*66360*/  IMAD.MOV.U32 R76, RZ, RZ, R33 ;  /* 0x000000ffff4c7224 */ /* 0x000fe400078e0021 */
[----:B------:R-:W-:Y:S02]  /*66370*/  IMAD.MOV.U32 R77, RZ, RZ, R34 ;  /* 0x000000ffff4d7224 */ /* 0x000fe400078e0022 */
[----:B------:R-:W-:Y:S01]  /*66380*/  IMAD.MOV.U32 R79, RZ, RZ, R35 ;  /* 0x000000ffff4f7224 */ /* 0x000fe200078e0023 */
[----:B------:R-:W-:Y:S04]  /*66390*/  STL [R1+0x5024], R78 ;  /* 0x0050244e01007387 */ /* 0x000fe80000100800 */
[----:B------:R-:W-:Y:S04]  /*663a0*/  STL [R1+0x5020], R76 ;  /* 0x0050204c01007387 */ /* 0x000fe80000100800 */
[----:B------:R-:W-:Y:S04]  /*663b0*/  STL [R1+0x501c], R77 ;  /* 0x00501c4d01007387 */ /* 0x000fe80000100800 */
[----:B------:R-:W-:Y:S01]  /*663c0*/  STL [R1+0x5018], R79 ;  /* 0x0050184f01007387 */ /* 0x000fe20000100800 */
[----:B----4-:R-:W-:Y:S11]  /*663d0*/  HMMA.1688.F32.TF32 R32, R80, R30, R240 ;  /* 0x0000001e5020723c */ /* 0x010ff600000810f0 */
[----:B------:R-:W-:Y:S11]  /*663e0*/  @!UPT UIADD3 URZ, URZ, URZ, URZ ;  /* 0x0000003f3f3ff290 */ /* 0x000ff6000fffe03f */
[----:B------:R-:W-:Y:S01]  /*663f0*/  @!UPT UIADD3 URZ, URZ, URZ, URZ ;  /* 0x0000003f3f3ff290 */ /* 0x000fe2000fffe03f */
[----:B------:R2:W-:Y:S01]  /*66400*/  STL [R1+0x4ec], R35 ;  /* 0x0004ec2301007387 */ /* 0x0005e20000100800 */
[----:B------:R-:W-:Y:S01]  /*66410*/  IMAD.MOV.U32 R73, RZ, RZ, R32 ;  /* 0x000000ffff497224 */ /* 0x000fe200078e0020 */
[----:B------:R-:W-:Y:S01]  /*66420*/  MOV R75, R34 ;  /* 0x00000022004b7202 */ /* 0x000fe20000000f00 */
[----:B------:R-:W-:-:S04]  /*66430*/  IMAD.MOV.U32 R74, RZ, RZ, R33 ;  /* 0x000000ffff4a7224 */ /* 0x000fc800078e0021 */
[----:B------:R-:W-:Y:S04]  /*66440*/  STL [R1+0x5030], R75 ;  /* 0x0050304b01007387 */ /* 0x000fe80000100800 */
[----:B------:R-:W-:Y:S04]  /*66450*/  STL [R1+0x502c], R74 ;  /* 0x00502c4a01007387 */ /* 0x000fe80000100800 */
[----:B------:R-:W-:Y:S01]  /*66460*/  STL [R1+0x5028], R73 ;  /* 0x0050284901007387 */ /* 0x000fe20000100800 */
[----:B--2---:R-:W-:Y:S11]  /*66470*/  HMMA.1688.F32.TF32 R32, R80, R10, R236 ;  /* 0x0000000a5020723c */ /* 0x004ff600000810ec */
[----:B------:R-:W-:Y:S11]  /*66480*/  @!UPT UIADD3 URZ, URZ, URZ, URZ ;  /* 0x0000003f3f3ff290 */ /* 0x000ff6000fffe03f */
[----:B------:R-:W-:Y:S01]  /*66490*/  @!UPT UIADD3 URZ, URZ, URZ, URZ ;  /* 0x0000003f3f3ff290 */ /* 0x000fe2000fffe03f */
[----:B------:R1:W-:Y:S04]  /*664a0*/  STL [R1+0x4d8], R34 ;  /* 0x0004d82201007387 */ /* 0x0003e80000100800 */
[----:B------:R-:W1:Y:S04]  /*664b0*/  LDL.LU R204, [R1+0x590] ;  /* 0x0005900001cc7983 */ /* 0x000e680000300800 */
[----:B------:R-:W1:Y:S04]  /*664c0*/  LDL.LU R205, [R1+0x594] ;  /* 0x0005940001cd7983 */ /* 0x000e680000300800 */
[----:B------:R-:W1:Y:S04]  /*664d0*/  LDL.LU R206, [R1+0x598] ;  /* 0x0005980001ce7983 */ /* 0x000e680000300800 */
[----:B------:R-:W1:Y:S04]  /*664e0*/  LDL.LU R207, [R1+0x59c] ;  /* 0x00059c0001cf7983 */ /* 0x000e680000300800 */
        /* <DEDUP_REMOVED lines=28> */
[----:B------:R-:W-:-:S02]  /*666b0*/  IMAD.MOV.U32 R77, RZ, RZ, R32 ;  /* 0x000000ffff4d7224 */ /* 0x000fc400078e0020 */
[----:B------:R-:W-:Y:S02]  /*666c0*/  IMAD.MOV.U32 R79, RZ, RZ, R33 ;  /* 0x000000ffff4f7224 */ /* 0x000fe400078e0021 */
[----:B------:R-:W-:-:S05]  /*666d0*/  IMAD.MOV.U32 R72, RZ, RZ, R35 ;  /* 0x000000ffff487224 */ /* 0x000fca00078e0023 */
[----:B------:R1:W-:Y:S04]  /*666e0*/  STL [R1+0x503c], R72 ;  /* 0x00503c4801007387 */ /* 0x0003e80000100800 */
[----:B------:R1:W-:Y:S04]  /*666f0*/  STL [R1+0x5038], R79 ;  /* 0x0050384f01007387 */ /* 0x0003e80000100800 */
[----:B------:R1:W-:Y:S02]  /*66700*/  STL [R1+0x5034], R77 ;  /* 0x0050344d01007387 */ /* 0x0003e40000100800 */
[C---:B-1----:R-:W-:Y:S11]  /*66710*/  HMMA.1688.F32.TF32 R32, R80.reuse, R14, R204 ;  /* 0x0000000e5020723c */ /* 0x042ff600000810cc */
[----:B------:R-:W-:Y:S11]  /*66720*/  @!UPT UIADD3 URZ, URZ, URZ, URZ ;  /* 0x0000003f3f3ff290 */ /* 0x000ff6000fffe03f */
[----:B------:R-:W-:Y:S02]  /*66730*/  @!UPT UIADD3 URZ, URZ, URZ, URZ ;  /* 0x0000003f3f3ff290 */ /* 0x000fe4000fffe03f */
[----:B------:R-:W-:Y:S01]  /*66740*/  IMAD.MOV.U32 R74, RZ, RZ, R32 ;  /* 0x000000ffff4a7224 */ /* 0x000fe200078e0020 */
[----:B------:R-:W-:Y:S01]  /*66750*/  MOV R78, R34 ;  /* 0x00000022004e7202 */ /* 0x000fe20000000f00 */
[----:B------:R-:W-:Y:S02]  /*66760*/  IMAD.MOV.U32 R73, RZ, RZ, R33 ;  /* 0x000000ffff497224 */ /* 0x000fe400078e0021 */
[----:B------:R-:W-:Y:S02]  /*66770*/  IMAD.MOV.U32 R76, RZ, RZ, R35 ;  /* 0x000000ffff4c7224 */ /* 0x000fe400078e0023 */
[----:B--2---:R-:W-:Y:S08]  /*66780*/  HMMA.1688.F32.TF32 R32, R80, R18, R140 ;  /* 0x000000125020723c */ /* 0x004ff0000008108c */
[----:B---3--:R-:W-:Y:S11]  /*66790*/  HMMA.1688.F32.TF32 R84, R176, R26, R200 ;  /* 0x0000001ab054723c */ /* 0x008ff600000810c8 */
[----:B------:R-:W-:Y:S05]  /*667a0*/  @!UPT UIADD3 URZ, URZ, URZ, URZ ;  /* 0x0000003f3f3ff290 */ /* 0x000fea000fffe03f */
[----:B------:R-:W-:Y:S02]  /*667b0*/  IMAD.MOV.U32 R72, RZ, RZ, R32 ;  /* 0x000000ffff487224 */ /* 0x000fe400078e0020 */
[----:B------:R-:W-:Y:S02]  /*667c0*/  IMAD.MOV.U32 R79, RZ, RZ, R33 ;  /* 0x000000ffff4f7224 */ /* 0x000fe400078e0021 */
[----:B------:R-:W-:Y:S02]  /*667d0*/  IMAD.MOV.U32 R77, RZ, RZ, R34 ;  /* 0x000000ffff4d7224 */ /* 0x000fe400078e0022 */
[----:B------:R-:W-:Y:S02]  /*667e0*/  IMAD.MOV.U32 R75, RZ, RZ, R35 ;  /* 0x000000ffff4b7224 */ /* 0x000fe400078e0023 */
[C---:B----4-:R-:W-:Y:S08]  /*667f0*/  HMMA.1688.F32.TF32 R32, R80.reuse, R22, R128 ;  /* 0x000000165020723c */ /* 0x050ff00000081080 */
[----:B------:R-:W-:Y:S08]  /*66800*/  HMMA.1688.F32.TF32 R80, R80, R106, R188 ;  /* 0x0000006a5050723c */ /* 0x000ff000000810bc */
[C---:B------:R-:W-:Y:S01]  /*66810*/  HMMA.1688.F32.TF32 R88, R176.reuse, R6, R180 ;  /* 0x00000006b058723c */ /* 0x040fe200000810b4 */
[----:B------:R-:W-:Y:S07]  /*66820*/  STL.64 [R1+0x5148], R74 ;  /* 0x0051484a01007387 */ /* 0x000fee0000100a00 */
[C---:B------:R-:W-:Y:S01]  /*66830*/  HMMA.1688.F32.TF32 R92, R176.reuse, R218, R240 ;  /* 0x000000dab05c723c */ /* 0x040fe200000810f0 */
[----:B------:R-:W-:Y:S04]  /*66840*/  STL.64 [R1+0x5140], R72 ;  /* 0x0051404801007387 */ /* 0x000fe80000100a00 */
[----:B------:R-:W-:Y:S04]  /*66850*/  STL.64 [R1+0x5138], R78 ;  /* 0x0051384e01007387 */ /* 0x000fe80000100a00 */
[----:B------:R-:W-:Y:S04]  /*66860*/  STL.64 [R1+0x5130], R76 ;  /* 0x0051304c01007387 */ /* 0x000fe80000100a00 */
[----:B------:R-:W-:Y:S04]  /*66870*/  STL.64 [R1+0x4f98], R82 ;  /* 0x004f985201007387 */ /* 0x000fe80000100a00 */
[----:B------:R1:W-:Y:S04]  /*66880*/  STL.64 [R1+0x360], R32 ;  /* 0x0003602001007387 */ /* 0x0003e80000100a00 */
[----:B------:R2:W-:Y:S04]  /*66890*/  STL.64 [R1+0x368], R34 ;  /* 0x0003682201007387 */ /* 0x0005e80000100a00 */
        /* <DEDUP_REMOVED lines=71> */
[C---:B---3--:R-:W-:Y:S08]  /*66d10*/  HMMA.1688.F32.TF32 R136, R176.reuse, R118, R136 ;  /* 0x00000076b088723c */ /* 0x048ff00000081088 */
[C---:B----4-:R-:W-:Y:S08]  /*66d20*/  HMMA.1688.F32.TF32 R132, R176.reuse, R122, R132 ;  /* 0x0000007ab084723c */ /* 0x050ff00000081084 */
[C---:B------:R-:W-:Y:S08]  /*66d30*/  HMMA.1688.F32.TF32 R140, R176.reuse, R114, R140 ;  /* 0x00000072b08c723c */ /* 0x040ff0000008108c */
[C---:B------:R-:W-:Y:S07]  /*66d40*/  HMMA.1688.F32.TF32 R144, R176.reuse, R110, R144 ;  /* 0x0000006eb090723c */ /* 0x040fee0000081090 */
[----:B------:R-:W-:Y:S01]  /*66d50*/  STL.64 [R1+0x5168], R134 ;  /* 0x0051688601007387 */ /* 0x000fe20000100a00 */
[C---:B------:R-:W-:Y:S03]  /*66d60*/  HMMA.1688.F32.TF32 R148, R176.reuse, R98, R148 ;  /* 0x00000062b094723c */ /* 0x040fe60000081094 */
[----:B------:R-:W-:Y:S05]  /*66d70*/  STL.64 [R1+0x5160], R132 ;  /* 0x0051608401007387 */ /* 0x000fea0000100a00 */
[C---:B------:R-:W-:Y:S01]  /*66d80*/  HMMA.1688.F32.TF32 R156, R176.reuse, R30, R184 ;  /* 0x0000001eb09c723c */ /* 0x040fe200000810b8 */
[----:B------:R-:W-:Y:S07]  /*66d90*/  STL.64 [R1+0x5178], R138 ;  /* 0x0051788a01007387 */ /* 0x000fee0000100a00 */
        /* <DEDUP_REMOVED lines=15> */
[----:B------:R-:W2:Y:S04]  /*66e90*/  LDL.LU R248, [R1+0x860] ;  /* 0x0008600001f87983 */ /* 0x000ea80000300800 */
[----:B------:R-:W2:Y:S04]  /*66ea0*/  LDL.LU R249, [R1+0x864] ;  /* 0x0008640001f97983 */ /* 0x000ea80000300800 */
[----:B------:R-:W2:Y:S04]  /*66eb0*/  LDL.LU R250, [R1+0x868] ;  /* 0x0008680001fa7983 */ /* 0x000ea80000300800 */
[----:B------:R-:W2:Y:S01]  /*66ec0*/  LDL.LU R251, [R1+0x86c] ;  /* 0x00086c0001fb7983 */ /* 0x000ea20000300800 */
[C---:B------:R-:W-:Y:S03]  /*66ed0*/  HMMA.1688.F32.TF32 R168, R176.reuse, R18, R204 ;  /* 0x00000012b0a8723c */ /* 0x040fe600000810cc */
        /* <DEDUP_REMOVED lines=10> */
[----:B------:R-:W2:Y:S01]  /*66f80*/  LDL.LU R210, [R1+0x7e8] ;  /* 0x0007e80001d27983 */ /* 0x000ea20000300800 */
[C---:B------:R-:W-:Y:S03]  /*66f90*/  HMMA.1688.F32.TF32 R172, R176.reuse, R22, R188 ;  /* 0x00000016b0ac723c */ /* 0x040fe600000810bc */
[----:B------:R-:W2:Y:S04]  /*66fa0*/  LDL.LU R211, [R1+0x7ec] ;  /* 0x0007ec0001d37983 */ /* 0x000ea80000300800 */
[----:B------:R-:W3:Y:S01]  /*66fb0*/  LDL.LU R192, [R1+0x7d0] ;  /* 0x0007d00001c07983 */ /* 0x000ee20000300800 */
[----:B------:R-:W-:Y:S03]  /*66fc0*/  HMMA.1688.F32.TF32 R176, R176, R106, R200 ;  /* 0x0000006ab0b0723c */ /* 0x000fe600000810c8 */
[----:B------:R-:W3:Y:S04]  /*66fd0*/  LDL.LU R193, [R1+0x7d4] ;  /* 0x0007d40001c17983 */ /* 0x000ee80000300800 */
[----:B------:R-:W4:Y:S04]  /*66fe0*/  LDL.LU R194, [R1+0x7d8] ;  /* 0x0007d80001c27983 */ /* 0x000f280000300800 */
[----:B------:R-:W4:Y:S01]  /*66ff0*/  LDL.LU R195, [R1+0x7dc] ;  /* 0x0007dc0001c37983 */ /* 0x000f220000300800 */
[C---:B------:R-:W-:Y:S03]  /*67000*/  HMMA.1688.F32.TF32 R184, R100.reuse, R6, R240 ;  /* 0x0000000664b8723c */ /* 0x040fe600000810f0 */
        /* <DEDUP_REMOVED lines=20> */
[----:B-1----:R-:W4:Y:S04]  /*67150*/  LDL.LU R32, [R1+0x8a0] ;  /* 0x0008a00001207983 */ /* 0x002f280000300800 */
[----:B------:R-:W4:Y:S04]  /*67160*/  LDL.LU R33, [R1+0x8a4] ;  /* 0x0008a40001217983 */ /* 0x000f280000300800 */
[----:B------:R-:W4:Y:S04]  /*67170*/  LDL.LU R34, [R1+0x8a8] ;  /* 0x0008a80001227983 */ /* 0x000f280000300800 */
[----:B------:R-:W4:Y:S04]  /*67180*/  LDL.LU R35, [R1+0x8ac] ;  /* 0x0008ac0001237983 */ /* 0x000f280000300800 */
[----:B------:R-:W4:Y:S04]  /*67190*/  LDL.LU R244, [R1+0x870] ;  /* 0x0008700001f47983 */ /* 0x000f280000300800 */
[----:B------:R-:W4:Y:S04]  /*671a0*/  LDL.LU R245, [R1+0x874] ;  /* 0x0008740001f57983 */ /* 0x000f280000300800 */
[----:B------:R-:W4:Y:S04]  /*671b0*/  LDL.LU R246, [R1+0x878] ;  /* 0x0008780001f67983 */ /* 0x000f280000300800 */
[----:B------:R-:W4:Y:S01]  /*671c0*/  LDL.LU R247, [R1+0x87c] ;  /* 0x00087c0001f77983 */ /* 0x000f220000300800 */
[C---:B--2---:R-:W-:Y:S08]  /*671d0*/  HMMA.1688.F32.TF32 R196, R100.reuse, R122, R208 ;  /* 0x0000007a64c4723c */ /* 0x044ff000000810d0 */
[C---:B---3--:R-:W-:Y:S08]  /*671e0*/  HMMA.1688.F32.TF32 R208, R100.reuse, R110, R212 ;  /* 0x0000006e64d0723c */ /* 0x048ff000000810d4 */
[C---:B----4-:R-:W-:Y:S11]  /*671f0*/  HMMA.1688.F32.TF32 R212, R100.reuse, R98, R240 ;  /* 0x0000006264d4723c */ /* 0x050ff600000810f0 */
[----:B------:R-:W-:Y:S04]  /*67200*/  @!UPT UIADD3 URZ, URZ, URZ, URZ ;  /* 0x0000003f3f3ff290 */ /* 0x000fe8000fffe03f */
[----:B------:R-:W-:Y:S04]  /*67210*/  STL [R1+0x4f20], R208 ;  /* 0x004f20d001007387 */ /* 0x000fe80000100800 */
[----:B------:R-:W-:Y:S04]  /*67220*/  STL [R1+0x4f1c], R209 ;  /* 0x004f1cd101007387 */ /* 0x000fe80000100800 */
[----:B------:R-:W-:Y:S04]  /*67230*/  STL [R1+0x4f18], R210 ;  /* 0x004f18d201007387 */ /* 0x000fe80000100800 */
[----:B------:R-:W-:Y:S01]  /*67240*/  STL [R1+0x4f14], R211 ;  /* 0x004f14d301007387 */ /* 0x000fe20000100800 */
[C---:B------:R-:W-:Y:S03]  /*67250*/  HMMA.1688.F32.TF32 R40, R100.reuse, R14, R224 ;  /* 0x0000000e6428723c */ /* 0x040fe600000810e0 */
[----:B------:R-:W-:Y:S04]  /*67260*/  LDS R240, [R217+0x82280] ;  /* 0x08228000d9f07984 */ /* 0x000fe80000000800 */
[----:B------:R-:W-:Y:S01]  /*67270*/  LDS R242, [R217+0x83280] ;  /* 0x08328000d9f27984 */ /* 0x000fe20000000800 */
[C---:B------:R-:W-:Y:S03]  /*67280*/  HMMA.1688.F32.TF32 R36, R100.reuse, R70, R232 ;  /* 0x000000466424723c */ /* 0x040fe600000810e8 */
[----:B------:R-:W-:Y:S04]  /*67290*/  STL [R1+0x4f30], R212 ;  /* 0x004f30d401007387 */ /* 0x000fe80000100800 */
[----:B------:R-:W-:Y:S04]  /*672a0*/  STL [R1+0x4f2c], R213 ;  /* 0x004f2cd501007387 */ /* 0x000fe80000100800 */
[----:B------:R-:W-:Y:S04]  /*672b0*/  STL [R1+0x4f28], R214 ;  /* 0x004f28d601007387 */ /* 0x000fe80000100800 */
[----:B------:R-:W-:Y:S04]  /*672c0*/  STL [R1+0x4f24], R215 ;  /* 0x004f24d701007387 */ /* 0x000fe80000100800 */
[----:B------:R-:W2:Y:S01]  /*672d0*/  LDL.LU R232, [R1+0x840] ;  /* 0x0008400001e87983 */ /* 0x000ea20000300800 */
[C---:B------:R-:W-:Y:S03]  /*672e0*/  HMMA.1688.F32.TF32 R188, R100.reuse, R218, R236 ;  /* 0x000000da64bc723c */ /* 0x040fe600000810ec */
[----:B------:R-:W-:Y:S04]  /*672f0*/  LDS R236, [R252+0x82280] ;  /* 0x08228000fcec7984 */ /* 0x000fe80000000800 */
[----:B------:R-:W-:Y:S04]  /*67300*/  STL.64 [R1+0x11b0], R36 ;  /* 0x0011b02401007387 */ /* 0x000fe80000100a00 */
[----:B------:R1:W-:Y:S04]  /*67310*/  STL.64 [R1+0x11b8], R38 ;  /* 0x0011b82601007387 */ /* 0x0003e80000100a00 */
[----:B------:R-:W2:Y:S04]  /*67320*/  LDL.LU R233, [R1+0x844] ;  /* 0x0008440001e97983 */ /* 0x000ea80000300800 */
[----:B------:R-:W2:Y:S01]  /*67330*/  LDL.LU R234, [R1+0x848] ;  /* 0x0008480001ea7983 */ /* 0x000ea20000300800 */
[C---:B-1----:R-:W-:Y:S03]  /*67340*/  HMMA.1688.F32.TF32 R36, R100.reuse, R30, R32 ;  /* 0x0000001e6424723c */ /* 0x042fe60000081020 */
[----:B------:R-:W2:Y:S04]  /*67350*/  LDL.LU R235, [R1+0x84c] ;  /* 0x00084c0001eb7983 */ /* 0x000ea80000300800 */
[----:B------:R-:W-:Y:S01]  /*67360*/  LDS R238, [R252+0x83280] ;  /* 0x08328000fcee7984 */ /* 0x000fe20000000800 */
[C---:B------:R-:W-:Y:S03]  /*67370*/  HMMA.1688.F32.TF32 R32, R100.reuse, R10, R220 ;  /* 0x0000000a6420723c */ /* 0x040fe600000810dc */
[----:B------:R-:W-:Y:S04]  /*67380*/  LDS R237, [R3+0x82280] ;  /* 0x0822800003ed7984 */ /* 0x000fe80000000800 */
[----:B------:R-:W1:Y:S04]  /*67390*/  LDS R239, [R3+0x83280] ;  /* 0x0832800003ef7984 */ /* 0x000e680000000800 */
[----:B------:R-:W-:Y:S04]  /*673a0*/  LDS R241, [R231+0x82280] ;  /* 0x08228000e7f17984 */ /* 0x000fe80000000800 */
[----:B------:R-:W3:Y:S04]  /*673b0*/  LDS R243, [R231+0x83280] ;  /* 0x08328000e7f37984 */ /* 0x000ee80000000800 */
[----:B------:R-:W-:Y:S04]  /*673c0*/  STL.64 [R1+0x11a0], R36 ;  /* 0x0011a02401007387 */ /* 0x000fe80000100a00 */
[----:B------:R4:W-:Y:S04]  /*673d0*/  STL.64 [R1+0x11a8], R38 ;  /* 0x0011a82601007387 */ /* 0x0009e80000100a00 */
[----:B------:R-:W-:Y:S04]  /*673e0*/  STL.64 [R1+0x1190], R32 ;  /* 0x0011902001007387 */ /* 0x000fe80000100a00 */
[----:B------:R1:W-:Y:S01]  /*673f0*/  STL.64 [R1+0x1198], R34 ;  /* 0x0011982201007387 */ /* 0x0003e20000100a00 */
[C---:B----4-:R-:W-:Y:S08]  /*67400*/  HMMA.1688.F32.TF32 R36, R100.reuse, R18, R244 ;  /* 0x000000126424723c */ /* 0x050ff000000810f4 */
[C---:B-1----:R-:W-:Y:S01]  /*67410*/  HMMA.1688.F32.TF32 R32, R100.reuse, R22, R248 ;  /* 0x000000166420723c */ /* 0x042fe200000810f8 */
[----:B------:R-:W-:Y:S04]  /*67420*/  STL.64 [R1+0x1180], R40 ;  /* 0x0011802801007387 */ /* 0x000fe80000100a00 */
[----:B------:R-:W-:Y:S04]  /*67430*/  STL.64 [R1+0x1188], R42 ;  /* 0x0011882a01007387 */ /* 0x000fe80000100a00 */
[----:B------:R-:W4:Y:S06]  /*67440*/  LDL.LU R244, [R1+0x9b0] ;  /* 0x0009b00001f47983 */ /* 0x000f2c0000300800 */
[----:B------:R-:W-:Y:S04]  /*67450*/  STL.64 [R1+0x1170], R36 ;  /* 0x0011702401007387 */ /* 0x000fe80000100a00 */
[----:B------:R-:W-:Y:S04]  /*67460*/  STL.64 [R1+0x1178], R38 ;  /* 0x0011782601007387 */ /* 0x000fe80000100a00 */
[----:B------:R1:W-:Y:S04]  /*67470*/  STL.64 [R1+0x1160], R32 ;  /* 0x0011602001007387 */ /* 0x0003e80000100a00 */
[----:B------:R1:W-:Y:S04]  /*67480*/  STL.64 [R1+0x1168], R34 ;  /* 0x0011682201007387 */ /* 0x0003e80000100a00 */
[----:B------:R-:W4:Y:S04]  /*67490*/  LDL.LU R245, [R1+0x9b4] ;  /* 0x0009b40001f57983 */ /* 0x000f280000300800 */
[----:B------:R-:W4:Y:S04]  /*674a0*/  LDL.LU R246, [R1+0x9b8] ;  /* 0x0009b80001f67983 */ /* 0x000f280000300800 */
[----:B------:R-:W4:Y:S04]  /*674b0*/  LDL.LU R247, [R1+0x9bc] ;  /* 0x0009bc0001f77983 */ /* 0x000f280000300800 */
[----:B------:R-:W3:Y:S04]  /*674c0*/  LDL.LU R248, [R1+0x9a0] ;  /* 0x0009a00001f87983 */ /* 0x000ee80000300800 */
[----:B------:R-:W3:Y:S04]  /*674d0*/  LDL.LU R249, [R1+0x9a4] ;  /* 0x0009a40001f97983 */ /* 0x000ee80000300800 */
[----:B------:R-:W3:Y:S04]  /*674e0*/  LDL.LU R250, [R1+0x9a8] ;  /* 0x0009a80001fa7983 */ /* 0x000ee80000300800 */
[----:B------:R-:W3:Y:S04]  /*674f0*/  LDL.LU R251, [R1+0x9ac] ;  /* 0x0009ac0001fb7983 */ /* 0x000ee80000300800 */
[----:B-1----:R-:W3:Y:S04]  /*67500*/  LDL.LU R32, [R1+0x970] ;  /* 0x0009700001207983 */ /* 0x002ee80000300800 */
        /* <DEDUP_REMOVED lines=15> */
[----:B--2---:R-:W-:Y:S03]  /*67600*/  HMMA.1688.F32.TF32 R44, R100, R106, R232 ;  /* 0x0000006a642c723c */ /* 0x004fe600000810e8 */
[----:B------:R-:W2:Y:S11]  /*67610*/  LDL.LU R232, [R1+0x940] ;  /* 0x0009400001e87983 */ /* 0x000eb60000300800 */
[----:B------:R-:W-:Y:S09]  /*67620*/  @!UPT UIADD3 URZ, URZ, URZ, URZ ;  /* 0x0000003f3f3ff290 */ /* 0x000ff2000fffe03f */
[----:B------:R-:W-:Y:S04]  /*67630*/  STL.64 [R1+0xa0], R44 ;  /* 0x0000a02c01007387 */ /* 0x000fe80000100a00 */
[----:B------:R3:W-:Y:S04]  /*67640*/  STL.64 [R1+0xa8], R46 ;  /* 0x0000a82e01007387 */ /* 0x0007e80000100a00 */
[----:B------:R-:W2:Y:S04]  /*67650*/  LDL.LU R233, [R1+0x944] ;  /* 0x0009440001e97983 */ /* 0x000ea80000300800 */
[----:B------:R-:W2:Y:S04]  /*67660*/  LDL.LU R234, [R1+0x948] ;  /* 0x0009480001ea7983 */ /* 0x000ea80000300800 */
[----:B------:R-:W2:Y:S04]  /*67670*/  LDL.LU R235, [R1+0x94c] ;  /* 0x00094c0001eb7983 */ /* 0x000ea80000300800 */
[----:B------:R-:W2:Y:S04]  /*67680*/  LDL.LU R224, [R1+0x950] ;  /* 0x0009500001e07983 */ /* 0x000ea80000300800 */
[----:B------:R-:W2:Y:S04]  /*67690*/  LDL.LU R225, [R1+0x954] ;  /* 0x0009540001e17983 */ /* 0x000ea80000300800 */
[----:B------:R-:W2:Y:S04]  /*676a0*/  LDL.LU R226, [R1+0x958] ;  /* 0x0009580001e27983 */ /* 0x000ea80000300800 */
[----:B------:R-:W2:Y:S01]  /*676b0*/  LDL.LU R227, [R1+0x95c] ;  /* 0x00095c0001e37983 */ /* 0x000ea20000300800 */
[C---:B----4-:R-:W-:Y:S08]  /*676c0*/  HMMA.1688.F32.TF32 R48, R236.reuse, R26, R244 ;  /* 0x0000001aec30723c */ /* 0x050ff000000810f4 */
[C---:B---3--:R-:W-:Y:S11]  /*676d0*/  HMMA.1688.F32.TF32 R44, R236.reuse, R6, R248 ;  /* 0x00000006ec2c723c */ /* 0x048ff600000810f8 */
[----:B------:R-:W-:Y:S11]  /*676e0*/  @!UPT UIADD3 URZ, URZ, URZ, URZ ;  /* 0x0000003f3f3ff290 */ /* 0x000ff6000fffe03f */
[----:B------:R-:W-:Y:S01]  /*676f0*/  @!UPT UIADD3 URZ, URZ, URZ, URZ ;  /* 0x0000003f3f3ff290 */ /* 0x000fe2000fffe03f */
[----:B------:R-:W-:Y:S04]  /*67700*/  STL.64 [R1+0x1140], R44 ;  /* 0x0011402c01007387 */ /* 0x000fe80000100a00 */
[----:B------:R-:W-:Y:S04]  /*67710*/  STL.64 [R1+0x1150], R48 ;  /* 0x0011503001007387 */ /* 0x000fe80000100a00 */
[----:B------:R-:W-:Y:S04]  /*67720*/  STL.64 [R1+0x1158], R50 ;  /* 0x0011583201007387 */ /* 0x000fe80000100a00 */
[----:B------:R-:W-:Y:S04]  /*67730*/  STL [R1+0x1148], R46 ;  /* 0x0011482e01007387 */ /* 0x000fe80000100800 */
[----:B------:R-:W3:Y:S04]  /*67740*/  LDL.LU R244, [R1+0x930] ;  /* 0x0009300001f47983 */ /* 0x000ee80000300800 */
[----:B------:R-:W3:Y:S04]  /*67750*/  LDL.LU R245, [R1+0x934] ;  /* 0x0009340001f57983 */ /* 0x000ee80000300800 */
[----:B------:R-:W3:Y:S04]  /*67760*/  LDL.LU R246, [R1+0x938] ;  /* 0x0009380001f67983 */ /* 0x000ee80000300800 */
[----:B------:R-:W3:Y:S04]  /*67770*/  LDL.LU R247, [R1+0x93c] ;  /* 0x00093c0001f77983 */ /* 0x000ee80000300800 */
[----:B------:R-:W4:Y:S04]  /*67780*/  LDL.LU R248, [R1+0x920] ;  /* 0x0009200001f87983 */ /* 0x000f280000300800 */
[----:B------:R-:W4:Y:S04]  /*67790*/  LDL.LU R249, [R1+0x924] ;  /* 0x0009240001f97983 */ /* 0x000f280000300800 */
[----:B------:R-:W4:Y:S04]  /*677a0*/  LDL.LU R250, [R1+0x928] ;  /* 0x0009280001fa7983 */ /* 0x000f280000300800 */
[----:B------:R-:W4:Y:S01]  /*677b0*/  LDL.LU R251, [R1+0x92c] ;  /* 0x00092c0001fb7983 */ /* 0x000f220000300800 */
[C---:B------:R-:W-:Y:S08]  /*677c0*/  HMMA.1688.F32.TF32 R36, R236.reuse, R126, R36 ;  /* 0x0000007eec24723c */ /* 0x040ff00000081024 */
[----:B------:R-:W-:Y:S01]  /*677d0*/  HMMA.1688.F32.TF32 R40, R236, R218, R40 ;  /* 0x000000daec28723c */ /* 0x000fe20000081028 */
[----:B------:R-:W-:-:S05]  /*677e0*/  MOV R212, R47 ;  /* 0x0000002f00d47202 */ /* 0x000fca0000000f00 */
[----:B------:R1:W-:Y:S09]  /*677f0*/  STL [R1+0x4f34], R212 ;  /* 0x004f34d401007387 */ /* 0x0003f20000100800 */
[----:B------:R-:W-:Y:S01]  /*67800*/  STL.64 [R1+0x1120], R36 ;  /* 0x0011202401007387 */ /* 0x000fe20000100a00 */
[----:B-1----:R-:W-:-:S07]  /*67810*/  IMAD.MOV.U32 R212, RZ, RZ, R39 ;  /* 0x000000ffffd47224 */ /* 0x002fce00078e0027 */
[----:B------:R-:W-:Y:S04]  /*67820*/  STL.64 [R1+0x1130], R40 ;  /* 0x0011302801007387 */ /* 0x000fe80000100a00 */
[----:B------:R-:W-:Y:S04]  /*67830*/  STL.64 [R1+0x1138], R42 ;  /* 0x0011382a01007387 */ /* 0x000fe80000100a00 */
[----:B------:R1:W-:Y:S02]  /*67840*/  STL [R1+0x1128], R38 ;  /* 0x0011282601007387 */ /* 0x0003e40000100800 */
[C---:B-1----:R-:W-:Y:S08]  /*67850*/  HMMA.1688.F32.TF32 R36, R236.reuse, R122, R32 ;  /* 0x0000007aec24723c */ /* 0x042ff00000081020 */
[C---:B------:R-:W-:Y:S01]  /*67860*/  HMMA.1688.F32.TF32 R32, R236.reuse, R118, R220 ;  /* 0x00000076ec20723c */ /* 0x040fe200000810dc */
[----:B------:R1:W-:Y:S11]  /*67870*/  STL [R1+0x4f38], R212 ;  /* 0x004f38d401007387 */ /* 0x0003f60000100800 */
[----:B------:R-:W-:Y:S11]  /*67880*/  @!UPT UIADD3 URZ, URZ, URZ, URZ ;  /* 0x0000003f3f3ff290 */ /* 0x000ff6000fffe03f */
[----:B------:R-:W-:Y:S01]  /*67890*/  @!UPT UIADD3 URZ, URZ, URZ, URZ ;  /* 0x0000003f3f3ff290 */ /* 0x000fe2000fffe03f */
[----:B------:R-:W-:Y:S02]  /*678a0*/  IMAD.MOV.U32 R213, RZ, RZ, R32 ;  /* 0x000000ffffd57224 */ /* 0x000fe400078e0020 */
[----:B------:R-:W-:Y:S02]  /*678b0*/  IMAD.MOV.U32 R214, RZ, RZ, R33 ;  /* 0x000000ffffd67224 */ /* 0x000fe400078e0021 */
[----:B------:R-:W-:Y:S02]  /*678c0*/  IMAD.MOV.U32 R215, RZ, RZ, R34 ;  /* 0x000000ffffd77224 */ /* 0x000fe400078e0022 */
[----:B------:R-:W-:Y:S01]  /*678d0*/  IMAD.MOV.U32 R208, RZ, RZ, R35 ;  /* 0x000000ffffd07224 */ /* 0x000fe200078e0023 */
[----:B------:R-:W-:Y:S04]  /*678e0*/  STL.64 [R1+0x1110], R36 ;  /* 0x0011102401007387 */ /* 0x000fe80000100a00 */
[----:B------:R-:W-:Y:S04]  /*678f0*/  STL.64 [R1+0x1118], R38 ;  /* 0x0011182601007387 */ /* 0x000fe80000100a00 */
[----:B------:R-:W-:Y:S04]  /*67900*/  STL [R1+0x4f48], R208 ;  /* 0x004f48d001007387 */ /* 0x000fe80000100800 */
[----:B------:R-:W-:Y:S04]  /*67910*/  STL [R1+0x4f44], R215 ;  /* 0x004f44d701007387 */ /* 0x000fe80000100800 */
[----:B------:R-:W-:Y:S04]  /*67920*/  STL [R1+0x4f40], R214 ;  /* 0x004f40d601007387 */ /* 0x000fe80000100800 */
[----:B------:R-:W-:Y:S01]  /*67930*/  STL [R1+0x4f3c], R213 ;  /* 0x004f3cd501007387 */ /* 0x000fe20000100800 */
[----:B--2---:R-:W-:Y:S11]  /*67940*/  HMMA.1688.F32.TF32 R32, R236, R114, R224 ;  /* 0x00000072ec20723c */ /* 0x004ff600000810e0 */
[----:B------:R-:W-:Y:S11]  /*67950*/  @!UPT UIADD3 URZ, URZ, URZ, URZ ;  /* 0x0000003f3f3ff290 */ /* 0x000ff6000fffe03f */
[----:B------:R-:W-:Y:S01]  /*67960*/  @!UPT UIADD3 URZ, URZ, URZ, URZ ;  /* 0x0000003f3f3ff290 */ /* 0x000fe2000fffe03f */
[----:B------:R-:W-:Y:S01]  /*67970*/  STL.64 [R1+0x10f0], R32 ;  /* 0x0010f02001007387 */ /* 0x000fe20000100a00 */
[----:B-1----:R-:W-:-:S03]  /*67980*/  MOV R212, R35 ;  /* 0x0000002300d47202 */ /* 0x002fc60000000f00 */
[----:B------:R1:W-:Y:S02]  /*67990*/  STL [R1+0x10f8], R34 ;  /* 0x0010f82201007387 */ /* 0x0003e40000100800 */
[----:B-1----:R-:W-:Y:S02]  /*679a0*/  HMMA.1688.F32.TF32 R32, R236, R110, R232 ;  /* 0x0000006eec20723c */ /* 0x002fe400000810e8 */
[----:B------:R1:W-:Y:S11]  /*679b0*/  STL [R1+0x4f4c], R212 ;  /* 0x004f4cd401007387 */ /* 0x0003f60000100800 */
[----:B------:R-:W-:Y:S11]  /*679c0*/  @!UPT UIADD3 URZ, URZ, URZ, URZ ;  /* 0x0000003f3f3ff290 */ /* 0x000ff6000fffe03f */
[----:B------:R-:W-:Y:S02]  /*679d0*/  IMAD.MOV.U32 R208, RZ, RZ, R32 ;  /* 0x000000ffffd07224 */ /* 0x000fe400078e0020 */
[----:B------:R-:W-:Y:S02]  /*679e0*/  IMAD.MOV.U32 R215, RZ, RZ, R33 ;  /* 0x000000ffffd77224 */ /* 0x000fe400078e0021 */
[----:B------:R-:W-:Y:S02]  /*679f0*/  IMAD.MOV.U32 R214, RZ, RZ, R34 ;  /* 0x000000ffffd67224 */ /* 0x000fe400078e0022 */
[----:B------:R-:W-:-:S05]  /*67a00*/  IMAD.MOV.U32 R213, RZ, RZ, R35 ;  /* 0x000000ffffd57224 */ /* 0x000fca00078e0023 */
[----:B------:R-:W-:Y:S04]  /*67a10*/  STL [R1+0x4f5c], R213 ;  /* 0x004f5cd501007387 */ /* 0x000fe80000100800 */
[----:B------:R-:W-:Y:S01]  /*67a20*/  STL [R1+0x4f58], R214 ;  /* 0x004f58d601007387 */ /* 0x000fe20000100800 */
[----:B---3--:R-:W-:Y:S03]  /*67a30*/  HMMA.1688.F32.TF32 R32, R236, R98, R244 ;  /* 0x00000062ec20723c */ /* 0x008fe600000810f4 */
[----:B------:R-:W-:Y:S04]  /*67a40*/  STL [R1+0x4f54], R208 ;  /* 0x004f54d001007387 */ /* 0x000fe80000100800 */
[----:B------:R-:W-:Y:S11]  /*67a50*/  STL [R1+0x4f50], R215 ;  /* 0x004f50d701007387 */ /* 0x000ff60000100800 */
[----:B------:R-:W-:Y:S05]  /*67a60*/  @!UPT UIADD3 URZ, URZ, URZ, URZ ;  /* 0x0000003f3f3ff290 */ /* 0x000fea000fffe03f */
[----:B------:R-:W-:Y:S01]  /*67a70*/  STL.64 [R1+0x10d0], R32 ;  /* 0x0010d02001007387 */ /* 0x000fe20000100a00 */
[----:B-1----:R-:W-:-:S03]  /*67a80*/  IMAD.MOV.U32 R212, RZ, RZ, R35 ;  /* 0x000000ffffd47224 */ /* 0x002fc600078e0023 */
[----:B------:R4:W-:Y:S02]  /*67a90*/  STL [R1+0x10d8], R34 ;  /* 0x0010d82201007387 */ /* 0x0009e40000100800 */
[----:B----4-:R-:W-:Y:S02]  /*67aa0*/  HMMA.1688.F32.TF32 R32, R236, R70, R248 ;  /* 0x00000046ec20723c */ /* 0x010fe400000810f8 */
[----:B------:R-:W-:Y:S11]  /*67ab0*/  STL [R1+0x4f60], R212 ;  /* 0x004f60d401007387 */ /* 0x000ff60000100800 */
[----:B------:R-:W-:Y:S10]  /*67ac0*/  @!UPT UIADD3 URZ, URZ, URZ, URZ ;  /* 0x0000003f3f3ff290 */ /* 0x000ff4000fffe03f */
[----:B------:R1:W-:Y:S04]  /*67ad0*/  STL [R1+0x10cc], R35 ;  /* 0x0010cc2301007387 */ /* 0x0003e80000100800 */
        /* <DEDUP_REMOVED lines=12> */
[----:B------:R-:W-:-:S03]  /*67ba0*/  MOV R209, R32 ;  /* 0x0000002000d17202 */ /* 0x000fc60000000f00 */
[----:B------:R-:W2:Y:S01]  /*67bb0*/  LDL.LU R220, [R1+0x9f0] ;  /* 0x0009f00001dc7983 */ /* 0x000ea20000300800 */
[----:B------:R-:W-:-:S03]  /*67bc0*/  IMAD.MOV.U32 R210, RZ, RZ, R33 ;  /* 0x000000ffffd27224 */ /* 0x000fc600078e0021 */
[----:B------:R-:W2:Y:S01]  /*67bd0*/  LDL.LU R221, [R1+0x9f4] ;  /* 0x0009f40001dd7983 */ /* 0x000ea20000300800 */
[----:B------:R-:W-:-:S03]  /*67be0*/  IMAD.MOV.U32 R211, RZ, RZ, R34 ;  /* 0x000000ffffd37224 */ /* 0x000fc600078e0022 */
[----:B------:R-:W2:Y:S04]  /*67bf0*/  LDL.LU R222, [R1+0x9f8] ;  /* 0x0009f80001de7983 */ /* 0x000ea80000300800 */
[----:B------:R-:W2:Y:S04]  /*67c00*/  LDL.LU R223, [R1+0x9fc] ;  /* 0x0009fc0001df7983 */ /* 0x000ea80000300800 */
[----:B------:R-:W2:Y:S04]  /*67c10*/  LDL.LU R32, [R1+0x9e0] ;  /* 0x0009e00001207983 */ /* 0x000ea80000300800 */
[----:B------:R-:W2:Y:S04]  /*67c20*/  LDL.LU R33, [R1+0x9e4] ;  /* 0x0009e40001217983 */ /* 0x000ea80000300800 */
[----:B------:R-:W2:Y:S04]  /*67c30*/  LDL.LU R34, [R1+0x9e8] ;  /* 0x0009e80001227983 */ /* 0x000ea80000300800 */
[----:B-1----:R-:W2:Y:S04]  /*67c40*/  LDL.LU R35, [R1+0x9ec] ;  /* 0x0009ec0001237983 */ /* 0x002ea80000300800 */
        /* <DEDUP_REMOVED lines=40> */
[----:B------:R1:W-:Y:S04]  /*67ed0*/  STL [R1+0x4f6c], R211 ;  /* 0x004f6cd301007387 */ /* 0x0003e80000100800 */
[----:B------:R1:W-:Y:S04]  /*67ee0*/  STL [R1+0x4f68], R210 ;  /* 0x004f68d201007387 */ /* 0x0003e80000100800 */
[----:B------:R1:W-:Y:S01]  /*67ef0*/  STL [R1+0x4f64], R209 ;  /* 0x004f64d101007387 */ /* 0x0003e20000100800 */
[C---:B--2---:R-:W-:Y:S08]  /*67f00*/  HMMA.1688.F32.TF32 R72, R236.reuse, R30, R72 ;  /* 0x0000001eec48723c */ /* 0x044ff00000081048 */
[C---:B---3--:R-:W-:Y:S11]  /*67f10*/  HMMA.1688.F32.TF32 R64, R236.reuse, R10, R64 ;  /* 0x0000000aec40723c */ /* 0x048ff60000081040 */
[----:B------:R-:W-:Y:S05]  /*67f20*/  @!UPT UIADD3 URZ, URZ, URZ, URZ ;  /* 0x0000003f3f3ff290 */ /* 0x000fea000fffe03f */
[----:B------:R-:W-:Y:S01]  /*67f30*/  MOV R215, R75 ;  /* 0x0000004b00d77202 */ /* 0x000fe20000000f00 */
[----:B----4-:R-:W-:Y:S01]  /*67f40*/  HMMA.1688.F32.TF32 R60, R236, R14, R60 ;  /* 0x0000000eec3c723c */ /* 0x010fe2000008103c */
[----:B------:R-:W-:Y:S02]  /*67f50*/  IMAD.MOV.U32 R208, RZ, RZ, R74 ;  /* 0x000000ffffd07224 */ /* 0x000fe400078e004a */
[----:B------:R-:W-:Y:S02]  /*67f60*/  IMAD.MOV.U32 R213, RZ, RZ, R72 ;  /* 0x000000ffffd57224 */ /* 0x000fe400078e0048 */
[----:B------:R-:W-:Y:S01]  /*67f70*/  IMAD.MOV.U32 R214, RZ, RZ, R73 ;  /* 0x000000ffffd67224 */ /* 0x000fe200078e0049 */
[----:B------:R2:W-:Y:S01]  /*67f80*/  STL [R1+0x4f7c], R215 ;  /* 0x004f7cd701007387 */ /* 0x0005e20000100800 */
[----:B-1----:R-:W-:-:S03]  /*67f90*/  IMAD.MOV.U32 R211, RZ, RZ, R64 ;  /* 0x000000ffffd37224 */ /* 0x002fc600078e0040 */
[----:B------:R1:W-:Y:S01]  /*67fa0*/  STL [R1+0x4f78], R208 ;  /* 0x004f78d001007387 */ /* 0x0003e20000100800 */
[----:B------:R-:W-:Y:S02]  /*67fb0*/  IMAD.MOV.U32 R210, RZ, RZ, R65 ;  /* 0x000000ffffd27224 */ /* 0x000fe400078e0041 */
[----:B------:R-:W-:Y:S01]  /*67fc0*/  IMAD.MOV.U32 R209, RZ, RZ, R66 ;  /* 0x000000ffffd17224 */ /* 0x000fe200078e0042 */
[----:B------:R3:W-:Y:S01]  /*67fd0*/  STL [R1+0x4f74], R213 ;  /* 0x004f74d501007387 */ /* 0x0007e20000100800 */
[----:B------:R-:W-:-:S03]  /*67fe0*/  IMAD.MOV.U32 R212, RZ, RZ, R67 ;  /* 0x000000ffffd47224 */ /* 0x000fc600078e0043 */
[----:B------:R4:W-:Y:S06]  /*67ff0*/  STL [R1+0x4f70], R214 ;  /* 0x004f70d601007387 */ /* 0x0009ec0000100800 */
[----:B--2---:R-:W-:Y:S01]  /*68000*/  IMAD.MOV.U32 R215, RZ, RZ, R60 ;  /* 0x000000ffffd77224 */ /* 0x004fe200078e003c */
[----:B-1----:R-:W-:Y:S01]  /*68010*/  MOV R208, R61 ;  /* 0x0000003d00d07202 */ /* 0x002fe20000000f00 */
[----:B---3--:R-:W-:Y:S02]  /*68020*/  IMAD.MOV.U32 R213, RZ, RZ, R62 ;  /* 0x000000ffffd57224 */ /* 0x008fe400078e003e */
[----:B----4-:R-:W-:-:S02]  /*68030*/  IMAD.MOV.U32 R214, RZ, RZ, R63 ;  /* 0x000000ffffd67224 */ /* 0x010fc400078e003f */
[C---:B------:R-:W-:Y:S08]  /*68040*/  HMMA.1688.F32.TF32 R60, R236.reuse, R22, R52 ;  /* 0x00000016ec3c723c */ /* 0x040ff00000081034 */
[C---:B------:R-:W-:Y:S08]  /*68050*/  HMMA.1688.F32.TF32 R64, R236.reuse, R18, R56 ;  /* 0x00000012ec40723c */ /* 0x040ff00000081038 */
[----:B------:R-:W-:Y:S01]  /*68060*/  HMMA.1688.F32.TF32 R56, R236, R106, R48 ;  /* 0x0000006aec38723c */ /* 0x000fe20000081030 */
[----:B------:R-:W-:Y:S04]  /*68070*/  LDS R236, [R217+0x82300] ;  /* 0x08230000d9ec7984 */ /* 0x000fe80000000800 */
[----:B------:R-:W-:Y:S03]  /*68080*/  LDS R238, [R217+0x83300] ;  /* 0x08330000d9ee7984 */ /* 0x000fe60000000800 */
[C---:B------:R-:W-:Y:S01]  /*68090*/  HMMA.1688.F32.TF32 R52, R240.reuse, R26, R44 ;  /* 0x0000001af034723c */ /* 0x040fe2000008102c */
[----:B------:R-:W-:Y:S04]  /*680a0*/  LDS R237, [R231+0x82300] ;  /* 0x08230000e7ed7984 */ /* 0x000fe80000000800 */
[----:B------:R-:W-:Y:S03]  /*680b0*/  LDS R239, [R231+0x83300] ;  /* 0x08330000e7ef7984 */ /* 0x000fe60000000800 */
[C---:B------:R-:W-:Y:S08]  /*680c0*/  HMMA.1688.F32.TF32 R48, R240.reuse, R6, R40 ;  /* 0x00000006f030723c */ /* 0x040ff00000081028 */
[C---:B------:R-:W-:Y:S08]  /*680d0*/  HMMA.1688.F32.TF32 R44, R240.reuse, R218, R36 ;  /* 0x000000daf02c723c */ /* 0x040ff00000081024 */
[C---:B------:R-:W-:Y:S08]  /*680e0*/  HMMA.1688.F32.TF32 R40, R240.reuse, R126, R32 ;  /* 0x0000007ef028723c */ /* 0x040ff00000081020 */
        /* <DEDUP_REMOVED lines=22> */
[----:B-1----:R-:W-:Y:S07]  /*68250*/  HMMA.1688.F32.TF32 R32, R240, R98, R248 ;  /* 0x00000062f020723c */ /* 0x002fee00000810f8 */
[----:B------:R-:W-:Y:S04]  /*68260*/  STL.64 [R1+0x210], R40 ;  /* 0x0002102801007387 */ /* 0x000fe80000100a00 */
[----:B------:R-:W-:Y:S04]  /*68270*/  STL.64 [R1+0x218], R42 ;  /* 0x0002182a01007387 */ /* 0x000fe80000100a00 */
[----:B------:R-:W2:Y:S04]  /*68280*/  LDL.LU R244, [R1+0xc90] ;  /* 0x000c900001f47983 */ /* 0x000ea80000300800 */
[----:B------:R-:W-:Y:S04]  /*68290*/  STL.64 [R1+0x220], R36 ;  /* 0x0002202401007387 */ /* 0x000fe80000100a00 */
[----:B------:R-:W-:Y:S04]  /*682a0*/  STL.64 [R1+0x228], R38 ;  /* 0x0002282601007387 */ /* 0x000fe80000100a00 */
[----:B------:R1:W-:Y:S04]  /*682b0*/  STL.64 [R1+0x230], R32 ;  /* 0x0002302001007387 */ /* 0x0003e80000100a00 */
[----:B------:R3:W-:Y:S04]  /*682c0*/  STL.64 [R1+0x238], R34 ;  /* 0x0002382201007387 */ /* 0x0007e80000100a00 */
[----:B------:R-:W2:Y:S04]  /*682d0*/  LDL.LU R245, [R1+0xc94] ;  /* 0x000c940001f57983 */ /* 0x000ea80000300800 */
[----:B------:R-:W2:Y:S04]  /*682e0*/  LDL.LU R246, [R1+0xc98] ;  /* 0x000c980001f67983 */ /* 0x000ea80000300800 */
[----:B------:R-:W2:Y:S04]  /*682f0*/  LDL.LU R247, [R1+0xc9c] ;  /* 0x000c9c0001f77983 */ /* 0x000ea80000300800 */
        /* <DEDUP_REMOVED lines=8> */
[----:B-1----:R-:W2:Y:S04]  /*68380*/  LDL.LU R32, [R1+0xcd0] ;  /* 0x000cd00001207983 */ /* 0x002ea80000300800 */
[----:B------:R-:W2:Y:S04]  /*68390*/  LDL.LU R33, [R1+0xcd4] ;  /* 0x000cd40001217983 */ /* 0x000ea80000300800 */
[----:B---3--:R-:W2:Y:S04]  /*683a0*/  LDL.LU R34, [R1+0xcd8] ;  /* 0x000cd80001227983 */ /* 0x008ea80000300800 */
[----:B------:R-:W2:Y:S04]  /*683b0*/  LDL.LU R35, [R1+0xcdc] ;  /* 0x000cdc0001237983 */ /* 0x000ea80000300800 */
[----:B------:R-:W3:Y:S04]  /*683c0*/  LDL.LU R40, [R1+0xc20] ;  /* 0x000c200001287983 */ /* 0x000ee80000300800 */
[----:B------:R-:W3:Y:S04]  /*683d0*/  LDL.LU R41, [R1+0xc24] ;  /* 0x000c240001297983 */ /* 0x000ee80000300800 */
[----:B------:R-:W3:Y:S04]  /*683e0*/  LDL.LU R42, [R1+0xc28] ;  /* 0x000c2800012a7983 */ /* 0x000ee80000300800 */
[----:B------:R-:W3:Y:S04]  /*683f0*/  LDL.LU R43, [R1+0xc2c] ;  /* 0x000c2c00012b7983 */ /* 0x000ee80000300800 */
        /* <DEDUP_REMOVED lines=72> */
[C---:B------:R-:W-:Y:S08]  /*68880*/  HMMA.1688.F32.TF32 R180, R100.reuse, R26, R180 ;  /* 0x0000001a64b4723c */ /* 0x040ff000000810b4 */
[C---:B------:R-:W-:Y:S08]  /*68890*/  HMMA.1688.F32.TF32 R192, R100.reuse, R126, R192 ;  /* 0x0000007e64c0723c */ /* 0x040ff000000810c0 */
[C---:B------:R-:W-:Y:S08]  /*688a0*/  HMMA.1688.F32.TF32 R200, R100.reuse, R118, R200 ;  /* 0x0000007664c8723c */ /* 0x040ff000000810c8 */
[----:B------:R-:W-:Y:S01]  /*688b0*/  HMMA.1688.F32.TF32 R204, R100, R114, R204 ;  /* 0x0000007264cc723c */ /* 0x000fe200000810cc */
[----:B------:R-:W-:Y:S04]  /*688c0*/  LDS R100, [R252+0x82300] ;  /* 0x08230000fc647984 */ /* 0x000fe80000000800 */
[----:B------:R-:W-:Y:S04]  /*688d0*/  LDS R102, [R252+0x83300] ;  /* 0x08330000fc667984 */ /* 0x000fe80000000800 */
[----:B------:R-:W-:Y:S04]  /*688e0*/  LDS R101, [R3+0x82300] ;  /* 0x0823000003657984 */ /* 0x000fe80000000800 */
[----:B------:R-:W2:Y:S02]  /*688f0*/  LDS R103, [R3+0x83300] ;  /* 0x0833000003677984 */ /* 0x000ea40000000800 */
[C---:B--2---:R-:W-:Y:S08]  /*68900*/  HMMA.1688.F32.TF32 R72, R100.reuse, R6, R72 ;  /* 0x000000066448723c */ /* 0x044ff00000081048 */
[C---:B------:R-:W-:Y:S08]  /*68910*/  HMMA.1688.F32.TF32 R64, R100.reuse, R218, R64 ;  /* 0x000000da6440723c */ /* 0x040ff00000081040 */
[----:B---3--:R-:W-:Y:S08]  /*68920*/  HMMA.1688.F32.TF32 R76, R100, R26, R76 ;  /* 0x0000001a644c723c */ /* 0x008ff0000008104c */
[C---:B----4-:R-:W-:Y:S08]  /*68930*/  HMMA.1688.F32.TF32 R84, R240.reuse, R22, R84 ;  /* 0x00000016f054723c */ /* 0x050ff00000081054 */
[C---:B------:R-:W-:Y:S08]  /*68940*/  HMMA.1688.F32.TF32 R88, R240.reuse, R18, R88 ;  /* 0x00000012f058723c */ /* 0x040ff00000081058 */
[C---:B------:R-:W-:Y:S08]  /*68950*/  HMMA.1688.F32.TF32 R92, R240.reuse, R14, R92 ;  /* 0x0000000ef05c723c */ /* 0x040ff0000008105c */
[C---:B------:R-:W-:Y:S08]  /*68960*/  HMMA.1688.F32.TF32 R132, R240.reuse, R30, R132 ;  /* 0x0000001ef084723c */ /* 0x040ff00000081084 */
[C---:B------:R-:W-:Y:S08]  /*68970*/  HMMA.1688.F32.TF32 R136, R240.reuse, R70, R136 ;  /* 0x00000046f088723c */ /* 0x040ff00000081088 */
[C---:B------:R-:W-:Y:S08]  /*68980*/  HMMA.1688.F32.TF32 R128, R240.reuse, R10, R128 ;  /* 0x0000000af080723c */ /* 0x040ff00000081080 */
[----:B------:R-:W-:Y:S07]  /*68990*/  HMMA.1688.F32.TF32 R80, R240, R106, R80 ;  /* 0x0000006af050723c */ /* 0x000fee0000081050 */
[----:B------:R-:W-:Y:S04]  /*689a0*/  STL.64 [R1+0x240], R136 ;  /* 0x0002408801007387 */ /* 0x000fe80000100a00 */
[----:B------:R-:W-:Y:S01]  /*689b0*/  STL.64 [R1+0x248], R138 ;  /* 0x0002488a01007387 */ /* 0x000fe20000100a00 */
[C---:B------:R-:W-:Y:S03]  /*689c0*/  HMMA.1688.F32.TF32 R52, R100.reuse, R118, R52 ;  /* 0x000000766434723c */ /* 0x040fe60000081034 */
[----:B------:R-:W-:Y:S05]  /*689d0*/  STL.64 [R1+0x270], R132 ;  /* 0x0002708401007387 */ /* 0x000fea0000100a00 */
[C---:B------:R-:W-:Y:S01]  /*689e0*/  HMMA.1688.F32.TF32 R60, R100.reuse, R126, R60 ;  /* 0x0000007e643c723c */ /* 0x040fe2000008103c */
[----:B------:R-:W-:Y:S04]  /*689f0*/  STL.64 [R1+0x278], R134 ;  /* 0x0002788601007387 */ /* 0x000fe80000100a00 */
[----:B------:R-:W-:Y:S03]  /*68a00*/  STL.64 [R1+0x280], R128 ;  /* 0x0002808001007387 */ /* 0x000fe60000100a00 */
[C---:B------:R-:W-:Y:S01]  /*68a10*/  HMMA.1688.F32.TF32 R48, R100.reuse, R114, R48 ;  /* 0x000000726430723c */ /* 0x040fe20000081030 */
[----:B------:R-:W-:Y:S07]  /*68a20*/  STL.64 [R1+0x288], R130 ;  /* 0x0002888201007387 */ /* 0x000fee0000100a00 */
[C---:B------:R-:W-:Y:S01]  /*68a30*/  HMMA.1688.F32.TF32 R56, R100.reuse, R122, R56 ;  /* 0x0000007a6438723c */ /* 0x040fe20000081038 */
[----:B------:R-:W-:Y:S04]  /*68a40*/  STL.64 [R1+0x290], R92 ;  /* 0x0002905c01007387 */ /* 0x000fe80000100a00 */
[----:B------:R-:W-:Y:S03]  /*68a50*/  STL.64 [R1+0x298], R94 ;  /* 0x0002985e01007387 */ /* 0x000fe60000100a00 */
[C---:B------:R-:W-:Y:S01]  /*68a60*/  HMMA.1688.F32.TF32 R40, R100.reuse, R98, R40 ;  /* 0x000000626428723c */ /* 0x040fe20000081028 */
[----:B------:R-:W-:Y:S07]  /*68a70*/  STL.64 [R1+0x2a0], R88 ;  /* 0x0002a05801007387 */ /* 0x000fee0000100a00 */
[C---:B------:R-:W-:Y:S01]  /*68a80*/  HMMA.1688.F32.TF32 R44, R100.reuse, R110, R44 ;  /* 0x0000006e642c723c */ /* 0x040fe2000008102c */
        /* <DEDUP_REMOVED lines=27> */
[----:B------:R-:W-:Y:S04]  /*68c40*/  LDS R240, [R252+0x82380] ;  /* 0x08238000fcf07984 */ /* 0x000fe80000000800 */
[----:B------:R-:W-:Y:S01]  /*68c50*/  LDS R242, [R252+0x83380] ;  /* 0x08338000fcf27984 */ /* 0x000fe20000000800 */
[C---:B--2---:R-:W-:Y:S03]  /*68c60*/  HMMA.1688.F32.TF32 R36, R100.reuse, R10, R220 ;  /* 0x0000000a6424723c */ /* 0x044fe600000810dc */
[----:B------:R-:W-:Y:S04]  /*68c70*/  LDS R241, [R3+0x82380] ;  /* 0x0823800003f17984 */ /* 0x000fe80000000800 */
[----:B------:R-:W1:Y:S01]  /*68c80*/  LDS R243, [R3+0x83380] ;  /* 0x0833800003f37984 */ /* 0x000e620000000800 */
[C---:B------:R-:W-:Y:S07]  /*68c90*/  HMMA.1688.F32.TF32 R32, R100.reuse, R14, R224 ;  /* 0x0000000e6420723c */ /* 0x040fee00000810e0 */
        /* <DEDUP_REMOVED lines=8> */
[-C--:B--2---:R-:W-:Y:S01]  /*68d20*/  HMMA.1688.F32.TF32 R32, R100, R106.reuse, R248 ;  /* 0x0000006a6420723c */ /* 0x084fe200000810f8 */
[----:B------:R-:W-:Y:S04]  /*68d30*/  LDS R100, [R217+0x82380] ;  /* 0x08238000d9647984 */ /* 0x000fe80000000800 */
[----:B------:R2:W-:Y:S04]  /*68d40*/  LDS R102, [R217+0x83380] ;  /* 0x08338000d9667984 */ /* 0x0005e80000000800 */
[----:B------:R-:W-:Y:S04]  /*68d50*/  STL.64 [R1+0x1020], R40 ;  /* 0x0010202801007387 */ /* 0x000fe80000100a00 */
[----:B------:R-:W-:Y:S04]  /*68d60*/  STL.64 [R1+0x1028], R42 ;  /* 0x0010282a01007387 */ /* 0x000fe80000100a00 */
[----:B------:R-:W-:Y:S04]  /*68d70*/  STL.64 [R1+0x1010], R36 ;  /* 0x0010102401007387 */ /* 0x000fe80000100a00 */
[----:B------:R-:W-:Y:S04]  /*68d80*/  STL.64 [R1+0x1018], R38 ;  /* 0x0010182601007387 */ /* 0x000fe80000100a00 */
[----:B------:R3:W-:Y:S04]  /*68d90*/  STL.64 [R1+0x3f0], R32 ;  /* 0x0003f02001007387 */ /* 0x0007e80000100a00 */
[----:B------:R4:W-:Y:S04]  /*68da0*/  STL.64 [R1+0x3f8], R34 ;  /* 0x0003f82201007387 */ /* 0x0009e80000100a00 */
[----:B--2---:R-:W2:Y:S04]  /*68db0*/  LDL.LU R217, [R1+0x51e0] ;  /* 0x0051e00001d97983 */ /* 0x004ea80000300800 */
        /* <DEDUP_REMOVED lines=12> */
[----:B---3--:R-:W3:Y:S04]  /*68e80*/  LDL.LU R32, [R1+0xc00] ;  /* 0x000c000001207983 */ /* 0x008ee80000300800 */
[----:B------:R-:W3:Y:S04]  /*68e90*/  LDL.LU R33, [R1+0xc04] ;  /* 0x000c040001217983 */ /* 0x000ee80000300800 */
[----:B----4-:R-:W3:Y:S04]  /*68ea0*/  LDL.LU R34, [R1+0xc08] ;  /* 0x000c080001227983 */ /* 0x010ee80000300800 */
        /* <DEDUP_REMOVED lines=101> */
[C---:B--2---:R-:W-:Y:S03]  /*69500*/  HMMA.1688.F32.TF32 R64, R236.reuse, R106, R64 ;  /* 0x0000006aec40723c */ /* 0x044fe60000081040 */
[----:B------:R-:W-:Y:S04]  /*69510*/  LDS R101, [R231+0x82380] ;  /* 0x08238000e7657984 */ /* 0x000fe80000000800 */
[----:B------:R-:W2:Y:S01]  /*69520*/  LDS R103, [R231+0x83380] ;  /* 0x08338000e7677984 */ /* 0x000ea20000000800 */
[----:B---3--:R-:W-:Y:S08]  /*69530*/  HMMA.1688.F32.TF32 R72, R236, R22, R72 ;  /* 0x00000016ec48723c */ /* 0x008ff00000081048 */
[----:B-1----:R-:W-:Y:S08]  /*69540*/  HMMA.1688.F32.TF32 R56, R240, R6, R56 ;  /* 0x00000006f038723c */ /* 0x002ff00000081038 */
[C---:B----4-:R-:W-:Y:S08]  /*69550*/  HMMA.1688.F32.TF32 R76, R236.reuse, R18, R76 ;  /* 0x00000012ec4c723c */ /* 0x050ff0000008104c */
        /* <DEDUP_REMOVED lines=15> */
[----:B-1----:R-:W3:Y:S04]  /*69650*/  LDL.LU.64 R162, [R1+0x51d8] ;  /* 0x0051d80001a27983 */ /* 0x002ee80000300a00 */
[----:B------:R-:W3:Y:S04]  /*69660*/  LDL.LU.64 R160, [R1+0x51d0] ;  /* 0x0051d00001a07983 */ /* 0x000ee80000300a00 */
[----:B------:R-:W-:Y:S04]  /*69670*/  STL.64 [R1+0xff0], R156 ;  /* 0x000ff09c01007387 */ /* 0x000fe80000100a00 */
[----:B------:R1:W-:Y:S01]  /*69680*/  STL.64 [R1+0xff8], R158 ;  /* 0x000ff89e01007387 */ /* 0x0003e20000100a00 */
[----:B------:R-:W-:Y:S03]  /*69690*/  HMMA.1688.F32.TF32 R80, R236, R14, R80 ;  /* 0x0000000eec50723c */ /* 0x000fe60000081050 */
[----:B------:R-:W-:Y:S04]  /*696a0*/  LDS R236, [R252+0x84080] ;  /* 0x08408000fcec7984 */ /* 0x000fe80000000800 */
[----:B------:R-:W-:Y:S04]  /*696b0*/  LDS R238, [R252+0x85080] ;  /* 0x08508000fcee7984 */ /* 0x000fe80000000800 */
[----:B-1----:R-:W4:Y:S04]  /*696c0*/  LDL.LU.64 R158, [R1+0x51c8] ;  /* 0x0051c800019e7983 */ /* 0x002f280000300a00 */
[----:B------:R-:W4:Y:S04]  /*696d0*/  LDL.LU.64 R156, [R1+0x51c0] ;  /* 0x0051c000019c7983 */ /* 0x000f280000300a00 */
[----:B------:R-:W-:Y:S04]  /*696e0*/  STL.64 [R1+0xfe0], R152 ;  /* 0x000fe09801007387 */ /* 0x000fe80000100a00 */
[----:B------:R1:W-:Y:S01]  /*696f0*/  STL.64 [R1+0xfe8], R154 ;  /* 0x000fe89a01007387 */ /* 0x0003e20000100a00 */
[C---:B------:R-:W-:Y:S03]  /*69700*/  HMMA.1688.F32.TF32 R60, R240.reuse, R26, R60 ;  /* 0x0000001af03c723c */ /* 0x040fe6000008103c */
[----:B------:R-:W-:Y:S04]  /*69710*/  LDS R237, [R3+0x84080] ;  /* 0x0840800003ed7984 */ /* 0x000fe80000000800 */
[----:B------:R-:W-:Y:S04]  /*69720*/  LDS R239, [R3+0x85080] ;  /* 0x0850800003ef7984 */ /* 0x000fe80000000800 */
        /* <DEDUP_REMOVED lines=8> */
[----:B------:R-:W-:Y:S04]  /*697b0*/  STL.64 [R1+0xfc8], R146 ;  /* 0x000fc89201007387 */ /* 0x000fe80000100a00 */
[----:B------:R-:W-:Y:S04]  /*697c0*/  STL.64 [R1+0xfb0], R140 ;  /* 0x000fb08c01007387 */ /* 0x000fe80000100a00 */
[----:B------:R-:W-:Y:S01]  /*697d0*/  STL.64 [R1+0xfb8], R142 ;  /* 0x000fb88e01007387 */ /* 0x000fe20000100a00 */
[C---:B------:R-:W-:Y:S03]  /*697e0*/  HMMA.1688.F32.TF32 R48, R240.reuse, R126, R48 ;  /* 0x0000007ef030723c */ /* 0x040fe60000081030 */
        /* <DEDUP_REMOVED lines=35> */
[----:B------:R1:W-:Y:S04]  /*69a20*/  STL.64 [R1+0x598], R42 ;  /* 0x0005982a01007387 */ /* 0x0003e80000100a00 */
[----:B------:R-:W-:Y:S04]  /*69a30*/  STL.64 [R1+0x5c0], R36 ;  /* 0x0005c02401007387 */ /* 0x000fe80000100a00 */
[----:B------:R1:W-:Y:S02]  /*69a40*/  STL.64 [R1+0x5c8], R38 ;  /* 0x0005c82601007387 */ /* 0x0003e40000100a00 */
[C---:B-1----:R-:W-:Y:S08]  /*69a50*/  HMMA.1688.F32.TF32 R40, R240.reuse, R98, R220 ;  /* 0x00000062f028723c */ /* 0x042ff000000810dc */
[C---:B------:R-:W-:Y:S01]  /*69a60*/  HMMA.1688.F32.TF32 R36, R240.reuse, R70, R224 ;  /* 0x00000046f024723c */ /* 0x040fe200000810e0 */
[----:B------:R-:W-:Y:S04]  /*69a70*/  STL.64 [R1+0x5f0], R32 ;  /* 0x0005f02001007387 */ /* 0x000fe80000100a00 */
[----:B------:R1:W-:Y:S10]  /*69a80*/  STL.64 [R1+0x5f8], R34 ;  /* 0x0005f82201007387 */ /* 0x0003f40000100a00 */
[----:B------:R-:W-:Y:S01]  /*69a90*/  STL.64 [R1+0x620], R40 ;  /* 0x0006202801007387 */ /* 0x000fe20000100a00 */
[C---:B-1----:R-:W-:Y:S03]  /*69aa0*/  HMMA.1688.F32.TF32 R32, R240.reuse, R30, R232 ;  /* 0x0000001ef020723c */ /* 0x042fe600000810e8 */
[----:B------:R1:W-:Y:S04]  /*69ab0*/  STL.64 [R1+0x628], R42 ;  /* 0x0006282a01007387 */ /* 0x0003e80000100a00 */
[----:B------:R-:W-:Y:S04]  /*69ac0*/  STL.64 [R1+0x660], R36 ;  /* 0x0006602401007387 */ /* 0x000fe80000100a00 */
[----:B------:R1:W-:Y:S02]  /*69ad0*/  STL.64 [R1+0x668], R38 ;  /* 0x0006682601007387 */ /* 0x0003e40000100a00 */
[C---:B-1----:R-:W-:Y:S08]  /*69ae0*/  HMMA.1688.F32.TF32 R40, R240.reuse, R10, R244 ;  /* 0x0000000af028723c */ /* 0x042ff000000810f4 */
[C---:B------:R-:W-:Y:S02]  /*69af0*/  HMMA.1688.F32.TF32 R36, R240.reuse, R14, R248 ;  /* 0x0000000ef024723c */ /* 0x040fe400000810f8 */
[----:B------:R1:W-:Y:S04]  /*69b00*/  STL.64 [R1+0x690], R32 ;  /* 0x0006902001007387 */ /* 0x0003e80000100a00 */
[----:B------:R3:W-:Y:S04]  /*69b10*/  STL.64 [R1+0x698], R34 ;  /* 0x0006982201007387 */ /* 0x0007e80000100a00 */
[----:B-1----:R-:W2:Y:S05]  /*69b20*/  LDL.LU R32, [R1+0x170] ;  /* 0x0001700001207983 */ /* 0x002eaa0000300800 */
[----:B------:R-:W-:Y:S04]  /*69b30*/  STL.64 [R1+0x6c0], R40 ;  /* 0x0006c02801007387 */ /* 0x000fe80000100a00 */
[----:B------:R-:W-:Y:S04]  /*69b40*/  STL.64 [R1+0x6c8], R42 ;  /* 0x0006c82a01007387 */ /* 0x000fe80000100a00 */
[----:B------:R1:W-:Y:S04]  /*69b50*/  STL.64 [R1+0x6f0], R36 ;  /* 0x0006f02401007387 */ /* 0x0003e80000100a00 */
[----:B------:R1:W-:Y:S04]  /*69b60*/  STL.64 [R1+0x6f8], R38 ;  /* 0x0006f82601007387 */ /* 0x0003e80000100a00 */
[----:B------:R-:W2:Y:S04]  /*69b70*/  LDL.LU R33, [R1+0x174] ;  /* 0x0001740001217983 */ /* 0x000ea80000300800 */
[----:B---3--:R-:W3:Y:S04]  /*69b80*/  LDL.LU R34, [R1+0x178] ;  /* 0x0001780001227983 */ /* 0x008ee80000300800 */
[----:B------:R-:W3:Y:S04]  /*69b90*/  LDL.LU R35, [R1+0x17c] ;  /* 0x00017c0001237983 */ /* 0x000ee80000300800 */
        /* <DEDUP_REMOVED lines=52> */
[----:B--2---:R-:W-:Y:S08]  /*69ee0*/  HMMA.1688.F32.TF32 R72, R240, R22, R60 ;  /* 0x00000016f048723c */ /* 0x004ff0000008103c */
[----:B------:R-:W-:Y:S08]  /*69ef0*/  HMMA.1688.F32.TF32 R60, R100, R26, R232 ;  /* 0x0000001a643c723c */ /* 0x000ff000000810e8 */
[C---:B---3--:R-:W-:Y:S08]  /*69f00*/  HMMA.1688.F32.TF32 R76, R240.reuse, R18, R64 ;  /* 0x00000012f04c723c */ /* 0x048ff00000081040 */
[----:B----4-:R-:W-:Y:S01]  /*69f10*/  HMMA.1688.F32.TF32 R64, R240, R106, R224 ;  /* 0x0000006af040723c */ /* 0x010fe200000810e0 */
[----:B------:R-:W-:Y:S01]  /*69f20*/  IMAD.MOV.U32 R235, RZ, RZ, R4 ;  /* 0x000000ffffeb7224 */ /* 0x000fe200078e0004 */
[----:B------:R-:W-:Y:S06]  /*69f30*/  LDS R241, [R231+0x84000] ;  /* 0x08400000e7f17984 */ /* 0x000fec0000000800 */
[C---:B------:R-:W-:Y:S07]  /*69f40*/  HMMA.1688.F32.TF32 R52, R100.reuse, R218, R52 ;  /* 0x000000da6434723c */ /* 0x040fee0000081034 */
[----:B------:R-:W-:Y:S04]  /*69f50*/  STL.64 [R1+0x720], R76 ;  /* 0x0007204c01007387 */ /* 0x000fe80000100a00 */
[----:B------:R-:W-:Y:S04]  /*69f60*/  STL.64 [R1+0x728], R78 ;  /* 0x0007284e01007387 */ /* 0x000fe80000100a00 */
[----:B------:R-:W-:Y:S04]  /*69f70*/  STL.64 [R1+0x760], R72 ;  /* 0x0007604801007387 */ /* 0x000fe80000100a00 */
[----:B------:R-:W-:Y:S04]  /*69f80*/  STL.64 [R1+0x768], R74 ;  /* 0x0007684a01007387 */ /* 0x000fe80000100a00 */
[----:B------:R-:W2:Y:S04]  /*69f90*/  LDL.LU R224, [R1+0xdc0] ;  /* 0x000dc00001e07983 */ /* 0x000ea80000300800 */
[----:B------:R-:W-:Y:S04]  /*69fa0*/  STL.64 [R1+0x750], R64 ;  /* 0x0007504001007387 */ /* 0x000fe80000100a00 */
[----:B------:R-:W-:Y:S04]  /*69fb0*/  STL.64 [R1+0x758], R66 ;  /* 0x0007584201007387 */ /* 0x000fe80000100a00 */
[----:B------:R-:W-:Y:S04]  /*69fc0*/  STL.64 [R1+0x740], R60 ;  /* 0x0007403c01007387 */ /* 0x000fe80000100a00 */
[----:B------:R-:W-:Y:S04]  /*69fd0*/  STL.64 [R1+0x748], R62 ;  /* 0x0007483e01007387 */ /* 0x000fe80000100a00 */
[----:B------:R-:W2:Y:S04]  /*69fe0*/  LDL.LU R225, [R1+0xdc4] ;  /* 0x000dc40001e17983 */ /* 0x000ea80000300800 */
[----:B------:R-:W2:Y:S04]  /*69ff0*/  LDL.LU R226, [R1+0xdc8] ;  /* 0x000dc80001e27983 */ /* 0x000ea80000300800 */
[----:B------:R-:W2:Y:S04]  /*6a000*/  LDL.LU R227, [R1+0xdcc] ;  /* 0x000dcc0001e37983 */ /* 0x000ea80000300800 */
[----:B------:R-:W3:Y:S04]  /*6a010*/  LDL.LU R232, [R1+0xdd0] ;  /* 0x000dd00001e87983 */ /* 0x000ee80000300800 */
[----:B------:R-:W4:Y:S01]  /*6a020*/  LDL R4, [R1+0x301c] ;  /* 0x00301c0001047983 */ /* 0x000f220000100800 */
[----:B------:R-:W-:Y:S01]  /*6a030*/  HMMA.1688.F32.TF32 R56, R100, R6, R56 ;  /* 0x000000066438723c */ /* 0x000fe20000081038 */
[----:B------:R-:W-:-:S02]  /*6a040*/  IMAD.MOV.U32 R233, RZ, RZ, R217 ;  /* 0x000000ffffe97224 */ /* 0x000fc400078e00d9 */
[----:B------:R-:W-:Y:S01]  /*6a050*/  IMAD.MOV.U32 R234, RZ, RZ, R216 ;  /* 0x000000ffffea7224 */ /* 0x000fe200078e00d8 */
[----:B------:R-:W-:Y:S04]  /*6a060*/  LDS R218, [R252+0x85000] ;  /* 0x08500000fcda7984 */ /* 0x000fe80000000800 */
[----:B------:R-:W-:Y:S04]  /*6a070*/  LDS R216, [R252+0x84000] ;  /* 0x08400000fcd87984 */ /* 0x000fe80000000800 */
[----:B------:R-:W-:Y:S04]  /*6a080*/  LDS R217, [R3+0x84000] ;  /* 0x0840000003d97984 */ /* 0x000fe80000000800 */
[----:B------:R-:W-:Y:S04]  /*6a090*/  LDS R219, [R3+0x85000] ;  /* 0x0850000003db7984 */ /* 0x000fe80000000800 */
[----:B------:R-:W-:Y:S04]  /*6a0a0*/  LDS R243, [R231+0x85000] ;  /* 0x08500000e7f37984 */ /* 0x000fe80000000800 */
[----:B------:R-:W-:Y:S04]  /*6a0b0*/  STL.64 [R1+0x710], R56 ;  /* 0x0007103801007387 */ /* 0x000fe80000100a00 */
[----:B------:R1:W-:Y:S04]  /*6a0c0*/  STL.64 [R1+0x718], R58 ;  /* 0x0007183a01007387 */ /* 0x0003e80000100a00 */
[----:B------:R-:W-:Y:S04]  /*6a0d0*/  STL.64 [R1+0x6e0], R52 ;  /* 0x0006e03401007387 */ /* 0x000fe80000100a00 */
[----:B------:R1:W-:Y:S02]  /*6a0e0*/  STL.64 [R1+0x6e8], R54 ;  /* 0x0006e83601007387 */ /* 0x0003e40000100a00 */
[C---:B-1----:R-:W-:Y:S08]  /*6a0f0*/  HMMA.1688.F32.TF32 R56, R100.reuse, R126, R244 ;  /* 0x0000007e6438723c */ /* 0x042ff000000810f4 */
[C---:B------:R-:W-:Y:S11]  /*6a100*/  HMMA.1688.F32.TF32 R52, R100.reuse, R122, R248 ;  /* 0x0000007a6434723c */ /* 0x040ff600000810f8 */
[----:B------:R-:W-:Y:S04]  /*6a110*/  @!UPT UIADD3 URZ, URZ, URZ, URZ ;  /* 0x0000003f3f3ff290 */ /* 0x000fe8000fffe03f */
[----:B------:R-:W-:Y:S04]  /*6a120*/  STL.64 [R1+0x6b0], R56 ;  /* 0x0006b03801007387 */ /* 0x000fe80000100a00 */
[----:B------:R-:W-:Y:S04]  /*6a130*/  STL.64 [R1+0x6b8], R58 ;  /* 0x0006b83a01007387 */ /* 0x000fe80000100a00 */
[----:B------:R-:W-:Y:S04]  /*6a140*/  STL.64 [R1+0x680], R52 ;  /* 0x0006803401007387 */ /* 0x000fe80000100a00 */
[----:B------:R1:W-:Y:S02]  /*6a150*/  STL.64 [R1+0x688], R54 ;  /* 0x0006883601007387 */ /* 0x0003e40000100a00 */
[C---:B-1----:R-:W-:Y:S08]  /*6a160*/  HMMA.1688.F32.TF32 R52, R100.reuse, R118, R48 ;  /* 0x000000766434723c */ /* 0x042ff00000081030 */
[C---:B------:R-:W-:Y:S08]  /*6a170*/  HMMA.1688.F32.TF32 R48, R100.reuse, R114, R44 ;  /* 0x000000726430723c */ /* 0x040ff0000008102c */
[C---:B------:R-:W-:Y:S08]  /*6a180*/  HMMA.1688.F32.TF32 R44, R100.reuse, R110, R40 ;  /* 0x0000006e642c723c */ /* 0x040ff00000081028 */
[C---:B------:R-:W-:Y:S08]  /*6a190*/  HMMA.1688.F32.TF32 R40, R100.reuse, R98, R36 ;  /* 0x000000626428723c */ /* 0x040ff00000081024 */
[C---:B------:R-:W-:Y:S08]  /*6a1a0*/  HMMA.1688.F32.TF32 R36, R100.reuse, R70, R32 ;  /* 0x000000466424723c */ /* 0x040ff00000081020 */
[----:B------:R-:W-:Y:S01]  /*6a1b0*/  HMMA.1688.F32.TF32 R32, R100, R30, R220 ;  /* 0x0000001e6420723c */ /* 0x000fe200000810dc */
[----:B------:R-:W-:Y:S04]  /*6a1c0*/  STL.64 [R1+0x650], R52 ;  /* 0x0006503401007387 */ /* 0x000fe80000100a00 */
[----:B------:R-:W-:Y:S04]  /*6a1d0*/  STL.64 [R1+0x658], R54 ;  /* 0x0006583601007387 */ /* 0x000fe80000100a00 */
[----:B------:R-:W-:Y:S04]  /*6a1e0*/  STL.64 [R1+0x640], R48 ;  /* 0x0006403001007387 */ /* 0x000fe80000100a00 */
[----:B------:R-:W-:Y:S04]  /*6a1f0*/  STL.64 [R1+0x648], R50 ;  /* 0x0006483201007387 */ /* 0x000fe80000100a00 */
[----:B------:R-:W-:Y:S04]  /*6a200*/  STL.64 [R1+0x610], R44 ;  /* 0x0006102c01007387 */ /* 0x000fe80000100a00 */
[----:B------:R-:W-:Y:S04]  /*6a210*/  STL.64 [R1+0x618], R46 ;  /* 0x0006182e01007387 */ /* 0x000fe80000100a00 */
[----:B------:R-:W-:Y:S01]  /*6a220*/  STL.64 [R1+0x5e0], R40 ;  /* 0x0005e02801007387 */ /* 0x000fe20000100a00 */
[----:B------:R-:W-:-:S03]  /*6a230*/  IMAD.MOV.U32 R251, RZ, RZ, R5 ;  /* 0x000000fffffb7224 */ /* 0x000fc600078e0005 */
[----:B------:R-:W-:Y:S04]  /*6a240*/  STL.64 [R1+0x5e8], R42 ;  /* 0x0005e82a01007387 */ /* 0x000fe80000100a00 */
[----:B------:R-:W-:Y:S01]  /*6a250*/  STL.64 [R1+0x5b0], R36 ;  /* 0x0005b02401007387 */ /* 0x000fe20000100a00 */
[----:B------:R-:W-:-:S03]  /*6a260*/  IMAD.MOV.U32 R249, RZ, RZ, R9 ;  /* 0x000000fffff97224 */ /* 0x000fc600078e0009 */
[----:B------:R-:W-:Y:S01]  /*6a270*/  STL.64 [R1+0x5b8], R38 ;  /* 0x0005b82601007387 */ /* 0x000fe20000100a00 */
[----:B------:R-:W-:-:S03]  /*6a280*/  MOV R250, R8 ;  /* 0x0000000800fa7202 */ /* 0x000fc60000000f00 */
[----:B------:R-:W-:Y:S04]  /*6a290*/  STL.64 [R1+0x580], R32 ;  /* 0x0005802001007387 */ /* 0x000fe80000100a00 */
[----:B------:R2:W-:Y:S01]  /*6a2a0*/  STL.64 [R1+0x588], R34 ;  /* 0x0005882201007387 */ /* 0x0005e20000100a00 */
[----:B------:R-:W-:Y:S01]  /*6a2b0*/  MOV R244, R121 ;  /* 0x0000007900f47202 */ /* 0x000fe20000000f00 */
[----:B------:R-:W-:Y:S02]  /*6a2c0*/  IMAD.MOV.U32 R245, RZ, RZ, R120 ;  /* 0x000000fffff57224 */ /* 0x000fe400078e0078 */
[----:B------:R-:W-:Y:S02]  /*6a2d0*/  IMAD.MOV.U32 R246, RZ, RZ, R97 ;  /* 0x000000fffff67224 */ /* 0x000fe400078e0061 */
[----:B------:R-:W-:-:S02]  /*6a2e0*/  IMAD.MOV.U32 R247, RZ, RZ, R96 ;  /* 0x000000fffff77224 */ /* 0x000fc400078e0060 */
[----:B------:R-:W-:Y:S01]  /*6a2f0*/  IMAD.MOV.U32 R248, RZ, RZ, R69 ;  /* 0x000000fffff87224 */ /* 0x000fe200078e0045 */
[----:B--2---:R-:W-:Y:S01]  /*6a300*/  HMMA.1688.F32.TF32 R32, R100, R10, R224 ;  /* 0x0000000a6420723c */ /* 0x004fe200000810e0 */
[----:B----4-:R-:W-:-:S05]  /*6a310*/  IMAD R0, R0, 0x40000, R4 ;  /* 0x0004000000007824 */ /* 0x010fca00078e0204 */
[----:B------:R-:W1:Y:S04]  /*6a320*/  LDSM.16.M88.4 R4, [R0] ;  /* 0x000000000004783b */ /* 0x000e680000000200 */
[----:B------:R-:W2:Y:S04]  /*6a330*/  LDSM.16.M88.4 R8, [R0+0x4000] ;  /* 0x004000000008783b */ /* 0x000ea80000000200 */
[----:B------:R-:W-:Y:S04]  /*6a340*/  LDSM.16.M88.4 R96, [R0+0x20000] ;  /* 0x020000000060783b */ /* 0x000fe80000000200 */
[----:B------:R-:W-:Y:S04]  /*6a350*/  LDSM.16.M88.4 R120, [R0+0x38000] ;  /* 0x038000000078783b */ /* 0x000fe80000000200 */
[----:B-1----:R-:W-:Y:S04]  /*6a360*/  STL [R1+0x4dc0], R6 ;  /* 0x004dc00601007387 */ /* 0x002fe80000100800 */
[----:B------:R-:W-:Y:S04]  /*6a370*/  STL [R1+0x4dbc], R7 ;  /* 0x004dbc0701007387 */ /* 0x000fe80000100800 */
[----:B--2---:R-:W-:Y:S04]  /*6a380*/  STL [R1+0x4dc4], R10 ;  /* 0x004dc40a01007387 */ /* 0x004fe80000100800 */
[----:B------:R-:W-:Y:S04]  /*6a390*/  STL.64 [R1+0x570], R32 ;  /* 0x0005702001007387 */ /* 0x000fe80000100a00 */
[----:B------:R3:W-:Y:S02]  /*6a3a0*/  STL.64 [R1+0x578], R34 ;  /* 0x0005782201007387 */ /* 0x0007e40000100a00 */
[C---:B---3--:R-:W-:Y:S02]  /*6a3b0*/  HMMA.1688.F32.TF32 R32, R100.reuse, R14, R232 ;  /* 0x0000000e6420723c */ /* 0x048fe400000810e8 */
[----:B------:R-:W-:Y:S05]  /*6a3c0*/  STL [R1+0x4db8], R11 ;  /* 0x004db80b01007387 */ /* 0x000fea0000100800 */
[----:B------:R-:W-:Y:S01]  /*6a3d0*/  IMAD.MOV.U32 R234, RZ, RZ, R13 ;  /* 0x000000ffffea7224 */ /* 0x000fe200078e000d */
[----:B------:R-:W-:Y:S01]  /*6a3e0*/  MOV R235, R12 ;  /* 0x0000000c00eb7202 */ /* 0x000fe20000000f00 */
[----:B------:R-:W-:Y:S01]  /*6a3f0*/  IMAD.MOV.U32 R232, RZ, RZ, R17 ;  /* 0x000000ffffe87224 */ /* 0x000fe200078e0011 */
[----:B------:R-:W1:Y:S01]  /*6a400*/  LDSM.16.M88.4 R12, [R0+0x8000] ;  /* 0x00800000000c783b */ /* 0x000e620000000200 */
[----:B------:R-:W-:Y:S11]  /*6a410*/  IMAD.MOV.U32 R233, RZ, RZ, R16 ;  /* 0x000000ffffe97224 */ /* 0x000ff600078e0010 */
[----:B------:R-:W-:Y:S01]  /*6a420*/  @!UPT UIADD3 URZ, URZ, URZ, URZ ;  /* 0x0000003f3f3ff290 */ /* 0x000fe2000fffe03f */
[----:B------:R-:W-:Y:S04]  /*6a430*/  STL.64 [R1+0x4f0], R32 ;  /* 0x0004f02001007387 */ /* 0x000fe80000100a00 */
[----:B------:R2:W-:Y:S02]  /*6a440*/  STL.64 [R1+0x4f8], R34 ;  /* 0x0004f82201007387 */ /* 0x0005e40000100a00 */
[----:B--2---:R-:W-:Y:S02]  /*6a450*/  HMMA.1688.F32.TF32 R32, R100, R18, R244 ;  /* 0x000000126420723c */ /* 0x004fe400000810f4 */
[----:B------:R-:W2:Y:S04]  /*6a460*/  LDSM.16.M88.4 R16, [R0+0xc000] ;  /* 0x00c000000010783b */ /* 0x000ea80000000200 */
[----:B-1----:R-:W-:Y:S04]  /*6a470*/  STL [R1+0x4dcc], R14 ;  /* 0x004dcc0e01007387 */ /* 0x002fe80000100800 */
[----:B------:R-:W-:Y:S01]  /*6a480*/  STL [R1+0x4dc8], R15 ;  /* 0x004dc80f01007387 */ /* 0x000fe20000100800 */
[----:B------:R-:W-:-:S02]  /*6a490*/  IMAD.MOV.U32 R247, RZ, RZ, R25 ;  /* 0x000000fffff77224 */ /* 0x000fc400078e0019 */
[----:B------:R-:W-:Y:S02]  /*6a4a0*/  IMAD.MOV.U32 R245, RZ, RZ, R29 ;  /* 0x000000fffff57224 */ /* 0x000fe400078e001d */
[----:B------:R-:W-:Y:S02]  /*6a4b0*/  IMAD.MOV.U32 R246, RZ, RZ, R28 ;  /* 0x000000fffff67224 */ /* 0x000fe400078e001c */
[----:B------:R-:W-:Y:S01]  /*6a4c0*/  LDSM.16.M88.4 R28, [R0+0x18000] ;  /* 0x01800000001c783b */ /* 0x000fe20000000200 */
[----:B------:R-:W-:-:S03]  /*6a4d0*/  IMAD.MOV.U32 R244, RZ, RZ, R68 ;  /* 0x000000fffff47224 */ /* 0x000fc600078e0044 */
[----:B------:R-:W-:Y:S04]  /*6a4e0*/  LDSM.16.M88.4 R68, [R0+0x1c000] ;  /* 0x01c000000044783b */ /* 0x000fe80000000200 */
[----:B--2---:R-:W-:Y:S04]  /*6a4f0*/  STL [R1+0x4db4], R18 ;  /* 0x004db41201007387 */ /* 0x004fe80000100800 */
[----:B------:R-:W-:Y:S04]  /*6a500*/  STL.64 [R1+0x480], R32 ;  /* 0x0004802001007387 */ /* 0x000fe80000100a00 */
[----:B------:R1:W-:Y:S02]  /*6a510*/  STL.64 [R1+0x488], R34 ;  /* 0x0004882201007387 */ /* 0x0003e40000100a00 */
[----:B-1----:R-:W-:Y:S07]  /*6a520*/  HMMA.1688.F32.TF32 R32, R100, R22, R248 ;  /* 0x000000166420723c */ /* 0x002fee00000810f8 */
[----:B------:R-:W-:Y:S01]  /*6a530*/  MOV R249, R21 ;  /* 0x0000001500f97202 */ /* 0x000fe20000000f00 */
[----:B------:R-:W-:-:S02]  /*6a540*/  IMAD.MOV.U32 R250, RZ, RZ, R20 ;  /* 0x000000fffffa7224 */ /* 0x000fc400078e0014 */
[----:B------:R-:W1:Y:S01]  /*6a550*/  LDSM.16.M88.4 R20, [R0+0x10000] ;  /* 0x010000000014783b */ /* 0x000e620000000200 */
[----:B------:R-:W-:-:S03]  /*6a560*/  IMAD.MOV.U32 R248, RZ, RZ, R24 ;  /* 0x000000fffff87224 */ /* 0x000fc600078e0018 */
[----:B------:R-:W2:Y:S04]  /*6a570*/  LDSM.16.M88.4 R24, [R0+0x14000] ;  /* 0x014000000018783b */ /* 0x000ea80000000200 */
[----:B------:R-:W-:Y:S05]  /*6a580*/  STL [R1+0x4db0], R19 ;  /* 0x004db01301007387 */ /* 0x000fea0000100800 */
[----:B------:R-:W-:Y:S04]  /*6a590*/  STL.64 [R1+0x450], R32 ;  /* 0x0004502001007387 */ /* 0x000fe80000100a00 */
[----:B------:R3:W-:Y:S02]  /*6a5a0*/  STL.64 [R1+0x458], R34 ;  /* 0x0004582201007387 */ /* 0x0007e40000100a00 */
[----:B---3--:R-:W-:Y:S02]  /*6a5b0*/  HMMA.1688.F32.TF32 R32, R100, R106, R232 ;  /* 0x0000006a6420723c */ /* 0x008fe400000810e8 */
[----:B------:R-:W3:Y:S04]  /*6a5c0*/  LDSM.16.M88.4 R100, [R0+0x24000] ;  /* 0x024000000064783b */ /* 0x000ee80000000200 */
[----:B-1----:R-:W-:Y:S04]  /*6a5d0*/  STL [R1+0x4dd4], R22 ;  /* 0x004dd41601007387 */ /* 0x002fe80000100800 */
[----:B------:R-:W-:Y:S04]  /*6a5e0*/  STL [R1+0x4dd0], R23 ;  /* 0x004dd01701007387 */ /* 0x000fe80000100800 */
[----:B--2---:R-:W-:Y:S04]  /*6a5f0*/  STL [R1+0x4ddc], R26 ;  /* 0x004ddc1a01007387 */ /* 0x004fe80000100800 */
[----:B------:R-:W-:Y:S04]  /*6a600*/  STL [R1+0x4dd8], R27 ;  /* 0x004dd81b01007387 */ /* 0x000fe80000100800 */
[----:B------:R-:W-:Y:S04]  /*6a610*/  STL [R1+0x4de4], R30 ;  /* 0x004de41e01007387 */ /* 0x000fe80000100800 */
[----:B------:R-:W-:Y:S04]  /*6a620*/  STL [R1+0x4de0], R31 ;  /* 0x004de01f01007387 */ /* 0x000fe80000100800 */
[----:B------:R-:W-:Y:S01]  /*6a630*/  STL [R1+0x4dec], R70 ;  /* 0x004dec4601007387 */ /* 0x000fe20000100800 */
[----:B------:R-:W-:-:S03]  /*6a640*/  IMAD.MOV.U32 R251, RZ, RZ, R2 ;  /* 0x000000fffffb7224 */ /* 0x000fc600078e0002 */
[----:B------:R-:W-:Y:S01]  /*6a650*/  STL [R1+0x4de8], R71 ;  /* 0x004de84701007387 */ /* 0x000fe20000100800 */
[----:B------:R-:W-:-:S03]  /*6a660*/  IMAD.MOV.U32 R2, RZ, RZ, R35 ;  /* 0x000000ffff027224 */ /* 0x000fc600078e0023 */
[----:B------:R-:W-:Y:S04]  /*6a670*/  STL [R1+0x4df4], R98 ;  /* 0x004df46201007387 */ /* 0x000fe80000100800 */
[----:B------:R-:W-:Y:S04]  /*6a680*/  STL [R1+0x4df0], R99 ;  /* 0x004df06301007387 */ /* 0x000fe80000100800 */
[----:B------:R-:W-:Y:S04]  /*6a690*/  STL.64 [R1+0x410], R32 ;  /* 0x0004102001007387 */ /* 0x000fe80000100a00 */
[----:B------:R1:W-:Y:S01]  /*6a6a0*/  STL [R1+0x418], R34 ;  /* 0x0004182201007387 */ /* 0x0003e20000100800 */
[----:B------:R-:W-:Y:S01]  /*6a6b0*/  MOV R234, R113 ;  /* 0x0000007100ea7202 */ /* 0x000fe20000000f00 */
[----:B------:R-:W-:-:S02]  /*6a6c0*/  IMAD.MOV.U32 R235, RZ, RZ, R112 ;  /* 0x000000ffffeb7224 */ /* 0x000fc400078e0070 */
[----:B------:R-:W-:Y:S01]  /*6a6d0*/  LDSM.16.M88.4 R112, [R0+0x30000] ;  /* 0x030000000070783b */ /* 0x000fe20000000200 */
[----:B-1----:R-:W-:Y:S01]  /*6a6e0*/  HMMA.1688.F32.TF32 R32, R216, R4, R244 ;  /* 0x00000004d820723c */ /* 0x002fe200000810f4 */
[----:B------:R-:W-:-:S06]  /*6a6f0*/  IMAD.MOV.U32 R232, RZ, RZ, R117 ;  /* 0x000000ffffe87224 */ /* 0x000fcc00078e0075 */
[----:B------:R-:W-:Y:S02]  /*6a700*/  IMAD.MOV.U32 R246, RZ, RZ, R105 ;  /* 0x000000fffff67224 */ /* 0x000fe400078e0069 */
[----:B------:R-:W-:Y:S02]  /*6a710*/  IMAD.MOV.U32 R247, RZ, RZ, R104 ;  /* 0x000000fffff77224 */ /* 0x000fe400078e0068 */
[----:B------:R-:W1:Y:S01]  /*6a720*/  LDSM.16.M88.4 R104, [R0+0x28000] ;  /* 0x028000000068783b */ /* 0x000e620000000200 */
[----:B------:R-:W-:Y:S02]  /*6a730*/  IMAD.MOV.U32 R244, RZ, RZ, R109 ;  /* 0x000000fffff47224 */ /* 0x000fe400078e006d */
[----:B------:R-:W-:Y:S02]  /*6a740*/  IMAD.MOV.U32 R245, RZ, RZ, R108 ;  /* 0x000000fffff57224 */ /* 0x000fe400078e006c */
[----:B------:R-:W2:Y:S01]  /*6a750*/  LDSM.16.M88.4 R108, [R0+0x2c000] ;  /* 0x02c00000006c783b */ /* 0x000ea20000000200 */
[----:B------:R-:W-:-:S03]  /*6a760*/  IMAD.MOV.U32 R233, RZ, RZ, R116 ;  /* 0x000000ffffe97224 */ /* 0x000fc600078e0074 */
[----:B------:R-:W4:Y:S04]  /*6a770*/  LDSM.16.M88.4 R116, [R0+0x34000] ;  /* 0x034000000074783b */ /* 0x000f280000000200 */
[----:B------:R3:W-:Y:S04]  /*6a780*/  STL [R1+0x4f10], R2 ;  /* 0x004f100201007387 */ /* 0x0007e80000100800 */
[----:B---3--:R-:W3:Y:S04]  /*6a790*/  LDL R2, [R1+0xb30] ;  /* 0x000b300001027983 */ /* 0x008ee80000100800 */
[----:B------:R-:W-:Y:S04]  /*6a7a0*/  STL [R1+0x4dfc], R102 ;  /* 0x004dfc6601007387 */ /* 0x000fe80000100800 */
[----:B------:R-:W-:Y:S04]  /*6a7b0*/  STL [R1+0x4df8], R103 ;  /* 0x004df86701007387 */ /* 0x000fe80000100800 */
[----:B------:R-:W-:Y:S04]  /*6a7c0*/  STL.64 [R1+0x440], R32 ;  /* 0x0004402001007387 */ /* 0x000fe80000100a00 */
[----:B------:R1:W-:Y:S02]  /*6a7d0*/  STL.64 [R1+0x448], R34 ;  /* 0x0004482201007387 */ /* 0x0003e40000100a00 */
[----:B-1----:R-:W-:Y:S02]  /*6a7e0*/  HMMA.1688.F32.TF32 R32, R216, R8, R248 ;  /* 0x00000008d820723c */ /* 0x002fe400000810f8 */
[----:B------:R-:W-:Y:S04]  /*6a7f0*/  STL [R1+0x4e04], R106 ;  /* 0x004e046a01007387 */ /* 0x000fe80000100800 */
[----:B------:R-:W-:Y:S04]  /*6a800*/  STL [R1+0x4e00], R107 ;  /* 0x004e006b01007387 */ /* 0x000fe80000100800 */
[----:B--2---:R-:W-:Y:S04]  /*6a810*/  STL [R1+0x4e0c], R110 ;  /* 0x004e0c6e01007387 */ /* 0x004fe80000100800 */
[----:B------:R-:W-:Y:S04]  /*6a820*/  STL [R1+0x4e08], R111 ;  /* 0x004e086f01007387 */ /* 0x000fe80000100800 */
[----:B------:R-:W-:Y:S04]  /*6a830*/  STL [R1+0x4e14], R114 ;  /* 0x004e147201007387 */ /* 0x000fe80000100800 */
[----:B------:R-:W-:Y:S04]  /*6a840*/  STL [R1+0x4e10], R115 ;  /* 0x004e107301007387 */ /* 0x000fe80000100800 */
[----:B----4-:R-:W-:Y:S04]  /*6a850*/  STL [R1+0x4e1c], R118 ;  /* 0x004e1c7601007387 */ /* 0x010fe80000100800 */
[----:B------:R-:W-:Y:S04]  /*6a860*/  STL [R1+0x4e18], R119 ;  /* 0x004e187701007387 */ /* 0x000fe80000100800 */
[----:B------:R-:W-:Y:S04]  /*6a870*/  STL [R1+0x4e24], R122 ;  /* 0x004e247a01007387 */ /* 0x000fe80000100800 */
[----:B------:R-:W-:Y:S04]  /*6a880*/  STL [R1+0x4e20], R123 ;  /* 0x004e207b01007387 */ /* 0x000fe80000100800 */
[----:B------:R-:W2:Y:S04]  /*6a890*/  LDL.LU R248, [R1+0xf00] ;  /* 0x000f000001f87983 */ /* 0x000ea80000300800 */
[----:B------:R-:W-:Y:S04]  /*6a8a0*/  STL.64 [R1+0x470], R32 ;  /* 0x0004702001007387 */ /* 0x000fe80000100a00 */
[----:B------:R1:W-:Y:S04]  /*6a8b0*/  STL.64 [R1+0x478], R34 ;  /* 0x0004782201007387 */ /* 0x0003e80000100a00 */
[----:B------:R-:W2:Y:S01]  /*6a8c0*/  LDL.LU R249, [R1+0xf04] ;  /* 0x000f040001f97983 */ /* 0x000ea20000300800 */
[----:B------:R-:W-:Y:S01]  /*6a8d0*/  MOV R250, R125 ;  /* 0x0000007d00fa7202 */ /* 0x000fe20000000f00 */
[----:B------:R-:W-:-:S02]  /*6a8e0*/  IMAD.MOV.U32 R251, RZ, RZ, R124 ;  /* 0x000000fffffb7224 */ /* 0x000fc400078e007c */
[----:B------:R-:W4:Y:S01]  /*6a8f0*/  LDSM.16.M88.4 R124, [R0+0x3c000] ;  /* 0x03c00000007c783b */ /* 0x000f220000000200 */
[----:B-1----:R-:W-:Y:S03]  /*6a900*/  HMMA.1688.F32.TF32 R32, R216, R12, R232 ;  /* 0x0000000cd820723c */ /* 0x002fe600000810e8 */
[----:B----4-:R-:W-:Y:S04]  /*6a910*/  STL [R1+0x4e2c], R126 ;  /* 0x004e2c7e01007387 */ /* 0x010fe80000100800 */
[----:B------:R1:W-:Y:S04]  /*6a920*/  STL [R1+0x4e28], R127 ;  /* 0x004e287f01007387 */ /* 0x0003e80000100800 */
[----:B------:R-:W-:Y:S04]  /*6a930*/  STL [R1+0x48a8], R0 ;  /* 0x0048a80001007387 */ /* 0x000fe80000100800 */
[----:B------:R-:W4:Y:S04]  /*6a940*/  LDL.LU R232, [R1+0xef0] ;  /* 0x000ef00001e87983 */ /* 0x000f280000300800 */
[----:B------:R-:W4:Y:S04]  /*6a950*/  LDL.LU R233, [R1+0xef4] ;  /* 0x000ef40001e97983 */ /* 0x000f280000300800 */
[----:B------:R-:W4:Y:S04]  /*6a960*/  LDL.LU R234, [R1+0xef8] ;  /* 0x000ef80001ea7983 */ /* 0x000f280000300800 */
[----:B------:R-:W4:Y:S01]  /*6a970*/  LDL.LU R235, [R1+0xefc] ;  /* 0x000efc0001eb7983 */ /* 0x000f220000300800 */
[----:B------:R-:W-:-:S02]  /*6a980*/  IMAD.MOV.U32 R110, RZ, RZ, R35 ;  /* 0x000000ffff6e7224 */ /* 0x000fc400078e0023 */
[----:B------:R-:W-:Y:S02]  /*6a990*/  IMAD.MOV.U32 R115, RZ, RZ, R34 ;  /* 0x000000ffff737224 */ /* 0x000fe400078e0022 */
[----:B------:R-:W-:Y:S02]  /*6a9a0*/  IMAD.MOV.U32 R114, RZ, RZ, R33 ;  /* 0x000000ffff727224 */ /* 0x000fe400078e0021 */
[----:B------:R-:W-:Y:S01]  /*6a9b0*/  IMAD.MOV.U32 R119, RZ, RZ, R32 ;  /* 0x000000ffff777224 */ /* 0x000fe200078e0020 */
[----:B------:R-:W-:Y:S01]  /*6a9c0*/  STL [R1+0x4e3c], R110 ;  /* 0x004e3c6e01007387 */ /* 0x000fe20000100800 */
[----:B------:R-:W-:Y:S03]  /*6a9d0*/  HMMA.1688.F32.TF32 R32, R216, R16, R244 ;  /* 0x00000010d820723c */ /* 0x000fe600000810f4 */
[----:B------:R1:W-:Y:S04]  /*6a9e0*/  STL [R1+0x4e38], R115 ;  /* 0x004e387301007387 */ /* 0x0003e80000100800 */
[----:B------:R-:W-:Y:S04]  /*6a9f0*/  STL [R1+0x4e34], R114 ;  /* 0x004e347201007387 */ /* 0x000fe80000100800 */
[----:B------:R1:W-:Y:S04]  /*6aa00*/  STL [R1+0x4e30], R119 ;  /* 0x004e307701007387 */ /* 0x0003e80000100800 */
[----:B------:R-:W4:Y:S04]  /*6aa10*/  LDL.LU R244, [R1+0xee0] ;  /* 0x000ee00001f47983 */ /* 0x000f280000300800 */
[----:B------:R-:W4:Y:S04]  /*6aa20*/  LDL.LU R245, [R1+0xee4] ;  /* 0x000ee40001f57983 */ /* 0x000f280000300800 */
[----:B------:R-:W4:Y:S04]  /*6aa30*/  LDL.LU R246, [R1+0xee8] ;  /* 0x000ee80001f67983 */ /* 0x000f280000300800 */
[----:B------:R-:W4:Y:S01]  /*6aa40*/  LDL.LU R247, [R1+0xeec] ;  /* 0x000eec0001f77983 */ /* 0x000f220000300800 */
[----:B------:R-:W-:-:S02]  /*6aa50*/  IMAD.MOV.U32 R118, RZ, RZ, R35 ;  /* 0x000000ffff767224 */ /* 0x000fc400078e0023 */
[----:B------:R-:W-:Y:S01]  /*6aa60*/  IMAD.MOV.U32 R123, RZ, RZ, R34 ;  /* 0x000000ffff7b7224 */ /* 0x000fe200078e0022 */
[----:B-1----:R-:W-:Y:S01]  /*6aa70*/  MOV R127, R32 ;  /* 0x00000020007f7202 */ /* 0x002fe20000000f00 */
[----:B------:R-:W-:Y:S01]  /*6aa80*/  IMAD.MOV.U32 R122, RZ, RZ, R33 ;  /* 0x000000ffff7a7224 */ /* 0x000fe200078e0021 */
[----:B------:R-:W-:Y:S04]  /*6aa90*/  STL [R1+0x4e4c], R118 ;  /* 0x004e4c7601007387 */ /* 0x000fe80000100800 */
[----:B------:R-:W-:Y:S04]  /*6aaa0*/  STL [R1+0x4e48], R123 ;  /* 0x004e487b01007387 */ /* 0x000fe80000100800 */
[----:B------:R-:W-:Y:S04]  /*6aab0*/  STL [R1+0x4e44], R122 ;  /* 0x004e447a01007387 */ /* 0x000fe80000100800 */
[----:B------:R1:W-:Y:S04]  /*6aac0*/  STL [R1+0x4e40], R127 ;  /* 0x004e407f01007387 */ /* 0x0003e80000100800 */
[----:B---3--:R-:W-:Y:S04]  /*6aad0*/  LDS R240, [R2+0x84000] ;  /* 0x0840000002f07984 */ /* 0x008fe80000000800 */
[----:B------:R-:W3:Y:S01]  /*6aae0*/  LDS R242, [R2+0x85000] ;  /* 0x0850000002f27984 */ /* 0x000ee20000000800 */
[----:B--2---:R-:W-:Y:S03]  /*6aaf0*/  HMMA.1688.F32.TF32 R32, R216, R20, R248 ;  /* 0x00000014d820723c */ /* 0x004fe600000810f8 */
[----:B------:R-:W2:Y:S04]  /*6ab00*/  LDL.LU R248, [R1+0xed0] ;  /* 0x000ed00001f87983 */ /* 0x000ea80000300800 */
[----:B------:R-:W2:Y:S04]  /*6ab10*/  LDL.LU R249, [R1+0xed4] ;  /* 0x000ed40001f97983 */ /* 0x000ea80000300800 */
[----:B------:R-:W2:Y:S04]  /*6ab20*/  LDL.LU R250, [R1+0xed8] ;  /* 0x000ed80001fa7983 */ /* 0x000ea80000300800 */
[----:B------:R-:W2:Y:S09]  /*6ab30*/  LDL.LU R251, [R1+0xedc] ;  /* 0x000edc0001fb7983 */ /* 0x000eb20000300800 */
[----:B------:R-:W-:Y:S01]  /*6ab40*/  IMAD.MOV.U32 R115, RZ, RZ, R32 ;  /* 0x000000ffff737224 */ /* 0x000fe200078e0020 */
[----:B------:R-:W-:Y:S01]  /*6ab50*/  MOV R119, R34 ;  /* 0x0000002200777202 */ /* 0x000fe20000000f00 */
[----:B------:R-:W-:-:S02]  /*6ab60*/  IMAD.MOV.U32 R114, RZ, RZ, R33 ;  /* 0x000000ffff727224 */ /* 0x000fc400078e0021 */
[----:B------:R-:W-:-:S05]  /*6ab70*/  IMAD.MOV.U32 R126, RZ, RZ, R35 ;  /* 0x000000ffff7e7224 */ /* 0x000fca00078e0023 */
[----:B------:R-:W-:Y:S04]  /*6ab80*/  STL [R1+0x4e5c], R126 ;  /* 0x004e5c7e01007387 */ /* 0x000fe80000100800 */
[----:B------:R1:W-:Y:S04]  /*6ab90*/  STL [R1+0x4e58], R119 ;  /* 0x004e587701007387 */ /* 0x0003e80000100800 */
[----:B------:R-:W-:Y:S04]  /*6aba0*/  STL [R1+0x4e54], R114 ;  /* 0x004e547201007387 */ /* 0x000fe80000100800 */
[----:B------:R1:W-:Y:S01]  /*6abb0*/  STL [R1+0x4e50], R115 ;  /* 0x004e507301007387 */ /* 0x0003e20000100800 */
[----:B----4-:R-:W-:Y:S03]  /*6abc0*/  HMMA.1688.F32.TF32 R32, R216, R24, R232 ;  /* 0x00000018d820723c */ /* 0x010fe600000810e8 */
[----:B------:R-:W4:Y:S04]  /*6abd0*/  LDL.LU R232, [R1+0xec0] ;  /* 0x000ec00001e87983 */ /* 0x000f280000300800 */
[----:B------:R-:W4:Y:S04]  /*6abe0*/  LDL.LU R233, [R1+0xec4] ;  /* 0x000ec40001e97983 */ /* 0x000f280000300800 */
[----:B------:R-:W4:Y:S04]  /*6abf0*/  LDL.LU R234, [R1+0xec8] ;  /* 0x000ec80001ea7983 */ /* 0x000f280000300800 */
[----:B------:R-:W4:Y:S09]  /*6ac00*/  LDL.LU R235, [R1+0xecc] ;  /* 0x000ecc0001eb7983 */ /* 0x000f320000300800 */
[----:B------:R-:W-:-:S02]  /*6ac10*/  IMAD.MOV.U32 R110, RZ, RZ, R35 ;  /* 0x000000ffff6e7224 */ /* 0x000fc400078e0023 */
[----:B-1----:R-:W-:Y:S02]  /*6ac20*/  IMAD.MOV.U32 R127, RZ, RZ, R34 ;  /* 0x000000ffff7f7224 */ /* 0x002fe400078e0022 */
[----:B------:R-:W-:Y:S02]  /*6ac30*/  IMAD.MOV.U32 R122, RZ, RZ, R33 ;  /* 0x000000ffff7a7224 */ /* 0x000fe400078e0021 */
[----:B------:R-:W-:Y:S01]  /*6ac40*/  IMAD.MOV.U32 R123, RZ, RZ, R32 ;  /* 0x000000ffff7b7224 */ /* 0x000fe200078e0020 */
[----:B------:R-:W-:Y:S04]  /*6ac50*/  STL [R1+0x4e6c], R110 ;  /* 0x004e6c6e01007387 */ /* 0x000fe80000100800 */
[----:B------:R-:W-:Y:S01]  /*6ac60*/  STL [R1+0x4e68], R127 ;  /* 0x004e687f01007387 */ /* 0x000fe20000100800 */
[----:B------:R-:W-:Y:S03]  /*6ac70*/  HMMA.1688.F32.TF32 R32, R216, R28, R244 ;  /* 0x0000001cd820723c */ /* 0x000fe600000810f4 */
[----:B------:R-:W-:Y:S04]  /*6ac80*/  STL [R1+0x4e64], R122 ;  /* 0x004e647a01007387 */ /* 0x000fe80000100800 */
[----:B------:R1:W-:Y:S04]  /*6ac90*/  STL [R1+0x4e60], R123 ;  /* 0x004e607b01007387 */ /* 0x0003e80000100800 */
[----:B------:R-:W3:Y:S04]  /*6aca0*/  LDL.LU R244, [R1+0x1510] ;  /* 0x0015100001f47983 */ /* 0x000ee80000300800 */
[----:B------:R-:W3:Y:S04]  /*6acb0*/  LDL.LU R245, [R1+0x1514] ;  /* 0x0015140001f57983 */ /* 0x000ee80000300800 */
[----:B------:R-:W3:Y:S04]  /*6acc0*/  LDL.LU R246, [R1+0x1518] ;  /* 0x0015180001f67983 */ /* 0x000ee80000300800 */
[----:B------:R-:W3:Y:S01]  /*6acd0*/  LDL.LU R247, [R1+0x151c] ;  /* 0x00151c0001f77983 */ /* 0x000ee20000300800 */
[----:B------:R-:W-:-:S02]  /*6ace0*/  IMAD.MOV.U32 R102, RZ, RZ, R35 ;  /* 0x000000ffff667224 */ /* 0x000fc400078e0023 */
[----:B------:R-:W-:Y:S01]  /*6acf0*/  IMAD.MOV.U32 R107, RZ, RZ, R34 ;  /* 0x000000ffff6b7224 */ /* 0x000fe200078e0022 */
[----:B------:R-:W-:Y:S01]  /*6ad00*/  MOV R111, R32 ;  /* 0x00000020006f7202 */ /* 0x000fe20000000f00 */
[----:B------:R-:W-:Y:S01]  /*6ad10*/  IMAD.MOV.U32 R106, RZ, RZ, R33 ;  /* 0x000000ffff6a7224 */ /* 0x000fe200078e0021 */
[----:B------:R-:W-:Y:S04]  /*6ad20*/  STL [R1+0x4e7c], R102 ;  /* 0x004e7c6601007387 */ /* 0x000fe80000100800 */
[----:B------:R1:W-:Y:S04]  /*6ad30*/  STL [R1+0x4e78], R107 ;  /* 0x004e786b01007387 */ /* 0x0003e80000100800 */
[----:B------:R-:W-:Y:S04]  /*6ad40*/  STL [R1+0x4e74], R106 ;  /* 0x004e746a01007387 */ /* 0x000fe80000100800 */
[----:B------:R1:W-:Y:S01]  /*6ad50*/  STL [R1+0x4e70], R111 ;  /* 0x004e706f01007387 */ /* 0x0003e20000100800 */
        /* <DEDUP_REMOVED lines=11> */
[----:B------:R1:W-:Y:S04]  /*6ae10*/  STL [R1+0x4e84], R114 ;  /* 0x004e847201007387 */ /* 0x0003e80000100800 */
[----:B------:R1:W-:Y:S04]  /*6ae20*/  STL [R1+0x4e80], R119 ;  /* 0x004e807701007387 */ /* 0x0003e80000100800 */
[----:B------:R-:W2:Y:S04]  /*6ae30*/  LDL.LU R228, [R1+0x14f0] ;  /* 0x0014f00001e47983 */ /* 0x000ea80000300800 */
[----:B------:R-:W2:Y:S04]  /*6ae40*/  LDL.LU R229, [R1+0x14f4] ;  /* 0x0014f40001e57983 */ /* 0x000ea80000300800 */
[----:B------:R-:W2:Y:S04]  /*6ae50*/  LDL.LU R230, [R1+0x14f8] ;  /* 0x0014f80001e67983 */ /* 0x000ea80000300800 */
[----:B------:R-:W2:Y:S01]  /*6ae60*/  LDL.LU R231, [R1+0x14fc] ;  /* 0x0014fc0001e77983 */ /* 0x000ea20000300800 */
[----:B----4-:R-:W-:Y:S11]  /*6ae70*/  HMMA.1688.F32.TF32 R32, R216, R96, R232 ;  /* 0x00000060d820723c */ /* 0x010ff600000810e8 */
[----:B------:R-:W-:Y:S11]  /*6ae80*/  @!UPT UIADD3 URZ, URZ, URZ, URZ ;  /* 0x0000003f3f3ff290 */ /* 0x000ff6000fffe03f */
[----:B------:R-:W-:Y:S02]  /*6ae90*/  @!UPT UIADD3 URZ, URZ, URZ, URZ ;  /* 0x0000003f3f3ff290 */ /* 0x000fe4000fffe03f */
        /* <DEDUP_REMOVED lines=8> */
[----:B------:R3:W-:Y:S04]  /*6af20*/  STL [R1+0x4e90], R103 ;  /* 0x004e906701007387 */ /* 0x0007e80000100800 */
[----:B------:R-:W4:Y:S04]  /*6af30*/  LDL.LU R232, [R1+0x14e0] ;  /* 0x0014e00001e87983 */ /* 0x000f280000300800 */
[----:B------:R-:W4:Y:S04]  /*6af40*/  LDL.LU R233, [R1+0x14e4] ;  /* 0x0014e40001e97983 */ /* 0x000f280000300800 */
[----:B------:R-:W4:Y:S04]  /*6af50*/  LDL.LU R234, [R1+0x14e8] ;  /* 0x0014e80001ea7983 */ /* 0x000f280000300800 */
[----:B------:R-:W4:Y:S01]  /*6af60*/  LDL.LU R235, [R1+0x14ec] ;  /* 0x0014ec0001eb7983 */ /* 0x000f220000300800 */
[----:B------:R-:W-:-:S02]  /*6af70*/  IMAD.MOV.U32 R126, RZ, RZ, R35 ;  /* 0x000000ffff7e7224 */ /* 0x000fc400078e0023 */
[----:B-1----:R-:W-:Y:S01]  /*6af80*/  IMAD.MOV.U32 R123, RZ, RZ, R34 ;  /* 0x000000ffff7b7224 */ /* 0x002fe200078e0022 */
[----:B------:R-:W-:Y:S01]  /*6af90*/  MOV R127, R32 ;  /* 0x00000020007f7202 */ /* 0x000fe20000000f00 */
[----:B------:R-:W-:Y:S01]  /*6afa0*/  IMAD.MOV.U32 R122, RZ, RZ, R33 ;  /* 0x000000ffff7a7224 */ /* 0x000fe200078e0021 */
[----:B------:R-:W-:Y:S04]  /*6afb0*/  STL [R1+0x4eac], R126 ;  /* 0x004eac7e01007387 */ /* 0x000fe80000100800 */
[----:B------:R1:W-:Y:S04]  /*6afc0*/  STL [R1+0x4ea8], R123 ;  /* 0x004ea87b01007387 */ /* 0x0003e80000100800 */
[----:B------:R1:W-:Y:S04]  /*6afd0*/  STL [R1+0x4ea4], R122 ;  /* 0x004ea47a01007387 */ /* 0x0003e80000100800 */
[----:B------:R1:W-:Y:S04]  /*6afe0*/  STL [R1+0x4ea0], R127 ;  /* 0x004ea07f01007387 */ /* 0x0003e80000100800 */
[----:B------:R-:W3:Y:S04]  /*6aff0*/  LDL.LU R244, [R1+0x14d0] ;  /* 0x0014d00001f47983 */ /* 0x000ee80000300800 */
[----:B------:R-:W3:Y:S04]  /*6b000*/  LDL.LU R245, [R1+0x14d4] ;  /* 0x0014d40001f57983 */ /* 0x000ee80000300800 */
[----:B------:R-:W3:Y:S04]  /*6b010*/  LDL.LU R246, [R1+0x14d8] ;  /* 0x0014d80001f67983 */ /* 0x000ee80000300800 */
[----:B------:R-:W3:Y:S01]  /*6b020*/  LDL.LU R247, [R1+0x14dc] ;  /* 0x0014dc0001f77983 */ /* 0x000ee20000300800 */
        /* <DEDUP_REMOVED lines=8> */
[----:B------:R-:W-:Y:S02]  /*6b0b0*/  IMAD.MOV.U32 R110, RZ, RZ, R35 ;  /* 0x000000ffff6e7224 */ /* 0x000fe400078e0023 */
[C---:B------:R-:W-:Y:S11]  /*6b0c0*/  HMMA.1688.F32.TF32 R32, R216.reuse, R108, R228 ;  /* 0x0000006cd820723c */ /* 0x040ff600000810e4 */
[----:B------:R-:W-:Y:S11]  /*6b0d0*/  @!UPT UIADD3 URZ, URZ, URZ, URZ ;  /* 0x0000003f3f3ff290 */ /* 0x000ff6000fffe03f */
[----:B------:R-:W-:Y:S02]  /*6b0e0*/  @!UPT UIADD3 URZ, URZ, URZ, URZ ;  /* 0x0000003f3f3ff290 */ /* 0x000fe4000fffe03f */
[----:B------:R-:W-:Y:S02]  /*6b0f0*/  IMAD.MOV.U32 R71, RZ, RZ, R32 ;  /* 0x000000ffff477224 */ /* 0x000fe400078e0020 */
[----:B------:R-:W-:Y:S02]  /*6b100*/  IMAD.MOV.U32 R30, RZ, RZ, R33 ;  /* 0x000000ffff1e7224 */ /* 0x000fe400078e0021 */
[----:B------:R-:W-:Y:S02]  /*6b110*/  IMAD.MOV.U32 R31, RZ, RZ, R34 ;  /* 0x000000ffff1f7224 */ /* 0x000fe400078e0022 */
[----:B------:R-:W-:Y:S01]  /*6b120*/  IMAD.MOV.U32 R26, RZ, RZ, R35 ;  /* 0x000000ffff1a7224 */ /* 0x000fe200078e0023 */
[----:B------:R-:W-:Y:S04]  /*6b130*/  STL [R1+0x4ebc], R110 ;  /* 0x004ebc6e01007387 */ /* 0x000fe80000100800 */
[----:B------:R1:W-:Y:S04]  /*6b140*/  STL [R1+0x4eb8], R111 ;  /* 0x004eb86f01007387 */ /* 0x0003e80000100800 */
[----:B------:R-:W-:Y:S04]  /*6b150*/  STL [R1+0x4eb4], R106 ;  /* 0x004eb46a01007387 */ /* 0x000fe80000100800 */
[----:B------:R1:W-:Y:S01]  /*6b160*/  STL [R1+0x4eb0], R107 ;  /* 0x004eb06b01007387 */ /* 0x0003e20000100800 */
[----:B----4-:R-:W-:Y:S03]  /*6b170*/  HMMA.1688.F32.TF32 R32, R216, R112, R232 ;  /* 0x00000070d820723c */ /* 0x010fe600000810e8 */
[----:B------:R-:W-:Y:S04]  /*6b180*/  STL [R1+0x4ecc], R26 ;  /* 0x004ecc1a01007387 */ /* 0x000fe80000100800 */
[----:B------:R4:W-:Y:S04]  /*6b190*/  STL [R1+0x4ec8], R31 ;  /* 0x004ec81f01007387 */ /* 0x0009e80000100800 */
[----:B------:R1:W-:Y:S04]  /*6b1a0*/  STL [R1+0x4ec4], R30 ;  /* 0x004ec41e01007387 */ /* 0x0003e80000100800 */
[----:B------:R1:W-:Y:S04]  /*6b1b0*/  STL [R1+0x4ec0], R71 ;  /* 0x004ec04701007387 */ /* 0x0003e80000100800 */
[----:B------:R-:W4:Y:S04]  /*6b1c0*/  LDL.LU R224, [R1+0xeb0] ;  /* 0x000eb00001e07983 */ /* 0x000f280000300800 */
[----:B------:R-:W4:Y:S01]  /*6b1d0*/  LDL.LU R225, [R1+0xeb4] ;  /* 0x000eb40001e17983 */ /* 0x000f220000300800 */
[----:B------:R-:W-:Y:S01]  /*6b1e0*/  MOV R115, R32 ;  /* 0x0000002000737202 */ /* 0x000fe20000000f00 */
[----:B------:R-:W-:-:S02]  /*6b1f0*/  IMAD.MOV.U32 R114, RZ, RZ, R33 ;  /* 0x000000ffff727224 */ /* 0x000fc400078e0021 */
[----:B------:R-:W4:Y:S01]  /*6b200*/  LDL.LU R226, [R1+0xeb8] ;  /* 0x000eb80001e27983 */ /* 0x000f220000300800 */
[----:B------:R-:W-:Y:S02]  /*6b210*/  IMAD.MOV.U32 R119, RZ, RZ, R34 ;  /* 0x000000ffff777224 */ /* 0x000fe400078e0022 */
[----:B------:R-:W-:Y:S01]  /*6b220*/  IMAD.MOV.U32 R102, RZ, RZ, R35 ;  /* 0x000000ffff667224 */ /* 0x000fe200078e0023 */
[----:B------:R-:W4:Y:S01]  /*6b230*/  LDL.LU R227, [R1+0xebc] ;  /* 0x000ebc0001e37983 */ /* 0x000f220000300800 */
[----:B---3--:R-:W-:Y:S03]  /*6b240*/  HMMA.1688.F32.TF32 R32, R216, R116, R244 ;  /* 0x00000074d820723c */ /* 0x008fe600000810f4 */
        /* <DEDUP_REMOVED lines=8> */
[----:B------:R-:W-:Y:S04]  /*6b2d0*/  STL [R1+0x4eec], R118 ;  /* 0x004eec7601007387 */ /* 0x000fe80000100800 */
[----:B------:R-:W-:Y:S04]  /*6b2e0*/  STL [R1+0x4ee8], R103 ;  /* 0x004ee86701007387 */ /* 0x000fe80000100800 */
[----:B------:R-:W-:Y:S04]  /*6b2f0*/  STL [R1+0x4ee4], R98 ;  /* 0x004ee46201007387 */ /* 0x000fe80000100800 */
[----:B------:R-:W-:Y:S04]  /*6b300*/  STL [R1+0x4ee0], R99 ;  /* 0x004ee06301007387 */ /* 0x000fe80000100800 */
        /* <DEDUP_REMOVED lines=17> */
[----:B-1----:R-:W-:-:S02]  /*6b420*/  IMAD.MOV.U32 R123, RZ, RZ, R32 ;  /* 0x000000ffff7b7224 */ /* 0x002fc400078e0020 */
[----:B------:R-:W-:Y:S02]  /*6b430*/  IMAD.MOV.U32 R122, RZ, RZ, R33 ;  /* 0x000000ffff7a7224 */ /* 0x000fe400078e0021 */
[----:B------:R-:W-:Y:S02]  /*6b440*/  IMAD.MOV.U32 R127, RZ, RZ, R34 ;  /* 0x000000ffff7f7224 */ /* 0x000fe400078e0022 */
[----:B------:R-:W-:-:S05]  /*6b450*/  IMAD.MOV.U32 R70, RZ, RZ, R35 ;  /* 0x000000ffff467224 */ /* 0x000fca00078e0023 */
[----:B------:R-:W-:Y:S04]  /*6b460*/  STL [R1+0x4efc], R70 ;  /* 0x004efc4601007387 */ /* 0x000fe80000100800 */
[----:B------:R-:W-:Y:S01]  /*6b470*/  STL [R1+0x4ef8], R127 ;  /* 0x004ef87f01007387 */ /* 0x000fe20000100800 */
[----:B----4-:R-:W-:Y:S03]  /*6b480*/  HMMA.1688.F32.TF32 R32, R216, R124, R224 ;  /* 0x0000007cd820723c */ /* 0x010fe600000810e0 */
[----:B------:R-:W-:Y:S04]  /*6b490*/  STL [R1+0x4ef4], R122 ;  /* 0x004ef47a01007387 */ /* 0x000fe80000100800 */
[----:B------:R-:W-:Y:S04]  /*6b4a0*/  LDS R216, [R2+0x84080] ;  /* 0x0840800002d87984 */ /* 0x000fe80000000800 */
[----:B------:R-:W-:Y:S11]  /*6b4b0*/  LDS R218, [R2+0x85080] ;  /* 0x0850800002da7984 */ /* 0x000ff60000000800 */
[----:B------:R-:W-:Y:S02]  /*6b4c0*/  @!UPT UIADD3 URZ, URZ, URZ, URZ ;  /* 0x0000003f3f3ff290 */ /* 0x000fe4000fffe03f */
[----:B------:R-:W-:Y:S01]  /*6b4d0*/  MOV R27, R32 ;  /* 0x00000020001b7202 */ /* 0x000fe20000000f00 */
[----:B------:R-:W-:Y:S02]  /*6b4e0*/  IMAD.MOV.U32 R22, RZ, RZ, R33 ;  /* 0x000000ffff167224 */ /* 0x000fe400078e0021 */
[----:B------:R-:W-:Y:S02]  /*6b4f0*/  IMAD.MOV.U32 R23, RZ, RZ, R34 ;  /* 0x000000ffff177224 */ /* 0x000fe400078e0022 */
[----:B------:R-:W-:Y:S02]  /*6b500*/  IMAD.MOV.U32 R14, RZ, RZ, R35 ;  /* 0x000000ffff0e7224 */ /* 0x000fe400078e0023 */
[C---:B---3--:R-:W-:Y:S11]  /*6b510*/  HMMA.1688.F32.TF32 R32, R240.reuse, R4, R228 ;  /* 0x00000004f020723c */ /* 0x048ff600000810e4 */
[----:B------:R-:W-:Y:S11]  /*6b520*/  @!UPT UIADD3 URZ, URZ, URZ, URZ ;  /* 0x0000003f3f3ff290 */ /* 0x000ff6000fffe03f */
[----:B------:R-:W-:Y:S02]  /*6b530*/  @!UPT UIADD3 URZ, URZ, URZ, URZ ;  /* 0x0000003f3f3ff290 */ /* 0x000fe4000fffe03f */
[----:B------:R-:W-:Y:S01]  /*6b540*/  IMAD.MOV.U32 R111, RZ, RZ, R32 ;  /* 0x000000ffff6f7224 */ /* 0x000fe200078e0020 */
[----:B------:R-:W-:Y:S01]  /*6b550*/  MOV R107, R34 ;  /* 0x00000022006b7202 */ /* 0x000fe20000000f00 */
[----:B------:R-:W-:Y:S02]  /*6b560*/  IMAD.MOV.U32 R106, RZ, RZ, R33 ;  /* 0x000000ffff6a7224 */ /* 0x000fe400078e0021 */
[----:B------:R-:W-:Y:S02]  /*6b570*/  IMAD.MOV.U32 R126, RZ, RZ, R35 ;  /* 0x000000ffff7e7224 */ /* 0x000fe400078e0023 */
[C---:B------:R-:W-:Y:S11]  /*6b580*/  HMMA.1688.F32.TF32 R32, R240.reuse, R8, R232 ;  /* 0x00000008f020723c */ /* 0x040ff600000810e8 */
[----:B------:R-:W-:Y:S11]  /*6b590*/  @!UPT UIADD3 URZ, URZ, URZ, URZ ;  /* 0x0000003f3f3ff290 */ /* 0x000ff6000fffe03f */
[----:B------:R-:W-:Y:S02]  /*6b5a0*/  @!UPT UIADD3 URZ, URZ, URZ, URZ ;  /* 0x0000003f3f3ff290 */ /* 0x000fe4000fffe03f */
[----:B------:R-:W-:Y:S02]  /*6b5b0*/  IMAD.MOV.U32 R31, RZ, RZ, R32 ;  /* 0x000000ffff1f7224 */ /* 0x000fe400078e0020 */
[----:B------:R-:W-:Y:S02]  /*6b5c0*/  IMAD.MOV.U32 R30, RZ, RZ, R33 ;  /* 0x000000ffff1e7224 */ /* 0x000fe400078e0021 */
[----:B------:R-:W-:Y:S02]  /*6b5d0*/  IMAD.MOV.U32 R71, RZ, RZ, R34 ;  /* 0x000000ffff477224 */ /* 0x000fe400078e0022 */
[----:B------:R-:W-:Y:S02]  /*6b5e0*/  IMAD.MOV.U32 R110, RZ, RZ, R35 ;  /* 0x000000ffff6e7224 */ /* 0x000fe400078e0023 */
[----:B------:R-:W-:Y:S01]  /*6b5f0*/  HMMA.1688.F32.TF32 R32, R240, R12, R244 ;  /* 0x0000000cf020723c */ /* 0x000fe200000810f4 */
[----:B------:R-:W-:Y:S04]  /*6b600*/  STL [R1+0x4ef0], R123 ;  /* 0x004ef07b01007387 */ /* 0x000fe80000100800 */
[----:B------:R1:W-:Y:S04]  /*6b610*/  STL [R1+0x4f0c], R14 ;  /* 0x004f0c0e01007387 */ /* 0x0003e80000100800 */
[----:B-1----:R-:W3:Y:S04]  /*6b620*/  LDL R14, [R1+0xb34] ;  /* 0x000b3400010e7983 */ /* 0x002ee80000100800 */
[----:B------:R-:W-:Y:S11]  /*6b630*/  STL [R1+0x4f08], R23 ;  /* 0x004f081701007387 */ /* 0x000ff60000100800 */
[----:B------:R-:W-:Y:S01]  /*6b640*/  MOV R119, R32 ;  /* 0x0000002000777202 */ /* 0x000fe20000000f00 */
[----:B------:R-:W-:-:S02]  /*6b650*/  IMAD.MOV.U32 R114, RZ, RZ, R33 ;  /* 0x000000ffff727224 */ /* 0x000fc400078e0021 */
[----:B------:R-:W-:Y:S02]  /*6b660*/  IMAD.MOV.U32 R115, RZ, RZ, R34 ;  /* 0x000000ffff737224 */ /* 0x000fe400078e0022 */
[----:B------:R-:W-:Y:S01]  /*6b670*/  IMAD.MOV.U32 R26, RZ, RZ, R35 ;  /* 0x000000ffff1a7224 */ /* 0x000fe200078e0023 */
[----:B------:R-:W-:Y:S04]  /*6b680*/  STL [R1+0x4f04], R22 ;  /* 0x004f041601007387 */ /* 0x000fe80000100800 */
[----:B------:R-:W-:Y:S01]  /*6b690*/  STL [R1+0x4f00], R27 ;  /* 0x004f001b01007387 */ /* 0x000fe20000100800 */
[----:B--2---:R-:W-:Y:S03]  /*6b6a0*/  HMMA.1688.F32.TF32 R32, R240, R16, R248 ;  /* 0x00000010f020723c */ /* 0x004fe600000810f8 */
[----:B------:R-:W2:Y:S04]  /*6b6b0*/  LDL.LU R248, [R1+0x350] ;  /* 0x0003500001f87983 */ /* 0x000ea80000300800 */
        /* <DEDUP_REMOVED lines=14> */
[----:B------:R-:W2:Y:S01]  /*6b7a0*/  LDL.LU R231, [R1+0xe6c] ;  /* 0x000e6c0001e77983 */ /* 0x000ea20000300800 */
[----:B------:R-:W-:-:S03]  /*6b7b0*/  IMAD.MOV.U32 R15, RZ, RZ, R32 ;  /* 0x000000ffff0f7224 */ /* 0x000fc600078e0020 */
[----:B------:R-:W2:Y:S01]  /*6b7c0*/  LDL.LU R220, [R1+0xe80] ;  /* 0x000e800001dc7983 */ /* 0x000ea20000300800 */
[----:B------:R-:W-:-:S03]  /*6b7d0*/  IMAD.MOV.U32 R10, RZ, RZ, R33 ;  /* 0x000000ffff0a7224 */ /* 0x000fc600078e0021 */
[----:B------:R-:W2:Y:S01]  /*6b7e0*/  LDL.LU R221, [R1+0xe84] ;  /* 0x000e840001dd7983 */ /* 0x000ea20000300800 */
[----:B------:R-:W-:-:S03]  /*6b7f0*/  MOV R6, R34 ;  /* 0x0000002200067202 */ /* 0x000fc60000000f00 */
[----:B------:R-:W2:Y:S01]  /*6b800*/  LDL.LU R222, [R1+0xe88] ;  /* 0x000e880001de7983 */ /* 0x000ea20000300800 */
[----:B------:R-:W-:-:S03]  /*6b810*/  IMAD.MOV.U32 R7, RZ, RZ, R35 ;  /* 0x000000ffff077224 */ /* 0x000fc600078e0023 */
[----:B------:R-:W2:Y:S04]  /*6b820*/  LDL.LU R223, [R1+0xe8c] ;  /* 0x000e8c0001df7983 */ /* 0x000ea80000300800 */
        /* <DEDUP_REMOVED lines=56> */
[----:B---3--:R-:W-:Y:S04]  /*6bbb0*/  LDS R217, [R14+0x84080] ;  /* 0x084080000ed97984 */ /* 0x008fe80000000800 */
[----:B------:R-:W1:Y:S01]  /*6bbc0*/  LDS R219, [R14+0x85080] ;  /* 0x085080000edb7984 */ /* 0x000e620000000800 */
[----:B--2---:R-:W-:Y:S08]  /*6bbd0*/  HMMA.1688.F32.TF32 R32, R236, R4, R32 ;  /* 0x00000004ec20723c */ /* 0x004ff00000081020 */
[C---:B----4-:R-:W-:Y:S08]  /*6bbe0*/  HMMA.1688.F32.TF32 R36, R240.reuse, R124, R36 ;  /* 0x0000007cf024723c */ /* 0x050ff00000081024 */
[C---:B------:R-:W-:Y:S08]  /*6bbf0*/  HMMA.1688.F32.TF32 R44, R240.reuse, R116, R44 ;  /* 0x00000074f02c723c */ /* 0x040ff0000008102c */
[C---:B------:R-:W-:Y:S08]  /*6bc00*/  HMMA.1688.F32.TF32 R48, R240.reuse, R112, R48 ;  /* 0x00000070f030723c */ /* 0x040ff00000081030 */
[C---:B------:R-:W-:Y:S08]  /*6bc10*/  HMMA.1688.F32.TF32 R52, R240.reuse, R108, R52 ;  /* 0x0000006cf034723c */ /* 0x040ff00000081034 */
[C---:B------:R-:W-:Y:S08]  /*6bc20*/  HMMA.1688.F32.TF32 R60, R240.reuse, R100, R60 ;  /* 0x00000064f03c723c */ /* 0x040ff0000008103c */
[C---:B------:R-:W-:Y:S08]  /*6bc30*/  HMMA.1688.F32.TF32 R64, R240.reuse, R96, R64 ;  /* 0x00000060f040723c */ /* 0x040ff00000081040 */
[C---:B------:R-:W-:Y:S08]  /*6bc40*/  HMMA.1688.F32.TF32 R56, R240.reuse, R104, R56 ;  /* 0x00000068f038723c */ /* 0x040ff00000081038 */
[----:B------:R-:W-:Y:S07]  /*6bc50*/  HMMA.1688.F32.TF32 R40, R240, R120, R40 ;  /* 0x00000078f028723c */ /* 0x000fee0000081028 */
        /* <DEDUP_REMOVED lines=29> */
[----:B--2---:R-:W-:Y:S07]  /*6be30*/  HMMA.1688.F32.TF32 R32, R236, R28, R248 ;  /* 0x0000001cec20723c */ /* 0x004fee00000810f8 */
        /* <DEDUP_REMOVED lines=14> */
[C---:B------:R-:W-:Y:S03]  /*6bf20*/  HMMA.1688.F32.TF32 R72, R240.reuse, R68, R72 ;  /* 0x00000044f048723c */ /* 0x040fe60000081048 */
[----:B------:R-:W2:Y:S04]  /*6bf30*/  LDL.LU R220, [R1+0x110] ;  /* 0x0001100001dc7983 */ /* 0x000ea80000300800 */
[----:B------:R-:W2:Y:S04]  /*6bf40*/  LDL.LU R221, [R1+0x114] ;  /* 0x0001140001dd7983 */ /* 0x000ea80000300800 */
[----:B------:R-:W2:Y:S04]  /*6bf50*/  LDL.LU R222, [R1+0x118] ;  /* 0x0001180001de7983 */ /* 0x000ea80000300800 */
[----:B------:R-:W2:Y:S01]  /*6bf60*/  LDL.LU R223, [R1+0x11c] ;  /* 0x00011c0001df7983 */ /* 0x000ea20000300800 */
[C---:B------:R-:W-:Y:S03]  /*6bf70*/  HMMA.1688.F32.TF32 R80, R240.reuse, R24, R80 ;  /* 0x00000018f050723c */ /* 0x040fe60000081050 */
[----:B---3--:R-:W3:Y:S04]  /*6bf80*/  LDL.LU R32, [R1+0x120] ;  /* 0x0001200001207983 */ /* 0x008ee80000300800 */
[----:B------:R-:W3:Y:S04]  /*6bf90*/  LDL.LU R33, [R1+0x124] ;  /* 0x0001240001217983 */ /* 0x000ee80000300800 */
[----:B----4-:R-:W3:Y:S04]  /*6bfa0*/  LDL.LU R34, [R1+0x128] ;  /* 0x0001280001227983 */ /* 0x010ee80000300800 */
[----:B------:R-:W3:Y:S01]  /*6bfb0*/  LDL.LU R35, [R1+0x12c] ;  /* 0x00012c0001237983 */ /* 0x000ee20000300800 */
[----:B------:R-:W-:Y:S03]  /*6bfc0*/  HMMA.1688.F32.TF32 R84, R240, R20, R84 ;  /* 0x00000014f054723c */ /* 0x000fe60000081054 */
        /* <DEDUP_REMOVED lines=16> */
[----:B------:R-:W-:-:S03]  /*6c0d0*/  IMAD.MOV.U32 R11, RZ, RZ, R72 ;  /* 0x000000ffff0b7224 */ /* 0x000fc600078e0048 */
[----:B------:R-:W3:Y:S01]  /*6c0e0*/  LDL.LU R64, [R1+0xe0] ;  /* 0x0000e00001407983 */ /* 0x000ee20000300800 */
[----:B------:R-:W-:-:S03]  /*6c0f0*/  IMAD.MOV.U32 R18, RZ, RZ, R73 ;  /* 0x000000ffff127224 */ /* 0x000fc600078e0049 */
[----:B------:R-:W3:Y:S01]  /*6c100*/  LDL.LU R65, [R1+0xe4] ;  /* 0x0000e40001417983 */ /* 0x000ee20000300800 */
[----:B------:R-:W-:-:S03]  /*6c110*/  IMAD.MOV.U32 R19, RZ, RZ, R74 ;  /* 0x000000ffff137224 */ /* 0x000fc600078e004a */
[----:B------:R-:W3:Y:S01]  /*6c120*/  LDL.LU R66, [R1+0xe8] ;  /* 0x0000e80001427983 */ /* 0x000ee20000300800 */
[----:B------:R-:W-:-:S03]  /*6c130*/  IMAD.MOV.U32 R0, RZ, RZ, R75 ;  /* 0x000000ffff007224 */ /* 0x000fc600078e004b */
[----:B------:R-:W3:Y:S01]  /*6c140*/  LDL.LU R67, [R1+0xec] ;  /* 0x0000ec0001437983 */ /* 0x000ee20000300800 */
[----:B------:R-:W-:-:S03]  /*6c150*/  MOV R127, R80 ;  /* 0x00000050007f7202 */ /* 0x000fc60000000f00 */
[----:B------:R-:W4:Y:S01]  /*6c160*/  LDL.LU R72, [R1+0x190] ;  /* 0x0001900001487983 */ /* 0x000f220000300800 */
[----:B------:R-:W-:-:S03]  /*6c170*/  IMAD.MOV.U32 R122, RZ, RZ, R81 ;  /* 0x000000ffff7a7224 */ /* 0x000fc600078e0051 */
[----:B------:R-:W4:Y:S01]  /*6c180*/  LDL.LU R73, [R1+0x194] ;  /* 0x0001940001497983 */ /* 0x000f220000300800 */
[----:B------:R-:W-:-:S03]  /*6c190*/  IMAD.MOV.U32 R123, RZ, RZ, R82 ;  /* 0x000000ffff7b7224 */ /* 0x000fc600078e0052 */
[----:B------:R-:W4:Y:S01]  /*6c1a0*/  LDL.LU R74, [R1+0x198] ;  /* 0x00019800014a7983 */ /* 0x000f220000300800 */
[----:B------:R-:W-:-:S03]  /*6c1b0*/  IMAD.MOV.U32 R118, RZ, RZ, R83 ;  /* 0x000000ffff767224 */ /* 0x000fc600078e0053 */
[----:B------:R-:W4:Y:S01]  /*6c1c0*/  LDL.LU R75, [R1+0x19c] ;  /* 0x00019c00014b7983 */ /* 0x000f220000300800 */
[----:B------:R-:W-:-:S03]  /*6c1d0*/  IMAD.MOV.U32 R103, RZ, RZ, R84 ;  /* 0x000000ffff677224 */ /* 0x000fc600078e0054 */
[----:B------:R-:W4:Y:S01]  /*6c1e0*/  LDL.LU R80, [R1+0x260] ;  /* 0x0002600001507983 */ /* 0x000f220000300800 */
[----:B------:R-:W-:Y:S03]  /*6c1f0*/  HMMA.1688.F32.TF32 R76, R240, R28, R76 ;  /* 0x0000001cf04c723c */ /* 0x000fe6000008104c */
[----:B------:R-:W4:Y:S01]  /*6c200*/  LDL.LU R81, [R1+0x264] ;  /* 0x0002640001517983 */ /* 0x000f220000300800 */
[----:B------:R-:W-:-:S03]  /*6c210*/  IMAD.MOV.U32 R98, RZ, RZ, R85 ;  /* 0x000000ffff627224 */ /* 0x000fc600078e0055 */
[----:B------:R-:W4:Y:S01]  /*6c220*/  LDL.LU R82, [R1+0x268] ;  /* 0x0002680001527983 */ /* 0x000f220000300800 */
[----:B------:R-:W-:-:S03]  /*6c230*/  IMAD.MOV.U32 R99, RZ, RZ, R86 ;  /* 0x000000ffff637224 */ /* 0x000fc600078e0056 */
[----:B------:R-:W4:Y:S01]  /*6c240*/  LDL.LU R83, [R1+0x26c] ;  /* 0x00026c0001537983 */ /* 0x000f220000300800 */
[----:B------:R-:W-:-:S03]  /*6c250*/  IMAD.MOV.U32 R102, RZ, RZ, R87 ;  /* 0x000000ffff667224 */ /* 0x000fc600078e0057 */
        /* <DEDUP_REMOVED lines=20> */
[----:B------:R-:W-:Y:S01]  /*6c3a0*/  IMAD.MOV.U32 R23, RZ, RZ, R76 ;  /* 0x000000ffff177224 */ /* 0x000fe200078e004c */
[----:B------:R-:W-:Y:S01]  /*6c3b0*/  MOV R27, R78 ;  /* 0x0000004e001b7202 */ /* 0x000fe20000000f00 */
[----:B------:R-:W-:Y:S01]  /*6c3c0*/  IMAD.MOV.U32 R22, RZ, RZ, R77 ;  /* 0x000000ffff167224 */ /* 0x000fe200078e004d */
        /* <DEDUP_REMOVED lines=29> */
[----:B------:R-:W-:Y:S04]  /*6c5a0*/  LDS R240, [R252+0x84100] ;  /* 0x08410000fcf07984 */ /* 0x000fe80000000800 */
[----:B------:R-:W-:Y:S04]  /*6c5b0*/  LDS R242, [R252+0x85100] ;  /* 0x08510000fcf27984 */ /* 0x000fe80000000800 */
[----:B------:R-:W-:Y:S04]  /*6c5c0*/  LDS R241, [R3+0x84100] ;  /* 0x0841000003f17984 */ /* 0x000fe80000000800 */
[----:B------:R-:W2:Y:S01]  /*6c5d0*/  LDS R243, [R3+0x85100] ;  /* 0x0851000003f37984 */ /* 0x000ea20000000800 */
[C---:B-1----:R-:W-:Y:S08]  /*6c5e0*/  HMMA.1688.F32.TF32 R52, R216.reuse, R12, R52 ;  /* 0x0000000cd834723c */ /* 0x042ff00000081034 */
[----:B--2---:R-:W-:Y:S08]  /*6c5f0*/  HMMA.1688.F32.TF32 R60, R216, R4, R60 ;  /* 0x00000004d83c723c */ /* 0x004ff0000008103c */
[C---:B---3--:R-:W-:Y:S08]  /*6c600*/  HMMA.1688.F32.TF32 R64, R236.reuse, R124, R64 ;  /* 0x0000007cec40723c */ /* 0x048ff00000081040 */
        /* <DEDUP_REMOVED lines=33> */
[----:B------:R-:W-:Y:S04]  /*6c820*/  LDS R236, [R2+0x84100] ;  /* 0x0841000002ec7984 */ /* 0x000fe80000000800 */
[----:B------:R-:W-:Y:S01]  /*6c830*/  LDS R238, [R2+0x85100] ;  /* 0x0851000002ee7984 */ /* 0x000fe20000000800 */
[C---:B-1----:R-:W-:Y:S03]  /*6c840*/  HMMA.1688.F32.TF32 R52, R216.reuse, R16, R48 ;  /* 0x00000010d834723c */ /* 0x042fe60000081030 */
[----:B------:R-:W-:Y:S04]  /*6c850*/  LDS R237, [R14+0x84100] ;  /* 0x084100000eed7984 */ /* 0x000fe80000000800 */
[----:B------:R-:W1:Y:S01]  /*6c860*/  LDS R239, [R14+0x85100] ;  /* 0x085100000eef7984 */ /* 0x000e620000000800 */
        /* <DEDUP_REMOVED lines=17> */
[C---:B--2---:R-:W-:Y:S08]  /*6c980*/  HMMA.1688.F32.TF32 R36, R216.reuse, R100, R224 ;  /* 0x00000064d824723c */ /* 0x044ff000000810e0 */
[C---:B---3--:R-:W-:Y:S08]  /*6c990*/  HMMA.1688.F32.TF32 R32, R216.reuse, R104, R228 ;  /* 0x00000068d820723c */ /* 0x048ff000000810e4 */
[C---:B------:R-:W-:Y:S07]  /*6c9a0*/  HMMA.1688.F32.TF32 R40, R216.reuse, R108, R232 ;  /* 0x0000006cd828723c */ /* 0x040fee00000810e8 */
[----:B------:R-:W-:Y:S04]  /*6c9b0*/  STL.64 [R1+0xcb0], R36 ;  /* 0x000cb02401007387 */ /* 0x000fe80000100a00 */
[----:B------:R2:W-:Y:S04]  /*6c9c0*/  STL.64 [R1+0xcb8], R38 ;  /* 0x000cb82601007387 */ /* 0x0005e80000100a00 */
[----:B------:R-:W-:Y:S04]  /*6c9d0*/  STL.64 [R1+0xcd0], R32 ;  /* 0x000cd02001007387 */ /* 0x000fe80000100a00 */
[----:B------:R3:W-:Y:S01]  /*6c9e0*/  STL.64 [R1+0xcd8], R34 ;  /* 0x000cd82201007387 */ /* 0x0007e20000100a00 */
[C---:B--2---:R-:W-:Y:S08]  /*6c9f0*/  HMMA.1688.F32.TF32 R36, R216.reuse, R112, R244 ;  /* 0x00000070d824723c */ /* 0x044ff000000810f4 */
[----:B---3--:R-:W-:Y:S01]  /*6ca00*/  HMMA.1688.F32.TF32 R32, R216, R116, R248 ;  /* 0x00000074d820723c */ /* 0x008fe200000810f8 */
[----:B------:R-:W-:Y:S04]  /*6ca10*/  STL.64 [R1+0xcf0], R40 ;  /* 0x000cf02801007387 */ /* 0x000fe80000100a00 */
[----:B------:R-:W-:Y:S04]  /*6ca20*/  STL.64 [R1+0xcf8], R42 ;  /* 0x000cf82a01007387 */ /* 0x000fe80000100a00 */
[----:B------:R-:W2:Y:S06]  /*6ca30*/  LDL.LU R84, [R1+0x10] ;  /* 0x0000100001547983 */ /* 0x000eac0000300800 */
        /* <DEDUP_REMOVED lines=99> */
[----:B------:R-:W1:Y:S04]  /*6d070*/  LDL.LU R228, [R1+0x80] ;  /* 0x0000800001e47983 */ /* 0x000e680000300800 */
[----:B------:R-:W1:Y:S04]  /*6d080*/  LDL.LU R229, [R1+0x84] ;  /* 0x0000840001e57983 */ /* 0x000e680000300800 */
[----:B------:R-:W1:Y:S04]  /*6d090*/  LDL.LU R230, [R1+0x88] ;  /* 0x0000880001e67983 */ /* 0x000e680000300800 */
[----:B------:R-:W1:Y:S04]  /*6d0a0*/  LDL.LU R231, [R1+0x8c] ;  /* 0x00008c0001e77983 */ /* 0x000e680000300800 */
[----:B------:R-:W4:Y:S04]  /*6d0b0*/  LDL.LU R80, [R1] ;  /* 0x0000000001507983 */ /* 0x000f280000300800 */
[----:B------:R-:W4:Y:S04]  /*6d0c0*/  LDL.LU R81, [R1+0x4] ;  /* 0x0000040001517983 */ /* 0x000f280000300800 */
[----:B------:R-:W4:Y:S04]  /*6d0d0*/  LDL.LU R82, [R1+0x8] ;  /* 0x0000080001527983 */ /* 0x000f280000300800 */
[----:B------:R-:W4:Y:S01]  /*6d0e0*/  LDL.LU R83, [R1+0xc] ;  /* 0x00000c0001537983 */ /* 0x000f220000300800 */
[C---:B--2---:R-:W-:Y:S08]  /*6d0f0*/  HMMA.1688.F32.TF32 R220, R240.reuse, R120, R220 ;  /* 0x00000078f0dc723c */ /* 0x044ff000000810dc */
        /* <DEDUP_REMOVED lines=8> */
[----:B------:R-:W-:Y:S08]  /*6d180*/  HMMA.1688.F32.TF32 R128, R240, R12, R128 ;  /* 0x0000000cf080723c */ /* 0x000ff00000081080 */
[C---:B------:R-:W-:Y:S08]  /*6d190*/  HMMA.1688.F32.TF32 R144, R216.reuse, R120, R144 ;  /* 0x00000078d890723c */ /* 0x040ff00000081090 */
[----:B------:R-:W-:Y:S08]  /*6d1a0*/  HMMA.1688.F32.TF32 R216, R216, R124, R140 ;  /* 0x0000007cd8d8723c */ /* 0x000ff0000008108c */
[C---:B------:R-:W-:Y:S08]  /*6d1b0*/  HMMA.1688.F32.TF32 R132, R240.reuse, R8, R132 ;  /* 0x00000008f084723c */ /* 0x040ff00000081084 */
[C---:B------:R-:W-:Y:S01]  /*6d1c0*/  HMMA.1688.F32.TF32 R136, R240.reuse, R4, R136 ;  /* 0x00000004f088723c */ /* 0x040fe20000081088 */
[----:B------:R-:W-:Y:S04]  /*6d1d0*/  STL.64 [R1+0xd70], R144 ;  /* 0x000d709001007387 */ /* 0x000fe80000100a00 */
[----:B------:R2:W-:Y:S03]  /*6d1e0*/  STL.64 [R1+0xd78], R146 ;  /* 0x000d789201007387 */ /* 0x0005e60000100a00 */
[C---:B------:R-:W-:Y:S01]  /*6d1f0*/  HMMA.1688.F32.TF32 R76, R240.reuse, R20, R76 ;  /* 0x00000014f04c723c */ /* 0x040fe2000008104c */
[----:B--2---:R-:W2:Y:S04]  /*6d200*/  LDL.LU.64 R146, [R1+0x5198] ;  /* 0x0051980001927983 */ /* 0x004ea80000300a00 */
[----:B------:R-:W2:Y:S04]  /*6d210*/  LDL.LU.64 R144, [R1+0x5190] ;  /* 0x0051900001907983 */ /* 0x000ea80000300a00 */
[----:B------:R-:W3:Y:S04]  /*6d220*/  LDL.LU.64 R142, [R1+0x5188] ;  /* 0x00518800018e7983 */ /* 0x000ee80000300a00 */
[----:B------:R-:W3:Y:S04]  /*6d230*/  LDL.LU.64 R140, [R1+0x5180] ;  /* 0x00518000018c7983 */ /* 0x000ee80000300a00 */
[----:B------:R-:W-:Y:S04]  /*6d240*/  STL.64 [R1+0xd60], R216 ;  /* 0x000d60d801007387 */ /* 0x000fe80000100a00 */
[----:B------:R-:W-:Y:S04]  /*6d250*/  STL.64 [R1+0xd68], R218 ;  /* 0x000d68da01007387 */ /* 0x000fe80000100a00 */
[----:B------:R-:W-:Y:S04]  /*6d260*/  STL.64 [R1+0xd90], R136 ;  /* 0x000d908801007387 */ /* 0x000fe80000100a00 */
[----:B------:R4:W-:Y:S01]  /*6d270*/  STL.64 [R1+0xd98], R138 ;  /* 0x000d988a01007387 */ /* 0x0009e20000100a00 */
[C---:B------:R-:W-:Y:S03]  /*6d280*/  HMMA.1688.F32.TF32 R52, R240.reuse, R96, R52 ;  /* 0x00000060f034723c */ /* 0x040fe60000081034 */
[----:B------:R-:W-:Y:S04]  /*6d290*/  LDS R216, [R252+0x84180] ;  /* 0x08418000fcd87984 */ /* 0x000fe80000000800 */
[----:B------:R-:W-:Y:S04]  /*6d2a0*/  LDS R218, [R252+0x85180] ;  /* 0x08518000fcda7984 */ /* 0x000fe80000000800 */
[----:B----4-:R-:W4:Y:S04]  /*6d2b0*/  LDL.LU.64 R138, [R1+0x5178] ;  /* 0x00517800018a7983 */ /* 0x010f280000300a00 */
[----:B------:R-:W4:Y:S04]  /*6d2c0*/  LDL.LU.64 R136, [R1+0x5170] ;  /* 0x0051700001887983 */ /* 0x000f280000300a00 */
[----:B------:R-:W-:Y:S04]  /*6d2d0*/  STL.64 [R1+0xdb0], R132 ;  /* 0x000db08401007387 */ /* 0x000fe80000100a00 */
[----:B------:R1:W-:Y:S01]  /*6d2e0*/  STL.64 [R1+0xdb8], R134 ;  /* 0x000db88601007387 */ /* 0x0003e20000100a00 */
[C---:B------:R-:W-:Y:S03]  /*6d2f0*/  HMMA.1688.F32.TF32 R36, R240.reuse, R112, R36 ;  /* 0x00000070f024723c */ /* 0x040fe60000081024 */
[----:B------:R-:W-:Y:S04]  /*6d300*/  LDS R217, [R3+0x84180] ;  /* 0x0841800003d97984 */ /* 0x000fe80000000800 */
[----:B------:R-:W2:Y:S04]  /*6d310*/  LDS R219, [R3+0x85180] ;  /* 0x0851800003db7984 */ /* 0x000ea80000000800 */
        /* <DEDUP_REMOVED lines=45> */
[----:B-1----:R-:W3:Y:S04]  /*6d5f0*/  LDL.LU.64 R38, [R1+0x50b8] ;  /* 0x0050b80001267983 */ /* 0x002ee80000300a00 */
[----:B------:R-:W3:Y:S04]  /*6d600*/  LDL.LU.64 R36, [R1+0x50b0] ;  /* 0x0050b00001247983 */ /* 0x000ee80000300a00 */
[----:B------:R-:W-:Y:S04]  /*6d610*/  STL.64 [R1+0xeb0], R32 ;  /* 0x000eb02001007387 */ /* 0x000fe80000100a00 */
[----:B------:R1:W-:Y:S01]  /*6d620*/  STL.64 [R1+0xeb8], R34 ;  /* 0x000eb82201007387 */ /* 0x0003e20000100a00 */
[C---:B------:R-:W-:Y:S03]  /*6d630*/  HMMA.1688.F32.TF32 R228, R236.reuse, R4, R228 ;  /* 0x00000004ece4723c */ /* 0x040fe600000810e4 */
[----:B-1----:R-:W3:Y:S04]  /*6d640*/  LDL.LU.64 R34, [R1+0x50a8] ;  /* 0x0050a80001227983 */ /* 0x002ee80000300a00 */
[----:B------:R-:W3:Y:S04]  /*6d650*/  LDL.LU.64 R32, [R1+0x50a0] ;  /* 0x0050a00001207983 */ /* 0x000ee80000300a00 */
[----:B------:R-:W-:Y:S04]  /*6d660*/  STL.64 [R1+0xea0], R220 ;  /* 0x000ea0dc01007387 */ /* 0x000fe80000100a00 */
[----:B------:R1:W-:Y:S01]  /*6d670*/  STL.64 [R1+0xea8], R222 ;  /* 0x000ea8de01007387 */ /* 0x0003e20000100a00 */
[C---:B------:R-:W-:Y:S03]  /*6d680*/  HMMA.1688.F32.TF32 R232, R236.reuse, R8, R232 ;  /* 0x00000008ece8723c */ /* 0x040fe600000810e8 */
[----:B-1----:R-:W3:Y:S04]  /*6d690*/  LDL.LU.64 R222, [R1+0x5098] ;  /* 0x0050980001de7983 */ /* 0x002ee80000300a00 */
[----:B------:R-:W3:Y:S04]  /*6d6a0*/  LDL.LU.64 R220, [R1+0x5090] ;  /* 0x0050900001dc7983 */ /* 0x000ee80000300a00 */
[----:B------:R-:W3:Y:S04]  /*6d6b0*/  LDL.LU.64 R226, [R1+0x5088] ;  /* 0x0050880001e27983 */ /* 0x000ee80000300a00 */
[----:B------:R-:W3:Y:S04]  /*6d6c0*/  LDL.LU.64 R224, [R1+0x5080] ;  /* 0x0050800001e07983 */ /* 0x000ee80000300a00 */
[----:B------:R1:W-:Y:S04]  /*6d6d0*/  STL.64 [R1+0xe70], R240 ;  /* 0x000e70f001007387 */ /* 0x0003e80000100a00 */
[----:B------:R4:W-:Y:S01]  /*6d6e0*/  STL.64 [R1+0xe78], R242 ;  /* 0x000e78f201007387 */ /* 0x0009e20000100a00 */
[C---:B------:R-:W-:Y:S03]  /*6d6f0*/  HMMA.1688.F32.TF32 R244, R236.reuse, R12, R244 ;  /* 0x0000000cecf4723c */ /* 0x040fe600000810f4 */
[----:B-1----:R-:W3:Y:S04]  /*6d700*/  LDL.LU R240, [R1+0x40] ;  /* 0x0000400001f07983 */ /* 0x002ee80000300800 */
[----:B------:R-:W3:Y:S04]  /*6d710*/  LDL.LU R241, [R1+0x44] ;  /* 0x0000440001f17983 */ /* 0x000ee80000300800 */
[----:B----4-:R-:W3:Y:S04]  /*6d720*/  LDL.LU R242, [R1+0x48] ;  /* 0x0000480001f27983 */ /* 0x010ee80000300800 */
[----:B------:R-:W3:Y:S01]  /*6d730*/  LDL.LU R243, [R1+0x4c] ;  /* 0x00004c0001f37983 */ /* 0x000ee20000300800 */
[----:B------:R-:W-:Y:S03]  /*6d740*/  HMMA.1688.F32.TF32 R248, R236, R16, R248 ;  /* 0x00000010ecf8723c */ /* 0x000fe600000810f8 */
[----:B------:R-:W-:Y:S04]  /*6d750*/  STL.64 [R1+0xe50], R228 ;  /* 0x000e50e401007387 */ /* 0x000fe80000100a00 */
[----:B------:R1:W-:Y:S04]  /*6d760*/  STL.64 [R1+0xe58], R230 ;  /* 0x000e58e601007387 */ /* 0x0003e80000100a00 */
[----:B-1----:R-:W4:Y:S04]  /*6d770*/  LDL.LU.64 R230, [R1+0x5078] ;  /* 0x0050780001e67983 */ /* 0x002f280000300a00 */
[----:B------:R-:W4:Y:S04]  /*6d780*/  LDL.LU.64 R228, [R1+0x5070] ;  /* 0x0050700001e47983 */ /* 0x000f280000300a00 */
        /* <DEDUP_REMOVED lines=11> */
[----:B------:R-:W4:Y:S01]  /*6d840*/  LDL.LU.64 R248, [R1+0x5040] ;  /* 0x0050400001f87983 */ /* 0x000f220000300a00 */
[----:B--2---:R-:W-:Y:S08]  /*6d850*/  HMMA.1688.F32.TF32 R40, R216, R8, R40 ;  /* 0x00000008d828723c */ /* 0x004ff00000081028 */
[C---:B---3--:R-:W-:Y:S11]  /*6d860*/  HMMA.1688.F32.TF32 R240, R236.reuse, R20, R240 ;  /* 0x00000014ecf0723c */ /* 0x048ff600000810f0 */
[----:B------:R-:W-:Y:S11]  /*6d870*/  @!UPT UIADD3 URZ, URZ, URZ, URZ ;  /* 0x0000003f3f3ff290 */ /* 0x000ff6000fffe03f */
[----:B------:R-:W-:Y:S01]  /*6d880*/  @!UPT UIADD3 URZ, URZ, URZ, URZ ;  /* 0x0000003f3f3ff290 */ /* 0x000fe2000fffe03f */
[----:B------:R-:W-:Y:S04]  /*6d890*/  STL.64 [R1+0xde0], R240 ;  /* 0x000de0f001007387 */ /* 0x000fe80000100a00 */
[----:B------:R1:W-:Y:S02]  /*6d8a0*/  STL.64 [R1+0xde8], R242 ;  /* 0x000de8f201007387 */ /* 0x0003e40000100a00 */
[C---:B-1----:R-:W-:Y:S08]  /*6d8b0*/  HMMA.1688.F32.TF32 R240, R236.reuse, R24, R92 ;  /* 0x00000018ecf0723c */ /* 0x042ff0000008105c */
[C---:B------:R-:W-:Y:S08]  /*6d8c0*/  HMMA.1688.F32.TF32 R92, R236.reuse, R28, R88 ;  /* 0x0000001cec5c723c */ /* 0x040ff00000081058 */
[C---:B------:R-:W-:Y:S08]  /*6d8d0*/  HMMA.1688.F32.TF32 R88, R236.reuse, R68, R84 ;  /* 0x00000044ec58723c */ /* 0x040ff00000081054 */
[C---:B------:R-:W-:Y:S01]  /*6d8e0*/  HMMA.1688.F32.TF32 R84, R236.reuse, R96, R80 ;  /* 0x00000060ec54723c */ /* 0x040fe20000081050 */
[----:B------:R-:W-:Y:S04]  /*6d8f0*/  STL.64 [R1+0xdc0], R240 ;  /* 0x000dc0f001007387 */ /* 0x000fe80000100a00 */
[----:B------:R-:W-:Y:S04]  /*6d900*/  STL.64 [R1+0xdc8], R242 ;  /* 0x000dc8f201007387 */ /* 0x000fe80000100a00 */
[----:B------:R-:W-:Y:S04]  /*6d910*/  STL.64 [R1+0xda0], R92 ;  /* 0x000da05c01007387 */ /* 0x000fe80000100a00 */
[----:B------:R-:W-:Y:S01]  /*6d920*/  STL.64 [R1+0xda8], R94 ;  /* 0x000da85e01007387 */ /* 0x000fe20000100a00 */
[C---:B----4-:R-:W-:Y:S03]  /*6d930*/  HMMA.1688.F32.TF32 R80, R236.reuse, R100, R248 ;  /* 0x00000064ec50723c */ /* 0x050fe600000810f8 */
[----:B------:R-:W-:Y:S04]  /*6d940*/  STL.64 [R1+0xd80], R88 ;  /* 0x000d805801007387 */ /* 0x000fe80000100a00 */
[----:B------:R1:W-:Y:S04]  /*6d950*/  STL.64 [R1+0xd88], R90 ;  /* 0x000d885a01007387 */ /* 0x0003e80000100a00 */
[----:B------:R-:W-:Y:S04]  /*6d960*/  STL.64 [R1+0xd50], R84 ;  /* 0x000d505401007387 */ /* 0x000fe80000100a00 */
[----:B------:R2:W-:Y:S01]  /*6d970*/  STL.64 [R1+0xd58], R86 ;  /* 0x000d585601007387 */ /* 0x0005e20000100a00 */
[C---:B-1----:R-:W-:Y:S07]  /*6d980*/  HMMA.1688.F32.TF32 R88, R236.reuse, R104, R244 ;  /* 0x00000068ec58723c */ /* 0x042fee00000810f4 */
[----:B------:R-:W-:Y:S01]  /*6d990*/  STL.64 [R1+0xd40], R80 ;  /* 0x000d405001007387 */ /* 0x000fe20000100a00 */
[C---:B--2---:R-:W-:Y:S03]  /*6d9a0*/  HMMA.1688.F32.TF32 R84, R236.reuse, R108, R232 ;  /* 0x0000006cec54723c */ /* 0x044fe600000810e8 */
[----:B------:R1:W-:Y:S05]  /*6d9b0*/  STL.64 [R1+0xd48], R82 ;  /* 0x000d485201007387 */ /* 0x0003ea0000100a00 */
[C---:B-1----:R-:W-:Y:S07]  /*6d9c0*/  HMMA.1688.F32.TF32 R80, R236.reuse, R112, R228 ;  /* 0x00000070ec50723c */ /* 0x042fee00000810e4 */
[----:B------:R-:W-:Y:S04]  /*6d9d0*/  STL.64 [R1+0xd20], R88 ;  /* 0x000d205801007387 */ /* 0x000fe80000100a00 */
[----:B------:R1:W-:Y:S04]  /*6d9e0*/  STL.64 [R1+0xd28], R90 ;  /* 0x000d285a01007387 */ /* 0x0003e80000100a00 */
[----:B------:R-:W-:Y:S04]  /*6d9f0*/  STL.64 [R1+0xd00], R84 ;  /* 0x000d005401007387 */ /* 0x000fe80000100a00 */
[----:B------:R2:W-:Y:S01]  /*6da00*/  STL.64 [R1+0xd08], R86 ;  /* 0x000d085601007387 */ /* 0x0005e20000100a00 */
[C---:B-1----:R-:W-:Y:S03]  /*6da10*/  HMMA.1688.F32.TF32 R88, R236.reuse, R116, R224 ;  /* 0x00000074ec58723c */ /* 0x042fe600000810e0 */
[----:B------:R-:W-:Y:S05]  /*6da20*/  STL.64 [R1+0xce0], R80 ;  /* 0x000ce05001007387 */ /* 0x000fea0000100a00 */
[C---:B--2---:R-:W-:Y:S01]  /*6da30*/  HMMA.1688.F32.TF32 R84, R236.reuse, R120, R220 ;  /* 0x00000078ec54723c */ /* 0x044fe200000810dc */
[----:B------:R1:W-:Y:S07]  /*6da40*/  STL.64 [R1+0xce8], R82 ;  /* 0x000ce85201007387 */ /* 0x0003ee0000100a00 */
[----:B-1----:R-:W-:Y:S08]  /*6da50*/  HMMA.1688.F32.TF32 R80, R236, R124, R32 ;  /* 0x0000007cec50723c */ /* 0x002ff00000081020 */
        /* <DEDUP_REMOVED lines=14> */
[----:B-1----:R-:W-:Y:S01]  /*6db40*/  HMMA.1688.F32.TF32 R40, R216, R16, R48 ;  /* 0x00000010d828723c */ /* 0x002fe20000081030 */
[----:B------:R-:W-:Y:S01]  /*6db50*/  MOV R248, R72 ;  /* 0x0000004800f87202 */ /* 0x000fe20000000f00 */
[----:B------:R-:W-:-:S02]  /*6db60*/  IMAD.MOV.U32 R249, RZ, RZ, R79 ;  /* 0x000000fffff97224 */ /* 0x000fc400078e004f */
[----:B------:R-:W-:Y:S02]  /*6db70*/  IMAD.MOV.U32 R250, RZ, RZ, R77 ;  /* 0x000000fffffa7224 */ /* 0x000fe400078e004d */
[----:B------:R-:W-:Y:S02]  /*6db80*/  IMAD.MOV.U32 R251, RZ, RZ, R75 ;  /* 0x000000fffffb7224 */ /* 0x000fe400078e004b */
[----:B------:R-:W-:Y:S01]  /*6db90*/  IMAD.MOV.U32 R244, RZ, RZ, R74 ;  /* 0x000000fffff47224 */ /* 0x000fe200078e004a */
[C---:B--2---:R-:W-:Y:S01]  /*6dba0*/  HMMA.1688.F32.TF32 R36, R216.reuse, R20, R52 ;  /* 0x00000014d824723c */ /* 0x044fe20000081034 */
[----:B------:R-:W-:Y:S01]  /*6dbb0*/  IMAD.MOV.U32 R245, RZ, RZ, R73 ;  /* 0x000000fffff57224 */ /* 0x000fe200078e0049 */
[----:B------:R-:W-:Y:S01]  /*6dbc0*/  MOV R246, R78 ;  /* 0x0000004e00f67202 */ /* 0x000fe20000000f00 */
[----:B------:R-:W-:Y:S01]  /*6dbd0*/  IMAD.MOV.U32 R247, RZ, RZ, R76 ;  /* 0x000000fffff77224 */ /* 0x000fe200078e004c */
[----:B------:R-:W-:Y:S04]  /*6dbe0*/  LDS R32, [R2+0x84180] ;  /* 0x0841800002207984 */ /* 0x000fe80000000800 */
[C---:B------:R-:W-:Y:S01]  /*6dbf0*/  HMMA.1688.F32.TF32 R44, R216.reuse, R24, R56 ;  /* 0x00000018d82c723c */ /* 0x040fe20000081038 */
[----:B------:R-:W-:Y:S04]  /*6dc00*/  LDS R34, [R2+0x85180] ;  /* 0x0851800002227984 */ /* 0x000fe80000000800 */
[----:B------:R-:W-:Y:S04]  /*6dc10*/  LDS R33, [R14+0x84180] ;  /* 0x084180000e217984 */ /* 0x000fe80000000800 */
[----:B------:R-:W-:Y:S04]  /*6dc20*/  STL.64 [R1+0xc00], R40 ;  /* 0x000c002801007387 */ /* 0x000fe80000100a00 */
[----:B------:R1:W-:Y:S04]  /*6dc30*/  STL.64 [R1+0xc08], R42 ;  /* 0x000c082a01007387 */ /* 0x0003e80000100a00 */
[----:B------:R-:W-:Y:S04]  /*6dc40*/  STL.64 [R1+0xbe0], R36 ;  /* 0x000be02401007387 */ /* 0x000fe80000100a00 */
[----:B------:R2:W-:Y:S01]  /*6dc50*/  STL.64 [R1+0xbe8], R38 ;  /* 0x000be82601007387 */ /* 0x0005e20000100a00 */
[C---:B-1----:R-:W-:Y:S03]  /*6dc60*/  HMMA.1688.F32.TF32 R40, R216.reuse, R28, R60 ;  /* 0x0000001cd828723c */ /* 0x042fe6000008103c */
[----:B------:R-:W1:Y:S05]  /*6dc70*/  LDS R35, [R14+0x85180] ;  /* 0x085180000e237984 */ /* 0x000e6a0000000800 */
[----:B--2---:R-:W-:Y:S01]  /*6dc80*/  HMMA.1688.F32.TF32 R36, R216, R68, R64 ;  /* 0x00000044d824723c */ /* 0x004fe20000081040 */
[----:B------:R-:W-:Y:S04]  /*6dc90*/  STL.64 [R1+0xbc0], R44 ;  /* 0x000bc02c01007387 */ /* 0x000fe80000100a00 */
[----:B------:R2:W-:Y:S10]  /*6dca0*/  STL.64 [R1+0xbc8], R46 ;  /* 0x000bc82e01007387 */ /* 0x0005f40000100a00 */
[----:B------:R-:W-:Y:S04]  /*6dcb0*/  STL.64 [R1+0xba0], R40 ;  /* 0x000ba02801007387 */ /* 0x000fe80000100a00 */
[----:B------:R-:W-:Y:S04]  /*6dcc0*/  STL.64 [R1+0xba8], R42 ;  /* 0x000ba82a01007387 */ /* 0x000fe80000100a00 */
[----:B------:R-:W3:Y:S04]  /*6dcd0*/  LDL.LU R72, [R1+0x503c] ;  /* 0x00503c0001487983 */ /* 0x000ee80000300800 */
[----:B------:R4:W-:Y:S04]  /*6dce0*/  STL.64 [R1+0xb80], R36 ;  /* 0x000b802401007387 */ /* 0x0009e80000100a00 */
[----:B------:R1:W-:Y:S04]  /*6dcf0*/  STL.64 [R1+0xb88], R38 ;  /* 0x000b882601007387 */ /* 0x0003e80000100a00 */
[----:B------:R-:W2:Y:S04]  /*6dd00*/  LDL.LU R79, [R1+0x5038] ;  /* 0x00503800014f7983 */ /* 0x000ea80000300800 */
[----:B------:R-:W3:Y:S04]  /*6dd10*/  LDL.LU R77, [R1+0x5034] ;  /* 0x00503400014d7983 */ /* 0x000ee80000300800 */
[----:B------:R-:W4:Y:S04]  /*6dd20*/  LDL.LU R75, [R1+0x5030] ;  /* 0x00503000014b7983 */ /* 0x000f280000300800 */
[----:B------:R-:W4:Y:S04]  /*6dd30*/  LDL.LU R74, [R1+0x502c] ;  /* 0x00502c00014a7983 */ /* 0x000f280000300800 */
[----:B------:R-:W4:Y:S04]  /*6dd40*/  LDL.LU R73, [R1+0x5028] ;  /* 0x0050280001497983 */ /* 0x000f280000300800 */
[----:B------:R-:W4:Y:S04]  /*6dd50*/  LDL.LU R78, [R1+0x5024] ;  /* 0x00502400014e7983 */ /* 0x000f280000300800 */
[----:B------:R-:W4:Y:S01]  /*6dd60*/  LDL.LU R76, [R1+0x5020] ;  /* 0x00502000014c7983 */ /* 0x000f220000300800 */
[----:B--2---:R-:W-:-:S02]  /*6dd70*/  IMAD.MOV.U32 R233, RZ, RZ, R79 ;  /* 0x000000ffffe97224 */ /* 0x004fc400078e004f */
[----:B---3--:R-:W-:Y:S02]  /*6dd80*/  IMAD.MOV.U32 R232, RZ, RZ, R77 ;  /* 0x000000ffffe87224 */ /* 0x008fe400078e004d */
[----:B------:R-:W2:Y:S04]  /*6dd90*/  LDL.LU R77, [R1+0x501c] ;  /* 0x00501c00014d7983 */ /* 0x000ea80000300800 */
[----:B------:R-:W3:Y:S01]  /*6dda0*/  LDL.LU R79, [R1+0x5018] ;  /* 0x00501800014f7983 */ /* 0x000ee20000300800 */
[----:B------:R-:W-:-:S03]  /*6ddb0*/  IMAD.MOV.U32 R235, RZ, RZ, R72 ;  /* 0x000000ffffeb7224 */ /* 0x000fc600078e0048 */
[----:B------:R-:W3:Y:S04]  /*6ddc0*/  LDL.LU R234, [R1+0x4d8] ;  /* 0x0004d80001ea7983 */ /* 0x000ee80000300800 */
[----:B------:R-:W3:Y:S01]  /*6ddd0*/  LDL.LU R72, [R1+0x5014] ;  /* 0x0050140001487983 */ /* 0x000ee20000300800 */
[----:B----4-:R-:W-:-:S03]  /*6dde0*/  IMAD.MOV.U32 R224, RZ, RZ, R78 ;  /* 0x000000ffffe07224 */ /* 0x010fc600078e004e */
[----:B------:R-:W4:Y:S01]  /*6ddf0*/  LDL.LU R78, [R1+0x5010] ;  /* 0x00501000014e7983 */ /* 0x000f220000300800 */
[----:B------:R-:W-:-:S03]  /*6de00*/  MOV R225, R76 ;  /* 0x0000004c00e17202 */ /* 0x000fc60000000f00 */
[----:B------:R-:W4:Y:S01]  /*6de10*/  LDL.LU R76, [R1+0x500c] ;  /* 0x00500c00014c7983 */ /* 0x000f220000300800 */
[----:B--2---:R-:W-:-:S03]  /*6de20*/  IMAD.MOV.U32 R226, RZ, RZ, R77 ;  /* 0x000000ffffe27224 */ /* 0x004fc600078e004d */
[----:B------:R-:W2:Y:S01]  /*6de30*/  LDL.LU R77, [R1+0x5008] ;  /* 0x00500800014d7983 */ /* 0x000ea20000300800 */
[----:B---3--:R-:W-:-:S03]  /*6de40*/  IMAD.MOV.U32 R227, RZ, RZ, R79 ;  /* 0x000000ffffe37224 */ /* 0x008fc600078e004f */
[----:B------:R-:W3:Y:S04]  /*6de50*/  LDL.LU R79, [R1+0x5004] ;  /* 0x00500400014f7983 */ /* 0x000ee80000300800 */
[----:B------:R-:W3:Y:S01]  /*6de60*/  LDL.LU R220, [R1+0x510] ;  /* 0x0005100001dc7983 */ /* 0x000ee20000300800 */
[----:B------:R-:W-:-:S03]  /*6de70*/  IMAD.MOV.U32 R223, RZ, RZ, R72 ;  /* 0x000000ffffdf7224 */ /* 0x000fc600078e0048 */
[----:B------:R-:W3:Y:S04]  /*6de80*/  LDL.LU R221, [R1+0x514] ;  /* 0x0005140001dd7983 */ /* 0x000ee80000300800 */
[----:B------:R-:W3:Y:S01]  /*6de90*/  LDL.LU R222, [R1+0x518] ;  /* 0x0005180001de7983 */ /* 0x000ee20000300800 */
[----:B----4-:R-:W-:Y:S01]  /*6dea0*/  IMAD.MOV.U32 R239, RZ, RZ, R78 ;  /* 0x000000ffffef7224 */ /* 0x010fe200078e004e */
[----:B------:R-:W-:Y:S02]  /*6deb0*/  MOV R238, R76 ;  /* 0x0000004c00ee7202 */ /* 0x000fe40000000f00 */
[----:B------:R-:W4:Y:S01]  /*6dec0*/  LDL.LU R72, [R1+0x5000] ;  /* 0x0050000001487983 */ /* 0x000f220000300800 */
[----:B--2---:R-:W-:-:S03]  /*6ded0*/  IMAD.MOV.U32 R236, RZ, RZ, R77 ;  /* 0x000000ffffec7224 */ /* 0x004fc600078e004d */
[----:B------:R-:W2:Y:S01]  /*6dee0*/  LDL.LU R77, [R1+0x4ffc] ;  /* 0x004ffc00014d7983 */ /* 0x000ea20000300800 */
[----:B---3--:R-:W-:-:S03]  /*6def0*/  IMAD.MOV.U32 R237, RZ, RZ, R79 ;  /* 0x000000ffffed7224 */ /* 0x008fc600078e004f */
[----:B------:R-:W3:Y:S04]  /*6df00*/  LDL.LU R79, [R1+0x4ff8] ;  /* 0x004ff800014f7983 */ /* 0x000ee80000300800 */
[----:B------:R-:W4:Y:S04]  /*6df10*/  LDL.LU R76, [R1+0x4ff4] ;  /* 0x004ff400014c7983 */ /* 0x000f280000300800 */
[----:B------:R-:W4:Y:S04]  /*6df20*/  LDL.LU R78, [R1+0x4ff0] ;  /* 0x004ff000014e7983 */ /* 0x000f280000300800 */
[----:B------:R-:W4:Y:S04]  /*6df30*/  LDL.LU R48, [R1+0x11c0] ;  /* 0x0011c00001307983 */ /* 0x000f280000300800 */
[----:B------:R-:W4:Y:S04]  /*6df40*/  LDL.LU R49, [R1+0x11c4] ;  /* 0x0011c40001317983 */ /* 0x000f280000300800 */
[----:B------:R-:W4:Y:S04]  /*6df50*/  LDL.LU R50, [R1+0x11c8] ;  /* 0x0011c80001327983 */ /* 0x000f280000300800 */
[----:B------:R-:W4:Y:S01]  /*6df60*/  LDL.LU R51, [R1+0x11cc] ;  /* 0x0011cc0001337983 */ /* 0x000f220000300800 */
[----:B--2---:R-:W-:-:S02]  /*6df70*/  IMAD.MOV.U32 R55, RZ, RZ, R77 ;  /* 0x000000ffff377224 */ /* 0x004fc400078e004d */
[----:B---3--:R-:W-:Y:S02]  /*6df80*/  IMAD.MOV.U32 R54, RZ, RZ, R79 ;  /* 0x000000ffff367224 */ /* 0x008fe400078e004f */
[----:B----4-:R-:W-:Y:S02]  /*6df90*/  IMAD.MOV.U32 R52, RZ, RZ, R76 ;  /* 0x000000ffff347224 */ /* 0x010fe400078e004c */
[----:B------:R-:W2:Y:S01]  /*6dfa0*/  LDL.LU R76, [R1+0x4fec] ;  /* 0x004fec00014c7983 */ /* 0x000ea20000300800 */
[----:B------:R-:W-:-:S03]  /*6dfb0*/  IMAD.MOV.U32 R53, RZ, RZ, R78 ;  /* 0x000000ffff357224 */ /* 0x000fc600078e004e */
[----:B------:R-:W3:Y:S04]  /*6dfc0*/  LDL.LU R78, [R1+0x4fe8] ;  /* 0x004fe800014e7983 */ /* 0x000ee80000300800 */
        /* <DEDUP_REMOVED lines=8> */
[----:B------:R-:W-:-:S02]  /*6e050*/  IMAD.MOV.U32 R228, RZ, RZ, R73 ;  /* 0x000000ffffe47224 */ /* 0x000fc400078e0049 */
[----:B------:R-:W-:Y:S02]  /*6e060*/  IMAD.MOV.U32 R230, RZ, RZ, R75 ;  /* 0x000000ffffe67224 */ /* 0x000fe400078e004b */
[----:B--2---:R-:W-:Y:S02]  /*6e070*/  IMAD.MOV.U32 R67, RZ, RZ, R76 ;  /* 0x000000ffff437224 */ /* 0x004fe400078e004c */
[----:B------:R-:W2:Y:S01]  /*6e080*/  LDL.LU R76, [R1+0x1230] ;  /* 0x00123000014c7983 */ /* 0x000ea20000300800 */
[----:B---3--:R-:W-:Y:S01]  /*6e090*/  IMAD.MOV.U32 R65, RZ, RZ, R78 ;  /* 0x000000ffff417224 */ /* 0x008fe200078e004e */
[----:B----4-:R-:W-:Y:S01]  /*6e0a0*/  MOV R64, R79 ;  /* 0x0000004f00407202 */ /* 0x010fe20000000f00 */
[----:B------:R-:W-:Y:S02]  /*6e0b0*/  IMAD.MOV.U32 R66, RZ, RZ, R77 ;  /* 0x000000ffff427224 */ /* 0x000fe400078e004d */
        /* <DEDUP_REMOVED lines=44> */
[C---:B------:R-:W-:Y:S01]  /*6e380*/  HMMA.1688.F32.TF32 R40, R216.reuse, R96, R72 ;  /* 0x00000060d828723c */ /* 0x040fe20000081048 */
[----:B------:R-:W2:Y:S11]  /*6e390*/  LDL.LU R72, [R1+0x1210] ;  /* 0x0012100001487983 */ /* 0x000eb60000300800 */
[----:B------:R-:W-:Y:S11]  /*6e3a0*/  @!UPT UIADD3 URZ, URZ, URZ, URZ ;  /* 0x0000003f3f3ff290 */ /* 0x000ff6000fffe03f */
[----:B------:R-:W-:Y:S04]  /*6e3b0*/  STL.64 [R1+0xb00], R40 ;  /* 0x000b002801007387 */ /* 0x000fe80000100a00 */
[----:B------:R-:W-:Y:S04]  /*6e3c0*/  STL.64 [R1+0xb08], R42 ;  /* 0x000b082a01007387 */ /* 0x000fe80000100a00 */
[----:B------:R-:W2:Y:S04]  /*6e3d0*/  LDL.LU R73, [R1+0x1214] ;  /* 0x0012140001497983 */ /* 0x000ea80000300800 */
[----:B------:R-:W2:Y:S04]  /*6e3e0*/  LDL.LU R74, [R1+0x1218] ;  /* 0x00121800014a7983 */ /* 0x000ea80000300800 */
[----:B------:R-:W2:Y:S04]  /*6e3f0*/  LDL.LU R75, [R1+0x121c] ;  /* 0x00121c00014b7983 */ /* 0x000ea80000300800 */
[----:B------:R-:W-:Y:S04]  /*6e400*/  STL.64 [R1+0xaf0], R92 ;  /* 0x000af05c01007387 */ /* 0x000fe80000100a00 */
[----:B------:R1:W-:Y:S01]  /*6e410*/  STL.64 [R1+0xaf8], R94 ;  /* 0x000af85e01007387 */ /* 0x0003e20000100a00 */
[----:B------:R-:W-:Y:S03]  /*6e420*/  HMMA.1688.F32.TF32 R36, R216, R120, R36 ;  /* 0x00000078d824723c */ /* 0x000fe60000081024 */
[----:B------:R-:W-:Y:S04]  /*6e430*/  LDS R40, [R252+0x84200] ;  /* 0x08420000fc287984 */ /* 0x000fe80000000800 */
[----:B------:R-:W-:Y:S04]  /*6e440*/  LDS R42, [R252+0x85200] ;  /* 0x08520000fc2a7984 */ /* 0x000fe80000000800 */
[----:B-1----:R-:W3:Y:S04]  /*6e450*/  LDL.LU.64 R94, [R1+0x4fc8] ;  /* 0x004fc800015e7983 */ /* 0x002ee80000300a00 */
[----:B------:R-:W3:Y:S04]  /*6e460*/  LDL.LU.64 R92, [R1+0x4fc0] ;  /* 0x004fc000015c7983 */ /* 0x000ee80000300a00 */
[----:B------:R-:W-:Y:S04]  /*6e470*/  STL.64 [R1+0xae0], R88 ;  /* 0x000ae05801007387 */ /* 0x000fe80000100a00 */
[----:B------:R1:W-:Y:S01]  /*6e480*/  STL.64 [R1+0xae8], R90 ;  /* 0x000ae85a01007387 */ /* 0x0003e20000100a00 */
[C---:B------:R-:W-:Y:S03]  /*6e490*/  HMMA.1688.F32.TF32 R64, R32.reuse, R8, R64 ;  /* 0x000000082040723c */ /* 0x040fe60000081040 */
[----:B------:R-:W-:Y:S04]  /*6e4a0*/  LDS R41, [R3+0x84200] ;  /* 0x0842000003297984 */ /* 0x000fe80000000800 */
[----:B------:R-:W4:Y:S04]  /*6e4b0*/  LDS R43, [R3+0x85200] ;  /* 0x08520000032b7984 */ /* 0x000f280000000800 */
[----:B-1----:R-:W3:Y:S04]  /*6e4c0*/  LDL.LU.64 R90, [R1+0x4fb8] ;  /* 0x004fb800015a7983 */ /* 0x002ee80000300a00 */
[----:B------:R-:W3:Y:S04]  /*6e4d0*/  LDL.LU.64 R88, [R1+0x4fb0] ;  /* 0x004fb00001587983 */ /* 0x000ee80000300a00 */
[----:B------:R-:W-:Y:S04]  /*6e4e0*/  STL.64 [R1+0xad0], R84 ;  /* 0x000ad05401007387 */ /* 0x000fe80000100a00 */
[----:B------:R1:W-:Y:S04]  /*6e4f0*/  STL.64 [R1+0xad8], R86 ;  /* 0x000ad85601007387 */ /* 0x0003e80000100a00 */
[----:B-1----:R-:W4:Y:S04]  /*6e500*/  LDL.LU.64 R86, [R1+0x4fa8] ;  /* 0x004fa80001567983 */ /* 0x002f280000300a00 */
[----:B------:R-:W4:Y:S04]  /*6e510*/  LDL.LU.64 R84, [R1+0x4fa0] ;  /* 0x004fa00001547983 */ /* 0x000f280000300a00 */
        /* <DEDUP_REMOVED lines=9> */
[C---:B------:R-:W-:Y:S08]  /*6e5b0*/  HMMA.1688.F32.TF32 R56, R32.reuse, R16, R56 ;  /* 0x000000102038723c */ /* 0x040ff00000081038 */
[C---:B------:R-:W-:Y:S08]  /*6e5c0*/  HMMA.1688.F32.TF32 R52, R32.reuse, R20, R52 ;  /* 0x000000142034723c */ /* 0x040ff00000081034 */
[C---:B------:R-:W-:Y:S01]  /*6e5d0*/  HMMA.1688.F32.TF32 R48, R32.reuse, R24, R48 ;  /* 0x000000182030723c */ /* 0x040fe20000081030 */
[----:B------:R-:W-:Y:S07]  /*6e5e0*/  STL.64 [R1+0xaa0], R36 ;  /* 0x000aa02401007387 */ /* 0x000fee0000100a00 */
[C---:B------:R-:W-:Y:S01]  /*6e5f0*/  HMMA.1688.F32.TF32 R44, R32.reuse, R28, R44 ;  /* 0x0000001c202c723c */ /* 0x040fe2000008102c */
[----:B------:R-:W-:Y:S04]  /*6e600*/  STL.64 [R1+0xaa8], R38 ;  /* 0x000aa82601007387 */ /* 0x000fe80000100a00 */
[----:B------:R-:W-:Y:S04]  /*6e610*/  LDS R36, [R2+0x84200] ;  /* 0x0842000002247984 */ /* 0x000fe80000000800 */
[----:B------:R-:W-:Y:S04]  /*6e620*/  LDS R38, [R2+0x85200] ;  /* 0x0852000002267984 */ /* 0x000fe80000000800 */
[----:B------:R-:W-:Y:S04]  /*6e630*/  LDS R37, [R14+0x84200] ;  /* 0x084200000e257984 */ /* 0x000fe80000000800 */
[----:B------:R-:W1:Y:S01]  /*6e640*/  LDS R39, [R14+0x85200] ;  /* 0x085200000e277984 */ /* 0x000e620000000800 */
[----:B--2---:R-:W-:Y:S08]  /*6e650*/  HMMA.1688.F32.TF32 R72, R32, R4, R72 ;  /* 0x000000042048723c */ /* 0x004ff00000081048 */
[----:B---3--:R-:W-:Y:S11]  /*6e660*/  HMMA.1688.F32.TF32 R76, R216, R124, R76 ;  /* 0x0000007cd84c723c */ /* 0x008ff6000008104c */
[----:B------:R-:W-:Y:S11]  /*6e670*/  @!UPT UIADD3 URZ, URZ, URZ, URZ ;  /* 0x0000003f3f3ff290 */ /* 0x000ff6000fffe03f */
[----:B------:R-:W-:Y:S01]  /*6e680*/  @!UPT UIADD3 URZ, URZ, URZ, URZ ;  /* 0x0000003f3f3ff290 */ /* 0x000fe2000fffe03f */
        /* <DEDUP_REMOVED lines=36> */
[----:B--2---:R-:W-:Y:S08]  /*6e8d0*/  HMMA.1688.F32.TF32 R44, R32, R124, R80 ;  /* 0x0000007c202c723c */ /* 0x004ff00000081050 */
[C---:B----4-:R-:W-:Y:S01]  /*6e8e0*/  HMMA.1688.F32.TF32 R32, R40.reuse, R4, R84 ;  /* 0x000000042820723c */ /* 0x050fe20000081054 */
        /* <DEDUP_REMOVED lines=47> */
[----:B------:R-:W-:Y:S01]  /*6ebe0*/  STL.64 [R1+0x490], R48 ;  /* 0x0004903001007387 */ /* 0x000fe20000100a00 */
[C---:B-1----:R-:W-:Y:S03]  /*6ebf0*/  HMMA.1688.F32.TF32 R40, R36.reuse, R4, R180 ;  /* 0x000000042428723c */ /* 0x042fe600000810b4 */
[----:B------:R-:W-:Y:S04]  /*6ec00*/  STL.64 [R1+0x498], R50 ;  /* 0x0004983201007387 */ /* 0x000fe80000100a00 */
[----:B------:R-:W-:Y:S04]  /*6ec10*/  STL.64 [R1+0x360], R44 ;  /* 0x0003602c01007387 */ /* 0x000fe80000100a00 */
[----:B------:R1:W-:Y:S04]  /*6ec20*/  STL.64 [R1+0x368], R46 ;  /* 0x0003682e01007387 */ /* 0x0003e80000100a00 */
[----:B------:R-:W-:Y:S04]  /*6ec30*/  STL.64 [R1+0x350], R32 ;  /* 0x0003502001007387 */ /* 0x000fe80000100a00 */
[----:B------:R2:W-:Y:S01]  /*6ec40*/  STL.64 [R1+0x358], R34 ;  /* 0x0003582201007387 */ /* 0x0005e20000100a00 */
[C---:B-1----:R-:W-:Y:S08]  /*6ec50*/  HMMA.1688.F32.TF32 R44, R36.reuse, R8, R184 ;  /* 0x00000008242c723c */ /* 0x042ff000000810b8 */
[C---:B--2---:R-:W-:Y:S01]  /*6ec60*/  HMMA.1688.F32.TF32 R32, R36.reuse, R12, R188 ;  /* 0x0000000c2420723c */ /* 0x044fe200000810bc */
[----:B------:R-:W-:Y:S04]  /*6ec70*/  STL.64 [R1+0x340], R40 ;  /* 0x0003402801007387 */ /* 0x000fe80000100a00 */
[----:B------:R-:W-:Y:S03]  /*6ec80*/  STL.64 [R1+0x348], R42 ;  /* 0x0003482a01007387 */ /* 0x000fe60000100a00 */
[----:B------:R-:W-:Y:S01]  /*6ec90*/  HMMA.1688.F32.TF32 R48, R36, R20, R196 ;  /* 0x000000142430723c */ /* 0x000fe200000810c4 */
[----:B------:R-:W-:Y:S01]  /*6eca0*/  IMAD.MOV.U32 R248, RZ, RZ, R215 ;  /* 0x000000fffff87224 */ /* 0x000fe200078e00d7 */
[----:B------:R-:W-:Y:S01]  /*6ecb0*/  MOV R244, R211 ;  /* 0x000000d300f47202 */ /* 0x000fe20000000f00 */
[----:B------:R-:W-:Y:S01]  /*6ecc0*/  IMAD.MOV.U32 R249, RZ, RZ, R208 ;  /* 0x000000fffff97224 */ /* 0x000fe200078e00d0 */
[----:B------:R-:W-:Y:S04]  /*6ecd0*/  LDS R40, [R252+0x84280] ;  /* 0x08428000fc287984 */ /* 0x000fe80000000800 */
[----:B------:R-:W-:Y:S04]  /*6ece0*/  STL.64 [R1+0x330], R44 ;  /* 0x0003302c01007387 */ /* 0x000fe80000100a00 */
[----:B------:R-:W-:Y:S04]  /*6ecf0*/  STL.64 [R1+0x338], R46 ;  /* 0x0003382e01007387 */ /* 0x000fe80000100a00 */
        /* <DEDUP_REMOVED lines=8> */
[C---:B-1----:R-:W-:Y:S01]  /*6ed80*/  HMMA.1688.F32.TF32 R32, R36.reuse, R16, R192 ;  /* 0x000000102420723c */ /* 0x042fe200000810c0 */
[----:B------:R-:W-:Y:S02]  /*6ed90*/  IMAD.MOV.U32 R247, RZ, RZ, R212 ;  /* 0x000000fffff77224 */ /* 0x000fe400078e00d4 */
[----:B------:R-:W1:Y:S04]  /*6eda0*/  LDS R43, [R3+0x85280] ;  /* 0x08528000032b7984 */ /* 0x000e680000000800 */
[----:B------:R-:W-:Y:S01]  /*6edb0*/  LDS R196, [R252+0x84380] ;  /* 0x08438000fcc47984 */ /* 0x000fe20000000800 */
[C---:B------:R-:W-:Y:S03]  /*6edc0*/  HMMA.1688.F32.TF32 R44, R36.reuse, R24, R200 ;  /* 0x00000018242c723c */ /* 0x040fe600000810c8 */
[----:B------:R-:W-:Y:S04]  /*6edd0*/  LDS R198, [R252+0x85380] ;  /* 0x08538000fcc67984 */ /* 0x000fe80000000800 */
[----:B------:R-:W-:Y:S04]  /*6ede0*/  LDS R197, [R3+0x84380] ;  /* 0x0843800003c57984 */ /* 0x000fe80000000800 */
[----:B------:R-:W-:Y:S04]  /*6edf0*/  LDS R199, [R3+0x85380] ;  /* 0x0853800003c77984 */ /* 0x000fe80000000800 */
[----:B------:R-:W-:Y:S04]  /*6ee00*/  STL.64 [R1+0x310], R32 ;  /* 0x0003102001007387 */ /* 0x000fe80000100a00 */
[----:B------:R2:W-:Y:S02]  /*6ee10*/  STL.64 [R1+0x318], R34 ;  /* 0x0003182201007387 */ /* 0x0005e40000100a00 */
[----:B--2---:R-:W-:Y:S02]  /*6ee20*/  HMMA.1688.F32.TF32 R32, R36, R28, R204 ;  /* 0x0000001c2420723c */ /* 0x004fe400000810cc */
[----:B------:R2:W-:Y:S04]  /*6ee30*/  STL.64 [R1+0x300], R48 ;  /* 0x0003003001007387 */ /* 0x0005e80000100a00 */
[----:B------:R3:W-:Y:S04]  /*6ee40*/  STL.64 [R1+0x308], R50 ;  /* 0x0003083201007387 */ /* 0x0007e80000100a00 */
[----:B------:R4:W-:Y:S04]  /*6ee50*/  STL.64 [R1+0x2f0], R44 ;  /* 0x0002f02c01007387 */ /* 0x0009e80000100a00 */
[----:B------:R1:W-:Y:S04]  /*6ee60*/  STL.64 [R1+0x2f8], R46 ;  /* 0x0002f82e01007387 */ /* 0x0003e80000100a00 */
[----:B------:R-:W2:Y:S05]  /*6ee70*/  LDL.LU R215, [R1+0x4f7c] ;  /* 0x004f7c0001d77983 */ /* 0x000eaa0000300800 */
[----:B------:R-:W-:Y:S04]  /*6ee80*/  STL.64 [R1+0x2e0], R32 ;  /* 0x0002e02001007387 */ /* 0x000fe80000100a00 */
[----:B------:R-:W-:Y:S04]  /*6ee90*/  STL.64 [R1+0x2e8], R34 ;  /* 0x0002e82201007387 */ /* 0x000fe80000100a00 */
[----:B------:R-:W3:Y:S04]  /*6eea0*/  LDL.LU R208, [R1+0x4f78] ;  /* 0x004f780001d07983 */ /* 0x000ee80000300800 */
        /* <DEDUP_REMOVED lines=9> */
[----:B------:R-:W1:Y:S01]  /*6ef40*/  LDS R35, [R14+0x85280] ;  /* 0x085280000e237984 */ /* 0x000e620000000800 */
[----:B--2---:R-:W-:Y:S01]  /*6ef50*/  IMAD.MOV.U32 R235, RZ, RZ, R215 ;  /* 0x000000ffffeb7224 */ /* 0x004fe200078e00d7 */
[----:B---3--:R-:W-:Y:S01]  /*6ef60*/  MOV R234, R208 ;  /* 0x000000d000ea7202 */ /* 0x008fe20000000f00 */
[----:B----4-:R-:W-:-:S02]  /*6ef70*/  IMAD.MOV.U32 R232, RZ, RZ, R213 ;  /* 0x000000ffffe87224 */ /* 0x010fc400078e00d5 */
[----:B------:R-:W2:Y:S01]  /*6ef80*/  LDL.LU R213, [R1+0x4f5c] ;  /* 0x004f5c0001d57983 */ /* 0x000ea20000300800 */
[----:B------:R-:W-:-:S03]  /*6ef90*/  IMAD.MOV.U32 R233, RZ, RZ, R214 ;  /* 0x000000ffffe97224 */ /* 0x000fc600078e00d6 */
[----:B------:R-:W3:Y:S04]  /*6efa0*/  LDL.LU R214, [R1+0x4f58] ;  /* 0x004f580001d67983 */ /* 0x000ee80000300800 */
[----:B------:R-:W4:Y:S04]  /*6efb0*/  LDL.LU R208, [R1+0x4f54] ;  /* 0x004f540001d07983 */ /* 0x000f280000300800 */
[----:B------:R-:W4:Y:S04]  /*6efc0*/  LDL.LU R215, [R1+0x4f50] ;  /* 0x004f500001d77983 */ /* 0x000f280000300800 */
[----:B------:R-:W4:Y:S01]  /*6efd0*/  LDL.LU R224, [R1+0x10d0] ;  /* 0x0010d00001e07983 */ /* 0x000f220000300800 */
[----:B------:R-:W-:-:S03]  /*6efe0*/  IMAD.MOV.U32 R227, RZ, RZ, R212 ;  /* 0x000000ffffe37224 */ /* 0x000fc600078e00d4 */
[----:B------:R-:W4:Y:S04]  /*6eff0*/  LDL.LU R225, [R1+0x10d4] ;  /* 0x0010d40001e17983 */ /* 0x000f280000300800 */
[----:B------:R-:W4:Y:S04]  /*6f000*/  LDL.LU R226, [R1+0x10d8] ;  /* 0x0010d80001e27983 */ /* 0x000f280000300800 */
[----:B------:R-:W4:Y:S01]  /*6f010*/  LDL.LU R212, [R1+0x4f4c] ;  /* 0x004f4c0001d47983 */ /* 0x000f220000300800 */
[----:B--2---:R-:W-:Y:S01]  /*6f020*/  MOV R223, R213 ;  /* 0x000000d500df7202 */ /* 0x004fe20000000f00 */
[----:B---3--:R-:W-:-:S02]  /*6f030*/  IMAD.MOV.U32 R222, RZ, RZ, R214 ;  /* 0x000000ffffde7224 */ /* 0x008fc400078e00d6 */
[----:B----4-:R-:W-:Y:S02]  /*6f040*/  IMAD.MOV.U32 R220, RZ, RZ, R208 ;  /* 0x000000ffffdc7224 */ /* 0x010fe400078e00d0 */
[----:B------:R-:W2:Y:S01]  /*6f050*/  LDL.LU R208, [R1+0x4f48] ;  /* 0x004f480001d07983 */ /* 0x000ea20000300800 */
[----:B------:R-:W-:-:S03]  /*6f060*/  IMAD.MOV.U32 R221, RZ, RZ, R215 ;  /* 0x000000ffffdd7224 */ /* 0x000fc600078e00d7 */
[----:B------:R-:W1:Y:S04]  /*6f070*/  LDL.LU R215, [R1+0x4f44] ;  /* 0x004f440001d77983 */ /* 0x000e680000300800 */
[----:B------:R-:W3:Y:S04]  /*6f080*/  LDL.LU R214, [R1+0x4f40] ;  /* 0x004f400001d67983 */ /* 0x000ee80000300800 */
[----:B------:R-:W4:Y:S04]  /*6f090*/  LDL.LU R213, [R1+0x4f3c] ;  /* 0x004f3c0001d57983 */ /* 0x000f280000300800 */
[----:B------:R-:W2:Y:S01]  /*6f0a0*/  LDL.LU R236, [R1+0x10f0] ;  /* 0x0010f00001ec7983 */ /* 0x000ea20000300800 */
[----:B------:R-:W-:-:S03]  /*6f0b0*/  IMAD.MOV.U32 R239, RZ, RZ, R212 ;  /* 0x000000ffffef7224 */ /* 0x000fc600078e00d4 */
        /* <DEDUP_REMOVED lines=9> */
[----:B------:R-:W3:Y:S01]  /*6f150*/  LDL.LU R54, [R1+0x1128] ;  /* 0x0011280001367983 */ /* 0x000ee20000300800 */
[----:B--2---:R-:W-:-:S03]  /*6f160*/  IMAD.MOV.U32 R55, RZ, RZ, R212 ;  /* 0x000000ffff377224 */ /* 0x004fc600078e00d4 */
        /* <DEDUP_REMOVED lines=37> */
[----:B----4-:R-:W-:-:S03]  /*6f3c0*/  IMAD.MOV.U32 R44, RZ, RZ, R213 ;  /* 0x000000ffff2c7224 */ /* 0x010fc600078e00d5 */
[----:B------:R-:W4:Y:S01]  /*6f3d0*/  LDL.LU R60, [R1+0x1140] ;  /* 0x00114000013c7983 */ /* 0x000f220000300800 */
[----:B---3--:R-:W-:-:S03]  /*6f3e0*/  IMAD.MOV.U32 R45, RZ, RZ, R214 ;  /* 0x000000ffff2d7224 */ /* 0x008fc600078e00d6 */
[----:B------:R-:W4:Y:S01]  /*6f3f0*/  LDL.LU R61, [R1+0x1144] ;  /* 0x00114400013d7983 */ /* 0x000f220000300800 */
[----:B-1----:R-:W-:-:S03]  /*6f400*/  MOV R46, R215 ;  /* 0x000000d7002e7202 */ /* 0x002fc60000000f00 */
[----:B------:R-:W4:Y:S01]  /*6f410*/  LDL.LU R62, [R1+0x1148] ;  /* 0x00114800013e7983 */ /* 0x000f220000300800 */
[----:B------:R-:W-:Y:S02]  /*6f420*/  IMAD.MOV.U32 R47, RZ, RZ, R208 ;  /* 0x000000ffff2f7224 */ /* 0x000fe400078e00d0 */
[----:B------:R-:W-:Y:S02]  /*6f430*/  IMAD.MOV.U32 R228, RZ, RZ, R209 ;  /* 0x000000ffffe47224 */ /* 0x000fe400078e00d1 */
[----:B------:R-:W-:Y:S02]  /*6f440*/  IMAD.MOV.U32 R229, RZ, RZ, R210 ;  /* 0x000000ffffe57224 */ /* 0x000fe400078e00d2 */
[----:B------:R-:W-:Y:S02]  /*6f450*/  IMAD.MOV.U32 R230, RZ, RZ, R211 ;  /* 0x000000ffffe67224 */ /* 0x000fe400078e00d3 */
[----:B--2---:R-:W-:Y:S02]  /*6f460*/  IMAD.MOV.U32 R63, RZ, RZ, R212 ;  /* 0x000000ffff3f7224 */ /* 0x004fe400078e00d4 */
        /* <DEDUP_REMOVED lines=12> */
[----:B------:R-:W4:Y:S01]  /*6f530*/  LDL.LU R243, [R1+0x108c] ;  /* 0x00108c0001f37983 */ /* 0x000f220000300800 */
[----:B------:R-:W-:Y:S08]  /*6f540*/  HMMA.1688.F32.TF32 R76, R36, R120, R76 ;  /* 0x00000078244c723c */ /* 0x000ff0000008104c */
[C---:B------:R-:W-:Y:S08]  /*6f550*/  HMMA.1688.F32.TF32 R56, R40.reuse, R12, R56 ;  /* 0x0000000c2838723c */ /* 0x040ff00000081038 */
[C---:B------:R-:W-:Y:S08]  /*6f560*/  HMMA.1688.F32.TF32 R52, R40.reuse, R16, R52 ;  /* 0x000000102834723c */ /* 0x040ff00000081034 */
[----:B------:R-:W-:Y:S08]  /*6f570*/  HMMA.1688.F32.TF32 R64, R40, R4, R64 ;  /* 0x000000042840723c */ /* 0x000ff00000081040 */
[C---:B--2---:R-:W-:Y:S08]  /*6f580*/  HMMA.1688.F32.TF32 R128, R36.reuse, R96, R212 ;  /* 0x000000602480723c */ /* 0x044ff000000810d4 */
[C---:B---3--:R-:W-:Y:S01]  /*6f590*/  HMMA.1688.F32.TF32 R132, R36.reuse, R68, R208 ;  /* 0x000000442484723c */ /* 0x048fe200000810d0 */
[----:B------:R-:W-:Y:S04]  /*6f5a0*/  LDS R208, [R2+0x84300] ;  /* 0x0843000002d07984 */ /* 0x000fe80000000800 */
[----:B------:R-:W-:Y:S04]  /*6f5b0*/  LDS R210, [R2+0x85300] ;  /* 0x0853000002d27984 */ /* 0x000fe80000000800 */
[----:B------:R-:W-:Y:S04]  /*6f5c0*/  LDS R209, [R14+0x84300] ;  /* 0x084300000ed17984 */ /* 0x000fe80000000800 */
[----:B------:R-:W-:Y:S10]  /*6f5d0*/  LDS R211, [R14+0x85300] ;  /* 0x085300000ed37984 */ /* 0x000ff40000000800 */
        /* <DEDUP_REMOVED lines=26> */
[C---:B----4-:R-:W-:Y:S03]  /*6f780*/  HMMA.1688.F32.TF32 R36, R40.reuse, R8, R60 ;  /* 0x000000082824723c */ /* 0x050fe6000008103c */
[----:B------:R-:W-:Y:S04]  /*6f790*/  STL.64 [R1+0x110], R64 ;  /* 0x0001104001007387 */ /* 0x000fe80000100a00 */
[----:B------:R-:W-:Y:S04]  /*6f7a0*/  STL.64 [R1+0x118], R66 ;  /* 0x0001184201007387 */ /* 0x000fe80000100a00 */
[----:B------:R-:W-:Y:S04]  /*6f7b0*/  LDS R73, [R3+0x84300] ;  /* 0x0843000003497984 */ /* 0x000fe80000000800 */
[----:B------:R-:W1:Y:S08]  /*6f7c0*/  LDS R75, [R3+0x85300] ;  /* 0x08530000034b7984 */ /* 0x000e700000000800 */
[----:B------:R-:W-:Y:S04]  /*6f7d0*/  STL.64 [R1+0x100], R36 ;  /* 0x0001002401007387 */ /* 0x000fe80000100a00 */
[----:B------:R2:W-:Y:S02]  /*6f7e0*/  STL.64 [R1+0x108], R38 ;  /* 0x0001082601007387 */ /* 0x0005e40000100a00 */
[C---:B--2---:R-:W-:Y:S02]  /*6f7f0*/  HMMA.1688.F32.TF32 R36, R40.reuse, R20, R48 ;  /* 0x000000142824723c */ /* 0x044fe40000081030 */
[----:B------:R-:W-:Y:S04]  /*6f800*/  STL.64 [R1+0xf0], R56 ;  /* 0x0000f03801007387 */ /* 0x000fe80000100a00 */
[----:B------:R-:W-:Y:S02]  /*6f810*/  STL.64 [R1+0xf8], R58 ;  /* 0x0000f83a01007387 */ /* 0x000fe40000100a00 */
[C---:B------:R-:W-:Y:S02]  /*6f820*/  HMMA.1688.F32.TF32 R48, R40.reuse, R24, R44 ;  /* 0x000000182830723c */ /* 0x040fe4000008102c */
[----:B------:R-:W-:Y:S04]  /*6f830*/  STL.64 [R1+0xe0], R52 ;  /* 0x0000e03401007387 */ /* 0x000fe80000100a00 */
[----:B------:R-:W-:Y:S02]  /*6f840*/  STL.64 [R1+0xe8], R54 ;  /* 0x0000e83601007387 */ /* 0x000fe40000100a00 */
[C---:B------:R-:W-:Y:S07]  /*6f850*/  HMMA.1688.F32.TF32 R44, R40.reuse, R28, R236 ;  /* 0x0000001c282c723c */ /* 0x040fee00000810ec */
[----:B------:R-:W-:Y:S04]  /*6f860*/  STL.64 [R1+0xd0], R36 ;  /* 0x0000d02401007387 */ /* 0x000fe80000100a00 */
[----:B------:R2:W-:Y:S02]  /*6f870*/  STL.64 [R1+0xd8], R38 ;  /* 0x0000d82601007387 */ /* 0x0005e40000100a00 */
[C---:B--2---:R-:W-:Y:S02]  /*6f880*/  HMMA.1688.F32.TF32 R36, R40.reuse, R68, R220 ;  /* 0x000000442824723c */ /* 0x044fe400000810dc */
[----:B------:R-:W-:Y:S04]  /*6f890*/  STL.64 [R1+0xc0], R48 ;  /* 0x0000c03001007387 */ /* 0x000fe80000100a00 */
[----:B------:R2:W-:Y:S04]  /*6f8a0*/  STL.64 [R1+0xc8], R50 ;  /* 0x0000c83201007387 */ /* 0x0005e80000100a00 */
[----:B------:R-:W-:Y:S04]  /*6f8b0*/  STL.64 [R1+0xb0], R44 ;  /* 0x0000b02c01007387 */ /* 0x000fe80000100a00 */
[----:B------:R3:W-:Y:S01]  /*6f8c0*/  STL.64 [R1+0xb8], R46 ;  /* 0x0000b82e01007387 */ /* 0x0007e20000100a00 */
[C---:B--2---:R-:W-:Y:S08]  /*6f8d0*/  HMMA.1688.F32.TF32 R48, R40.reuse, R96, R224 ;  /* 0x000000602830723c */ /* 0x044ff000000810e0 */
[----:B------:R-:W-:Y:S01]  /*6f8e0*/  STL.64 [R1+0xa0], R36 ;  /* 0x0000a02401007387 */ /* 0x000fe20000100a00 */
[C---:B---3--:R-:W-:Y:S03]  /*6f8f0*/  HMMA.1688.F32.TF32 R44, R40.reuse, R100, R228 ;  /* 0x00000064282c723c */ /* 0x048fe600000810e4 */
[----:B------:R2:W-:Y:S05]  /*6f900*/  STL.64 [R1+0xa8], R38 ;  /* 0x0000a82601007387 */ /* 0x0005ea0000100a00 */
[C---:B--2---:R-:W-:Y:S06]  /*6f910*/  HMMA.1688.F32.TF32 R36, R40.reuse, R104, R232 ;  /* 0x000000682824723c */ /* 0x044fec00000810e8 */
[----:B------:R-:W-:Y:S04]  /*6f920*/  STL.64 [R1+0x90], R48 ;  /* 0x0000903001007387 */ /* 0x000fe80000100a00 */
[----:B------:R2:W-:Y:S05]  /*6f930*/  STL.64 [R1+0x98], R50 ;  /* 0x0000983201007387 */ /* 0x0005ea0000100a00 */
[----:B------:R-:W-:Y:S04]  /*6f940*/  STL.64 [R1+0x80], R44 ;  /* 0x0000802c01007387 */ /* 0x000fe80000100a00 */
[----:B------:R3:W-:Y:S01]  /*6f950*/  STL.64 [R1+0x88], R46 ;  /* 0x0000882e01007387 */ /* 0x0007e20000100a00 */
[C---:B--2---:R-:W-:Y:S03]  /*6f960*/  HMMA.1688.F32.TF32 R48, R40.reuse, R108, R244 ;  /* 0x0000006c2830723c */ /* 0x044fe600000810f4 */
[----:B------:R-:W-:Y:S05]  /*6f970*/  STL.64 [R1+0x70], R36 ;  /* 0x0000702401007387 */ /* 0x000fea0000100a00 */
[C---:B---3--:R-:W-:Y:S01]  /*6f980*/  HMMA.1688.F32.TF32 R44, R40.reuse, R112, R248 ;  /* 0x00000070282c723c */ /* 0x048fe200000810f8 */
[----:B------:R2:W-:Y:S07]  /*6f990*/  STL.64 [R1+0x78], R38 ;  /* 0x0000782601007387 */ /* 0x0005ee0000100a00 */
[C---:B--2---:R-:W-:Y:S07]  /*6f9a0*/  HMMA.1688.F32.TF32 R36, R40.reuse, R116, R240 ;  /* 0x000000742824723c */ /* 0x044fee00000810f0 */
[----:B------:R2:W-:Y:S04]  /*6f9b0*/  STL.64 [R1+0x60], R48 ;  /* 0x0000603001007387 */ /* 0x0005e80000100a00 */
[----:B------:R3:W-:Y:S04]  /*6f9c0*/  STL.64 [R1+0x68], R50 ;  /* 0x0000683201007387 */ /* 0x0007e80000100a00 */
[----:B------:R-:W4:Y:S04]  /*6f9d0*/  LDL.LU R220, [R1+0x280] ;  /* 0x0002800001dc7983 */ /* 0x000f280000300800 */
[----:B------:R1:W-:Y:S04]  /*6f9e0*/  STL.64 [R1+0x50], R44 ;  /* 0x0000502c01007387 */ /* 0x0003e80000100a00 */
[----:B------:R1:W-:Y:S04]  /*6f9f0*/  STL.64 [R1+0x58], R46 ;  /* 0x0000582e01007387 */ /* 0x0003e80000100a00 */
[----:B------:R-:W-:Y:S04]  /*6fa00*/  STL.64 [R1+0x40], R36 ;  /* 0x0000402401007387 */ /* 0x000fe80000100a00 */
[----:B------:R1:W-:Y:S04]  /*6fa10*/  STL.64 [R1+0x48], R38 ;  /* 0x0000482601007387 */ /* 0x0003e80000100a00 */
        /* <DEDUP_REMOVED lines=60> */
[----:B---3--:R-:W-:Y:S01]  /*6fde0*/  HMMA.1688.F32.TF32 R80, R40, R120, R232 ;  /* 0x000000782850723c */ /* 0x008fe200000810e8 */
[----:B------:R-:W2:Y:S11]  /*6fdf0*/  LDL.LU R232, [R1+0x2a0] ;  /* 0x0002a00001e87983 */ /* 0x000eb60000300800 */
[----:B------:R-:W-:Y:S11]  /*6fe00*/  @!UPT UIADD3 URZ, URZ, URZ, URZ ;  /* 0x0000003f3f3ff290 */ /* 0x000ff6000fffe03f */
[----:B------:R-:W-:Y:S04]  /*6fe10*/  STL.64 [R1+0x30], R80 ;  /* 0x0000305001007387 */ /* 0x000fe80000100a00 */
[----:B------:R-:W-:Y:S04]  /*6fe20*/  STL.64 [R1+0x38], R82 ;  /* 0x0000385201007387 */ /* 0x000fe80000100a00 */
        /* <DEDUP_REMOVED lines=8> */
[----:B------:R-:W3:Y:S01]  /*6feb0*/  LDL.LU R243, [R1+0x2cc] ;  /* 0x0002cc0001f37983 */ /* 0x000ee20000300800 */
[C---:B----4-:R-:W-:Y:S08]  /*6fec0*/  HMMA.1688.F32.TF32 R40, R32.reuse, R4, R76 ;  /* 0x000000042028723c */ /* 0x050ff0000008104c */
[C---:B-1----:R-:W-:Y:S08]  /*6fed0*/  HMMA.1688.F32.TF32 R36, R32.reuse, R8, R228 ;  /* 0x000000082024723c */ /* 0x042ff000000810e4 */
[C---:B------:R-:W-:Y:S07]  /*6fee0*/  HMMA.1688.F32.TF32 R248, R32.reuse, R12, R248 ;  /* 0x0000000c20f8723c */ /* 0x040fee00000810f8 */
[----:B------:R-:W-:Y:S04]  /*6fef0*/  STL.64 [R1+0x10], R40 ;  /* 0x0000102801007387 */ /* 0x000fe80000100a00 */
[----:B------:R1:W-:Y:S04]  /*6ff00*/  STL.64 [R1+0x18], R42 ;  /* 0x0000182a01007387 */ /* 0x0003e80000100a00 */
[----:B------:R-:W4:Y:S04]  /*6ff10*/  LDL.LU R228, [R1+0x2b0] ;  /* 0x0002b00001e47983 */ /* 0x000f280000300800 */
[----:B------:R-:W-:Y:S01]  /*6ff20*/  STL.64 [R1], R36 ;  /* 0x0000002401007387 */ /* 0x000fe20000100a00 */
[C---:B-1----:R-:W-:Y:S03]  /*6ff30*/  HMMA.1688.F32.TF32 R40, R32.reuse, R16, R64 ;  /* 0x000000102028723c */ /* 0x042fe60000081040 */
[----:B------:R1:W-:Y:S04]  /*6ff40*/  STL.64 [R1+0x8], R38 ;  /* 0x0000082601007387 */ /* 0x0003e80000100a00 */
[----:B------:R-:W4:Y:S04]  /*6ff50*/  LDL.LU R229, [R1+0x2b4] ;  /* 0x0002b40001e57983 */ /* 0x000f280000300800 */
[----:B------:R-:W4:Y:S01]  /*6ff60*/  LDL.LU R230, [R1+0x2b8] ;  /* 0x0002b80001e67983 */ /* 0x000f220000300800 */
[C---:B-1----:R-:W-:Y:S03]  /*6ff70*/  HMMA.1688.F32.TF32 R36, R32.reuse, R20, R60 ;  /* 0x000000142024723c */ /* 0x042fe6000008103c */
[----:B------:R-:W4:Y:S04]  /*6ff80*/  LDL.LU R231, [R1+0x2bc] ;  /* 0x0002bc0001e77983 */ /* 0x000f280000300800 */
[----:B------:R-:W-:Y:S01]  /*6ff90*/  STL.64 [R1+0x4cb8], R250 ;  /* 0x004cb8fa01007387 */ /* 0x000fe20000100a00 */
[C---:B------:R-:W-:Y:S03]  /*6ffa0*/  HMMA.1688.F32.TF32 R56, R32.reuse, R24, R56 ;  /* 0x000000182038723c */ /* 0x040fe60000081038 */
[----:B------:R-:W-:Y:S04]  /*6ffb0*/  STL.64 [R1+0x4cb0], R248 ;  /* 0x004cb0f801007387 */ /* 0x000fe80000100a00 */
[----:B------:R-:W-:Y:S04]  /*6ffc0*/  STL.64 [R1+0x1e0], R40 ;  /* 0x0001e02801007387 */ /* 0x000fe80000100a00 */
[----:B------:R1:W-:Y:S01]  /*6ffd0*/  STL.64 [R1+0x1e8], R42 ;  /* 0x0001e82a01007387 */ /* 0x0003e20000100a00 */
[C---:B------:R-:W-:Y:S03]  /*6ffe0*/  HMMA.1688.F32.TF32 R244, R32.reuse, R96, R244 ;  /* 0x0000006020f4723c */ /* 0x040fe600000810f4 */
[----:B------:R-:W-:Y:S04]  /*6fff0*/  STL.64 [R1+0x1d0], R36 ;  /* 0x0001d02401007387 */ /* 0x000fe80000100a00 */
[----:B------:R1:W-:Y:S02]  /*70000*/  STL.64 [R1+0x1d8], R38 ;  /* 0x0001d82601007387 */ /* 0x0003e40000100a00 */
[C---:B-1----:R-:W-:Y:S08]  /*70010*/  HMMA.1688.F32.TF32 R40, R32.reuse, R28, R52 ;  /* 0x0000001c2028723c */ /* 0x042ff00000081034 */
[C---:B------:R-:W-:Y:S01]  /*70020*/  HMMA.1688.F32.TF32 R36, R32.reuse, R68, R48 ;  /* 0x000000442024723c */ /* 0x040fe20000081030 */
[----:B------:R-:W-:Y:S04]  /*70030*/  STL.64 [R1+0x1c0], R56 ;  /* 0x0001c03801007387 */ /* 0x000fe80000100a00 */
[----:B------:R-:W-:Y:S10]  /*70040*/  STL.64 [R1+0x1c8], R58 ;  /* 0x0001c83a01007387 */ /* 0x000ff40000100a00 */
[----:B------:R-:W-:Y:S04]  /*70050*/  STL.64 [R1+0x1b0], R40 ;  /* 0x0001b02801007387 */ /* 0x000fe80000100a00 */
[----:B------:R-:W-:Y:S04]  /*70060*/  STL.64 [R1+0x1b8], R42 ;  /* 0x0001b82a01007387 */ /* 0x000fe80000100a00 */
[----:B------:R-:W-:Y:S04]  /*70070*/  STL.64 [R1+0x4c40], R246 ;  /* 0x004c40f601007387 */ /* 0x000fe80000100a00 */
[----:B------:R-:W-:Y:S04]  /*70080*/  STL.64 [R1+0x1a0], R36 ;  /* 0x0001a02401007387 */ /* 0x000fe80000100a00 */
[----:B------:R1:W-:Y:S02]  /*70090*/  STL.64 [R1+0x1a8], R38 ;  /* 0x0001a82601007387 */ /* 0x0003e40000100a00 */
[C---:B-1----:R-:W-:Y:S02]  /*700a0*/  HMMA.1688.F32.TF32 R36, R32.reuse, R100, R44 ;  /* 0x000000642024723c */ /* 0x042fe4000008102c */
[----:B------:R-:W-:Y:S06]  /*700b0*/  STL.64 [R1+0x4c38], R244 ;  /* 0x004c38f401007387 */ /* 0x000fec0000100a00 */
[C---:B------:R-:W-:Y:S08]  /*700c0*/  HMMA.1688.F32.TF32 R44, R32.reuse, R104, R236 ;  /* 0x00000068202c723c */ /* 0x040ff000000810ec */
[C---:B------:R-:W-:Y:S07]  /*700d0*/  HMMA.1688.F32.TF32 R40, R32.reuse, R108, R220 ;  /* 0x0000006c2028723c */ /* 0x040fee00000810dc */
[----:B------:R-:W-:Y:S04]  /*700e0*/  STL.64 [R1+0x250], R36 ;  /* 0x0002502401007387 */ /* 0x000fe80000100a00 */
[----:B------:R1:W-:Y:S02]  /*700f0*/  STL.64 [R1+0x258], R38 ;  /* 0x0002582601007387 */ /* 0x0003e40000100a00 */
[----:B-1----:R-:W-:Y:S02]  /*70100*/  HMMA.1688.F32.TF32 R36, R32, R112, R224 ;  /* 0x000000702024723c */ /* 0x002fe400000810e0 */
[----:B------:R-:W-:Y:S04]  /*70110*/  STL.64 [R1+0x240], R44 ;  /* 0x0002402c01007387 */ /* 0x000fe80000100a00 */
[----:B------:R-:W-:Y:S04]  /*70120*/  STL.64 [R1+0x248], R46 ;  /* 0x0002482e01007387 */ /* 0x000fe80000100a00 */
[----:B------:R-:W-:Y:S04]  /*70130*/  STL.64 [R1+0x230], R40 ;  /* 0x0002302801007387 */ /* 0x000fe80000100a00 */
[----:B------:R2:W-:Y:S10]  /*70140*/  STL.64 [R1+0x238], R42 ;  /* 0x0002382a01007387 */ /* 0x0005f40000100a00 */
[----:B------:R-:W-:Y:S01]  /*70150*/  IMAD.MOV.U32 R247, RZ, RZ, R36 ;  /* 0x000000fffff77224 */ /* 0x000fe200078e0024 */
[----:B------:R-:W-:Y:S01]  /*70160*/  MOV R246, R37 ;  /* 0x0000002500f67202 */ /* 0x000fe20000000f00 */
[----:B------:R-:W-:-:S02]  /*70170*/  IMAD.MOV.U32 R245, RZ, RZ, R38 ;  /* 0x000000fffff57224 */ /* 0x000fc400078e0026 */
[----:B------:R-:W-:-:S05]  /*70180*/  IMAD.MOV.U32 R244, RZ, RZ, R39 ;  /* 0x000000fffff47224 */ /* 0x000fca00078e0027 */
[----:B------:R1:W-:Y:S04]  /*70190*/  STL [R1+0x4c84], R244 ;  /* 0x004c84f401007387 */ /* 0x0003e80000100800 */
[----:B------:R-:W-:Y:S04]  /*701a0*/  STL [R1+0x4c80], R246 ;  /* 0x004c80f601007387 */ /* 0x000fe80000100800 */
[----:B------:R-:W-:Y:S04]  /*701b0*/  STL [R1+0x4c7c], R247 ;  /* 0x004c7cf701007387 */ /* 0x000fe80000100800 */
[----:B------:R1:W-:Y:S01]  /*701c0*/  STL [R1+0x4c78], R245 ;  /* 0x004c78f501007387 */ /* 0x0003e20000100800 */
[C---:B--2---:R-:W-:Y:S03]  /*701d0*/  HMMA.1688.F32.TF32 R40, R32.reuse, R116, R232 ;  /* 0x000000742028723c */ /* 0x044fe600000810e8 */
[----:B------:R-:W2:Y:S05]  /*701e0*/  LDL.LU R232, [R1+0x2d0] ;  /* 0x0002d00001e87983 */ /* 0x000eaa0000300800 */
[C---:B---3--:R-:W-:Y:S11]  /*701f0*/  HMMA.1688.F32.TF32 R36, R32.reuse, R120, R240 ;  /* 0x000000782024723c */ /* 0x048ff600000810f0 */
[----:B------:R-:W-:Y:S04]  /*70200*/  @!UPT UIADD3 URZ, URZ, URZ, URZ ;  /* 0x0000003f3f3ff290 */ /* 0x000fe8000fffe03f */
        /* <DEDUP_REMOVED lines=28> */
[----:B-1----:R-:W-:Y:S01]  /*703d0*/  IMAD.MOV.U32 R244, RZ, RZ, R32 ;  /* 0x000000fffff47224 */ /* 0x002fe200078e0020 */
[----:B------:R-:W-:Y:S01]  /*703e0*/  MOV R245, R35 ;  /* 0x0000002300f57202 */ /* 0x000fe20000000f00 */
[----:B------:R-:W-:Y:S01]  /*703f0*/  IMAD.MOV.U32 R246, RZ, RZ, R33 ;  /* 0x000000fffff67224 */ /* 0x000fe200078e0021 */
[----:B------:R-:W4:Y:S01]  /*70400*/  LDL.LU R224, [R1+0x3b0] ;  /* 0x0003b00001e07983 */ /* 0x000f220000300800 */
[----:B------:R-:W-:-:S03]  /*70410*/  IMAD.MOV.U32 R247, RZ, RZ, R34 ;  /* 0x000000fffff77224 */ /* 0x000fc600078e0022 */
[----:B------:R-:W4:Y:S04]  /*70420*/  LDL.LU R225, [R1+0x3b4] ;  /* 0x0003b40001e17983 */ /* 0x000f280000300800 */
[----:B------:R-:W4:Y:S04]  /*70430*/  LDL.LU R226, [R1+0x3b8] ;  /* 0x0003b80001e27983 */ /* 0x000f280000300800 */
[----:B------:R-:W4:Y:S04]  /*70440*/  LDL.LU R227, [R1+0x3bc] ;  /* 0x0003bc0001e37983 */ /* 0x000f280000300800 */
[----:B------:R-:W-:Y:S04]  /*70450*/  STL [R1+0x4c94], R244 ;  /* 0x004c94f401007387 */ /* 0x000fe80000100800 */
[----:B------:R-:W-:Y:S04]  /*70460*/  STL [R1+0x4c90], R246 ;  /* 0x004c90f601007387 */ /* 0x000fe80000100800 */
[----:B------:R-:W-:Y:S04]  /*70470*/  STL [R1+0x4c8c], R247 ;  /* 0x004c8cf701007387 */ /* 0x000fe80000100800 */
[----:B------:R-:W-:Y:S01]  /*70480*/  STL [R1+0x4c88], R245 ;  /* 0x004c88f501007387 */ /* 0x000fe20000100800 */
        /* <DEDUP_REMOVED lines=15> */
[C---:B-1----:R-:W-:Y:S11]  /*70580*/  HMMA.1688.F32.TF32 R32, R72.reuse, R12, R44 ;  /* 0x0000000c4820723c */ /* 0x042ff6000008102c */
[----:B------:R-:W-:Y:S11]  /*70590*/  @!UPT UIADD3 URZ, URZ, URZ, URZ ;  /* 0x0000003f3f3ff290 */ /* 0x000ff6000fffe03f */
[----:B------:R-:W-:Y:S01]  /*705a0*/  @!UPT UIADD3 URZ, URZ, URZ, URZ ;  /* 0x0000003f3f3ff290 */ /* 0x000fe2000fffe03f */
[----:B------:R4:W-:Y:S01]  /*705b0*/  STL.64 [R1+0x2b8], R34 ;  /* 0x0002b82201007387 */ /* 0x0009e20000100a00 */
[----:B------:R-:W-:Y:S02]  /*705c0*/  IMAD.MOV.U32 R247, RZ, RZ, R32 ;  /* 0x000000fffff77224 */ /* 0x000fe400078e0020 */
[----:B------:R-:W-:Y:S02]  /*705d0*/  IMAD.MOV.U32 R245, RZ, RZ, R33 ;  /* 0x000000fffff57224 */ /* 0x000fe400078e0021 */
[C---:B----4-:R-:W-:Y:S01]  /*705e0*/  HMMA.1688.F32.TF32 R32, R72.reuse, R16, R236 ;  /* 0x000000104820723c */ /* 0x050fe200000810ec */
[----:B------:R-:W-:Y:S04]  /*705f0*/  STL [R1+0x4c9c], R247 ;  /* 0x004c9cf701007387 */ /* 0x000fe80000100800 */
[----:B------:R-:W-:Y:S04]  /*70600*/  STL [R1+0x4c98], R245 ;  /* 0x004c98f501007387 */ /* 0x000fe80000100800 */
[----:B------:R-:W4:Y:S11]  /*70610*/  LDL.LU R2, [R1+0x4f10] ;  /* 0x004f100001027983 */ /* 0x000f360000300800 */
[----:B------:R-:W-:Y:S03]  /*70620*/  @!UPT UIADD3 URZ, URZ, URZ, URZ ;  /* 0x0000003f3f3ff290 */ /* 0x000fe6000fffe03f */
[----:B------:R1:W-:Y:S01]  /*70630*/  STL.64 [R1+0x2a0], R32 ;  /* 0x0002a02001007387 */ /* 0x0003e20000100a00 */
[----:B------:R-:W-:Y:S02]  /*70640*/  IMAD.MOV.U32 R244, RZ, RZ, R34 ;  /* 0x000000fffff47224 */ /* 0x000fe400078e0022 */
[----:B------:R-:W-:Y:S02]  /*70650*/  IMAD.MOV.U32 R246, RZ, RZ, R35 ;  /* 0x000000fffff67224 */ /* 0x000fe400078e0023 */
[C---:B-1----:R-:W-:Y:S03]  /*70660*/  HMMA.1688.F32.TF32 R32, R72.reuse, R20, R220 ;  /* 0x000000144820723c */ /* 0x042fe600000810dc */
[----:B------:R-:W-:Y:S04]  /*70670*/  STL [R1+0x4ca4], R246 ;  /* 0x004ca4f601007387 */ /* 0x000fe80000100800 */
[----:B------:R-:W-:Y:S01]  /*70680*/  STL [R1+0x4ca0], R244 ;  /* 0x004ca0f401007387 */ /* 0x000fe20000100800 */
[C---:B------:R-:W-:Y:S11]  /*70690*/  HMMA.1688.F32.TF32 R36, R72.reuse, R24, R224 ;  /* 0x000000184824723c */ /* 0x040ff600000810e0 */
[----:B------:R-:W-:Y:S04]  /*706a0*/  @!UPT UIADD3 URZ, URZ, URZ, URZ ;  /* 0x0000003f3f3ff290 */ /* 0x000fe8000fffe03f */
[----:B------:R1:W-:Y:S01]  /*706b0*/  STL.64 [R1+0x290], R32 ;  /* 0x0002902001007387 */ /* 0x0003e20000100a00 */
[----:B------:R-:W-:Y:S01]  /*706c0*/  IMAD.MOV.U32 R247, RZ, RZ, R34 ;  /* 0x000000fffff77224 */ /* 0x000fe200078e0022 */
[----:B------:R-:W-:Y:S02]  /*706d0*/  MOV R245, R35 ;  /* 0x0000002300f57202 */ /* 0x000fe40000000f00 */
[----:B-1----:R-:W-:Y:S02]  /*706e0*/  HMMA.1688.F32.TF32 R32, R72, R28, R228 ;  /* 0x0000001c4820723c */ /* 0x002fe400000810e4 */
[----:B------:R1:W-:Y:S04]  /*706f0*/  STL [R1+0x4cac], R247 ;  /* 0x004cacf701007387 */ /* 0x0003e80000100800 */
[----:B------:R1:W-:Y:S04]  /*70700*/  STL [R1+0x4ca8], R245 ;  /* 0x004ca8f501007387 */ /* 0x0003e80000100800 */
[----:B------:R-:W-:Y:S04]  /*70710*/  STL.64 [R1+0x280], R36 ;  /* 0x0002802401007387 */ /* 0x000fe80000100a00 */
[----:B------:R-:W-:Y:S10]  /*70720*/  STL.64 [R1+0x288], R38 ;  /* 0x0002882601007387 */ /* 0x000ff40000100a00 */
[----:B-1----:R-:W-:-:S02]  /*70730*/  IMAD.MOV.U32 R247, RZ, RZ, R32 ;  /* 0x000000fffff77224 */ /* 0x002fc400078e0020 */
[----:B------:R-:W-:Y:S02]  /*70740*/  IMAD.MOV.U32 R246, RZ, RZ, R34 ;  /* 0x000000fffff67224 */ /* 0x000fe400078e0022 */
[----:B------:R-:W-:Y:S02]  /*70750*/  IMAD.MOV.U32 R245, RZ, RZ, R33 ;  /* 0x000000fffff57224 */ /* 0x000fe400078e0021 */
[----:B------:R-:W-:Y:S01]  /*70760*/  IMAD.MOV.U32 R244, RZ, RZ, R35 ;  /* 0x000000fffff47224 */ /* 0x000fe200078e0023 */
[----:B------:R-:W-:Y:S04]  /*70770*/  STL.64 [R1+0x4cc8], R246 ;  /* 0x004cc8f601007387 */ /* 0x000fe80000100a00 */
[----:B------:R-:W-:Y:S01]  /*70780*/  STL.64 [R1+0x4cc0], R244 ;  /* 0x004cc0f401007387 */ /* 0x000fe20000100a00 */
[C---:B--2---:R-:W-:Y:S11]  /*70790*/  HMMA.1688.F32.TF32 R84, R72.reuse, R68, R232 ;  /* 0x000000444854723c */ /* 0x044ff600000810e8 */
[----:B------:R-:W-:Y:S11]  /*707a0*/  @!UPT UIADD3 URZ, URZ, URZ, URZ ;  /* 0x0000003f3f3ff290 */ /* 0x000ff6000fffe03f */
[----:B------:R-:W-:Y:S01]  /*707b0*/  @!UPT UIADD3 URZ, URZ, URZ, URZ ;  /* 0x0000003f3f3ff290 */ /* 0x000fe2000fffe03f */
[----:B------:R-:W-:Y:S04]  /*707c0*/  STL.64 [R1+0x4b80], R86 ;  /* 0x004b805601007387 */ /* 0x000fe80000100a00 */
[----:B------:R-:W-:Y:S04]  /*707d0*/  STL.64 [R1+0x4b78], R84 ;  /* 0x004b785401007387 */ /* 0x000fe80000100a00 */
        /* <DEDUP_REMOVED lines=24> */
[C---:B---3--:R-:W-:Y:S03]  /*70960*/  HMMA.1688.F32.TF32 R48, R72.reuse, R96, R240 ;  /* 0x000000604830723c */ /* 0x048fe600000810f0 */
        /* <DEDUP_REMOVED lines=13> */
[----:B------:R-:W-:Y:S01]  /*70a40*/  STL.64 [R1+0x4b88], R48 ;  /* 0x004b883001007387 */ /* 0x000fe20000100a00 */
[C---:B--2---:R-:W-:Y:S08]  /*70a50*/  HMMA.1688.F32.TF32 R64, R72.reuse, R120, R224 ;  /* 0x000000784840723c */ /* 0x044ff000000810e0 */
[C---:B----4-:R-:W-:Y:S08]  /*70a60*/  HMMA.1688.F32.TF32 R52, R72.reuse, R100, R52 ;  /* 0x000000644834723c */ /* 0x050ff00000081034 */
[C---:B------:R-:W-:Y:S08]  /*70a70*/  HMMA.1688.F32.TF32 R56, R72.reuse, R104, R56 ;  /* 0x000000684838723c */ /* 0x040ff00000081038 */
[C---:B------:R-:W-:Y:S08]  /*70a80*/  HMMA.1688.F32.TF32 R60, R72.reuse, R108, R44 ;  /* 0x0000006c483c723c */ /* 0x040ff0000008102c */
[C---:B------:R-:W-:Y:S01]  /*70a90*/  HMMA.1688.F32.TF32 R40, R72.reuse, R112, R236 ;  /* 0x000000704828723c */ /* 0x040fe200000810ec */
[----:B------:R-:W-:Y:S07]  /*70aa0*/  STL.64 [R1+0x4ba0], R54 ;  /* 0x004ba03601007387 */ /* 0x000fee0000100a00 */
[C---:B------:R-:W-:Y:S01]  /*70ab0*/  HMMA.1688.F32.TF32 R44, R72.reuse, R116, R220 ;  /* 0x00000074482c723c */ /* 0x040fe200000810dc */
[----:B------:R-:W-:Y:S07]  /*70ac0*/  STL.64 [R1+0x4b98], R52 ;  /* 0x004b983401007387 */ /* 0x000fee0000100a00 */
[----:B---3--:R-:W-:Y:S01]  /*70ad0*/  HMMA.1688.F32.TF32 R72, R72, R124, R232 ;  /* 0x0000007c4848723c */ /* 0x008fe200000810e8 */
        /* <DEDUP_REMOVED lines=11> */
[----:B------:R1:W-:Y:S01]  /*70b90*/  STL.64 [R1+0x4c00], R74 ;  /* 0x004c004a01007387 */ /* 0x0003e20000100a00 */
[----:B------:R-:W-:Y:S03]  /*70ba0*/  HMMA.1688.F32.TF32 R80, R208, R8, R240 ;  /* 0x00000008d050723c */ /* 0x000fe600000810f0 */
[----:B------:R-:W-:Y:S04]  /*70bb0*/  LDS R233, [R14+0x84380] ;  /* 0x084380000ee97984 */ /* 0x000fe80000000800 */
[----:B------:R-:W-:Y:S04]  /*70bc0*/  LDS R235, [R14+0x85380] ;  /* 0x085380000eeb7984 */ /* 0x000fe80000000800 */
[----:B-1----:R-:W2:Y:S04]  /*70bd0*/  LDL R75, [R1+0xb30] ;  /* 0x000b3000014b7983 */ /* 0x002ea80000100800 */
[----:B------:R-:W-:Y:S04]  /*70be0*/  STL.64 [R1+0x4bf8], R72 ;  /* 0x004bf84801007387 */ /* 0x000fe80000100a00 */
[----:B------:R-:W-:Y:S04]  /*70bf0*/  STL.64 [R1+0x4c10], R78 ;  /* 0x004c104e01007387 */ /* 0x000fe80000100a00 */
[----:B------:R1:W-:Y:S04]  /*70c00*/  STL.64 [R1+0x4c08], R76 ;  /* 0x004c084c01007387 */ /* 0x0003e80000100a00 */
        /* <DEDUP_REMOVED lines=46> */
[----:B------:R-:W-:-:S03]  /*70ef0*/  IMAD.MOV.U32 R251, RZ, RZ, R2 ;  /* 0x000000fffffb7224 */ /* 0x000fc600078e0002 */
[----:B--2---:R-:W-:Y:S04]  /*70f00*/  LDS R232, [R75+0x84380] ;  /* 0x084380004be87984 */ /* 0x004fe80000000800 */
[----:B------:R-:W2:Y:S01]  /*70f10*/  LDS R234, [R75+0x85380] ;  /* 0x085380004bea7984 */ /* 0x000ea20000000800 */
[C---:B---3--:R-:W-:Y:S08]  /*70f20*/  HMMA.1688.F32.TF32 R200, R208.reuse, R108, R228 ;  /* 0x0000006cd0c8723c */ /* 0x048ff000000810e4 */
[C---:B----4-:R-:W-:Y:S08]  /*70f30*/  HMMA.1688.F32.TF32 R88, R208.reuse, R68, R88 ;  /* 0x00000044d058723c */ /* 0x050ff00000081058 */
[C---:B------:R-:W-:Y:S08]  /*70f40*/  HMMA.1688.F32.TF32 R216, R208.reuse, R16, R216 ;  /* 0x00000010d0d8723c */ /* 0x040ff000000810d8 */
[C---:B------:R-:W-:Y:S08]  /*70f50*/  HMMA.1688.F32.TF32 R212, R208.reuse, R12, R136 ;  /* 0x0000000cd0d4723c */ /* 0x040ff00000081088 */
[C---:B------:R-:W-:Y:S08]  /*70f60*/  HMMA.1688.F32.TF32 R136, R208.reuse, R20, R132 ;  /* 0x00000014d088723c */ /* 0x040ff00000081084 */
[C---:B------:R-:W-:Y:S07]  /*70f70*/  HMMA.1688.F32.TF32 R132, R208.reuse, R24, R128 ;  /* 0x00000018d084723c */ /* 0x040fee0000081080 */
[----:B------:R-:W-:Y:S01]  /*70f80*/  STL.64 [R1+0x4c30], R214 ;  /* 0x004c30d601007387 */ /* 0x000fe20000100a00 */
[C---:B------:R-:W-:Y:S03]  /*70f90*/  HMMA.1688.F32.TF32 R36, R208.reuse, R28, R92 ;  /* 0x0000001cd024723c */ /* 0x040fe6000008105c */
[----:B------:R3:W-:Y:S05]  /*70fa0*/  STL.64 [R1+0x4c28], R212 ;  /* 0x004c28d401007387 */ /* 0x0007ea0000100a00 */
[C---:B------:R-:W-:Y:S01]  /*70fb0*/  HMMA.1688.F32.TF32 R156, R208.reuse, R96, R236 ;  /* 0x00000060d09c723c */ /* 0x040fe200000810ec */
[----:B------:R-:W-:Y:S07]  /*70fc0*/  STL.64 [R1+0x4c50], R218 ;  /* 0x004c50da01007387 */ /* 0x000fee0000100a00 */
[C---:B------:R-:W-:Y:S01]  /*70fd0*/  HMMA.1688.F32.TF32 R152, R208.reuse, R100, R220 ;  /* 0x00000064d098723c */ /* 0x040fe200000810dc */
[----:B------:R-:W-:Y:S04]  /*70fe0*/  STL.64 [R1+0x4c48], R216 ;  /* 0x004c48d801007387 */ /* 0x000fe80000100a00 */
[----:B------:R-:W-:Y:S03]  /*70ff0*/  STL.64 [R1+0x4c60], R138 ;  /* 0x004c608a01007387 */ /* 0x000fe60000100a00 */
[C---:B------:R-:W-:Y:S01]  /*71000*/  HMMA.1688.F32.TF32 R224, R208.reuse, R104, R224 ;  /* 0x00000068d0e0723c */ /* 0x040fe200000810e0 */
[----:B------:R4:W-:Y:S04]  /*71010*/  STL.64 [R1+0x4c58], R136 ;  /* 0x004c588801007387 */ /* 0x0009e80000100a00 */
[----:B------:R-:W-:Y:S04]  /*71020*/  STL.64 [R1+0x4c70], R134 ;  /* 0x004c708601007387 */ /* 0x000fe80000100a00 */
[----:B------:R-:W-:Y:S04]  /*71030*/  STL.64 [R1+0x4c68], R132 ;  /* 0x004c688401007387 */ /* 0x000fe80000100a00 */
[----:B------:R-:W-:Y:S04]  /*71040*/  STL.64 [R1+0x4cd8], R38 ;  /* 0x004cd82601007387 */ /* 0x000fe80000100a00 */
[----:B------:R2:W-:Y:S04]  /*71050*/  STL.64 [R1+0x4cd0], R36 ;  /* 0x004cd02401007387 */ /* 0x0005e80000100a00 */
[----:B------:R-:W-:Y:S04]  /*71060*/  STL.64 [R1+0x4ce8], R90 ;  /* 0x004ce85a01007387 */ /* 0x000fe80000100a00 */
[----:B------:R-:W-:Y:S04]  /*71070*/  STL.64 [R1+0x4ce0], R88 ;  /* 0x004ce05801007387 */ /* 0x000fe80000100a00 */
[----:B------:R-:W-:Y:S04]  /*71080*/  STL.64 [R1+0x4cf8], R158 ;  /* 0x004cf89e01007387 */ /* 0x000fe80000100a00 */
[----:B------:R-:W-:Y:S04]  /*71090*/  STL.64 [R1+0x4cf0], R156 ;  /* 0x004cf09c01007387 */ /* 0x000fe80000100a00 */
[----:B------:R-:W-:Y:S04]  /*710a0*/  STL.64 [R1+0x4d08], R154 ;  /* 0x004d089a01007387 */ /* 0x000fe80000100a00 */
[----:B------:R-:W-:Y:S01]  /*710b0*/  STL.64 [R1+0x4d00], R152 ;  /* 0x004d009801007387 */ /* 0x000fe20000100a00 */
[----:B------:R-:W-:Y:S03]  /*710c0*/  HMMA.1688.F32.TF32 R92, R208, R112, R240 ;  /* 0x00000070d05c723c */ /* 0x000fe600000810f0 */
        /* <DEDUP_REMOVED lines=74> */
[----:B--2---:R-:W-:Y:S08]  /*71570*/  HMMA.1688.F32.TF32 R140, R196, R12, R140 ;  /* 0x0000000cc48c723c */ /* 0x004ff0000008108c */
[C---:B---3--:R-:W-:Y:S08]  /*71580*/  HMMA.1688.F32.TF32 R204, R208.reuse, R120, R192 ;  /* 0x00000078d0cc723c */ /* 0x048ff000000810c0 */
[C---:B----4-:R-:W-:Y:S08]  /*71590*/  HMMA.1688.F32.TF32 R128, R208.reuse, R116, R128 ;  /* 0x00000074d080723c */ /* 0x050ff00000081080 */
[----:B------:R-:W-:Y:S08]  /*715a0*/  HMMA.1688.F32.TF32 R208, R208, R124, R188 ;  /* 0x0000007cd0d0723c */ /* 0x000ff000000810bc */
[C---:B------:R-:W-:Y:S07]  /*715b0*/  HMMA.1688.F32.TF32 R32, R196.reuse, R4, R184 ;  /* 0x00000004c420723c */ /* 0x040fee00000810b8 */
[----:B------:R-:W-:Y:S01]  /*715c0*/  STL.64 [R1+0x4d48], R130 ;  /* 0x004d488201007387 */ /* 0x000fe20000100a00 */
[C---:B------:R-:W-:Y:S03]  /*715d0*/  HMMA.1688.F32.TF32 R220, R196.reuse, R8, R220 ;  /* 0x00000008c4dc723c */ /* 0x040fe600000810dc */
[----:B------:R-:W-:Y:S05]  /*715e0*/  STL.64 [R1+0x4d40], R128 ;  /* 0x004d408001007387 */ /* 0x000fea0000100a00 */
[C---:B------:R-:W-:Y:S01]  /*715f0*/  HMMA.1688.F32.TF32 R144, R196.reuse, R16, R144 ;  /* 0x00000010c490723c */ /* 0x040fe20000081090 */
[----:B------:R-:W-:Y:S04]  /*71600*/  STL.64 [R1+0x4d58], R206 ;  /* 0x004d58ce01007387 */ /* 0x000fe80000100a00 */
[----:B------:R-:W-:Y:S04]  /*71610*/  STL.64 [R1+0x4d50], R204 ;  /* 0x004d50cc01007387 */ /* 0x000fe80000100a00 */
        /* <DEDUP_REMOVED lines=10> */
[----:B------:R-:W3:Y:S04]  /*716c0*/  LDL.LU R244, [R1+0x450] ;  /* 0x0004500001f47983 */ /* 0x000ee80000300800 */
[----:B------:R-:W3:Y:S04]  /*716d0*/  LDL.LU R245, [R1+0x454] ;  /* 0x0004540001f57983 */ /* 0x000ee80000300800 */
[----:B------:R-:W3:Y:S04]  /*716e0*/  LDL.LU R246, [R1+0x458] ;  /* 0x0004580001f67983 */ /* 0x000ee80000300800 */
[----:B------:R-:W3:Y:S01]  /*716f0*/  LDL.LU R247, [R1+0x45c] ;  /* 0x00045c0001f77983 */ /* 0x000ee20000300800 */
[C---:B------:R-:W-:Y:S03]  /*71700*/  HMMA.1688.F32.TF32 R188, R196.reuse, R116, R240 ;  /* 0x00000074c4bc723c */ /* 0x040fe600000810f0 */
        /* <DEDUP_REMOVED lines=69> */
[----:B---3--:R-:W-:Y:S11]  /*71b60*/  HMMA.1688.F32.TF32 R32, R232, R4, R216 ;  /* 0x00000004e820723c */ /* 0x008ff600000810d8 */
[----:B------:R-:W-:Y:S11]  /*71b70*/  @!UPT UIADD3 URZ, URZ, URZ, URZ ;  /* 0x0000003f3f3ff290 */ /* 0x000ff6000fffe03f */
[----:B------:R-:W-:Y:S01]  /*71b80*/  @!UPT UIADD3 URZ, URZ, URZ, URZ ;  /* 0x0000003f3f3ff290 */ /* 0x000fe2000fffe03f */
[----:B------:R-:W-:Y:S01]  /*71b90*/  STL [R1+0x1470], R32 ;  /* 0x0014702001007387 */ /* 0x000fe20000100800 */
[----:B------:R-:W-:-:S03]  /*71ba0*/  MOV R2, R33 ;  /* 0x0000002100027202 */ /* 0x000fc60000000f00 */
[----:B------:R4:W-:Y:S02]  /*71bb0*/  STL.64 [R1+0x1478], R34 ;  /* 0x0014782201007387 */ /* 0x0009e40000100a00 */
[----:B----4-:R-:W-:Y:S02]  /*71bc0*/  HMMA.1688.F32.TF32 R32, R232, R12, R80 ;  /* 0x0000000ce820723c */ /* 0x010fe40000081050 */
[----:B------:R1:W-:Y:S11]  /*71bd0*/  STL [R1+0x4b6c], R2 ;  /* 0x004b6c0201007387 */ /* 0x0003f60000100800 */
[----:B------:R-:W-:Y:S10]  /*71be0*/  @!UPT UIADD3 URZ, URZ, URZ, URZ ;  /* 0x0000003f3f3ff290 */ /* 0x000ff4000fffe03f */
[----:B------:R-:W-:Y:S01]  /*71bf0*/  STL.64 [R1+0x1450], R32 ;  /* 0x0014502001007387 */ /* 0x000fe20000100a00 */
[----:B-1----:R-:W-:-:S03]  /*71c00*/  IMAD.MOV.U32 R2, RZ, RZ, R35 ;  /* 0x000000ffff027224 */ /* 0x002fc600078e0023 */
[----:B------:R-:W-:Y:S04]  /*71c10*/  STL.64 [R1+0x1460], R36 ;  /* 0x0014602401007387 */ /* 0x000fe80000100a00 */
[----:B------:R1:W-:Y:S04]  /*71c20*/  STL.64 [R1+0x1468], R38 ;  /* 0x0014682601007387 */ /* 0x0003e80000100a00 */
[----:B------:R2:W-:Y:S01]  /*71c30*/  STL [R1+0x1458], R34 ;  /* 0x0014582201007387 */ /* 0x0005e20000100800 */
[C---:B-1----:R-:W-:Y:S08]  /*71c40*/  HMMA.1688.F32.TF32 R36, R232.reuse, R16, R76 ;  /* 0x00000010e824723c */ /* 0x042ff0000008104c */
[----:B--2---:R-:W-:Y:S01]  /*71c50*/  HMMA.1688.F32.TF32 R32, R232, R20, R64 ;  /* 0x00000014e820723c */ /* 0x004fe20000081040 */
[----:B------:R1:W-:Y:S11]  /*71c60*/  STL [R1+0x4b70], R2 ;  /* 0x004b700201007387 */ /* 0x0003f60000100800 */
[----:B------:R-:W-:Y:S11]  /*71c70*/  @!UPT UIADD3 URZ, URZ, URZ, URZ ;  /* 0x0000003f3f3ff290 */ /* 0x000ff6000fffe03f */
[----:B------:R-:W-:Y:S01]  /*71c80*/  STL.64 [R1+0x1430], R32 ;  /* 0x0014302001007387 */ /* 0x000fe20000100a00 */
[----:B-1----:R-:W-:-:S03]  /*71c90*/  IMAD.MOV.U32 R2, RZ, RZ, R35 ;  /* 0x000000ffff027224 */ /* 0x002fc600078e0023 */
[----:B------:R-:W-:Y:S04]  /*71ca0*/  STL.64 [R1+0x1440], R36 ;  /* 0x0014402401007387 */ /* 0x000fe80000100a00 */
[----:B------:R-:W-:Y:S04]  /*71cb0*/  STL.64 [R1+0x1448], R38 ;  /* 0x0014482601007387 */ /* 0x000fe80000100a00 */
[----:B------:R1:W-:Y:S02]  /*71cc0*/  STL [R1+0x1438], R34 ;  /* 0x0014382201007387 */ /* 0x0003e40000100800 */
[C---:B-1----:R-:W-:Y:S02]  /*71cd0*/  HMMA.1688.F32.TF32 R32, R232.reuse, R24, R236 ;  /* 0x00000018e820723c */ /* 0x042fe400000810ec */
[----:B------:R-:W-:Y:S04]  /*71ce0*/  LDS R236, [R252+0x86000] ;  /* 0x08600000fcec7984 */ /* 0x000fe80000000800 */
[----:B------:R-:W-:Y:S02]  /*71cf0*/  LDS R238, [R252+0x87000] ;  /* 0x08700000fcee7984 */ /* 0x000fe40000000800 */
[C---:B------:R-:W-:Y:S02]  /*71d00*/  HMMA.1688.F32.TF32 R36, R232.reuse, R28, R44 ;  /* 0x0000001ce824723c */ /* 0x040fe4000008102c */
[----:B------:R-:W-:Y:S04]  /*71d10*/  LDS R237, [R3+0x86000] ;  /* 0x0860000003ed7984 */ /* 0x000fe80000000800 */
[----:B------:R-:W1:Y:S09]  /*71d20*/  LDS R239, [R3+0x87000] ;  /* 0x0870000003ef7984 */ /* 0x000e720000000800 */
[----:B------:R-:W-:Y:S04]  /*71d30*/  STL.64 [R1+0x1420], R32 ;  /* 0x0014202001007387 */ /* 0x000fe80000100a00 */
[----:B------:R2:W-:Y:S02]  /*71d40*/  STL.64 [R1+0x1428], R34 ;  /* 0x0014282201007387 */ /* 0x0005e40000100a00 */
[C---:B--2---:R-:W-:Y:S02]  /*71d50*/  HMMA.1688.F32.TF32 R32, R232.reuse, R68, R40 ;  /* 0x00000044e820723c */ /* 0x044fe40000081028 */
[----:B------:R-:W-:Y:S04]  /*71d60*/  STL.64 [R1+0x1410], R36 ;  /* 0x0014102401007387 */ /* 0x000fe80000100a00 */
[----:B------:R2:W-:Y:S02]  /*71d70*/  STL.64 [R1+0x1418], R38 ;  /* 0x0014182601007387 */ /* 0x0005e40000100a00 */
[C---:B------:R-:W-:Y:S08]  /*71d80*/  HMMA.1688.F32.TF32 R40, R232.reuse, R96, R60 ;  /* 0x00000060e828723c */ /* 0x040ff0000008103c */
[C---:B--2---:R-:W-:Y:S07]  /*71d90*/  HMMA.1688.F32.TF32 R36, R232.reuse, R100, R56 ;  /* 0x00000064e824723c */ /* 0x044fee0000081038 */
[----:B------:R-:W-:Y:S04]  /*71da0*/  STL.64 [R1+0x5f0], R32 ;  /* 0x0005f02001007387 */ /* 0x000fe80000100a00 */
[----:B------:R2:W-:Y:S02]  /*71db0*/  STL.64 [R1+0x5f8], R34 ;  /* 0x0005f82201007387 */ /* 0x0005e40000100a00 */
[C---:B--2---:R-:W-:Y:S02]  /*71dc0*/  HMMA.1688.F32.TF32 R32, R232.reuse, R104, R240 ;  /* 0x00000068e820723c */ /* 0x044fe400000810f0 */
[----:B------:R-:W-:Y:S04]  /*71dd0*/  STL.64 [R1+0x1400], R40 ;  /* 0x0014002801007387 */ /* 0x000fe80000100a00 */
[----:B------:R-:W-:Y:S04]  /*71de0*/  STL.64 [R1+0x1408], R42 ;  /* 0x0014082a01007387 */ /* 0x000fe80000100a00 */
[----:B------:R-:W-:Y:S04]  /*71df0*/  STL.64 [R1+0x13f0], R36 ;  /* 0x0013f02401007387 */ /* 0x000fe80000100a00 */
[----:B------:R2:W-:Y:S04]  /*71e00*/  STL.64 [R1+0x13f8], R38 ;  /* 0x0013f82601007387 */ /* 0x0005e80000100a00 */
[----:B------:R-:W-:Y:S04]  /*71e10*/  LDS R241, [R14+0x86000] ;  /* 0x086000000ef17984 */ /* 0x000fe80000000800 */
[----:B------:R3:W-:Y:S01]  /*71e20*/  LDS R243, [R14+0x87000] ;  /* 0x087000000ef37984 */ /* 0x0007e20000000800 */
[C---:B--2---:R-:W-:Y:S03]  /*71e30*/  HMMA.1688.F32.TF32 R36, R232.reuse, R108, R52 ;  /* 0x0000006ce824723c */ /* 0x044fe60000081034 */
[----:B------:R-:W-:Y:S04]  /*71e40*/  STL.64 [R1+0x13e0], R32 ;  /* 0x0013e02001007387 */ /* 0x000fe80000100a00 */
[----:B------:R2:W-:Y:S01]  /*71e50*/  STL.64 [R1+0x13e8], R34 ;  /* 0x0013e82201007387 */ /* 0x0005e20000100a00 */
[----:B------:R-:W-:Y:S03]  /*71e60*/  HMMA.1688.F32.TF32 R40, R232, R116, R84 ;  /* 0x00000074e828723c */ /* 0x000fe60000081054 */
[----:B---3--:R-:W3:Y:S01]  /*71e70*/  LDL.LU R14, [R1+0x4f0c] ;  /* 0x004f0c00010e7983 */ /* 0x008ee20000300800 */
[----:B------:R-:W-:-:S02]  /*71e80*/  IMAD.MOV.U32 R56, RZ, RZ, R119 ;  /* 0x000000ffff387224 */ /* 0x000fc400078e0077 */
[----:B------:R-:W-:Y:S02]  /*71e90*/  IMAD.MOV.U32 R57, RZ, RZ, R114 ;  /* 0x000000ffff397224 */ /* 0x000fe400078e0072 */
[----:B------:R-:W-:Y:S01]  /*71ea0*/  IMAD.MOV.U32 R58, RZ, RZ, R115 ;  /* 0x000000ffff3a7224 */ /* 0x000fe200078e0073 */
[----:B------:R-:W-:Y:S01]  /*71eb0*/  MOV R59, R26 ;  /* 0x0000001a003b7202 */ /* 0x000fe20000000f00 */
[----:B------:R-:W-:Y:S01]  /*71ec0*/  IMAD.MOV.U32 R60, RZ, RZ, R31 ;  /* 0x000000ffff3c7224 */ /* 0x000fe200078e001f */
[----:B--2---:R-:W-:Y:S01]  /*71ed0*/  HMMA.1688.F32.TF32 R32, R232, R112, R48 ;  /* 0x00000070e820723c */ /* 0x004fe20000081030 */
[----:B------:R-:W-:Y:S01]  /*71ee0*/  IMAD.MOV.U32 R61, RZ, RZ, R30 ;  /* 0x000000ffff3d7224 */ /* 0x000fe200078e001e */
[----:B------:R-:W-:Y:S04]  /*71ef0*/  LDS R240, [R75+0x86000] ;  /* 0x086000004bf07984 */ /* 0x000fe80000000800 */
[----:B------:R-:W-:Y:S04]  /*71f00*/  STL.64 [R1+0x13d0], R36 ;  /* 0x0013d02401007387 */ /* 0x000fe80000100a00 */
[----:B------:R2:W-:Y:S01]  /*71f10*/  STL.64 [R1+0x13d8], R38 ;  /* 0x0013d82601007387 */ /* 0x0005e20000100a00 */
[----:B------:R-:W-:-:S02]  /*71f20*/  IMAD.MOV.U32 R62, RZ, RZ, R71 ;  /* 0x000000ffff3e7224 */ /* 0x000fc400078e0047 */
[----:B------:R-:W-:Y:S01]  /*71f30*/  IMAD.MOV.U32 R63, RZ, RZ, R110 ;  /* 0x000000ffff3f7224 */ /* 0x000fe200078e006e */
[----:B------:R-:W-:Y:S01]  /*71f40*/  HMMA.1688.F32.TF32 R148, R196, R20, R148 ;  /* 0x00000014c494723c */ /* 0x000fe20000081094 */
[----:B------:R-:W4:Y:S07]  /*71f50*/  LDS R242, [R75+0x87000] ;  /* 0x087000004bf27984 */ /* 0x000f2e0000000800 */
[C---:B--2---:R-:W-:Y:S01]  /*71f60*/  HMMA.1688.F32.TF32 R36, R232.reuse, R120, R244 ;  /* 0x00000078e824723c */ /* 0x044fe200000810f4 */
[----:B------:R-:W-:Y:S04]  /*71f70*/  STL.64 [R1+0x13c0], R32 ;  /* 0x0013c02001007387 */ /* 0x000fe80000100a00 */
[----:B------:R2:W-:Y:S03]  /*71f80*/  STL.64 [R1+0x13c8], R34 ;  /* 0x0013c82201007387 */ /* 0x0005e60000100a00 */
[----:B--2---:R-:W-:Y:S01]  /*71f90*/  HMMA.1688.F32.TF32 R32, R232, R124, R248 ;  /* 0x0000007ce820723c */ /* 0x004fe200000810f8 */
[----:B------:R2:W-:Y:S01]  /*71fa0*/  STL.64 [R1+0x13b0], R40 ;  /* 0x0013b02801007387 */ /* 0x0005e20000100a00 */
[----:B------:R-:W-:-:S03]  /*71fb0*/  IMAD.MOV.U32 R244, RZ, RZ, R23 ;  /* 0x000000fffff47224 */ /* 0x000fc600078e0017 */
[----:B------:R1:W-:Y:S10]  /*71fc0*/  STL.64 [R1+0x13b8], R42 ;  /* 0x0013b82a01007387 */ /* 0x0003f40000100a00 */
[----:B------:R-:W-:Y:S01]  /*71fd0*/  STL.64 [R1+0x13a0], R36 ;  /* 0x0013a02401007387 */ /* 0x000fe20000100a00 */
[----:B------:R-:W-:-:S03]  /*71fe0*/  IMAD.MOV.U32 R245, RZ, RZ, R22 ;  /* 0x000000fffff57224 */ /* 0x000fc600078e0016 */
[----:B------:R1:W-:Y:S01]  /*71ff0*/  STL.64 [R1+0x13a8], R38 ;  /* 0x0013a82601007387 */ /* 0x0003e20000100a00 */
[----:B------:R-:W-:-:S03]  /*72000*/  IMAD.MOV.U32 R246, RZ, RZ, R27 ;  /* 0x000000fffff67224 */ /* 0x000fc600078e001b */
[----:B------:R-:W3:Y:S01]  /*72010*/  LDL.LU R23, [R1+0x4f08] ;  /* 0x004f080001177983 */ /* 0x000ee20000300800 */
[----:B------:R-:W-:Y:S01]  /*72020*/  MOV R247, R70 ;  /* 0x0000004600f77202 */ /* 0x000fe20000000f00 */
[----:B------:R-:W-:Y:S02]  /*72030*/  IMAD.MOV.U32 R84, RZ, RZ, R127 ;  /* 0x000000ffff547224 */ /* 0x000fe400078e007f */
[----:B------:R-:W-:Y:S02]  /*72040*/  IMAD.MOV.U32 R85, RZ, RZ, R122 ;  /* 0x000000ffff557224 */ /* 0x000fe400078e007a */
[----:B------:R-:W-:Y:S01]  /*72050*/  IMAD.MOV.U32 R86, RZ, RZ, R123 ;  /* 0x000000ffff567224 */ /* 0x000fe200078e007b */
[----:B------:R-:W-:Y:S04]  /*72060*/  STL.64 [R1+0x370], R32 ;  /* 0x0003702001007387 */ /* 0x000fe80000100a00 */
[----:B------:R1:W-:Y:S04]  /*72070*/  STL.64 [R1+0x378], R34 ;  /* 0x0003782201007387 */ /* 0x0003e80000100a00 */
[----:B------:R-:W3:Y:S04]  /*72080*/  LDL.LU R22, [R1+0x4f04] ;  /* 0x004f040001167983 */ /* 0x000ee80000300800 */
[----:B------:R-:W3:Y:S04]  /*72090*/  LDL.LU R27, [R1+0x4f00] ;  /* 0x004f0000011b7983 */ /* 0x000ee80000300800 */
[----:B------:R-:W3:Y:S04]  /*720a0*/  LDL.LU R70, [R1+0x4efc] ;  /* 0x004efc0001467983 */ /* 0x000ee80000300800 */
[----:B------:R-:W3:Y:S04]  /*720b0*/  LDL.LU R127, [R1+0x4ef8] ;  /* 0x004ef800017f7983 */ /* 0x000ee80000300800 */
[----:B------:R-:W4:Y:S04]  /*720c0*/  LDL.LU R122, [R1+0x4ef4] ;  /* 0x004ef400017a7983 */ /* 0x000f280000300800 */
[----:B------:R-:W4:Y:S01]  /*720d0*/  LDL.LU R123, [R1+0x4ef0] ;  /* 0x004ef000017b7983 */ /* 0x000f220000300800 */
[----:B------:R-:W-:Y:S01]  /*720e0*/  IMAD.MOV.U32 R87, RZ, RZ, R118 ;  /* 0x000000ffff577224 */ /* 0x000fe200078e0076 */
[----:B------:R-:W-:Y:S01]  /*720f0*/  MOV R49, R98 ;  /* 0x0000006200317202 */ /* 0x000fe20000000f00 */
[----:B------:R-:W-:Y:S01]  /*72100*/  IMAD.MOV.U32 R48, RZ, RZ, R103 ;  /* 0x000000ffff307224 */ /* 0x000fe200078e0067 */
        /* <DEDUP_REMOVED lines=10> */
[----:B------:R-:W4:Y:S01]  /*721b0*/  LDL.LU R26, [R1+0x4ecc] ;  /* 0x004ecc00011a7983 */ /* 0x000f220000300800 */
[----:B--2---:R-:W-:-:S03]  /*721c0*/  IMAD.MOV.U32 R40, RZ, RZ, R111 ;  /* 0x000000ffff287224 */ /* 0x004fc600078e006f */
[----:B------:R-:W2:Y:S01]  /*721d0*/  LDL.LU R31, [R1+0x4ec8] ;  /* 0x004ec800011f7983 */ /* 0x000ea20000300800 */
[----:B------:R-:W-:-:S03]  /*721e0*/  MOV R41, R106 ;  /* 0x0000006a00297202 */ /* 0x000fc60000000f00 */
[----:B------:R-:W2:Y:S01]  /*721f0*/  LDL.LU R30, [R1+0x4ec4] ;  /* 0x004ec400011e7983 */ /* 0x000ea20000300800 */
[----:B-1----:R-:W-:-:S03]  /*72200*/  IMAD.MOV.U32 R42, RZ, RZ, R107 ;  /* 0x000000ffff2a7224 */ /* 0x002fc600078e006b */
[----:B------:R-:W2:Y:S01]  /*72210*/  LDL.LU R71, [R1+0x4ec0] ;  /* 0x004ec00001477983 */ /* 0x000ea20000300800 */
[----:B------:R-:W-:-:S03]  /*72220*/  IMAD.MOV.U32 R43, RZ, RZ, R126 ;  /* 0x000000ffff2b7224 */ /* 0x000fc600078e007e */
[----:B------:R-:W2:Y:S04]  /*72230*/  LDL.LU R110, [R1+0x4ebc] ;  /* 0x004ebc00016e7983 */ /* 0x000ea80000300800 */
[----:B------:R-:W2:Y:S04]  /*72240*/  LDL.LU R111, [R1+0x4eb8] ;  /* 0x004eb800016f7983 */ /* 0x000ea80000300800 */
[----:B------:R-:W2:Y:S04]  /*72250*/  LDL.LU R106, [R1+0x4eb4] ;  /* 0x004eb400016a7983 */ /* 0x000ea80000300800 */
[----:B------:R-:W2:Y:S04]  /*72260*/  LDL.LU R107, [R1+0x4eb0] ;  /* 0x004eb000016b7983 */ /* 0x000ea80000300800 */
[----:B------:R-:W2:Y:S01]  /*72270*/  LDL.LU R126, [R1+0x4eac] ;  /* 0x004eac00017e7983 */ /* 0x000ea20000300800 */
[C---:B------:R-:W-:Y:S08]  /*72280*/  HMMA.1688.F32.TF32 R228, R196.reuse, R24, R228 ;  /* 0x00000018c4e4723c */ /* 0x040ff000000810e4 */
[C---:B------:R-:W-:Y:S08]  /*72290*/  HMMA.1688.F32.TF32 R160, R196.reuse, R28, R160 ;  /* 0x0000001cc4a0723c */ /* 0x040ff000000810a0 */
[C---:B------:R-:W-:Y:S08]  /*722a0*/  HMMA.1688.F32.TF32 R164, R196.reuse, R68, R164 ;  /* 0x00000044c4a4723c */ /* 0x040ff000000810a4 */
[C---:B------:R-:W-:Y:S08]  /*722b0*/  HMMA.1688.F32.TF32 R168, R196.reuse, R96, R168 ;  /* 0x00000060c4a8723c */ /* 0x040ff000000810a8 */
[C---:B------:R-:W-:Y:S08]  /*722c0*/  HMMA.1688.F32.TF32 R172, R196.reuse, R100, R172 ;  /* 0x00000064c4ac723c */ /* 0x040ff000000810ac */
[C---:B------:R-:W-:Y:S08]  /*722d0*/  HMMA.1688.F32.TF32 R176, R196.reuse, R104, R176 ;  /* 0x00000068c4b0723c */ /* 0x040ff000000810b0 */
[C---:B------:R-:W-:Y:S08]  /*722e0*/  HMMA.1688.F32.TF32 R180, R196.reuse, R108, R180 ;  /* 0x0000006cc4b4723c */ /* 0x040ff000000810b4 */
[----:B------:R-:W-:Y:S01]  /*722f0*/  HMMA.1688.F32.TF32 R192, R196, R120, R192 ;  /* 0x00000078c4c0723c */ /* 0x000fe200000810c0 */
[----:B------:R-:W-:Y:S01]  /*72300*/  IMAD.MOV.U32 R52, RZ, RZ, R15 ;  /* 0x000000ffff347224 */ /* 0x000fe200078e000f */
[----:B------:R-:W-:Y:S01]  /*72310*/  MOV R53, R10 ;  /* 0x0000000a00357202 */ /* 0x000fe20000000f00 */
[----:B------:R-:W-:Y:S01]  /*72320*/  IMAD.MOV.U32 R54, RZ, RZ, R6 ;  /* 0x000000ffff367224 */ /* 0x000fe200078e0006 */
[----:B------:R-:W-:Y:S01]  /*72330*/  LDS R232, [R252+0x86080] ;  /* 0x08608000fce87984 */ /* 0x000fe20000000800 */
[----:B------:R-:W-:-:S03]  /*72340*/  IMAD.MOV.U32 R55, RZ, RZ, R7 ;  /* 0x000000ffff377224 */ /* 0x000fc600078e0007 */
[----:B------:R-:W-:Y:S04]  /*72350*/  LDS R234, [R252+0x87080] ;  /* 0x08708000fcea7984 */ /* 0x000fe80000000800 */
[----:B------:R-:W-:Y:S04]  /*72360*/  LDS R233, [R3+0x86080] ;  /* 0x0860800003e97984 */ /* 0x000fe80000000800 */
[----:B------:R-:W1:Y:S01]  /*72370*/  LDS R235, [R3+0x87080] ;  /* 0x0870800003eb7984 */ /* 0x000e620000000800 */
[----:B---3--:R-:W-:Y:S02]  /*72380*/  IMAD.MOV.U32 R66, RZ, RZ, R127 ;  /* 0x000000ffff427224 */ /* 0x008fe400078e007f */
[----:B----4-:R-:W-:-:S02]  /*72390*/  IMAD.MOV.U32 R65, RZ, RZ, R122 ;  /* 0x000000ffff417224 */ /* 0x010fc400078e007a */
[----:B------:R-:W-:Y:S02]  /*723a0*/  IMAD.MOV.U32 R64, RZ, RZ, R123 ;  /* 0x000000ffff407224 */ /* 0x000fe400078e007b */
[----:B------:R-:W3:Y:S04]  /*723b0*/  LDL.LU R123, [R1+0x4ea8] ;  /* 0x004ea800017b7983 */ /* 0x000ee80000300800 */
[----:B------:R-:W4:Y:S04]  /*723c0*/  LDL.LU R122, [R1+0x4ea4] ;  /* 0x004ea400017a7983 */ /* 0x000f280000300800 */
[----:B------:R-:W4:Y:S01]  /*723d0*/  LDL.LU R127, [R1+0x4ea0] ;  /* 0x004ea000017f7983 */ /* 0x000f220000300800 */
[----:B------:R-:W-:Y:S01]  /*723e0*/  MOV R67, R70 ;  /* 0x0000004600437202 */ /* 0x000fe20000000f00 */
[----:B------:R-:W-:-:S02]  /*723f0*/  IMAD.MOV.U32 R77, RZ, RZ, R98 ;  /* 0x000000ffff4d7224 */ /* 0x000fc400078e0062 */
[----:B------:R-:W4:Y:S01]  /*72400*/  LDL.LU R70, [R1+0x4e9c] ;  /* 0x004e9c0001467983 */ /* 0x000f220000300800 */
[----:B------:R-:W-:-:S03]  /*72410*/  IMAD.MOV.U32 R76, RZ, RZ, R99 ;  /* 0x000000ffff4c7224 */ /* 0x000fc600078e0063 */
[----:B------:R-:W4:Y:S01]  /*72420*/  LDL.LU R99, [R1+0x4e98] ;  /* 0x004e980001637983 */ /* 0x000f220000300800 */
[----:B------:R-:W-:Y:S02]  /*72430*/  IMAD.MOV.U32 R78, RZ, RZ, R103 ;  /* 0x000000ffff4e7224 */ /* 0x000fe400078e0067 */
[----:B------:R-:W-:Y:S01]  /*72440*/  IMAD.MOV.U32 R79, RZ, RZ, R118 ;  /* 0x000000ffff4f7224 */ /* 0x000fe200078e0076 */
[----:B------:R-:W4:Y:S04]  /*72450*/  LDL.LU R98, [R1+0x4e94] ;  /* 0x004e940001627983 */ /* 0x000f280000300800 */
[----:B------:R-:W4:Y:S01]  /*72460*/  LDL.LU R103, [R1+0x4e90] ;  /* 0x004e900001677983 */ /* 0x000f220000300800 */
[----:B------:R-:W-:Y:S01]  /*72470*/  IMAD.MOV.U32 R82, RZ, RZ, R119 ;  /* 0x000000ffff527224 */ /* 0x000fe200078e0077 */
[----:B------:R-:W-:-:S02]  /*72480*/  MOV R81, R114 ;  /* 0x0000007200517202 */ /* 0x000fc40000000f00 */
[----:B------:R-:W4:Y:S01]  /*72490*/  LDL.LU R118, [R1+0x4e8c] ;  /* 0x004e8c0001767983 */ /* 0x000f220000300800 */
[----:B------:R-:W-:-:S03]  /*724a0*/  IMAD.MOV.U32 R80, RZ, RZ, R115 ;  /* 0x000000ffff507224 */ /* 0x000fc600078e0073 */
[----:B------:R-:W4:Y:S04]  /*724b0*/  LDL.LU R115, [R1+0x4e88] ;  /* 0x004e880001737983 */ /* 0x000f280000300800 */
[----:B------:R-:W4:Y:S04]  /*724c0*/  LDL.LU R114, [R1+0x4e84] ;  /* 0x004e840001727983 */ /* 0x000f280000300800 */
[----:B------:R-:W4:Y:S01]  /*724d0*/  LDL.LU R119, [R1+0x4e80] ;  /* 0x004e800001777983 */ /* 0x000f220000300800 */
[----:B------:R-:W-:-:S03]  /*724e0*/  IMAD.MOV.U32 R83, RZ, RZ, R102 ;  /* 0x000000ffff537224 */ /* 0x000fc600078e0066 */
[----:B------:R-:W4:Y:S01]  /*724f0*/  LDL.LU R102, [R1+0x4e7c] ;  /* 0x004e7c0001667983 */ /* 0x000f220000300800 */
[----:B------:R-:W-:Y:S01]  /*72500*/  HMMA.1688.F32.TF32 R196, R196, R124, R136 ;  /* 0x0000007cc4c4723c */ /* 0x000fe20000081088 */
[----:B--2---:R-:W-:Y:S01]  /*72510*/  MOV R219, R110 ;  /* 0x0000006e00db7202 */ /* 0x004fe20000000f00 */
[----:B------:R-:W-:Y:S02]  /*72520*/  IMAD.MOV.U32 R218, RZ, RZ, R111 ;  /* 0x000000ffffda7224 */ /* 0x000fe400078e006f */
[----:B------:R-:W-:Y:S02]  /*72530*/  IMAD.MOV.U32 R217, RZ, RZ, R106 ;  /* 0x000000ffffd97224 */ /* 0x000fe400078e006a */
[----:B------:R-:W-:Y:S02]  /*72540*/  IMAD.MOV.U32 R216, RZ, RZ, R107 ;  /* 0x000000ffffd87224 */ /* 0x000fe400078e006b */
[----:B------:R-:W2:Y:S04]  /*72550*/  LDL.LU R107, [R1+0x4e78] ;  /* 0x004e7800016b7983 */ /* 0x000ea80000300800 */
[----:B------:R-:W2:Y:S04]  /*72560*/  LDL.LU R106, [R1+0x4e74] ;  /* 0x004e7400016a7983 */ /* 0x000ea80000300800 */
[----:B------:R-:W2:Y:S04]  /*72570*/  LDL.LU R111, [R1+0x4e70] ;  /* 0x004e7000016f7983 */ /* 0x000ea80000300800 */
[----:B------:R-:W2:Y:S01]  /*72580*/  LDL.LU R110, [R1+0x4e6c] ;  /* 0x004e6c00016e7983 */ /* 0x000ea20000300800 */
[----:B------:R-:W-:-:S02]  /*72590*/  IMAD.MOV.U32 R139, RZ, RZ, R126 ;  /* 0x000000ffff8b7224 */ /* 0x000fc400078e007e */
[----:B---3--:R-:W-:Y:S02]  /*725a0*/  IMAD.MOV.U32 R138, RZ, RZ, R123 ;  /* 0x000000ffff8a7224 */ /* 0x008fe400078e007b */
[----:B----4-:R-:W-:Y:S02]  /*725b0*/  IMAD.MOV.U32 R137, RZ, RZ, R122 ;  /* 0x000000ffff897224 */ /* 0x010fe400078e007a */
[----:B------:R-:W-:Y:S02]  /*725c0*/  IMAD.MOV.U32 R136, RZ, RZ, R127 ;  /* 0x000000ffff887224 */ /* 0x000fe400078e007f */
[----:B------:R-:W3:Y:S04]  /*725d0*/  LDL.LU R127, [R1+0x4e68] ;  /* 0x004e6800017f7983 */ /* 0x000ee80000300800 */
[----:B------:R-:W4:Y:S04]  /*725e0*/  LDL.LU R122, [R1+0x4e64] ;  /* 0x004e6400017a7983 */ /* 0x000f280000300800 */
[----:B------:R-:W4:Y:S04]  /*725f0*/  LDL.LU R123, [R1+0x4e60] ;  /* 0x004e6000017b7983 */ /* 0x000f280000300800 */
[----:B------:R-:W4:Y:S01]  /*72600*/  LDL.LU R126, [R1+0x4e5c] ;  /* 0x004e5c00017e7983 */ /* 0x000f220000300800 */
[----:B------:R-:W-:Y:S01]  /*72610*/  IMAD.MOV.U32 R38, RZ, RZ, R115 ;  /* 0x000000ffff267224 */ /* 0x000fe200078e0073 */
[----:B------:R-:W-:Y:S01]  /*72620*/  MOV R37, R114 ;  /* 0x0000007200257202 */ /* 0x000fe20000000f00 */
[----:B------:R-:W-:-:S02]  /*72630*/  IMAD.MOV.U32 R36, RZ, RZ, R119 ;  /* 0x000000ffff247224 */ /* 0x000fc400078e0077 */
[----:B------:R-:W4:Y:S04]  /*72640*/  LDL.LU R119, [R1+0x4e58] ;  /* 0x004e580001777983 */ /* 0x000f280000300800 */
[----:B------:R-:W4:Y:S04]  /*72650*/  LDL.LU R114, [R1+0x4e54] ;  /* 0x004e540001727983 */ /* 0x000f280000300800 */
[----:B------:R-:W4:Y:S01]  /*72660*/  LDL.LU R115, [R1+0x4e50] ;  /* 0x004e500001737983 */ /* 0x000f220000300800 */
[----:B------:R-:W-:-:S03]  /*72670*/  IMAD.MOV.U32 R39, RZ, RZ, R118 ;  /* 0x000000ffff277224 */ /* 0x000fc600078e0076 */
[----:B------:R-:W4:Y:S01]  /*72680*/  LDL.LU R118, [R1+0x4e4c] ;  /* 0x004e4c0001767983 */ /* 0x000f220000300800 */
[----:B--2---:R-:W-:Y:S01]  /*72690*/  MOV R159, R110 ;  /* 0x0000006e009f7202 */ /* 0x004fe20000000f00 */
[----:B---3--:R-:W-:Y:S02]  /*726a0*/  IMAD.MOV.U32 R158, RZ, RZ, R127 ;  /* 0x000000ffff9e7224 */ /* 0x008fe400078e007f */
[----:B----4-:R-:W-:Y:S02]  /*726b0*/  IMAD.MOV.U32 R157, RZ, RZ, R122 ;  /* 0x000000ffff9d7224 */ /* 0x010fe400078e007a */
[----:B------:R-:W-:Y:S02]  /*726c0*/  IMAD.MOV.U32 R156, RZ, RZ, R123 ;  /* 0x000000ffff9c7224 */ /* 0x000fe400078e007b */
[----:B------:R-:W2:Y:S04]  /*726d0*/  LDL.LU R123, [R1+0x4e48] ;  /* 0x004e4800017b7983 */ /* 0x000ea80000300800 */
[----:B------:R-:W3:Y:S04]  /*726e0*/  LDL.LU R122, [R1+0x4e44] ;  /* 0x004e4400017a7983 */ /* 0x000ee80000300800 */
[----:B------:R-:W4:Y:S04]  /*726f0*/  LDL.LU R127, [R1+0x4e40] ;  /* 0x004e4000017f7983 */ /* 0x000f280000300800 */
[----:B------:R-:W4:Y:S01]  /*72700*/  LDL.LU R110, [R1+0x4e3c] ;  /* 0x004e3c00016e7983 */ /* 0x000f220000300800 */
[----:B------:R-:W-:-:S02]  /*72710*/  IMAD.MOV.U32 R154, RZ, RZ, R119 ;  /* 0x000000ffff9a7224 */ /* 0x000fc400078e0077 */
[----:B------:R-:W-:Y:S02]  /*72720*/  IMAD.MOV.U32 R153, RZ, RZ, R114 ;  /* 0x000000ffff997224 */ /* 0x000fe400078e0072 */
[----:B------:R-:W-:Y:S02]  /*72730*/  IMAD.MOV.U32 R152, RZ, RZ, R115 ;  /* 0x000000ffff987224 */ /* 0x000fe400078e0073 */
[----:B------:R-:W4:Y:S04]  /*72740*/  LDL.LU R115, [R1+0x4e38] ;  /* 0x004e380001737983 */ /* 0x000f280000300800 */
[----:B------:R-:W4:Y:S04]  /*72750*/  LDL.LU R114, [R1+0x4e34] ;  /* 0x004e340001727983 */ /* 0x000f280000300800 */
[----:B------:R-:W4:Y:S01]  /*72760*/  LDL.LU R119, [R1+0x4e30] ;  /* 0x004e300001777983 */ /* 0x000f220000300800 */
[----:B------:R-:W-:-:S03]  /*72770*/  IMAD.MOV.U32 R155, RZ, RZ, R126 ;  /* 0x000000ffff9b7224 */ /* 0x000fc600078e007e */
[----:B------:R-:W4:Y:S01]  /*72780*/  LDL.LU R126, [R1+0x4e2c] ;  /* 0x004e2c00017e7983 */ /* 0x000f220000300800 */
        /* <DEDUP_REMOVED lines=14> */
[----:B------:R-:W-:Y:S02]  /*72870*/  IMAD.MOV.U32 R45, RZ, RZ, R22 ;  /* 0x000000ffff2d7224 */ /* 0x000fe400078e0016 */
[----:B------:R-:W-:Y:S02]  /*72880*/  IMAD.MOV.U32 R46, RZ, RZ, R23 ;  /* 0x000000ffff2e7224 */ /* 0x000fe400078e0017 */
[----:B------:R-:W-:Y:S02]  /*72890*/  IMAD.MOV.U32 R47, RZ, RZ, R14 ;  /* 0x000000ffff2f7224 */ /* 0x000fe400078e000e */
[----:B------:R-:W-:Y:S02]  /*728a0*/  IMAD.MOV.U32 R248, RZ, RZ, R11 ;  /* 0x000000fffff87224 */ /* 0x000fe400078e000b */
[----:B------:R-:W-:Y:S02]  /*728b0*/  IMAD.MOV.U32 R249, RZ, RZ, R18 ;  /* 0x000000fffff97224 */ /* 0x000fe400078e0012 */
[----:B------:R-:W-:-:S02]  /*728c0*/  IMAD.MOV.U32 R250, RZ, RZ, R19 ;  /* 0x000000fffffa7224 */ /* 0x000fc400078e0013 */
[----:B--2---:R-:W-:Y:S01]  /*728d0*/  IMAD.MOV.U32 R226, RZ, RZ, R123 ;  /* 0x000000ffffe27224 */ /* 0x004fe200078e007b */
[----:B---3--:R-:W-:Y:S01]  /*728e0*/  MOV R225, R122 ;  /* 0x0000007a00e17202 */ /* 0x008fe20000000f00 */
[----:B----4-:R-:W-:Y:S02]  /*728f0*/  IMAD.MOV.U32 R224, RZ, RZ, R127 ;  /* 0x000000ffffe07224 */ /* 0x010fe400078e007f */
[----:B------:R-:W2:Y:S04]  /*72900*/  LDL.LU R127, [R1+0x4e28] ;  /* 0x004e2800017f7983 */ /* 0x000ea80000300800 */
[----:B------:R-:W3:Y:S04]  /*72910*/  LDL.LU R122, [R1+0x4e24] ;  /* 0x004e2400017a7983 */ /* 0x000ee80000300800 */
[----:B------:R-:W3:Y:S04]  /*72920*/  LDL.LU R123, [R1+0x4e20] ;  /* 0x004e2000017b7983 */ /* 0x000ee80000300800 */
[----:B------:R-:W4:Y:S04]  /*72930*/  LDL.LU R118, [R1+0x4e1c] ;  /* 0x004e1c0001767983 */ /* 0x000f280000300800 */
        /* <DEDUP_REMOVED lines=9> */
[----:B------:R-:W-:-:S03]  /*729d0*/  IMAD.MOV.U32 R202, RZ, RZ, R115 ;  /* 0x000000ffffca7224 */ /* 0x000fc600078e0073 */
[----:B------:R-:W2:Y:S01]  /*729e0*/  LDL.LU R131, [R1+0x44c] ;  /* 0x00044c0001837983 */ /* 0x000ea20000300800 */
[----:B------:R-:W-:-:S03]  /*729f0*/  MOV R203, R110 ;  /* 0x0000006e00cb7202 */ /* 0x000fc60000000f00 */
        /* <DEDUP_REMOVED lines=26> */
[----:B------:R-:W4:Y:S01]  /*72ba0*/  LDL.LU R19, [R1+0x4db0] ;  /* 0x004db00001137983 */ /* 0x000f220000300800 */
[----:B------:R-:W-:Y:S01]  /*72bb0*/  MOV R251, R0 ;  /* 0x0000000000fb7202 */ /* 0x000fe20000000f00 */
[C---:B--2---:R-:W-:Y:S08]  /*72bc0*/  HMMA.1688.F32.TF32 R32, R236.reuse, R6, R128 ;  /* 0x00000006ec20723c */ /* 0x044ff00000081080 */
[C---:B---3--:R-:W-:Y:S08]  /*72bd0*/  HMMA.1688.F32.TF32 R128, R236.reuse, R10, R92 ;  /* 0x0000000aec80723c */ /* 0x048ff0000008105c */
[C---:B------:R-:W-:Y:S07]  /*72be0*/  HMMA.1688.F32.TF32 R92, R236.reuse, R14, R200 ;  /* 0x0000000eec5c723c */ /* 0x040fee00000810c8 */
[----:B------:R-:W-:Y:S04]  /*72bf0*/  STL.64 [R1+0x380], R32 ;  /* 0x0003802001007387 */ /* 0x000fe80000100a00 */
[----:B------:R4:W-:Y:S02]  /*72c00*/  STL.64 [R1+0x388], R34 ;  /* 0x0003882201007387 */ /* 0x0009e40000100a00 */
[C---:B----4-:R-:W-:Y:S02]  /*72c10*/  HMMA.1688.F32.TF32 R32, R236.reuse, R18, R224 ;  /* 0x00000012ec20723c */ /* 0x050fe400000810e0 */
        /* <DEDUP_REMOVED lines=10> */
[----:B------:R-:W-:Y:S01]  /*72cc0*/  STL.64 [R1+0x3c8], R130 ;  /* 0x0003c88201007387 */ /* 0x000fe20000100a00 */
[----:B------:R-:W-:Y:S11]  /*72cd0*/  HMMA.1688.F32.TF32 R36, R236, R70, R36 ;  /* 0x00000046ec24723c */ /* 0x000ff60000081024 */
[----:B------:R-:W-:Y:S01]  /*72ce0*/  @!UPT UIADD3 URZ, URZ, URZ, URZ ;  /* 0x0000003f3f3ff290 */ /* 0x000fe2000fffe03f */
[----:B------:R-:W-:Y:S01]  /*72cf0*/  STL.64 [R1+0x3e0], R32 ;  /* 0x0003e02001007387 */ /* 0x000fe20000100a00 */
[----:B------:R-:W-:-:S03]  /*72d00*/  IMAD.MOV.U32 R0, RZ, RZ, R35 ;  /* 0x000000ffff007224 */ /* 0x000fc600078e0023 */
[----:B------:R-:W-:Y:S04]  /*72d10*/  STL.64 [R1+0x3d0], R92 ;  /* 0x0003d05c01007387 */ /* 0x000fe80000100a00 */
[----:B------:R-:W-:Y:S04]  /*72d20*/  STL.64 [R1+0x3d8], R94 ;  /* 0x0003d85e01007387 */ /* 0x000fe80000100a00 */
[----:B------:R2:W-:Y:S02]  /*72d30*/  STL [R1+0x3e8], R34 ;  /* 0x0003e82201007387 */ /* 0x0005e40000100800 */
[C---:B--2---:R-:W-:Y:S02]  /*72d40*/  HMMA.1688.F32.TF32 R32, R236.reuse, R98, R132 ;  /* 0x00000062ec20723c */ /* 0x044fe40000081084 */
[----:B------:R2:W-:Y:S06]  /*72d50*/  STL [R1+0x4b64], R0 ;  /* 0x004b640001007387 */ /* 0x0005ec0000100800 */
[C---:B------:R-:W-:Y:S01]  /*72d60*/  HMMA.1688.F32.TF32 R88, R236.reuse, R102, R136 ;  /* 0x00000066ec58723c */ /* 0x040fe20000081088 */
[----:B--2---:R-:W2:Y:S04]  /*72d70*/  LDL R0, [R1+0xb34] ;  /* 0x000b340001007983 */ /* 0x004ea80000100800 */
[----:B------:R-:W-:Y:S04]  /*72d80*/  STL.64 [R1+0x3f0], R36 ;  /* 0x0003f02401007387 */ /* 0x000fe80000100a00 */
[----:B------:R3:W-:Y:S06]  /*72d90*/  STL.64 [R1+0x3f8], R38 ;  /* 0x0003f82601007387 */ /* 0x0007ec0000100a00 */
[----:B------:R-:W-:Y:S04]  /*72da0*/  STL.64 [R1+0x400], R32 ;  /* 0x0004002001007387 */ /* 0x000fe80000100a00 */
[----:B------:R4:W-:Y:S01]  /*72db0*/  STL.64 [R1+0x408], R34 ;  /* 0x0004082201007387 */ /* 0x0009e20000100a00 */
[C---:B---3--:R-:W-:Y:S08]  /*72dc0*/  HMMA.1688.F32.TF32 R36, R236.reuse, R106, R216 ;  /* 0x0000006aec24723c */ /* 0x048ff000000810d8 */
[C---:B----4-:R-:W-:Y:S01]  /*72dd0*/  HMMA.1688.F32.TF32 R32, R236.reuse, R110, R212 ;  /* 0x0000006eec20723c */ /* 0x050fe200000810d4 */
[----:B------:R-:W-:Y:S04]  /*72de0*/  STL.64 [R1+0x410], R88 ;  /* 0x0004105801007387 */ /* 0x000fe80000100a00 */
[----:B------:R-:W-:Y:S03]  /*72df0*/  STL.64 [R1+0x418], R90 ;  /* 0x0004185a01007387 */ /* 0x000fe60000100a00 */
[C---:B------:R-:W-:Y:S07]  /*72e00*/  HMMA.1688.F32.TF32 R80, R236.reuse, R114, R80 ;  /* 0x00000072ec50723c */ /* 0x040fee0000081050 */
[----:B------:R-:W-:Y:S04]  /*72e10*/  STL.64 [R1+0x420], R36 ;  /* 0x0004202401007387 */ /* 0x000fe80000100a00 */
[----:B------:R3:W-:Y:S04]  /*72e20*/  STL.64 [R1+0x428], R38 ;  /* 0x0004282601007387 */ /* 0x0007e80000100a00 */
[----:B------:R-:W-:Y:S04]  /*72e30*/  STL.64 [R1+0x430], R32 ;  /* 0x0004302001007387 */ /* 0x000fe80000100a00 */
[----:B------:R4:W-:Y:S01]  /*72e40*/  STL.64 [R1+0x438], R34 ;  /* 0x0004382201007387 */ /* 0x0009e20000100a00 */
[C---:B---3--:R-:W-:Y:S08]  /*72e50*/  HMMA.1688.F32.TF32 R36, R236.reuse, R118, R76 ;  /* 0x00000076ec24723c */ /* 0x048ff0000008104c */
[C---:B----4-:R-:W-:Y:S01]  /*72e60*/  HMMA.1688.F32.TF32 R32, R236.reuse, R122, R64 ;  /* 0x0000007aec20723c */ /* 0x050fe20000081040 */
[----:B------:R-:W-:Y:S04]  /*72e70*/  STL.64 [R1+0x440], R80 ;  /* 0x0004405001007387 */ /* 0x000fe80000100a00 */
[----:B------:R-:W-:Y:S03]  /*72e80*/  STL.64 [R1+0x448], R82 ;  /* 0x0004485201007387 */ /* 0x000fe60000100a00 */
[----:B------:R-:W-:Y:S01]  /*72e90*/  HMMA.1688.F32.TF32 R44, R236, R126, R44 ;  /* 0x0000007eec2c723c */ /* 0x000fe2000008102c */
[----:B------:R-:W-:Y:S04]  /*72ea0*/  LDS R236, [R75+0x86080] ;  /* 0x086080004bec7984 */ /* 0x000fe80000000800 */
[----:B------:R-:W-:Y:S04]  /*72eb0*/  LDS R238, [R75+0x87080] ;  /* 0x087080004bee7984 */ /* 0x000fe80000000800 */
        /* <DEDUP_REMOVED lines=16> */
[----:B------:R3:W-:Y:S10]  /*72fc0*/  STL.64 [R1+0x4c8], R42 ;  /* 0x0004c82a01007387 */ /* 0x0007f40000100a00 */
[----:B------:R-:W-:Y:S01]  /*72fd0*/  STL.64 [R1+0x4f0], R36 ;  /* 0x0004f02401007387 */ /* 0x000fe20000100a00 */
[C---:B---3--:R-:W-:Y:S03]  /*72fe0*/  HMMA.1688.F32.TF32 R40, R240.reuse, R26, R84 ;  /* 0x0000001af028723c */ /* 0x048fe60000081054 */
[----:B------:R3:W-:Y:S04]  /*72ff0*/  STL.64 [R1+0x4f8], R38 ;  /* 0x0004f82601007387 */ /* 0x0007e80000100a00 */
[----:B------:R-:W-:Y:S04]  /*73000*/  STL.64 [R1+0x530], R32 ;  /* 0x0005302001007387 */ /* 0x000fe80000100a00 */
[----:B------:R4:W-:Y:S01]  /*73010*/  STL.64 [R1+0x538], R34 ;  /* 0x0005382201007387 */ /* 0x0009e20000100a00 */
[C---:B---3--:R-:W-:Y:S08]  /*73020*/  HMMA.1688.F32.TF32 R36, R240.reuse, R30, R244 ;  /* 0x0000001ef024723c */ /* 0x048ff000000810f4 */
[C---:B----4-:R-:W-:Y:S03]  /*73030*/  HMMA.1688.F32.TF32 R32, R240.reuse, R70, R248 ;  /* 0x00000046f020723c */ /* 0x050fe600000810f8 */
[----:B------:R3:W-:Y:S04]  /*73040*/  STL.64 [R1+0x550], R40 ;  /* 0x0005502801007387 */ /* 0x0007e80000100a00 */
[----:B------:R4:W-:Y:S04]  /*73050*/  STL.64 [R1+0x558], R42 ;  /* 0x0005582a01007387 */ /* 0x0009e80000100a00 */
[----:B------:R-:W2:Y:S04]  /*73060*/  LDL.LU R244, [R1+0xb50] ;  /* 0x000b500001f47983 */ /* 0x000ea80000300800 */
[----:B------:R1:W-:Y:S04]  /*73070*/  STL.64 [R1+0x570], R36 ;  /* 0x0005702401007387 */ /* 0x0003e80000100a00 */
[----:B------:R1:W-:Y:S04]  /*73080*/  STL.64 [R1+0x578], R38 ;  /* 0x0005782601007387 */ /* 0x0003e80000100a00 */
        /* <DEDUP_REMOVED lines=85> */
[----:B--2---:R-:W-:Y:S04]  /*735e0*/  LDS R237, [R0+0x86080] ;  /* 0x0860800000ed7984 */ /* 0x004fe80000000800 */
[----:B------:R-:W1:Y:S01]  /*735f0*/  LDS R239, [R0+0x87080] ;  /* 0x0870800000ef7984 */ /* 0x000e620000000800 */
[C---:B---3--:R-:W-:Y:S08]  /*73600*/  HMMA.1688.F32.TF32 R32, R240.reuse, R98, R224 ;  /* 0x00000062f020723c */ /* 0x048ff000000810e0 */
[C---:B------:R-:W-:Y:S08]  /*73610*/  HMMA.1688.F32.TF32 R128, R240.reuse, R102, R152 ;  /* 0x00000066f080723c */ /* 0x040ff00000081098 */
[C---:B----4-:R-:W-:Y:S07]  /*73620*/  HMMA.1688.F32.TF32 R92, R240.reuse, R106, R156 ;  /* 0x0000006af05c723c */ /* 0x050fee000008109c */
        /* <DEDUP_REMOVED lines=16> */
[----:B--2---:R-:W-:Y:S03]  /*73730*/  HMMA.1688.F32.TF32 R88, R240, R126, R216 ;  /* 0x0000007ef058723c */ /* 0x004fe600000810d8 */
[----:B------:R-:W-:Y:S04]  /*73740*/  LDS R240, [R252+0x86100] ;  /* 0x08610000fcf07984 */ /* 0x000fe80000000800 */
[----:B------:R-:W-:Y:S01]  /*73750*/  LDS R242, [R252+0x87100] ;  /* 0x08710000fcf27984 */ /* 0x000fe20000000800 */
[C---:B---3--:R-:W-:Y:S03]  /*73760*/  HMMA.1688.F32.TF32 R36, R232.reuse, R6, R212 ;  /* 0x00000006e824723c */ /* 0x048fe600000810d4 */
[----:B------:R-:W-:Y:S04]  /*73770*/  STL.64 [R1+0x1340], R32 ;  /* 0x0013402001007387 */ /* 0x000fe80000100a00 */
[----:B------:R2:W-:Y:S04]  /*73780*/  STL.64 [R1+0x1348], R34 ;  /* 0x0013482201007387 */ /* 0x0005e80000100a00 */
[----:B------:R-:W-:Y:S04]  /*73790*/  LDS R241, [R3+0x86100] ;  /* 0x0861000003f17984 */ /* 0x000fe80000000800 */
[----:B------:R-:W3:Y:S01]  /*737a0*/  LDS R243, [R3+0x87100] ;  /* 0x0871000003f37984 */ /* 0x000ee20000000800 */
[----:B--2---:R-:W-:Y:S03]  /*737b0*/  HMMA.1688.F32.TF32 R32, R232, R10, R80 ;  /* 0x0000000ae820723c */ /* 0x004fe60000081050 */
[----:B------:R-:W-:Y:S04]  /*737c0*/  STL.64 [R1+0x5a0], R88 ;  /* 0x0005a05801007387 */ /* 0x000fe80000100a00 */
[----:B------:R-:W-:Y:S04]  /*737d0*/  STL.64 [R1+0x5a8], R90 ;  /* 0x0005a85a01007387 */ /* 0x000fe80000100a00 */
[----:B------:R-:W-:Y:S04]  /*737e0*/  STL.64 [R1+0x1330], R36 ;  /* 0x0013302401007387 */ /* 0x000fe80000100a00 */
[----:B------:R-:W-:Y:S08]  /*737f0*/  STL.64 [R1+0x1338], R38 ;  /* 0x0013382601007387 */ /* 0x000ff00000100a00 */
[----:B------:R2:W-:Y:S01]  /*73800*/  STL.64 [R1+0x1320], R32 ;  /* 0x0013202001007387 */ /* 0x0005e20000100a00 */
[----:B------:R-:W-:-:S02]  /*73810*/  IMAD.MOV.U32 R25, RZ, RZ, R34 ;  /* 0x000000ffff197224 */ /* 0x000fc400078e0022 */
[----:B------:R-:W-:Y:S02]  /*73820*/  IMAD.MOV.U32 R24, RZ, RZ, R35 ;  /* 0x000000ffff187224 */ /* 0x000fe400078e0023 */
[C---:B--2---:R-:W-:Y:S11]  /*73830*/  HMMA.1688.F32.TF32 R32, R232.reuse, R14, R76 ;  /* 0x0000000ee820723c */ /* 0x044ff6000008104c */
[----:B------:R-:W-:Y:S11]  /*73840*/  @!UPT UIADD3 URZ, URZ, URZ, URZ ;  /* 0x0000003f3f3ff290 */ /* 0x000ff6000fffe03f */
[----:B------:R-:W-:Y:S01]  /*73850*/  @!UPT UIADD3 URZ, URZ, URZ, URZ ;  /* 0x0000003f3f3ff290 */ /* 0x000fe2000fffe03f */
[----:B------:R-:W-:Y:S04]  /*73860*/  STL.64 [R1+0x1310], R32 ;  /* 0x0013102001007387 */ /* 0x000fe80000100a00 */
[----:B------:R2:W-:Y:S02]  /*73870*/  STL.64 [R1+0x1318], R34 ;  /* 0x0013182201007387 */ /* 0x0005e40000100a00 */
[C---:B--2---:R-:W-:Y:S08]  /*73880*/  HMMA.1688.F32.TF32 R32, R232.reuse, R18, R64 ;  /* 0x00000012e820723c */ /* 0x044ff00000081040 */
[C---:B------:R-:W-:Y:S11]  /*73890*/  HMMA.1688.F32.TF32 R36, R232.reuse, R22, R44 ;  /* 0x00000016e824723c */ /* 0x040ff6000008102c */
[----:B------:R-:W-:Y:S04]  /*738a0*/  @!UPT UIADD3 URZ, URZ, URZ, URZ ;  /* 0x0000003f3f3ff290 */ /* 0x000fe8000fffe03f */
        /* <DEDUP_REMOVED lines=15> */
[----:B------:R-:W-:Y:S04]  /*739a0*/  STL.64 [R1+0x12b0], R32 ;  /* 0x0012b02001007387 */ /* 0x000fe80000100a00 */
[----:B------:R2:W-:Y:S01]  /*739b0*/  STL.64 [R1+0x12b8], R34 ;  /* 0x0012b82201007387 */ /* 0x0005e20000100a00 */
[C---:B----4-:R-:W-:Y:S08]  /*739c0*/  HMMA.1688.F32.TF32 R36, R232.reuse, R110, R244 ;  /* 0x0000006ee824723c */ /* 0x050ff000000810f4 */
[C---:B--2---:R-:W-:Y:S11]  /*739d0*/  HMMA.1688.F32.TF32 R32, R232.reuse, R102, R48 ;  /* 0x00000066e820723c */ /* 0x044ff60000081030 */
[----:B------:R-:W-:Y:S11]  /*739e0*/  @!UPT UIADD3 URZ, URZ, URZ, URZ ;  /* 0x0000003f3f3ff290 */ /* 0x000ff6000fffe03f */
[----:B------:R-:W-:Y:S01]  /*739f0*/  @!UPT UIADD3 URZ, URZ, URZ, URZ ;  /* 0x0000003f3f3ff290 */ /* 0x000fe2000fffe03f */
[----:B------:R-:W-:Y:S04]  /*73a00*/  STL.64 [R1+0x12a0], R32 ;  /* 0x0012a02001007387 */ /* 0x000fe80000100a00 */
[----:B------:R2:W-:Y:S04]  /*73a10*/  STL.64 [R1+0x12a8], R34 ;  /* 0x0012a82201007387 */ /* 0x0005e80000100a00 */
[----:B------:R4:W-:Y:S04]  /*73a20*/  STL.64 [R1+0x1290], R40 ;  /* 0x0012902801007387 */ /* 0x0009e80000100a00 */
[----:B------:R1:W-:Y:S04]  /*73a30*/  STL.64 [R1+0x1298], R42 ;  /* 0x0012982a01007387 */ /* 0x0003e80000100a00 */
[----:B------:R-:W-:Y:S04]  /*73a40*/  STL.64 [R1+0x1280], R36 ;  /* 0x0012802401007387 */ /* 0x000fe80000100a00 */
[----:B------:R-:W-:Y:S04]  /*73a50*/  STL.64 [R1+0x1288], R38 ;  /* 0x0012882601007387 */ /* 0x000fe80000100a00 */
        /* <DEDUP_REMOVED lines=29> */
[----:B----4-:R-:W4:Y:S04]  /*73c30*/  LDL.LU R40, [R1+0xbb0] ;  /* 0x000bb00001287983 */ /* 0x010f280000300800 */
[----:B------:R-:W4:Y:S04]  /*73c40*/  LDL.LU R41, [R1+0xbb4] ;  /* 0x000bb40001297983 */ /* 0x000f280000300800 */
[----:B-1----:R-:W4:Y:S04]  /*73c50*/  LDL.LU R42, [R1+0xbb8] ;  /* 0x000bb800012a7983 */ /* 0x002f280000300800 */
        /* <DEDUP_REMOVED lines=13> */
[----:B------:R1:W-:Y:S04]  /*73d30*/  STL [R1+0x4b60], R21 ;  /* 0x004b601501007387 */ /* 0x0003e80000100800 */
[----:B-1----:R-:W4:Y:S04]  /*73d40*/  LDL R21, [R1+0xb30] ;  /* 0x000b300001157983 */ /* 0x002f280000100800 */
[----:B------:R-:W4:Y:S01]  /*73d50*/  LDL.LU R244, [R1+0xc80] ;  /* 0x000c800001f47983 */ /* 0x000f220000300800 */
[C---:B--2---:R-:W-:Y:S11]  /*73d60*/  HMMA.1688.F32.TF32 R32, R232.reuse, R118, R248 ;  /* 0x00000076e820723c */ /* 0x044ff600000810f8 */
[----:B------:R-:W-:Y:S11]  /*73d70*/  @!UPT UIADD3 URZ, URZ, URZ, URZ ;  /* 0x0000003f3f3ff290 */ /* 0x000ff6000fffe03f */
[----:B------:R-:W-:Y:S01]  /*73d80*/  @!UPT UIADD3 URZ, URZ, URZ, URZ ;  /* 0x0000003f3f3ff290 */ /* 0x000fe2000fffe03f */
        /* <DEDUP_REMOVED lines=9> */
[C---:B---3--:R-:W-:Y:S11]  /*73e20*/  HMMA.1688.F32.TF32 R32, R232.reuse, R122, R72 ;  /* 0x0000007ae820723c */ /* 0x048ff60000081048 */
[----:B------:R-:W-:Y:S11]  /*73e30*/  @!UPT UIADD3 URZ, URZ, URZ, URZ ;  /* 0x0000003f3f3ff290 */ /* 0x000ff6000fffe03f */
[----:B------:R-:W-:Y:S02]  /*73e40*/  @!UPT UIADD3 URZ, URZ, URZ, URZ ;  /* 0x0000003f3f3ff290 */ /* 0x000fe4000fffe03f */
[----:B------:R-:W-:Y:S02]  /*73e50*/  IMAD.MOV.U32 R13, RZ, RZ, R32 ;  /* 0x000000ffff0d7224 */ /* 0x000fe400078e0020 */
[----:B------:R-:W-:Y:S02]  /*73e60*/  IMAD.MOV.U32 R12, RZ, RZ, R33 ;  /* 0x000000ffff0c7224 */ /* 0x000fe400078e0021 */
[----:B------:R-:W-:Y:S02]  /*73e70*/  IMAD.MOV.U32 R9, RZ, RZ, R34 ;  /* 0x000000ffff097224 */ /* 0x000fe400078e0022 */
[----:B------:R-:W-:Y:S02]  /*73e80*/  IMAD.MOV.U32 R8, RZ, RZ, R35 ;  /* 0x000000ffff087224 */ /* 0x000fe400078e0023 */
[----:B------:R-:W-:Y:S01]  /*73e90*/  HMMA.1688.F32.TF32 R32, R232, R126, R64 ;  /* 0x0000007ee820723c */ /* 0x000fe20000081040 */
[----:B------:R-:W-:Y:S04]  /*73ea0*/  LDS R233, [R0+0x86100] ;  /* 0x0861000000e97984 */ /* 0x000fe80000000800 */
[----:B------:R-:W-:Y:S03]  /*73eb0*/  LDS R235, [R0+0x87100] ;  /* 0x0871000000eb7984 */ /* 0x000fe60000000800 */
[C---:B------:R-:W-:Y:S08]  /*73ec0*/  HMMA.1688.F32.TF32 R44, R236.reuse, R6, R44 ;  /* 0x00000006ec2c723c */ /* 0x040ff0000008102c */
[C---:B----4-:R-:W-:Y:S07]  /*73ed0*/  HMMA.1688.F32.TF32 R36, R236.reuse, R10, R40 ;  /* 0x0000000aec24723c */ /* 0x050fee0000081028 */
[----:B------:R-:W-:Y:S04]  /*73ee0*/  STL.64 [R1+0x5b0], R32 ;  /* 0x0005b02001007387 */ /* 0x000fe80000100a00 */
[----:B------:R1:W-:Y:S04]  /*73ef0*/  STL.64 [R1+0x5b8], R34 ;  /* 0x0005b82201007387 */ /* 0x0003e80000100a00 */
[----:B------:R-:W-:Y:S01]  /*73f00*/  LDS R232, [R21+0x86100] ;  /* 0x0861000015e87984 */ /* 0x000fe20000000800 */
[C---:B-1----:R-:W-:Y:S03]  /*73f10*/  HMMA.1688.F32.TF32 R32, R236.reuse, R14, R60 ;  /* 0x0000000eec20723c */ /* 0x042fe6000008103c */
[----:B------:R-:W-:Y:S04]  /*73f20*/  STL.64 [R1+0x5c0], R44 ;  /* 0x0005c02c01007387 */ /* 0x000fe80000100a00 */
[----:B------:R-:W-:Y:S01]  /*73f30*/  STL.64 [R1+0x5c8], R46 ;  /* 0x0005c82e01007387 */ /* 0x000fe20000100a00 */
[C---:B------:R-:W-:Y:S03]  /*73f40*/  HMMA.1688.F32.TF32 R40, R236.reuse, R18, R56 ;  /* 0x00000012ec28723c */ /* 0x040fe60000081038 */
[----:B------:R-:W-:Y:S04]  /*73f50*/  STL.64 [R1+0x5d0], R36 ;  /* 0x0005d02401007387 */ /* 0x000fe80000100a00 */
[----:B------:R1:W-:Y:S04]  /*73f60*/  STL.64 [R1+0x5d8], R38 ;  /* 0x0005d82601007387 */ /* 0x0003e80000100a00 */
[----:B------:R-:W3:Y:S04]  /*73f70*/  LDS R234, [R21+0x87100] ;  /* 0x0871000015ea7984 */ /* 0x000ee80000000800 */
[----:B------:R-:W-:Y:S01]  /*73f80*/  STL.64 [R1+0x5e0], R32 ;  /* 0x0005e02001007387 */ /* 0x000fe20000100a00 */
[C---:B-1----:R-:W-:Y:S03]  /*73f90*/  HMMA.1688.F32.TF32 R36, R236.reuse, R22, R52 ;  /* 0x00000016ec24723c */ /* 0x042fe60000081034 */
[----:B------:R1:W-:Y:S05]  /*73fa0*/  STL.64 [R1+0x5e8], R34 ;  /* 0x0005e82201007387 */ /* 0x0003ea0000100a00 */
[----:B-1----:R-:W-:Y:S01]  /*73fb0*/  HMMA.1688.F32.TF32 R32, R236, R26, R48 ;  /* 0x0000001aec20723c */ /* 0x002fe20000081030 */
[----:B------:R-:W-:Y:S04]  /*73fc0*/  STL.64 [R1+0x600], R40 ;  /* 0x0006002801007387 */ /* 0x000fe80000100a00 */
[----:B------:R-:W-:Y:S10]  /*73fd0*/  STL.64 [R1+0x608], R42 ;  /* 0x0006082a01007387 */ /* 0x000ff40000100a00 */
[----:B------:R-:W-:Y:S04]  /*73fe0*/  STL.64 [R1+0x620], R36 ;  /* 0x0006202401007387 */ /* 0x000fe80000100a00 */
[----:B------:R-:W-:Y:S04]  /*73ff0*/  STL.64 [R1+0x628], R38 ;  /* 0x0006282601007387 */ /* 0x000fe80000100a00 */
[----:B------:R1:W-:Y:S01]  /*74000*/  STL.64 [R1+0x630], R32 ;  /* 0x0006302001007387 */ /* 0x0003e20000100a00 */
[----:B------:R-:W-:Y:S01]  /*74010*/  MOV R121, R34 ;  /* 0x0000002200797202 */ /* 0x000fe20000000f00 */
[----:B------:R-:W-:-:S02]  /*74020*/  IMAD.MOV.U32 R120, RZ, RZ, R35 ;  /* 0x000000ffff787224 */ /* 0x000fc400078e0023 */
[C---:B-1----:R-:W-:Y:S03]  /*74030*/  HMMA.1688.F32.TF32 R32, R236.reuse, R30, R84 ;  /* 0x0000001eec20723c */ /* 0x042fe60000081054 */
[----:B------:R-:W-:Y:S11]  /*74040*/  STL [R1+0x4b54], R120 ;  /* 0x004b547801007387 */ /* 0x000ff60000100800 */
[----:B------:R-:W-:Y:S10]  /*74050*/  @!UPT UIADD3 URZ, URZ, URZ, URZ ;  /* 0x0000003f3f3ff290 */ /* 0x000ff4000fffe03f */
[----:B------:R-:W-:Y:S02]  /*74060*/  IMAD.MOV.U32 R117, RZ, RZ, R32 ;  /* 0x000000ffff757224 */ /* 0x000fe400078e0020 */
[----:B------:R-:W-:Y:S02]  /*74070*/  IMAD.MOV.U32 R116, RZ, RZ, R33 ;  /* 0x000000ffff747224 */ /* 0x000fe400078e0021 */
[----:B------:R-:W-:Y:S02]  /*74080*/  IMAD.MOV.U32 R113, RZ, RZ, R34 ;  /* 0x000000ffff717224 */ /* 0x000fe400078e0022 */
[----:B------:R-:W-:Y:S01]  /*74090*/  IMAD.MOV.U32 R112, RZ, RZ, R35 ;  /* 0x000000ffff707224 */ /* 0x000fe200078e0023 */
[----:B------:R-:W-:Y:S04]  /*740a0*/  STL [R1+0x4b50], R121 ;  /* 0x004b507901007387 */ /* 0x000fe80000100800 */
[----:B------:R1:W-:Y:S04]  /*740b0*/  STL [R1+0x4b5c], R116 ;  /* 0x004b5c7401007387 */ /* 0x0003e80000100800 */
[----:B------:R4:W-:Y:S01]  /*740c0*/  STL [R1+0x4b58], R117 ;  /* 0x004b587501007387 */ /* 0x0009e20000100800 */
[C---:B--2---:R-:W-:Y:S11]  /*740d0*/  HMMA.1688.F32.TF32 R32, R236.reuse, R70, R244 ;  /* 0x00000046ec20723c */ /* 0x044ff600000810f4 */
[----:B------:R-:W-:Y:S11]  /*740e0*/  @!UPT UIADD3 URZ, URZ, URZ, URZ ;  /* 0x0000003f3f3ff290 */ /* 0x000ff6000fffe03f */
[----:B------:R-:W-:Y:S02]  /*740f0*/  @!UPT UIADD3 URZ, URZ, URZ, URZ ;  /* 0x0000003f3f3ff290 */ /* 0x000fe4000fffe03f */
[----:B------:R-:W-:Y:S01]  /*74100*/  MOV R109, R32 ;  /* 0x00000020006d7202 */ /* 0x000fe20000000f00 */
[----:B------:R-:W-:Y:S02]  /*74110*/  IMAD.MOV.U32 R108, RZ, RZ, R33 ;  /* 0x000000ffff6c7224 */ /* 0x000fe400078e0021 */
[----:B------:R-:W-:Y:S02]  /*74120*/  IMAD.MOV.U32 R97, RZ, RZ, R34 ;  /* 0x000000ffff617224 */ /* 0x000fe400078e0022 */
[----:B------:R-:W-:Y:S02]  /*74130*/  IMAD.MOV.U32 R96, RZ, RZ, R35 ;  /* 0x000000ffff607224 */ /* 0x000fe400078e0023 */
[----:B------:R-:W-:Y:S01]  /*74140*/  HMMA.1688.F32.TF32 R32, R236, R98, R248 ;  /* 0x00000062ec20723c */ /* 0x000fe200000810f8 */
        /* <DEDUP_REMOVED lines=89> */
[----:B------:R-:W-:Y:S01]  /*746e0*/  MOV R120, R34 ;  /* 0x0000002200787202 */ /* 0x000fe20000000f00 */
[----:B----4-:R-:W-:-:S02]  /*746f0*/  IMAD.MOV.U32 R117, RZ, RZ, R33 ;  /* 0x000000ffff757224 */ /* 0x010fc400078e0021 */
[----:B------:R-:W-:Y:S02]  /*74700*/  IMAD.MOV.U32 R121, RZ, RZ, R35 ;  /* 0x000000ffff797224 */ /* 0x000fe400078e0023 */
[C---:B--2---:R-:W-:Y:S08]  /*74710*/  HMMA.1688.F32.TF32 R32, R236.reuse, R102, R224 ;  /* 0x00000066ec20723c */ /* 0x044ff000000810e0 */
[C---:B---3--:R-:W-:Y:S11]  /*74720*/  HMMA.1688.F32.TF32 R128, R236.reuse, R106, R152 ;  /* 0x0000006aec80723c */ /* 0x048ff60000081098 */
[----:B------:R-:W-:Y:S05]  /*74730*/  @!UPT UIADD3 URZ, URZ, URZ, URZ ;  /* 0x0000003f3f3ff290 */ /* 0x000fea000fffe03f */
[----:B------:R-:W-:Y:S02]  /*74740*/  IMAD.MOV.U32 R69, RZ, RZ, R32 ;  /* 0x000000ffff457224 */ /* 0x000fe400078e0020 */
[----:B------:R-:W-:Y:S02]  /*74750*/  IMAD.MOV.U32 R68, RZ, RZ, R33 ;  /* 0x000000ffff447224 */ /* 0x000fe400078e0021 */
[----:B------:R-:W-:Y:S02]  /*74760*/  IMAD.MOV.U32 R29, RZ, RZ, R34 ;  /* 0x000000ffff1d7224 */ /* 0x000fe400078e0022 */
[----:B------:R-:W-:Y:S01]  /*74770*/  IMAD.MOV.U32 R28, RZ, RZ, R35 ;  /* 0x000000ffff1c7224 */ /* 0x000fe200078e0023 */
[C---:B------:R-:W-:Y:S08]  /*74780*/  HMMA.1688.F32.TF32 R92, R236.reuse, R110, R156 ;  /* 0x0000006eec5c723c */ /* 0x040ff0000008109c */
[C---:B------:R-:W-:Y:S01]  /*74790*/  HMMA.1688.F32.TF32 R32, R236.reuse, R114, R88 ;  /* 0x00000072ec20723c */ /* 0x040fe20000081058 */
[----:B------:R-:W-:Y:S04]  /*747a0*/  STL.64 [R1+0x680], R128 ;  /* 0x0006808001007387 */ /* 0x000fe80000100a00 */
[----:B------:R-:W-:Y:S03]  /*747b0*/  STL.64 [R1+0x688], R130 ;  /* 0x0006888201007387 */ /* 0x000fe60000100a00 */
[C---:B------:R-:W-:Y:S07]  /*747c0*/  HMMA.1688.F32.TF32 R88, R236.reuse, R118, R36 ;  /* 0x00000076ec58723c */ /* 0x040fee0000081024 */
[----:B------:R-:W-:Y:S01]  /*747d0*/  STL.64 [R1+0x690], R92 ;  /* 0x0006905c01007387 */ /* 0x000fe20000100a00 */
[C---:B------:R-:W-:Y:S03]  /*747e0*/  HMMA.1688.F32.TF32 R36, R236.reuse, R122, R132 ;  /* 0x0000007aec24723c */ /* 0x040fe60000081084 */
[----:B------:R-:W-:Y:S04]  /*747f0*/  STL.64 [R1+0x698], R94 ;  /* 0x0006985e01007387 */ /* 0x000fe80000100a00 */
[----:B------:R-:W-:Y:S04]  /*74800*/  STL.64 [R1+0x6a0], R32 ;  /* 0x0006a02001007387 */ /* 0x000fe80000100a00 */
[----:B------:R1:W-:Y:S02]  /*74810*/  STL.64 [R1+0x6a8], R34 ;  /* 0x0006a82201007387 */ /* 0x0003e40000100a00 */
[----:B-1----:R-:W-:Y:S02]  /*74820*/  HMMA.1688.F32.TF32 R32, R236, R126, R136 ;  /* 0x0000007eec20723c */ /* 0x002fe40000081088 */
        /* <DEDUP_REMOVED lines=8> */
[----:B------:R-:W-:Y:S04]  /*748b0*/  STL.64 [R1+0x6c0], R32 ;  /* 0x0006c02001007387 */ /* 0x000fe80000100a00 */
[----:B------:R1:W-:Y:S01]  /*748c0*/  STL.64 [R1+0x6c8], R34 ;  /* 0x0006c82201007387 */ /* 0x0003e20000100a00 */
[C---:B------:R-:W-:Y:S03]  /*748d0*/  HMMA.1688.F32.TF32 R44, R240.reuse, R30, R44 ;  /* 0x0000001ef02c723c */ /* 0x040fe6000008102c */
[----:B------:R-:W-:Y:S04]  /*748e0*/  LDS R237, [R0+0x86180] ;  /* 0x0861800000ed7984 */ /* 0x000fe80000000800 */
[----:B------:R-:W-:Y:S01]  /*748f0*/  LDS R239, [R0+0x87180] ;  /* 0x0871800000ef7984 */ /* 0x000fe20000000800 */
[----:B-1----:R-:W-:Y:S03]  /*74900*/  HMMA.1688.F32.TF32 R32, R240, R14, R80 ;  /* 0x0000000ef020723c */ /* 0x002fe60000081050 */
[----:B------:R-:W-:Y:S04]  /*74910*/  STL.64 [R1+0x6e0], R88 ;  /* 0x0006e05801007387 */ /* 0x000fe80000100a00 */
[----:B------:R-:W-:Y:S04]  /*74920*/  STL.64 [R1+0x6e8], R90 ;  /* 0x0006e85a01007387 */ /* 0x000fe80000100a00 */
[----:B------:R-:W-:Y:S04]  /*74930*/  STL.64 [R1+0x6f0], R36 ;  /* 0x0006f02401007387 */ /* 0x000fe80000100a00 */
[----:B------:R-:W-:Y:S08]  /*74940*/  STL.64 [R1+0x6f8], R38 ;  /* 0x0006f82601007387 */ /* 0x000ff00000100a00 */
[----:B------:R1:W-:Y:S01]  /*74950*/  STL.64 [R1+0x700], R32 ;  /* 0x0007002001007387 */ /* 0x0003e20000100a00 */
[----:B------:R-:W-:Y:S01]  /*74960*/  MOV R125, R34 ;  /* 0x00000022007d7202 */ /* 0x000fe20000000f00 */
[----:B------:R-:W-:-:S02]  /*74970*/  IMAD.MOV.U32 R124, RZ, RZ, R35 ;  /* 0x000000ffff7c7224 */ /* 0x000fc400078e0023 */
[C---:B-1----:R-:W-:Y:S08]  /*74980*/  HMMA.1688.F32.TF32 R32, R240.reuse, R18, R76 ;  /* 0x00000012f020723c */ /* 0x042ff0000008104c */
[C---:B------:R-:W-:Y:S11]  /*74990*/  HMMA.1688.F32.TF32 R36, R240.reuse, R22, R72 ;  /* 0x00000016f024723c */ /* 0x040ff60000081048 */
[----:B------:R-:W-:Y:S05]  /*749a0*/  @!UPT UIADD3 URZ, URZ, URZ, URZ ;  /* 0x0000003f3f3ff290 */ /* 0x000fea000fffe03f */
[----:B------:R-:W-:Y:S02]  /*749b0*/  IMAD.MOV.U32 R105, RZ, RZ, R32 ;  /* 0x000000ffff697224 */ /* 0x000fe400078e0020 */
[----:B------:R-:W-:Y:S02]  /*749c0*/  IMAD.MOV.U32 R104, RZ, RZ, R33 ;  /* 0x000000ffff687224 */ /* 0x000fe400078e0021 */
[----:B------:R-:W-:Y:S02]  /*749d0*/  IMAD.MOV.U32 R101, RZ, RZ, R34 ;  /* 0x000000ffff657224 */ /* 0x000fe400078e0022 */
[----:B------:R-:W-:Y:S02]  /*749e0*/  IMAD.MOV.U32 R100, RZ, RZ, R35 ;  /* 0x000000ffff647224 */ /* 0x000fe400078e0023 */
[C---:B------:R-:W-:Y:S01]  /*749f0*/  HMMA.1688.F32.TF32 R32, R240.reuse, R26, R64 ;  /* 0x0000001af020723c */ /* 0x040fe20000081040 */
[----:B------:R-:W-:Y:S04]  /*74a00*/  STL.64 [R1+0x720], R36 ;  /* 0x0007202401007387 */ /* 0x000fe80000100a00 */
[----:B------:R1:W-:Y:S03]  /*74a10*/  STL.64 [R1+0x728], R38 ;  /* 0x0007282601007387 */ /* 0x0003e60000100a00 */
[C---:B-1----:R-:W-:Y:S11]  /*74a20*/  HMMA.1688.F32.TF32 R36, R240.reuse, R70, R40 ;  /* 0x00000046f024723c */ /* 0x042ff60000081028 */
[----:B------:R-:W-:Y:S04]  /*74a30*/  @!UPT UIADD3 URZ, URZ, URZ, URZ ;  /* 0x0000003f3f3ff290 */ /* 0x000fe8000fffe03f */
[----:B------:R-:W-:Y:S04]  /*74a40*/  STL.64 [R1+0x730], R32 ;  /* 0x0007302001007387 */ /* 0x000fe80000100a00 */
[----:B------:R1:W-:Y:S02]  /*74a50*/  STL.64 [R1+0x738], R34 ;  /* 0x0007382201007387 */ /* 0x0003e40000100a00 */
[C---:B-1----:R-:W-:Y:S02]  /*74a60*/  HMMA.1688.F32.TF32 R32, R240.reuse, R98, R60 ;  /* 0x00000062f020723c */ /* 0x042fe4000008103c */
        /* <DEDUP_REMOVED lines=10> */
[----:B------:R1:W-:Y:S10]  /*74b10*/  STL.64 [R1+0x1248], R42 ;  /* 0x0012482a01007387 */ /* 0x0003f40000100a00 */
[----:B------:R-:W-:Y:S04]  /*74b20*/  STL.64 [R1+0x1230], R36 ;  /* 0x0012302401007387 */ /* 0x000fe80000100a00 */
[----:B------:R2:W-:Y:S01]  /*74b30*/  STL.64 [R1+0x1238], R38 ;  /* 0x0012382601007387 */ /* 0x0005e20000100a00 */
[C---:B-1----:R-:W-:Y:S03]  /*74b40*/  HMMA.1688.F32.TF32 R40, R240.reuse, R114, R84 ;  /* 0x00000072f028723c */ /* 0x042fe60000081054 */
[----:B------:R-:W-:Y:S05]  /*74b50*/  STL.64 [R1+0x1220], R32 ;  /* 0x0012202001007387 */ /* 0x000fea0000100a00 */
[C---:B--2---:R-:W-:Y:S01]  /*74b60*/  HMMA.1688.F32.TF32 R36, R240.reuse, R118, R244 ;  /* 0x00000076f024723c */ /* 0x044fe200000810f4 */
[----:B------:R1:W-:Y:S07]  /*74b70*/  STL.64 [R1+0x1228], R34 ;  /* 0x0012282201007387 */ /* 0x0003ee0000100a00 */
[C---:B-1----:R-:W-:Y:S07]  /*74b80*/  HMMA.1688.F32.TF32 R32, R240.reuse, R122, R248 ;  /* 0x0000007af020723c */ /* 0x042fee00000810f8 */
[----:B------:R1:W-:Y:S04]  /*74b90*/  STL.64 [R1+0x1210], R40 ;  /* 0x0012102801007387 */ /* 0x0003e80000100a00 */
[----:B------:R2:W-:Y:S04]  /*74ba0*/  STL.64 [R1+0x1218], R42 ;  /* 0x0012182a01007387 */ /* 0x0005e80000100a00 */
[----:B------:R-:W3:Y:S04]  /*74bb0*/  LDL.LU R84, [R1+0xca0] ;  /* 0x000ca00001547983 */ /* 0x000ee80000300800 */
[----:B------:R-:W-:Y:S04]  /*74bc0*/  STL.64 [R1+0x1200], R36 ;  /* 0x0012002401007387 */ /* 0x000fe80000100a00 */
[----:B------:R-:W-:Y:S04]  /*74bd0*/  STL.64 [R1+0x1208], R38 ;  /* 0x0012082601007387 */ /* 0x000fe80000100a00 */
        /* <DEDUP_REMOVED lines=69> */
[----:B----4-:R-:W-:Y:S03]  /*75030*/  HMMA.1688.F32.TF32 R32, R240, R126, R248 ;  /* 0x0000007ef020723c */ /* 0x010fe600000810f8 */
[----:B------:R-:W4:Y:S04]  /*75040*/  LDL.LU R248, [R1+0xc60] ;  /* 0x000c600001f87983 */ /* 0x000f280000300800 */
[----:B------:R-:W-:Y:S01]  /*75050*/  LDS R240, [R252+0x86180] ;  /* 0x08618000fcf07984 */ /* 0x000fe20000000800 */
[C---:B---3--:R-:W-:Y:S03]  /*75060*/  HMMA.1688.F32.TF32 R72, R232.reuse, R30, R72 ;  /* 0x0000001ee848723c */ /* 0x048fe60000081048 */
[----:B------:R-:W-:Y:S04]  /*75070*/  LDS R242, [R252+0x87180] ;  /* 0x08718000fcf27984 */ /* 0x000fe80000000800 */
[----:B------:R-:W-:Y:S01]  /*75080*/  LDS R241, [R3+0x86180] ;  /* 0x0861800003f17984 */ /* 0x000fe20000000800 */
[C---:B------:R-:W-:Y:S03]  /*75090*/  HMMA.1688.F32.TF32 R88, R232.reuse, R6, R132 ;  /* 0x00000006e858723c */ /* 0x040fe60000081084 */
[----:B------:R-:W4:Y:S04]  /*750a0*/  LDS R243, [R3+0x87180] ;  /* 0x0871800003f37984 */ /* 0x000f280000000800 */
[----:B------:R-:W-:Y:S04]  /*750b0*/  STL.64 [R1+0xd10], R32 ;  /* 0x000d102001007387 */ /* 0x000fe80000100a00 */
[----:B------:R1:W-:Y:S04]  /*750c0*/  STL.64 [R1+0xd18], R34 ;  /* 0x000d182201007387 */ /* 0x0003e80000100a00 */
[----:B------:R-:W4:Y:S04]  /*750d0*/  LDL.LU R249, [R1+0xc64] ;  /* 0x000c640001f97983 */ /* 0x000f280000300800 */
[----:B------:R-:W4:Y:S04]  /*750e0*/  LDL.LU R250, [R1+0xc68] ;  /* 0x000c680001fa7983 */ /* 0x000f280000300800 */
[----:B------:R-:W4:Y:S01]  /*750f0*/  LDL.LU R251, [R1+0xc6c] ;  /* 0x000c6c0001fb7983 */ /* 0x000f220000300800 */
[C---:B------:R-:W-:Y:S08]  /*75100*/  HMMA.1688.F32.TF32 R36, R232.reuse, R10, R136 ;  /* 0x0000000ae824723c */ /* 0x040ff00000081088 */
[C---:B-1----:R-:W-:Y:S01]  /*75110*/  HMMA.1688.F32.TF32 R32, R232.reuse, R14, R216 ;  /* 0x0000000ee820723c */ /* 0x042fe200000810d8 */
[----:B------:R-:W-:Y:S04]  /*75120*/  STL.64 [R1+0x11e0], R88 ;  /* 0x0011e05801007387 */ /* 0x000fe80000100a00 */
[----:B------:R-:W-:Y:S10]  /*75130*/  STL.64 [R1+0x11e8], R90 ;  /* 0x0011e85a01007387 */ /* 0x000ff40000100a00 */
[----:B------:R-:W-:Y:S04]  /*75140*/  STL.64 [R1+0x11d0], R36 ;  /* 0x0011d02401007387 */ /* 0x000fe80000100a00 */
[----:B------:R-:W-:Y:S04]  /*75150*/  STL.64 [R1+0x11d8], R38 ;  /* 0x0011d82601007387 */ /* 0x000fe80000100a00 */
        /* <DEDUP_REMOVED lines=16> */
[----:B------:R-:W-:Y:S04]  /*75260*/  STL.64 [R1+0x1188], R74 ;  /* 0x0011884a01007387 */ /* 0x000fe80000100a00 */
[----:B------:R-:W-:Y:S04]  /*75270*/  STL.64 [R1+0x1170], R36 ;  /* 0x0011702401007387 */ /* 0x000fe80000100a00 */
[----:B------:R-:W-:Y:S09]  /*75280*/  STL.64 [R1+0x1178], R38 ;  /* 0x0011782601007387 */ /* 0x000ff20000100a00 */
[----:B------:R-:W-:Y:S04]  /*75290*/  STL.64 [R1+0x1160], R32 ;  /* 0x0011602001007387 */ /* 0x000fe80000100a00 */
[----:B------:R2:W-:Y:S02]  /*752a0*/  STL.64 [R1+0x1168], R34 ;  /* 0x0011682201007387 */ /* 0x0005e40000100a00 */
[C---:B--2---:R-:W-:Y:S08]  /*752b0*/  HMMA.1688.F32.TF32 R32, R232.reuse, R102, R40 ;  /* 0x00000066e820723c */ /* 0x044ff00000081028 */
[C---:B------:R-:W-:Y:S08]  /*752c0*/  HMMA.1688.F32.TF32 R40, R232.reuse, R106, R60 ;  /* 0x0000006ae828723c */ /* 0x040ff0000008103c */
[----:B------:R-:W-:Y:S07]  /*752d0*/  HMMA.1688.F32.TF32 R36, R232, R110, R56 ;  /* 0x0000006ee824723c */ /* 0x000fee0000081038 */
[----:B------:R1:W-:Y:S01]  /*752e0*/  STL.64 [R1+0x1150], R32 ;  /* 0x0011502001007387 */ /* 0x0003e20000100a00 */
[----:B------:R-:W-:Y:S01]  /*752f0*/  MOV R5, R34 ;  /* 0x0000002200057202 */ /* 0x000fe20000000f00 */
[----:B------:R-:W-:-:S02]  /*75300*/  IMAD.MOV.U32 R4, RZ, RZ, R35 ;  /* 0x000000ffff047224 */ /* 0x000fc400078e0023 */
[C---:B-1----:R-:W-:Y:S04]  /*75310*/  HMMA.1688.F32.TF32 R32, R232.reuse, R114, R52 ;  /* 0x00000072e820723c */ /* 0x042fe80000081034 */
[----:B------:R-:W-:Y:S04]  /*75320*/  STL.64 [R1+0x1140], R40 ;  /* 0x0011402801007387 */ /* 0x000fe80000100a00 */
[----:B------:R1:W-:Y:S04]  /*75330*/  STL.64 [R1+0x1148], R42 ;  /* 0x0011482a01007387 */ /* 0x0003e80000100a00 */
[----:B------:R-:W-:Y:S04]  /*75340*/  STL.64 [R1+0x1130], R36 ;  /* 0x0011302401007387 */ /* 0x000fe80000100a00 */
[----:B------:R2:W-:Y:S01]  /*75350*/  STL.64 [R1+0x1138], R38 ;  /* 0x0011382601007387 */ /* 0x0005e20000100a00 */
[C---:B-1----:R-:W-:Y:S06]  /*75360*/  HMMA.1688.F32.TF32 R40, R232.reuse, R118, R48 ;  /* 0x00000076e828723c */ /* 0x042fec0000081030 */
[----:B------:R-:W-:Y:S02]  /*75370*/  STL.64 [R1+0x1120], R32 ;  /* 0x0011202001007387 */ /* 0x000fe40000100a00 */
[C---:B--2---:R-:W-:Y:S02]  /*75380*/  HMMA.1688.F32.TF32 R36, R232.reuse, R122, R84 ;  /* 0x0000007ae824723c */ /* 0x044fe40000081054 */
[----:B------:R1:W-:Y:S06]  /*75390*/  STL.64 [R1+0x1128], R34 ;  /* 0x0011282201007387 */ /* 0x0003ec0000100a00 */
[----:B-1----:R-:W-:Y:S07]  /*753a0*/  HMMA.1688.F32.TF32 R32, R232, R126, R244 ;  /* 0x0000007ee820723c */ /* 0x002fee00000810f4 */
[----:B------:R-:W-:Y:S04]  /*753b0*/  STL.64 [R1+0x1110], R40 ;  /* 0x0011102801007387 */ /* 0x000fe80000100a00 */
[----:B------:R-:W-:Y:S04]  /*753c0*/  STL.64 [R1+0x1118], R42 ;  /* 0x0011182a01007387 */ /* 0x000fe80000100a00 */
[----:B------:R-:W-:Y:S04]  /*753d0*/  STL.64 [R1+0x1100], R36 ;  /* 0x0011002401007387 */ /* 0x000fe80000100a00 */
[----:B------:R-:W-:Y:S04]  /*753e0*/  STL.64 [R1+0x1108], R38 ;  /* 0x0011082601007387 */ /* 0x000fe80000100a00 */
[----:B------:R-:W-:Y:S04]  /*753f0*/  LDS R232, [R252+0x86200] ;  /* 0x08620000fce87984 */ /* 0x000fe80000000800 */
[----:B------:R-:W-:Y:S04]  /*75400*/  LDS R234, [R252+0x87200] ;  /* 0x08720000fcea7984 */ /* 0x000fe80000000800 */
[----:B------:R-:W-:Y:S04]  /*75410*/  STL.64 [R1+0xcf0], R32 ;  /* 0x000cf02001007387 */ /* 0x000fe80000100a00 */
[----:B------:R4:W-:Y:S04]  /*75420*/  STL.64 [R1+0xcf8], R34 ;  /* 0x000cf82201007387 */ /* 0x0009e80000100a00 */
[----:B------:R-:W2:Y:S04]  /*75430*/  LDL.LU R244, [R1+0x8a0] ;  /* 0x0008a00001f47983 */ /* 0x000ea80000300800 */
[----:B------:R-:W-:Y:S04]  /*75440*/  LDS R233, [R3+0x86200] ;  /* 0x0862000003e97984 */ /* 0x000fe80000000800 */
[----:B------:R-:W1:Y:S01]  /*75450*/  LDS R235, [R3+0x87200] ;  /* 0x0872000003eb7984 */ /* 0x000e620000000800 */
[C---:B----4-:R-:W-:Y:S11]  /*75460*/  HMMA.1688.F32.TF32 R32, R240.reuse, R6, R248 ;  /* 0x00000006f020723c */ /* 0x050ff600000810f8 */
[----:B------:R-:W-:Y:S11]  /*75470*/  @!UPT UIADD3 URZ, URZ, URZ, URZ ;  /* 0x0000003f3f3ff290 */ /* 0x000ff6000fffe03f */
[----:B------:R-:W-:Y:S01]  /*75480*/  @!UPT UIADD3 URZ, URZ, URZ, URZ ;  /* 0x0000003f3f3ff290 */ /* 0x000fe2000fffe03f */
        /* <DEDUP_REMOVED lines=125> */
[C---:B----4-:R-:W-:Y:S08]  /*75c60*/  HMMA.1688.F32.TF32 R140, R240.reuse, R14, R140 ;  /* 0x0000000ef08c723c */ /* 0x050ff0000008108c */
[C---:B--2---:R-:W-:Y:S08]  /*75c70*/  HMMA.1688.F32.TF32 R144, R240.reuse, R10, R144 ;  /* 0x0000000af090723c */ /* 0x044ff00000081090 */
[C---:B---3--:R-:W-:Y:S11]  /*75c80*/  HMMA.1688.F32.TF32 R32, R240.reuse, R22, R32 ;  /* 0x00000016f020723c */ /* 0x048ff60000081020 */
[----:B------:R-:W-:Y:S04]  /*75c90*/  @!UPT UIADD3 URZ, URZ, URZ, URZ ;  /* 0x0000003f3f3ff290 */ /* 0x000fe8000fffe03f */
[----:B------:R-:W-:Y:S04]  /*75ca0*/  STL.64 [R1+0xcd0], R144 ;  /* 0x000cd09001007387 */ /* 0x000fe80000100a00 */
[----:B------:R2:W-:Y:S04]  /*75cb0*/  STL.64 [R1+0xcd8], R146 ;  /* 0x000cd89201007387 */ /* 0x0005e80000100a00 */
[----:B--2---:R-:W2:Y:S04]  /*75cc0*/  LDL.LU.64 R146, [R1+0x4da8] ;  /* 0x004da80001927983 */ /* 0x004ea80000300a00 */
[----:B------:R-:W2:Y:S04]  /*75cd0*/  LDL.LU.64 R144, [R1+0x4da0] ;  /* 0x004da00001907983 */ /* 0x000ea80000300a00 */
[----:B------:R-:W-:Y:S04]  /*75ce0*/  STL.64 [R1+0xcc0], R140 ;  /* 0x000cc08c01007387 */ /* 0x000fe80000100a00 */
[----:B------:R3:W-:Y:S02]  /*75cf0*/  STL.64 [R1+0xcc8], R142 ;  /* 0x000cc88e01007387 */ /* 0x0007e40000100a00 */
[C---:B---3--:R-:W-:Y:S08]  /*75d00*/  HMMA.1688.F32.TF32 R140, R240.reuse, R18, R220 ;  /* 0x00000012f08c723c */ /* 0x048ff000000810dc */
[C---:B------:R-:W-:Y:S11]  /*75d10*/  HMMA.1688.F32.TF32 R208, R240.reuse, R26, R208 ;  /* 0x0000001af0d0723c */ /* 0x040ff600000810d0 */
[----:B------:R-:W-:Y:S04]  /*75d20*/  @!UPT UIADD3 URZ, URZ, URZ, URZ ;  /* 0x0000003f3f3ff290 */ /* 0x000fe8000fffe03f */
        /* <DEDUP_REMOVED lines=14> */
[C---:B---3--:R-:W-:Y:S02]  /*75e10*/  HMMA.1688.F32.TF32 R32, R240.reuse, R106, R224 ;  /* 0x0000006af020723c */ /* 0x048fe400000810e0 */
[----:B------:R-:W-:Y:S04]  /*75e20*/  STL.64 [R1+0xc60], R128 ;  /* 0x000c608001007387 */ /* 0x000fe80000100a00 */
[----:B------:R3:W-:Y:S04]  /*75e30*/  STL.64 [R1+0xc68], R130 ;  /* 0x000c688201007387 */ /* 0x0007e80000100a00 */
[----:B------:R-:W-:Y:S04]  /*75e40*/  STL.64 [R1+0xc50], R92 ;  /* 0x000c505c01007387 */ /* 0x000fe80000100a00 */
[----:B------:R4:W-:Y:S01]  /*75e50*/  STL.64 [R1+0xc58], R94 ;  /* 0x000c585e01007387 */ /* 0x0009e20000100a00 */
[C---:B---3--:R-:W-:Y:S08]  /*75e60*/  HMMA.1688.F32.TF32 R128, R240.reuse, R110, R152 ;  /* 0x0000006ef080723c */ /* 0x048ff00000081098 */
[----:B------:R-:W-:Y:S01]  /*75e70*/  STL.64 [R1+0xc40], R32 ;  /* 0x000c402001007387 */ /* 0x000fe20000100a00 */
[C---:B----4-:R-:W-:Y:S03]  /*75e80*/  HMMA.1688.F32.TF32 R92, R240.reuse, R114, R156 ;  /* 0x00000072f05c723c */ /* 0x050fe6000008109c */
[----:B------:R3:W-:Y:S05]  /*75e90*/  STL.64 [R1+0xc48], R34 ;  /* 0x000c482201007387 */ /* 0x0007ea0000100a00 */
[C---:B---3--:R-:W-:Y:S06]  /*75ea0*/  HMMA.1688.F32.TF32 R32, R240.reuse, R118, R88 ;  /* 0x00000076f020723c */ /* 0x048fec0000081058 */
[----:B------:R-:W-:Y:S04]  /*75eb0*/  STL.64 [R1+0xc30], R128 ;  /* 0x000c308001007387 */ /* 0x000fe80000100a00 */
[----:B------:R-:W-:Y:S01]  /*75ec0*/  STL.64 [R1+0xc38], R130 ;  /* 0x000c388201007387 */ /* 0x000fe20000100a00 */
[C---:B------:R-:W-:Y:S04]  /*75ed0*/  HMMA.1688.F32.TF32 R88, R240.reuse, R122, R36 ;  /* 0x0000007af058723c */ /* 0x040fe80000081024 */
[----:B------:R-:W-:Y:S04]  /*75ee0*/  STL.64 [R1+0xc20], R92 ;  /* 0x000c205c01007387 */ /* 0x000fe80000100a00 */
[----:B------:R-:W-:Y:S01]  /*75ef0*/  STL.64 [R1+0xc28], R94 ;  /* 0x000c285e01007387 */ /* 0x000fe20000100a00 */
[----:B------:R-:W-:Y:S03]  /*75f00*/  HMMA.1688.F32.TF32 R36, R240, R126, R132 ;  /* 0x0000007ef024723c */ /* 0x000fe60000081084 */
[----:B------:R-:W-:Y:S04]  /*75f10*/  LDS R240, [R21+0x86200] ;  /* 0x0862000015f07984 */ /* 0x000fe80000000800 */
[----:B------:R-:W-:Y:S04]  /*75f20*/  LDS R242, [R21+0x87200] ;  /* 0x0872000015f27984 */ /* 0x000fe80000000800 */
[----:B------:R-:W-:Y:S04]  /*75f30*/  STL.64 [R1+0xc10], R32 ;  /* 0x000c102001007387 */ /* 0x000fe80000100a00 */
[----:B------:R3:W-:Y:S01]  /*75f40*/  STL.64 [R1+0xc18], R34 ;  /* 0x000c182201007387 */ /* 0x0007e20000100a00 */
[C---:B------:R-:W-:Y:S03]  /*75f50*/  HMMA.1688.F32.TF32 R76, R236.reuse, R22, R76 ;  /* 0x00000016ec4c723c */ /* 0x040fe6000008104c */
[----:B------:R-:W-:Y:S04]  /*75f60*/  LDS R241, [R0+0x86200] ;  /* 0x0862000000f17984 */ /* 0x000fe80000000800 */
[----:B------:R-:W4:Y:S01]  /*75f70*/  LDS R243, [R0+0x87200] ;  /* 0x0872000000f37984 */ /* 0x000f220000000800 */
[C---:B---3--:R-:W-:Y:S03]  /*75f80*/  HMMA.1688.F32.TF32 R32, R236.reuse, R6, R136 ;  /* 0x00000006ec20723c */ /* 0x048fe60000081088 */
[----:B------:R-:W-:Y:S04]  /*75f90*/  STL.64 [R1+0xc00], R88 ;  /* 0x000c005801007387 */ /* 0x000fe80000100a00 */
[----:B------:R3:W-:Y:S04]  /*75fa0*/  STL.64 [R1+0xc08], R90 ;  /* 0x000c085a01007387 */ /* 0x0007e80000100a00 */
[----:B------:R-:W-:Y:S04]  /*75fb0*/  STL.64 [R1+0x7c0], R36 ;  /* 0x0007c02401007387 */ /* 0x000fe80000100a00 */
[----:B------:R1:W-:Y:S01]  /*75fc0*/  STL.64 [R1+0x7c8], R38 ;  /* 0x0007c82601007387 */ /* 0x0003e20000100a00 */
[C---:B---3--:R-:W-:Y:S07]  /*75fd0*/  HMMA.1688.F32.TF32 R88, R236.reuse, R10, R216 ;  /* 0x0000000aec58723c */ /* 0x048fee00000810d8 */
[----:B------:R-:W-:Y:S01]  /*75fe0*/  STL.64 [R1+0x7b0], R32 ;  /* 0x0007b02001007387 */ /* 0x000fe20000100a00 */
[C---:B-1----:R-:W-:Y:S03]  /*75ff0*/  HMMA.1688.F32.TF32 R36, R236.reuse, R14, R212 ;  /* 0x0000000eec24723c */ /* 0x042fe600000810d4 */
[----:B------:R1:W-:Y:S05]  /*76000*/  STL.64 [R1+0x7b8], R34 ;  /* 0x0007b82201007387 */ /* 0x0003ea0000100a00 */
[C---:B-1----:R-:W-:Y:S07]  /*76010*/  HMMA.1688.F32.TF32 R32, R236.reuse, R18, R80 ;  /* 0x00000012ec20723c */ /* 0x042fee0000081050 */
[----:B------:R-:W-:Y:S04]  /*76020*/  STL.64 [R1+0x7a0], R88 ;  /* 0x0007a05801007387 */ /* 0x000fe80000100a00 */
[----:B------:R-:W-:Y:S04]  /*76030*/  STL.64 [R1+0x7a8], R90 ;  /* 0x0007a85a01007387 */ /* 0x000fe80000100a00 */
[----:B------:R-:W-:Y:S04]  /*76040*/  STL.64 [R1+0x770], R36 ;  /* 0x0007702401007387 */ /* 0x000fe80000100a00 */
[----:B------:R1:W-:Y:S04]  /*76050*/  STL.64 [R1+0x778], R38 ;  /* 0x0007782601007387 */ /* 0x0003e80000100a00 */
[----:B------:R-:W-:Y:S01]  /*76060*/  STL.64 [R1+0xbf0], R32 ;  /* 0x000bf02001007387 */ /* 0x000fe20000100a00 */
[C---:B-1----:R-:W-:Y:S03]  /*76070*/  HMMA.1688.F32.TF32 R36, R236.reuse, R26, R72 ;  /* 0x0000001aec24723c */ /* 0x042fe60000081048 */
[----:B------:R1:W-:Y:S05]  /*76080*/  STL.64 [R1+0xbf8], R34 ;  /* 0x000bf82201007387 */ /* 0x0003ea0000100a00 */
[C---:B-1----:R-:W-:Y:S01]  /*76090*/  HMMA.1688.F32.TF32 R32, R236.reuse, R30, R64 ;  /* 0x0000001eec20723c */ /* 0x042fe20000081040 */
[----:B------:R-:W-:Y:S04]  /*760a0*/  STL.64 [R1+0x9f0], R76 ;  /* 0x0009f04c01007387 */ /* 0x000fe80000100a00 */
[----:B------:R-:W-:Y:S03]  /*760b0*/  STL.64 [R1+0x9f8], R78 ;  /* 0x0009f84e01007387 */ /* 0x000fe60000100a00 */
[C---:B------:R-:W-:Y:S07]  /*760c0*/  HMMA.1688.F32.TF32 R44, R236.reuse, R70, R44 ;  /* 0x00000046ec2c723c */ /* 0x040fee000008102c */
        /* <DEDUP_REMOVED lines=21> */
[C---:B---3--:R-:W-:Y:S01]  /*76220*/  HMMA.1688.F32.TF32 R36, R236.reuse, R122, R244 ;  /* 0x0000007aec24723c */ /* 0x048fe200000810f4 */
[----:B------:R1:W-:Y:S07]  /*76230*/  STL.64 [R1+0x10c8], R34 ;  /* 0x0010c82201007387 */ /* 0x0003ee0000100a00 */
[----:B-1----:R-:W-:Y:S07]  /*76240*/  HMMA.1688.F32.TF32 R32, R236, R126, R248 ;  /* 0x0000007eec20723c */ /* 0x002fee00000810f8 */
[----:B------:R1:W-:Y:S04]  /*76250*/  STL.64 [R1+0x10b0], R40 ;  /* 0x0010b02801007387 */ /* 0x0003e80000100a00 */
[----:B------:R3:W-:Y:S04]  /*76260*/  STL.64 [R1+0x10b8], R42 ;  /* 0x0010b82a01007387 */ /* 0x0007e80000100a00 */
[----:B------:R-:W2:Y:S04]  /*76270*/  LDL.LU R244, [R1+0x330] ;  /* 0x0003300001f47983 */ /* 0x000ea80000300800 */
[----:B------:R1:W-:Y:S04]  /*76280*/  STL.64 [R1+0x10a0], R36 ;  /* 0x0010a02401007387 */ /* 0x0003e80000100a00 */
[----:B------:R1:W-:Y:S04]  /*76290*/  STL.64 [R1+0x10a8], R38 ;  /* 0x0010a82601007387 */ /* 0x0003e80000100a00 */
[----:B------:R-:W-:Y:S04]  /*762a0*/  LDS R236, [R252+0x86280] ;  /* 0x08628000fcec7984 */ /* 0x000fe80000000800 */
        /* <DEDUP_REMOVED lines=79> */
[----:B------:R-:W1:Y:S01]  /*767a0*/  LDS R239, [R3+0x87280] ;  /* 0x0872800003ef7984 */ /* 0x000e620000000800 */
[C---:B--2---:R-:W-:Y:S08]  /*767b0*/  HMMA.1688.F32.TF32 R36, R232.reuse, R10, R36 ;  /* 0x0000000ae824723c */ /* 0x044ff00000081024 */
[C---:B---3--:R-:W-:Y:S08]  /*767c0*/  HMMA.1688.F32.TF32 R88, R232.reuse, R6, R88 ;  /* 0x00000006e858723c */ /* 0x048ff00000081058 */
[C---:B----4-:R-:W-:Y:S11]  /*767d0*/  HMMA.1688.F32.TF32 R32, R232.reuse, R14, R132 ;  /* 0x0000000ee820723c */ /* 0x050ff60000081084 */
[----:B------:R-:W-:Y:S04]  /*767e0*/  @!UPT UIADD3 URZ, URZ, URZ, URZ ;  /* 0x0000003f3f3ff290 */ /* 0x000fe8000fffe03f */
[----:B------:R-:W-:Y:S04]  /*767f0*/  STL.64 [R1+0x1090], R88 ;  /* 0x0010905801007387 */ /* 0x000fe80000100a00 */
[----:B------:R-:W-:Y:S04]  /*76800*/  STL.64 [R1+0x1098], R90 ;  /* 0x0010985a01007387 */ /* 0x000fe80000100a00 */
[----:B------:R-:W-:Y:S04]  /*76810*/  STL.64 [R1+0x1080], R36 ;  /* 0x0010802401007387 */ /* 0x000fe80000100a00 */
[----:B------:R-:W-:Y:S04]  /*76820*/  STL.64 [R1+0x1088], R38 ;  /* 0x0010882601007387 */ /* 0x000fe80000100a00 */
        /* <DEDUP_REMOVED lines=23> */
[C---:B------:R-:W-:Y:S07]  /*769a0*/  HMMA.1688.F32.TF32 R36, R232.reuse, R110, R40 ;  /* 0x0000006ee824723c */ /* 0x040fee0000081028 */
[----:B------:R-:W-:Y:S04]  /*769b0*/  STL.64 [R1+0x1000], R32 ;  /* 0x0010002001007387 */ /* 0x000fe80000100a00 */
[----:B------:R2:W-:Y:S02]  /*769c0*/  STL.64 [R1+0x1008], R34 ;  /* 0x0010082201007387 */ /* 0x0005e40000100a00 */
[C---:B--2---:R-:W-:Y:S02]  /*769d0*/  HMMA.1688.F32.TF32 R32, R232.reuse, R114, R60 ;  /* 0x00000072e820723c */ /* 0x044fe4000008103c */
[----:B------:R-:W-:Y:S04]  /*769e0*/  STL.64 [R1+0xff0], R44 ;  /* 0x000ff02c01007387 */ /* 0x000fe80000100a00 */
[----:B------:R-:W-:Y:S02]  /*769f0*/  STL.64 [R1+0xff8], R46 ;  /* 0x000ff82e01007387 */ /* 0x000fe40000100a00 */
[C---:B------:R-:W-:Y:S02]  /*76a00*/  HMMA.1688.F32.TF32 R40, R232.reuse, R118, R56 ;  /* 0x00000076e828723c */ /* 0x040fe40000081038 */
[----:B------:R-:W-:Y:S04]  /*76a10*/  STL.64 [R1+0xfe0], R36 ;  /* 0x000fe02401007387 */ /* 0x000fe80000100a00 */
[----:B------:R2:W-:Y:S09]  /*76a20*/  STL.64 [R1+0xfe8], R38 ;  /* 0x000fe82601007387 */ /* 0x0005f20000100a00 */
[----:B------:R-:W-:Y:S01]  /*76a30*/  STL.64 [R1+0xfd0], R32 ;  /* 0x000fd02001007387 */ /* 0x000fe20000100a00 */
[C---:B--2---:R-:W-:Y:S03]  /*76a40*/  HMMA.1688.F32.TF32 R36, R232.reuse, R122, R52 ;  /* 0x0000007ae824723c */ /* 0x044fe60000081034 */
[----:B------:R2:W-:Y:S05]  /*76a50*/  STL.64 [R1+0xfd8], R34 ;  /* 0x000fd82201007387 */ /* 0x0005ea0000100a00 */
[----:B--2---:R-:W-:Y:S01]  /*76a60*/  HMMA.1688.F32.TF32 R32, R232, R126, R48 ;  /* 0x0000007ee820723c */ /* 0x004fe20000081030 */
[----:B------:R-:W-:Y:S04]  /*76a70*/  STL.64 [R1+0xfc0], R40 ;  /* 0x000fc02801007387 */ /* 0x000fe80000100a00 */
[----:B------:R2:W-:Y:S10]  /*76a80*/  STL.64 [R1+0xfc8], R42 ;  /* 0x000fc82a01007387 */ /* 0x0005f40000100a00 */
[----:B------:R-:W-:Y:S04]  /*76a90*/  STL.64 [R1+0xfb0], R36 ;  /* 0x000fb02401007387 */ /* 0x000fe80000100a00 */
[----:B------:R3:W-:Y:S01]  /*76aa0*/  STL.64 [R1+0xfb8], R38 ;  /* 0x000fb82601007387 */ /* 0x0007e20000100a00 */
[C---:B--2---:R-:W-:Y:S03]  /*76ab0*/  HMMA.1688.F32.TF32 R40, R240.reuse, R6, R84 ;  /* 0x00000006f028723c */ /* 0x044fe60000081054 */
[----:B------:R-:W-:Y:S04]  /*76ac0*/  LDS R232, [R21+0x86280] ;  /* 0x0862800015e87984 */ /* 0x000fe80000000800 */
[----:B------:R-:W-:Y:S01]  /*76ad0*/  LDS R234, [R21+0x87280] ;  /* 0x0872800015ea7984 */ /* 0x000fe20000000800 */
[C---:B---3--:R-:W-:Y:S03]  /*76ae0*/  HMMA.1688.F32.TF32 R36, R240.reuse, R10, R244 ;  /* 0x0000000af024723c */ /* 0x048fe600000810f4 */
[----:B------:R-:W-:Y:S04]  /*76af0*/  STL.64 [R1+0x960], R32 ;  /* 0x0009602001007387 */ /* 0x000fe80000100a00 */
[----:B------:R2:W-:Y:S04]  /*76b00*/  STL.64 [R1+0x968], R34 ;  /* 0x0009682201007387 */ /* 0x0005e80000100a00 */
[----:B------:R-:W-:Y:S04]  /*76b10*/  LDS R233, [R0+0x86280] ;  /* 0x0862800000e97984 */ /* 0x000fe80000000800 */
[----:B------:R-:W3:Y:S01]  /*76b20*/  LDS R235, [R0+0x87280] ;  /* 0x0872800000eb7984 */ /* 0x000ee20000000800 */
[C---:B--2---:R-:W-:Y:S03]  /*76b30*/  HMMA.1688.F32.TF32 R32, R240.reuse, R14, R248 ;  /* 0x0000000ef020723c */ /* 0x044fe600000810f8 */
[----:B------:R2:W-:Y:S04]  /*76b40*/  STL.64 [R1+0x950], R40 ;  /* 0x0009502801007387 */ /* 0x0005e80000100a00 */
[----:B------:R4:W-:Y:S04]  /*76b50*/  STL.64 [R1+0x958], R42 ;  /* 0x0009582a01007387 */ /* 0x0009e80000100a00 */
[----:B------:R-:W3:Y:S04]  /*76b60*/  LDL.LU R48, [R1+0x10] ;  /* 0x0000100001307983 */ /* 0x000ee80000300800 */
[----:B------:R1:W-:Y:S04]  /*76b70*/  STL.64 [R1+0x940], R36 ;  /* 0x0009402401007387 */ /* 0x0003e80000100a00 */
[----:B------:R1:W-:Y:S04]  /*76b80*/  STL.64 [R1+0x948], R38 ;  /* 0x0009482601007387 */ /* 0x0003e80000100a00 */
[----:B------:R1:W-:Y:S04]  /*76b90*/  STL.64 [R1+0x930], R32 ;  /* 0x0009302001007387 */ /* 0x0003e80000100a00 */
        /* <DEDUP_REMOVED lines=12> */
[----:B--2---:R-:W2:Y:S04]  /*76c60*/  LDL.LU R40, [R1+0x50] ;  /* 0x0000500001287983 */ /* 0x004ea80000300800 */
[----:B------:R-:W2:Y:S04]  /*76c70*/  LDL.LU R41, [R1+0x54] ;  /* 0x0000540001297983 */ /* 0x000ea80000300800 */
[----:B----4-:R-:W2:Y:S04]  /*76c80*/  LDL.LU R42, [R1+0x58] ;  /* 0x00005800012a7983 */ /* 0x010ea80000300800 */
        /* <DEDUP_REMOVED lines=119> */
[----:B-1----:R-:W2:Y:S04]  /*77400*/  LDL.LU.64 R142, [R1+0x4d98] ;  /* 0x004d9800018e7983 */ /* 0x002ea80000300a00 */
[----:B------:R-:W2:Y:S04]  /*77410*/  LDL.LU.64 R140, [R1+0x4d90] ;  /* 0x004d9000018c7983 */ /* 0x000ea80000300a00 */
[----:B------:R-:W-:Y:S04]  /*77420*/  STL.64 [R1+0x8f0], R220 ;  /* 0x0008f0dc01007387 */ /* 0x000fe80000100a00 */
[----:B------:R1:W-:Y:S01]  /*77430*/  STL.64 [R1+0x8f8], R222 ;  /* 0x0008f8de01007387 */ /* 0x0003e20000100a00 */
[C---:B------:R-:W-:Y:S03]  /*77440*/  HMMA.1688.F32.TF32 R156, R240.reuse, R118, R156 ;  /* 0x00000076f09c723c */ /* 0x040fe6000008109c */
        /* <DEDUP_REMOVED lines=49> */
[----:B------:R-:W2:Y:S04]  /*77760*/  LDL.LU R242, [R1+0xf8] ;  /* 0x0000f80001f27983 */ /* 0x000ea80000300800 */
[----:B------:R-:W2:Y:S01]  /*77770*/  LDL.LU R243, [R1+0xfc] ;  /* 0x0000fc0001f37983 */ /* 0x000ea20000300800 */
[C---:B------:R-:W-:Y:S08]  /*77780*/  HMMA.1688.F32.TF32 R244, R236.reuse, R6, R244 ;  /* 0x00000006ecf4723c */ /* 0x040ff000000810f4 */
[C---:B------:R-:W-:Y:S11]  /*77790*/  HMMA.1688.F32.TF32 R248, R236.reuse, R10, R248 ;  /* 0x0000000aecf8723c */ /* 0x040ff600000810f8 */
[----:B------:R-:W-:Y:S04]  /*777a0*/  @!UPT UIADD3 URZ, URZ, URZ, URZ ;  /* 0x0000003f3f3ff290 */ /* 0x000fe8000fffe03f */
        /* <DEDUP_REMOVED lines=11> */
[C---:B------:R-:W-:Y:S08]  /*77860*/  HMMA.1688.F32.TF32 R72, R236.reuse, R102, R72 ;  /* 0x00000066ec48723c */ /* 0x040ff00000081048 */
[C---:B------:R-:W-:Y:S08]  /*77870*/  HMMA.1688.F32.TF32 R64, R236.reuse, R106, R64 ;  /* 0x0000006aec40723c */ /* 0x040ff00000081040 */
[C---:B------:R-:W-:Y:S08]  /*77880*/  HMMA.1688.F32.TF32 R44, R236.reuse, R110, R44 ;  /* 0x0000006eec2c723c */ /* 0x040ff0000008102c */
[C---:B------:R-:W-:Y:S08]  /*77890*/  HMMA.1688.F32.TF32 R40, R236.reuse, R114, R40 ;  /* 0x00000072ec28723c */ /* 0x040ff00000081028 */
[----:B------:R-:W-:Y:S08]  /*778a0*/  HMMA.1688.F32.TF32 R60, R236, R118, R60 ;  /* 0x00000076ec3c723c */ /* 0x000ff0000008103c */
[----:B------:R-:W-:Y:S08]  /*778b0*/  HMMA.1688.F32.TF32 R48, R232, R6, R48 ;  /* 0x00000006e830723c */ /* 0x000ff00000081030 */
[C---:B--2---:R-:W-:Y:S11]  /*778c0*/  HMMA.1688.F32.TF32 R240, R236.reuse, R14, R240 ;  /* 0x0000000eecf0723c */ /* 0x044ff600000810f0 */
[----:B------:R-:W-:Y:S11]  /*778d0*/  @!UPT UIADD3 URZ, URZ, URZ, URZ ;  /* 0x0000003f3f3ff290 */ /* 0x000ff6000fffe03f */
[----:B------:R-:W-:Y:S01]  /*778e0*/  @!UPT UIADD3 URZ, URZ, URZ, URZ ;  /* 0x0000003f3f3ff290 */ /* 0x000fe2000fffe03f */
[----:B------:R-:W-:Y:S04]  /*778f0*/  STL.64 [R1+0x790], R240 ;  /* 0x000790f001007387 */ /* 0x000fe80000100a00 */
[----:B------:R1:W-:Y:S04]  /*77900*/  STL.64 [R1+0x798], R242 ;  /* 0x000798f201007387 */ /* 0x0003e80000100a00 */
[----:B------:R-:W-:Y:S04]  /*77910*/  STL.64 [R1+0x870], R132 ;  /* 0x0008708401007387 */ /* 0x000fe80000100a00 */
[----:B------:R2:W-:Y:S01]  /*77920*/  STL.64 [R1+0x878], R134 ;  /* 0x0008788601007387 */ /* 0x0005e20000100a00 */
[C---:B-1----:R-:W-:Y:S08]  /*77930*/  HMMA.1688.F32.TF32 R240, R236.reuse, R22, R136 ;  /* 0x00000016ecf0723c */ /* 0x042ff00000081088 */
[C---:B------:R-:W-:Y:S08]  /*77940*/  HMMA.1688.F32.TF32 R136, R236.reuse, R26, R216 ;  /* 0x0000001aec88723c */ /* 0x040ff000000810d8 */
[C---:B--2---:R-:W-:Y:S07]  /*77950*/  HMMA.1688.F32.TF32 R132, R236.reuse, R30, R212 ;  /* 0x0000001eec84723c */ /* 0x044fee00000810d4 */
        /* <DEDUP_REMOVED lines=18> */
[C---:B-1----:R-:W-:Y:S08]  /*77a80*/  HMMA.1688.F32.TF32 R44, R236.reuse, R122, R56 ;  /* 0x0000007aec2c723c */ /* 0x042ff00000081038 */
[----:B--2---:R-:W-:Y:S01]  /*77a90*/  HMMA.1688.F32.TF32 R40, R236, R126, R52 ;  /* 0x0000007eec28723c */ /* 0x004fe20000081034 */
[----:B------:R-:W-:Y:S04]  /*77aa0*/  STL.64 [R1+0xf60], R60 ;  /* 0x000f603c01007387 */ /* 0x000fe80000100a00 */
[----:B------:R-:W-:Y:S04]  /*77ab0*/  STL.64 [R1+0xf68], R62 ;  /* 0x000f683e01007387 */ /* 0x000fe80000100a00 */
[----:B------:R-:W-:Y:S04]  /*77ac0*/  LDS R236, [R252+0x86300] ;  /* 0x08630000fcec7984 */ /* 0x000fe80000000800 */
[----:B------:R-:W-:Y:S04]  /*77ad0*/  LDS R238, [R252+0x87300] ;  /* 0x08730000fcee7984 */ /* 0x000fe80000000800 */
[----:B------:R-:W-:Y:S04]  /*77ae0*/  STL.64 [R1+0xf50], R44 ;  /* 0x000f502c01007387 */ /* 0x000fe80000100a00 */
[----:B------:R1:W-:Y:S04]  /*77af0*/  STL.64 [R1+0xf58], R46 ;  /* 0x000f582e01007387 */ /* 0x0003e80000100a00 */
[----:B------:R-:W-:Y:S04]  /*77b00*/  STL.64 [R1+0x900], R40 ;  /* 0x0009002801007387 */ /* 0x000fe80000100a00 */
[----:B------:R3:W-:Y:S01]  /*77b10*/  STL.64 [R1+0x908], R42 ;  /* 0x0009082a01007387 */ /* 0x0007e20000100a00 */
[C---:B-1----:R-:W-:Y:S03]  /*77b20*/  HMMA.1688.F32.TF32 R44, R232.reuse, R10, R84 ;  /* 0x0000000ae82c723c */ /* 0x042fe60000081054 */
[----:B------:R-:W-:Y:S04]  /*77b30*/  LDS R237, [R3+0x86300] ;  /* 0x0863000003ed7984 */ /* 0x000fe80000000800 */
[----:B------:R-:W1:Y:S01]  /*77b40*/  LDS R239, [R3+0x87300] ;  /* 0x0873000003ef7984 */ /* 0x000e620000000800 */
[----:B---3--:R-:W-:Y:S03]  /*77b50*/  HMMA.1688.F32.TF32 R40, R232, R14, R248 ;  /* 0x0000000ee828723c */ /* 0x008fe600000810f8 */
[----:B------:R-:W-:Y:S04]  /*77b60*/  STL.64 [R1+0xf40], R48 ;  /* 0x000f403001007387 */ /* 0x000fe80000100a00 */
[----:B------:R2:W-:Y:S01]  /*77b70*/  STL.64 [R1+0xf48], R50 ;  /* 0x000f483201007387 */ /* 0x0005e20000100a00 */
[----:B------:R-:W-:-:S02]  /*77b80*/  IMAD.MOV.U32 R248, RZ, RZ, R247 ;  /* 0x000000fffff87224 */ /* 0x000fc400078e00f7 */
[----:B------:R-:W-:-:S05]  /*77b90*/  IMAD.MOV.U32 R249, RZ, RZ, R245 ;  /* 0x000000fffff97224 */ /* 0x000fca00078e00f5 */
[----:B------:R-:W-:Y:S04]  /*77ba0*/  STL.64 [R1+0xf30], R44 ;  /* 0x000f302c01007387 */ /* 0x000fe80000100a00 */
[----:B------:R-:W-:Y:S04]  /*77bb0*/  STL.64 [R1+0xf38], R46 ;  /* 0x000f382e01007387 */ /* 0x000fe80000100a00 */
[----:B------:R-:W3:Y:S04]  /*77bc0*/  LDL.LU R247, [R1+0x4cac] ;  /* 0x004cac0001f77983 */ /* 0x000ee80000300800 */
[----:B------:R1:W-:Y:S04]  /*77bd0*/  STL.64 [R1+0xf20], R40 ;  /* 0x000f202801007387 */ /* 0x0003e80000100a00 */
[----:B------:R1:W-:Y:S04]  /*77be0*/  STL.64 [R1+0xf28], R42 ;  /* 0x000f282a01007387 */ /* 0x0003e80000100a00 */
[----:B------:R-:W2:Y:S01]  /*77bf0*/  LDL.LU R245, [R1+0x4ca8] ;  /* 0x004ca80001f57983 */ /* 0x000ea20000300800 */
[----:B------:R-:W-:-:S02]  /*77c00*/  IMAD.MOV.U32 R250, RZ, RZ, R246 ;  /* 0x000000fffffa7224 */ /* 0x000fc400078e00f6 */
[----:B------:R-:W-:Y:S01]  /*77c10*/  IMAD.MOV.U32 R251, RZ, RZ, R244 ;  /* 0x000000fffffb7224 */ /* 0x000fe200078e00f4 */
[----:B------:R-:W4:Y:S04]  /*77c20*/  LDL.LU R246, [R1+0x4ca4] ;  /* 0x004ca40001f67983 */ /* 0x000f280000300800 */
[----:B------:R-:W4:Y:S04]  /*77c30*/  LDL.LU R244, [R1+0x4ca0] ;  /* 0x004ca00001f47983 */ /* 0x000f280000300800 */
[----:B------:R-:W4:Y:S04]  /*77c40*/  LDL.LU R84, [R1+0x290] ;  /* 0x0002900001547983 */ /* 0x000f280000300800 */
[----:B------:R-:W4:Y:S01]  /*77c50*/  LDL.LU R85, [R1+0x294] ;  /* 0x0002940001557983 */ /* 0x000f220000300800 */
[----:B---3--:R-:W-:-:S03]  /*77c60*/  MOV R86, R247 ;  /* 0x000000f700567202 */ /* 0x008fc60000000f00 */
[----:B------:R-:W3:Y:S01]  /*77c70*/  LDL.LU R247, [R1+0x4c9c] ;  /* 0x004c9c0001f77983 */ /* 0x000ee20000300800 */
[----:B--2---:R-:W-:-:S03]  /*77c80*/  IMAD.MOV.U32 R87, RZ, RZ, R245 ;  /* 0x000000ffff577224 */ /* 0x004fc600078e00f5 */
[----:B------:R-:W2:Y:S01]  /*77c90*/  LDL.LU R245, [R1+0x4c98] ;  /* 0x004c980001f57983 */ /* 0x000ea20000300800 */
[----:B----4-:R-:W-:-:S03]  /*77ca0*/  IMAD.MOV.U32 R51, RZ, RZ, R246 ;  /* 0x000000ffff337224 */ /* 0x010fc600078e00f6 */
[----:B------:R-:W4:Y:S01]  /*77cb0*/  LDL.LU R48, [R1+0x2a0] ;  /* 0x0002a00001307983 */ /* 0x000f220000300800 */
[----:B------:R-:W-:-:S03]  /*77cc0*/  IMAD.MOV.U32 R50, RZ, RZ, R244 ;  /* 0x000000ffff327224 */ /* 0x000fc600078e00f4 */
[----:B------:R-:W4:Y:S04]  /*77cd0*/  LDL.LU R49, [R1+0x2a4] ;  /* 0x0002a40001317983 */ /* 0x000f280000300800 */
[----:B------:R-:W1:Y:S04]  /*77ce0*/  LDL.LU R244, [R1+0x4c94] ;  /* 0x004c940001f47983 */ /* 0x000e680000300800 */
[----:B------:R-:W4:Y:S01]  /*77cf0*/  LDL.LU R246, [R1+0x4c90] ;  /* 0x004c900001f67983 */ /* 0x000f220000300800 */
[----:B---3--:R-:W-:-:S03]  /*77d00*/  IMAD.MOV.U32 R52, RZ, RZ, R247 ;  /* 0x000000ffff347224 */ /* 0x008fc600078e00f7 */
[----:B------:R-:W3:Y:S01]  /*77d10*/  LDL.LU R247, [R1+0x4c8c] ;  /* 0x004c8c0001f77983 */ /* 0x000ee20000300800 */
[----:B--2---:R-:W-:-:S03]  /*77d20*/  IMAD.MOV.U32 R53, RZ, RZ, R245 ;  /* 0x000000ffff357224 */ /* 0x004fc600078e00f5 */
[----:B------:R-:W2:Y:S04]  /*77d30*/  LDL.LU R245, [R1+0x4c88] ;  /* 0x004c880001f57983 */ /* 0x000ea80000300800 */
[----:B------:R-:W2:Y:S04]  /*77d40*/  LDL.LU R54, [R1+0x2b8] ;  /* 0x0002b80001367983 */ /* 0x000ea80000300800 */
[----:B------:R-:W2:Y:S01]  /*77d50*/  LDL.LU R55, [R1+0x2bc] ;  /* 0x0002bc0001377983 */ /* 0x000ea20000300800 */
[----:B-1----:R-:W-:-:S03]  /*77d60*/  MOV R40, R244 ;  /* 0x000000f400287202 */ /* 0x002fc60000000f00 */
[----:B------:R-:W2:Y:S01]  /*77d70*/  LDL.LU R244, [R1+0x4c84] ;  /* 0x004c840001f47983 */ /* 0x000ea20000300800 */
[----:B----4-:R-:W-:-:S03]  /*77d80*/  IMAD.MOV.U32 R41, RZ, RZ, R246 ;  /* 0x000000ffff297224 */ /* 0x010fc600078e00f6 */
[----:B------:R-:W4:Y:S01]  /*77d90*/  LDL.LU R246, [R1+0x4c80] ;  /* 0x004c800001f67983 */ /* 0x000f220000300800 */
[----:B---3--:R-:W-:-:S03]  /*77da0*/  IMAD.MOV.U32 R42, RZ, RZ, R247 ;  /* 0x000000ffff2a7224 */ /* 0x008fc600078e00f7 */
[----:B------:R-:W3:Y:S01]  /*77db0*/  LDL.LU R247, [R1+0x4c7c] ;  /* 0x004c7c0001f77983 */ /* 0x000ee20000300800 */
[----:B--2---:R-:W-:-:S03]  /*77dc0*/  IMAD.MOV.U32 R43, RZ, RZ, R245 ;  /* 0x000000ffff2b7224 */ /* 0x004fc600078e00f5 */
[----:B------:R-:W2:Y:S04]  /*77dd0*/  LDL.LU R245, [R1+0x4c78] ;  /* 0x004c780001f57983 */ /* 0x000ea80000300800 */
[----:B------:R-:W2:Y:S04]  /*77de0*/  LDL.LU R44, [R1+0x200] ;  /* 0x00020000012c7983 */ /* 0x000ea80000300800 */
[----:B------:R-:W2:Y:S04]  /*77df0*/  LDL.LU R45, [R1+0x204] ;  /* 0x00020400012d7983 */ /* 0x000ea80000300800 */
[----:B------:R-:W2:Y:S04]  /*77e00*/  LDL.LU R46, [R1+0x208] ;  /* 0x00020800012e7983 */ /* 0x000ea80000300800 */
[----:B------:R-:W2:Y:S01]  /*77e10*/  LDL.LU R47, [R1+0x20c] ;  /* 0x00020c00012f7983 */ /* 0x000ea20000300800 */
[----:B------:R-:W-:-:S03]  /*77e20*/  IMAD.MOV.U32 R75, RZ, RZ, R244 ;  /* 0x000000ffff4b7224 */ /* 0x000fc600078e00f4 */
[----:B------:R-:W2:Y:S04]  /*77e30*/  LDL.LU R240, [R1+0x1a0] ;  /* 0x0001a00001f07983 */ /* 0x000ea80000300800 */
[----:B------:R-:W2:Y:S01]  /*77e40*/  LDL.LU R241, [R1+0x1a4] ;  /* 0x0001a40001f17983 */ /* 0x000ea20000300800 */
[----:B----4-:R-:W-:-:S03]  /*77e50*/  IMAD.MOV.U32 R73, RZ, RZ, R246 ;  /* 0x000000ffff497224 */ /* 0x010fc600078e00f6 */
[----:B------:R-:W4:Y:S04]  /*77e60*/  LDL.LU R242, [R1+0x1a8] ;  /* 0x0001a80001f27983 */ /* 0x000f280000300800 */
[----:B------:R-:W4:Y:S04]  /*77e70*/  LDL.LU R243, [R1+0x1ac] ;  /* 0x0001ac0001f37983 */ /* 0x000f280000300800 */
[----:B------:R-:W4:Y:S01]  /*77e80*/  LDL.LU R244, [R1+0x1b0] ;  /* 0x0001b00001f47983 */ /* 0x000f220000300800 */
[----:B---3--:R-:W-:Y:S01]  /*77e90*/  IMAD.MOV.U32 R72, RZ, RZ, R247 ;  /* 0x000000ffff487224 */ /* 0x008fe200078e00f7 */
[----:B--2---:R-:W-:-:S02]  /*77ea0*/  MOV R74, R245 ;  /* 0x000000f5004a7202 */ /* 0x004fc40000000f00 */
        /* <DEDUP_REMOVED lines=41> */
[C---:B---3--:R-:W-:Y:S08]  /*78140*/  HMMA.1688.F32.TF32 R132, R232.reuse, R18, R132 ;  /* 0x00000012e884723c */ /* 0x048ff00000081084 */
[C---:B------:R-:W-:Y:S11]  /*78150*/  HMMA.1688.F32.TF32 R216, R232.reuse, R26, R216 ;  /* 0x0000001ae8d8723c */ /* 0x040ff600000810d8 */
[----:B------:R-:W-:Y:S04]  /*78160*/  @!UPT UIADD3 URZ, URZ, URZ, URZ ;  /* 0x0000003f3f3ff290 */ /* 0x000fe8000fffe03f */
        /* <DEDUP_REMOVED lines=15> */
[----:B------:R-:W2:Y:S01]  /*78260*/  LDL.LU.64 R244, [R1+0x4c38] ;  /* 0x004c380001f47983 */ /* 0x000ea20000300a00 */
[C---:B------:R-:W-:Y:S08]  /*78270*/  HMMA.1688.F32.TF32 R240, R232.reuse, R70, R240 ;  /* 0x00000046e8f0723c */ /* 0x040ff000000810f0 */
[C---:B------:R-:W-:Y:S11]  /*78280*/  HMMA.1688.F32.TF32 R212, R232.reuse, R102, R212 ;  /* 0x00000066e8d4723c */ /* 0x040ff600000810d4 */
[----:B------:R-:W-:Y:S04]  /*78290*/  @!UPT UIADD3 URZ, URZ, URZ, URZ ;  /* 0x0000003f3f3ff290 */ /* 0x000fe8000fffe03f */
[----:B------:R-:W-:Y:S04]  /*782a0*/  STL.64 [R1+0xed0], R240 ;  /* 0x000ed0f001007387 */ /* 0x000fe80000100a00 */
[----:B------:R2:W-:Y:S01]  /*782b0*/  STL.64 [R1+0xed8], R242 ;  /* 0x000ed8f201007387 */ /* 0x0005e20000100a00 */
[C---:B------:R-:W-:Y:S08]  /*782c0*/  HMMA.1688.F32.TF32 R80, R232.reuse, R106, R80 ;  /* 0x0000006ae850723c */ /* 0x040ff00000081050 */
[C---:B------:R-:W-:Y:S08]  /*782d0*/  HMMA.1688.F32.TF32 R76, R232.reuse, R110, R76 ;  /* 0x0000006ee84c723c */ /* 0x040ff0000008104c */
[C---:B------:R-:W-:Y:S08]  /*782e0*/  HMMA.1688.F32.TF32 R72, R232.reuse, R114, R72 ;  /* 0x00000072e848723c */ /* 0x040ff00000081048 */
[C---:B------:R-:W-:Y:S08]  /*782f0*/  HMMA.1688.F32.TF32 R64, R232.reuse, R118, R64 ;  /* 0x00000076e840723c */ /* 0x040ff00000081040 */
[----:B------:R-:W-:Y:S08]  /*78300*/  HMMA.1688.F32.TF32 R44, R232, R122, R44 ;  /* 0x0000007ae82c723c */ /* 0x000ff0000008102c */
[C---:B------:R-:W-:Y:S08]  /*78310*/  HMMA.1688.F32.TF32 R60, R236.reuse, R6, R60 ;  /* 0x00000006ec3c723c */ /* 0x040ff0000008103c */
[C---:B------:R-:W-:Y:S08]  /*78320*/  HMMA.1688.F32.TF32 R56, R236.reuse, R10, R56 ;  /* 0x0000000aec38723c */ /* 0x040ff00000081038 */
[C---:B------:R-:W-:Y:S08]  /*78330*/  HMMA.1688.F32.TF32 R52, R236.reuse, R14, R52 ;  /* 0x0000000eec34723c */ /* 0x040ff00000081034 */
[C---:B------:R-:W-:Y:S08]  /*78340*/  HMMA.1688.F32.TF32 R48, R236.reuse, R18, R48 ;  /* 0x00000012ec30723c */ /* 0x040ff00000081030 */
[----:B------:R-:W-:Y:S08]  /*78350*/  HMMA.1688.F32.TF32 R84, R236, R22, R84 ;  /* 0x00000016ec54723c */ /* 0x000ff00000081054 */
[C---:B--2---:R-:W-:Y:S01]  /*78360*/  HMMA.1688.F32.TF32 R240, R232.reuse, R98, R244 ;  /* 0x00000062e8f0723c */ /* 0x044fe200000810f4 */
[----:B------:R-:W2:Y:S07]  /*78370*/  LDL.LU R244, [R1+0x280] ;  /* 0x0002800001f47983 */ /* 0x000eae0000300800 */
[----:B------:R-:W-:Y:S11]  /*78380*/  HMMA.1688.F32.TF32 R232, R232, R126, R40 ;  /* 0x0000007ee8e8723c */ /* 0x000ff60000081028 */
[----:B------:R-:W-:Y:S04]  /*78390*/  @!UPT UIADD3 URZ, URZ, URZ, URZ ;  /* 0x0000003f3f3ff290 */ /* 0x000fe8000fffe03f */
[----:B------:R-:W-:Y:S04]  /*783a0*/  STL.64 [R1+0xec0], R240 ;  /* 0x000ec0f001007387 */ /* 0x000fe80000100a00 */
[----:B------:R-:W-:Y:S04]  /*783b0*/  STL.64 [R1+0xec8], R242 ;  /* 0x000ec8f201007387 */ /* 0x000fe80000100a00 */
[----:B------:R-:W2:Y:S04]  /*783c0*/  LDL.LU R245, [R1+0x284] ;  /* 0x0002840001f57983 */ /* 0x000ea80000300800 */
[----:B------:R-:W2:Y:S04]  /*783d0*/  LDL.LU R246, [R1+0x288] ;  /* 0x0002880001f67983 */ /* 0x000ea80000300800 */
[----:B------:R-:W2:Y:S04]  /*783e0*/  LDL.LU R247, [R1+0x28c] ;  /* 0x00028c0001f77983 */ /* 0x000ea80000300800 */
[----:B------:R-:W-:Y:S04]  /*783f0*/  STL.64 [R1+0xd70], R212 ;  /* 0x000d70d401007387 */ /* 0x000fe80000100a00 */
[----:B------:R1:W-:Y:S04]  /*78400*/  STL.64 [R1+0xd78], R214 ;  /* 0x000d78d601007387 */ /* 0x0003e80000100a00 */
[----:B------:R-:W-:Y:S04]  /*78410*/  LDS R240, [R21+0x86300] ;  /* 0x0863000015f07984 */ /* 0x000fe80000000800 */
[----:B------:R-:W-:Y:S04]  /*78420*/  LDS R242, [R21+0x87300] ;  /* 0x0873000015f27984 */ /* 0x000fe80000000800 */
[----:B-1----:R-:W3:Y:S04]  /*78430*/  LDL.LU.64 R214, [R1+0x4c30] ;  /* 0x004c300001d67983 */ /* 0x002ee80000300a00 */
[----:B------:R-:W3:Y:S04]  /*78440*/  LDL.LU.64 R212, [R1+0x4c28] ;  /* 0x004c280001d47983 */ /* 0x000ee80000300a00 */
[----:B------:R-:W-:Y:S04]  /*78450*/  STL.64 [R1+0xd50], R80 ;  /* 0x000d505001007387 */ /* 0x000fe80000100a00 */
[----:B------:R1:W-:Y:S04]  /*78460*/  STL.64 [R1+0xd58], R82 ;  /* 0x000d585201007387 */ /* 0x0003e80000100a00 */
[----:B------:R-:W-:Y:S04]  /*78470*/  LDS R241, [R0+0x86300] ;  /* 0x0863000000f17984 */ /* 0x000fe80000000800 */
[----:B------:R-:W2:Y:S04]  /*78480*/  LDS R243, [R0+0x87300] ;  /* 0x0873000000f37984 */ /* 0x000ea80000000800 */
        /* <DEDUP_REMOVED lines=18> */
[----:B------:R-:W3:Y:S04]  /*785b0*/  LDL.LU.64 R42, [R1+0x4bd0] ;  /* 0x004bd000012a7983 */ /* 0x000ee80000300a00 */
[----:B------:R-:W3:Y:S04]  /*785c0*/  LDL.LU.64 R40, [R1+0x4bc8] ;  /* 0x004bc80001287983 */ /* 0x000ee80000300a00 */
[----:B------:R-:W-:Y:S04]  /*785d0*/  STL.64 [R1+0xbe0], R232 ;  /* 0x000be0e801007387 */ /* 0x000fe80000100a00 */
[----:B------:R-:W-:Y:S04]  /*785e0*/  STL.64 [R1+0xbe8], R234 ;  /* 0x000be8ea01007387 */ /* 0x000fe80000100a00 */
[----:B------:R-:W-:Y:S04]  /*785f0*/  STL.64 [R1+0xbd0], R60 ;  /* 0x000bd03c01007387 */ /* 0x000fe80000100a00 */
[----:B------:R1:W-:Y:S01]  /*78600*/  STL.64 [R1+0xbd8], R62 ;  /* 0x000bd83e01007387 */ /* 0x0003e20000100a00 */
[----:B--2---:R-:W-:Y:S03]  /*78610*/  HMMA.1688.F32.TF32 R244, R236, R26, R244 ;  /* 0x0000001aecf4723c */ /* 0x004fe600000810f4 */
[----:B-1----:R-:W2:Y:S04]  /*78620*/  LDL.LU.64 R62, [R1+0x4bc0] ;  /* 0x004bc000013e7983 */ /* 0x002ea80000300a00 */
[----:B------:R-:W2:Y:S04]  /*78630*/  LDL.LU.64 R60, [R1+0x4bb8] ;  /* 0x004bb800013c7983 */ /* 0x000ea80000300a00 */
[----:B------:R-:W-:Y:S04]  /*78640*/  STL.64 [R1+0xbc0], R56 ;  /* 0x000bc03801007387 */ /* 0x000fe80000100a00 */
[----:B------:R1:W-:Y:S01]  /*78650*/  STL.64 [R1+0xbc8], R58 ;  /* 0x000bc83a01007387 */ /* 0x0003e20000100a00 */
[-C--:B------:R-:W-:Y:S03]  /*78660*/  HMMA.1688.F32.TF32 R36, R240, R30.reuse, R36 ;  /* 0x0000001ef024723c */ /* 0x080fe60000081024 */
[----:B------:R-:W-:Y:S04]  /*78670*/  LDS R232, [R252+0x86380] ;  /* 0x08638000fce87984 */ /* 0x000fe80000000800 */
[----:B------:R-:W-:Y:S04]  /*78680*/  LDS R234, [R252+0x87380] ;  /* 0x08738000fcea7984 */ /* 0x000fe80000000800 */
[----:B-1----:R-:W2:Y:S04]  /*78690*/  LDL.LU.64 R58, [R1+0x4bb0] ;  /* 0x004bb000013a7983 */ /* 0x002ea80000300a00 */
[----:B------:R-:W2:Y:S04]  /*786a0*/  LDL.LU.64 R56, [R1+0x4ba8] ;  /* 0x004ba80001387983 */ /* 0x000ea80000300a00 */
[----:B------:R-:W-:Y:S04]  /*786b0*/  STL.64 [R1+0xbb0], R52 ;  /* 0x000bb03401007387 */ /* 0x000fe80000100a00 */
[----:B------:R1:W-:Y:S04]  /*786c0*/  STL.64 [R1+0xbb8], R54 ;  /* 0x000bb83601007387 */ /* 0x0003e80000100a00 */
[----:B------:R-:W-:Y:S04]  /*786d0*/  LDS R233, [R3+0x86380] ;  /* 0x0863800003e97984 */ /* 0x000fe80000000800 */
[----:B------:R-:W3:Y:S04]  /*786e0*/  LDS R235, [R3+0x87380] ;  /* 0x0873800003eb7984 */ /* 0x000ee80000000800 */
        /* <DEDUP_REMOVED lines=8> */
[----:B-1----:R-:W4:Y:S04]  /*78770*/  LDL.LU.64 R86, [R1+0x4b80] ;  /* 0x004b800001567983 */ /* 0x002f280000300a00 */
[----:B------:R-:W4:Y:S04]  /*78780*/  LDL.LU.64 R84, [R1+0x4b78] ;  /* 0x004b780001547983 */ /* 0x000f280000300a00 */
[----:B------:R-:W-:Y:S04]  /*78790*/  STL.64 [R1+0xb80], R244 ;  /* 0x000b80f401007387 */ /* 0x000fe80000100a00 */
[----:B------:R1:W-:Y:S02]  /*787a0*/  STL.64 [R1+0xb88], R246 ;  /* 0x000b88f601007387 */ /* 0x0003e40000100a00 */
[C---:B-1----:R-:W-:Y:S11]  /*787b0*/  HMMA.1688.F32.TF32 R244, R236.reuse, R30, R248 ;  /* 0x0000001eecf4723c */ /* 0x042ff600000810f8 */
[----:B------:R-:W-:Y:S11]  /*787c0*/  @!UPT UIADD3 URZ, URZ, URZ, URZ ;  /* 0x0000003f3f3ff290 */ /* 0x000ff6000fffe03f */
[----:B------:R-:W-:Y:S01]  /*787d0*/  @!UPT UIADD3 URZ, URZ, URZ, URZ ;  /* 0x0000003f3f3ff290 */ /* 0x000fe2000fffe03f */
[----:B------:R-:W-:Y:S04]  /*787e0*/  STL.64 [R1+0xb70], R244 ;  /* 0x000b70f401007387 */ /* 0x000fe80000100a00 */
[----:B------:R2:W-:Y:S01]  /*787f0*/  STL.64 [R1+0xb78], R246 ;  /* 0x000b78f601007387 */ /* 0x0005e20000100a00 */
[----:B---3--:R-:W-:Y:S08]  /*78800*/  HMMA.1688.F32.TF32 R40, R236, R114, R40 ;  /* 0x00000072ec28723c */ /* 0x008ff00000081028 */
[----:B------:R-:W-:Y:S08]  /*78810*/  HMMA.1688.F32.TF32 R32, R232, R6, R32 ;  /* 0x00000006e820723c */ /* 0x000ff00000081020 */
[C---:B--2---:R-:W-:Y:S08]  /*78820*/  HMMA.1688.F32.TF32 R244, R236.reuse, R98, R48 ;  /* 0x00000062ecf4723c */ /* 0x044ff00000081030 */
[C---:B------:R-:W-:Y:S08]  /*78830*/  HMMA.1688.F32.TF32 R48, R236.reuse, R106, R56 ;  /* 0x0000006aec30723c */ /* 0x040ff00000081038 */
[C---:B----4-:R-:W-:Y:S08]  /*78840*/  HMMA.1688.F32.TF32 R248, R236.reuse, R70, R84 ;  /* 0x00000046ecf8723c */ /* 0x050ff00000081054 */
[C---:B------:R-:W-:Y:S08]  /*78850*/  HMMA.1688.F32.TF32 R84, R236.reuse, R102, R52 ;  /* 0x00000066ec54723c */ /* 0x040ff00000081034 */
[C---:B------:R-:W-:Y:S07]  /*78860*/  HMMA.1688.F32.TF32 R52, R236.reuse, R110, R60 ;  /* 0x0000006eec34723c */ /* 0x040fee000008103c */
        /* <DEDUP_REMOVED lines=9> */
[----:B------:R-:W-:Y:S01]  /*78900*/  STL.64 [R1+0xb18], R54 ;  /* 0x000b183601007387 */ /* 0x000fe20000100a00 */
[C---:B-1----:R-:W-:Y:S03]  /*78910*/  HMMA.1688.F32.TF32 R48, R236.reuse, R118, R44 ;  /* 0x00000076ec30723c */ /* 0x042fe6000008102c */
[----:B------:R-:W-:Y:S04]  /*78920*/  STL.64 [R1+0xb00], R40 ;  /* 0x000b002801007387 */ /* 0x000fe80000100a00 */
[----:B------:R1:W-:Y:S01]  /*78930*/  STL.64 [R1+0xb08], R42 ;  /* 0x000b082a01007387 */ /* 0x0003e20000100a00 */
[C---:B------:R-:W-:Y:S08]  /*78940*/  HMMA.1688.F32.TF32 R44, R236.reuse, R122, R64 ;  /* 0x0000007aec2c723c */ /* 0x040ff00000081040 */
[----:B-1----:R-:W-:Y:S07]  /*78950*/  HMMA.1688.F32.TF32 R40, R236, R126, R72 ;  /* 0x0000007eec28723c */ /* 0x002fee0000081048 */
        /* <DEDUP_REMOVED lines=16> */
[----:B--2---:R-:W-:Y:S01]  /*78a60*/  HMMA.1688.F32.TF32 R44, R240, R22, R136 ;  /* 0x00000016f02c723c */ /* 0x004fe20000081088 */
[----:B------:R-:W-:-:S02]  /*78a70*/  IMAD.MOV.U32 R247, RZ, RZ, R2 ;  /* 0x000000fffff77224 */ /* 0x000fc400078e0002 */
[----:B------:R-:W-:Y:S04]  /*78a80*/  LDS R136, [R21+0x86380] ;  /* 0x0863800015887984 */ /* 0x000fe80000000800 */
[----:B------:R-:W-:Y:S01]  /*78a90*/  LDS R138, [R21+0x87380] ;  /* 0x08738000158a7984 */ /* 0x000fe20000000800 */
[C---:B-1----:R-:W-:Y:S03]  /*78aa0*/  HMMA.1688.F32.TF32 R40, R240.reuse, R26, R132 ;  /* 0x0000001af028723c */ /* 0x042fe60000081084 */
[----:B------:R-:W-:Y:S04]  /*78ab0*/  LDS R137, [R0+0x86380] ;  /* 0x0863800000897984 */ /* 0x000fe80000000800 */
[----:B------:R-:W1:Y:S04]  /*78ac0*/  LDS R139, [R0+0x87380] ;  /* 0x08738000008b7984 */ /* 0x000e680000000800 */
        /* <DEDUP_REMOVED lines=9> */
[C---:B---3--:R-:W-:Y:S03]  /*78b60*/  HMMA.1688.F32.TF32 R40, R240.reuse, R98, R156 ;  /* 0x00000062f028723c */ /* 0x048fe6000008109c */
[----:B------:R-:W-:Y:S04]  /*78b70*/  LDS R132, [R252+0x88000] ;  /* 0x08800000fc847984 */ /* 0x000fe80000000800 */
[----:B------:R-:W-:Y:S01]  /*78b80*/  LDS R134, [R252+0x89000] ;  /* 0x08900000fc867984 */ /* 0x000fe20000000800 */
[C---:B--2---:R-:W-:Y:S03]  /*78b90*/  HMMA.1688.F32.TF32 R36, R240.reuse, R102, R152 ;  /* 0x00000066f024723c */ /* 0x044fe60000081098 */
[----:B------:R-:W-:Y:S04]  /*78ba0*/  LDS R133, [R3+0x88000] ;  /* 0x0880000003857984 */ /* 0x000fe80000000800 */
[----:B------:R-:W-:Y:S04]  /*78bb0*/  LDS R135, [R3+0x89000] ;  /* 0x0890000003877984 */ /* 0x000fe80000000800 */
        /* <DEDUP_REMOVED lines=19> */
[----:B--2---:R-:W-:Y:S03]  /*78cf0*/  HMMA.1688.F32.TF32 R36, R240, R126, R208 ;  /* 0x0000007ef024723c */ /* 0x004fe600000810d0 */
[----:B------:R-:W-:Y:S04]  /*78d00*/  LDS R128, [R21+0x88000] ;  /* 0x0880000015807984 */ /* 0x000fe80000000800 */
[----:B------:R-:W-:Y:S04]  /*78d10*/  LDS R130, [R21+0x89000] ;  /* 0x0890000015827984 */ /* 0x000fe80000000800 */
        /* <DEDUP_REMOVED lines=42> */
[----:B------:R-:W-:Y:S04]  /*78fc0*/  STL.64 [R1+0xd90], R32 ;  /* 0x000d902001007387 */ /* 0x000fe80000100a00 */
[----:B------:R2:W-:Y:S02]  /*78fd0*/  STL.64 [R1+0xd98], R34 ;  /* 0x000d982201007387 */ /* 0x0005e40000100a00 */
[C---:B--2---:R-:W-:Y:S08]  /*78fe0*/  HMMA.1688.F32.TF32 R32, R232.reuse, R118, R188 ;  /* 0x00000076e820723c */ /* 0x044ff000000810bc */
[C---:B------:R-:W-:Y:S01]  /*78ff0*/  HMMA.1688.F32.TF32 R36, R232.reuse, R122, R192 ;  /* 0x0000007ae824723c */ /* 0x040fe200000810c0 */
[----:B------:R-:W-:Y:S04]  /*79000*/  LDS R192, [R252+0x88100] ;  /* 0x08810000fcc07984 */ /* 0x000fe80000000800 */
[----:B------:R-:W-:Y:S04]  /*79010*/  LDS R194, [R252+0x89100] ;  /* 0x08910000fcc27984 */ /* 0x000fe80000000800 */
[----:B------:R-:W-:Y:S04]  /*79020*/  LDS R193, [R3+0x88100] ;  /* 0x0881000003c17984 */ /* 0x000fe80000000800 */
[----:B------:R-:W-:Y:S04]  /*79030*/  LDS R195, [R3+0x89100] ;  /* 0x0891000003c37984 */ /* 0x000fe80000000800 */
[----:B------:R-:W-:Y:S04]  /*79040*/  STL.64 [R1+0xd80], R32 ;  /* 0x000d802001007387 */ /* 0x000fe80000100a00 */
[----:B------:R2:W-:Y:S04]  /*79050*/  STL.64 [R1+0xd88], R34 ;  /* 0x000d882201007387 */ /* 0x0005e80000100a00 */
[----:B------:R-:W3:Y:S01]  /*79060*/  LDL.LU R248, [R1+0x1420] ;  /* 0x0014200001f87983 */ /* 0x000ee20000300800 */
[----:B--2---:R-:W-:Y:S03]  /*79070*/  HMMA.1688.F32.TF32 R32, R232, R126, R196 ;  /* 0x0000007ee820723c */ /* 0x004fe600000810c4 */
[----:B------:R-:W-:Y:S04]  /*79080*/  STL.64 [R1+0xd60], R36 ;  /* 0x000d602401007387 */ /* 0x000fe80000100a00 */
[----:B------:R-:W-:Y:S11]  /*79090*/  STL.64 [R1+0xd68], R38 ;  /* 0x000d682601007387 */ /* 0x000ff60000100a00 */
[----:B------:R-:W-:Y:S05]  /*790a0*/  @!UPT UIADD3 URZ, URZ, URZ, URZ ;  /* 0x0000003f3f3ff290 */ /* 0x000fea000fffe03f */
[----:B------:R-:W-:Y:S04]  /*790b0*/  STL.64 [R1+0xa20], R32 ;  /* 0x000a202001007387 */ /* 0x000fe80000100a00 */
[----:B------:R-:W-:Y:S04]  /*790c0*/  STL.64 [R1+0xa28], R34 ;  /* 0x000a282201007387 */ /* 0x000fe80000100a00 */
[----:B------:R-:W3:Y:S04]  /*790d0*/  LDL.LU R249, [R1+0x1424] ;  /* 0x0014240001f97983 */ /* 0x000ee80000300800 */
[----:B------:R-:W3:Y:S04]  /*790e0*/  LDL.LU R250, [R1+0x1428] ;  /* 0x0014280001fa7983 */ /* 0x000ee80000300800 */
[----:B------:R-:W3:Y:S04]  /*790f0*/  LDL.LU R251, [R1+0x142c] ;  /* 0x00142c0001fb7983 */ /* 0x000ee80000300800 */
[----:B------:R-:W2:Y:S04]  /*79100*/  LDL.LU R244, [R1+0x1430] ;  /* 0x0014300001f47983 */ /* 0x000ea80000300800 */
[----:B------:R-:W2:Y:S04]  /*79110*/  LDL.LU R245, [R1+0x1434] ;  /* 0x0014340001f57983 */ /* 0x000ea80000300800 */
[----:B------:R-:W2:Y:S04]  /*79120*/  LDL.LU R246, [R1+0x1438] ;  /* 0x0014380001f67983 */ /* 0x000ea80000300800 */
[----:B------:R-:W4:Y:S04]  /*79130*/  LDL.LU R2, [R1+0x4b70] ;  /* 0x004b700001027983 */ /* 0x000f280000300800 */
[----:B------:R-:W2:Y:S04]  /*79140*/  LDL.LU R236, [R1+0x1440] ;  /* 0x0014400001ec7983 */ /* 0x000ea80000300800 */
[----:B------:R-:W2:Y:S04]  /*79150*/  LDL.LU R237, [R1+0x1444] ;  /* 0x0014440001ed7983 */ /* 0x000ea80000300800 */
[----:B------:R-:W2:Y:S04]  /*79160*/  LDL.LU R238, [R1+0x1448] ;  /* 0x0014480001ee7983 */ /* 0x000ea80000300800 */
[----:B------:R-:W2:Y:S04]  /*79170*/  LDL.LU R239, [R1+0x144c] ;  /* 0x00144c0001ef7983 */ /* 0x000ea80000300800 */
[----:B------:R-:W1:Y:S04]  /*79180*/  LDL.LU R212, [R1+0x1450] ;  /* 0x0014500001d47983 */ /* 0x000e680000300800 */
[----:B------:R-:W1:Y:S04]  /*79190*/  LDL.LU R213, [R1+0x1454] ;  /* 0x0014540001d57983 */ /* 0x000e680000300800 */
[----:B------:R-:W1:Y:S01]  /*791a0*/  LDL.LU R214, [R1+0x1458] ;  /* 0x0014580001d67983 */ /* 0x000e620000300800 */
[----:B----4-:R-:W-:-:S03]  /*791b0*/  IMAD.MOV.U32 R215, RZ, RZ, R2 ;  /* 0x000000ffffd77224 */ /* 0x010fc600078e0002 */
[----:B------:R-:W4:Y:S04]  /*791c0*/  LDL.LU R2, [R1+0x4b6c] ;  /* 0x004b6c0001027983 */ /* 0x000f280000300800 */
[----:B------:R-:W2:Y:S04]  /*791d0*/  LDL.LU R156, [R1+0x1460] ;  /* 0x00146000019c7983 */ /* 0x000ea80000300800 */
[----:B------:R-:W2:Y:S04]  /*791e0*/  LDL.LU R157, [R1+0x1464] ;  /* 0x00146400019d7983 */ /* 0x000ea80000300800 */
[----:B------:R-:W2:Y:S04]  /*791f0*/  LDL.LU R158, [R1+0x1468] ;  /* 0x00146800019e7983 */ /* 0x000ea80000300800 */
[----:B------:R-:W2:Y:S04]  /*79200*/  LDL.LU R159, [R1+0x146c] ;  /* 0x00146c00019f7983 */ /* 0x000ea80000300800 */
[----:B------:R-:W3:Y:S01]  /*79210*/  LDL.LU R152, [R1+0x1470] ;  /* 0x0014700001987983 */ /* 0x000ee20000300800 */
[----:B----4-:R-:W-:-:S03]  /*79220*/  IMAD.MOV.U32 R153, RZ, RZ, R2 ;  /* 0x000000ffff997224 */ /* 0x010fc600078e0002 */
[----:B------:R-:W4:Y:S04]  /*79230*/  LDL.LU R2, [R1+0x4b68] ;  /* 0x004b680001027983 */ /* 0x000f280000300800 */
[----:B------:R-:W3:Y:S04]  /*79240*/  LDL.LU R154, [R1+0x1478] ;  /* 0x00147800019a7983 */ /* 0x000ee80000300800 */
[----:B------:R-:W3:Y:S01]  /*79250*/  LDL.LU R155, [R1+0x147c] ;  /* 0x00147c00019b7983 */ /* 0x000ee20000300800 */
[C---:B-1----:R-:W-:Y:S08]  /*79260*/  HMMA.1688.F32.TF32 R140, R136.reuse, R14, R212 ;  /* 0x0000000e888c723c */ /* 0x042ff000000810d4 */
[C---:B--2---:R-:W-:Y:S01]  /*79270*/  HMMA.1688.F32.TF32 R144, R136.reuse, R10, R156 ;  /* 0x0000000a8890723c */ /* 0x044fe2000008109c */
[----:B----4-:R-:W1:Y:S04]  /*79280*/  LDSM.16.M88.4 R32, [R2+0x80] ;  /* 0x000080000220783b */ /* 0x010e680000000200 */
[----:B------:R-:W2:Y:S04]  /*79290*/  LDSM.16.M88.4 R52, [R2+0x4080] ;  /* 0x004080000234783b */ /* 0x000ea80000000200 */
[----:B------:R-:W4:Y:S04]  /*792a0*/  LDSM.16.M88.4 R216, [R2+0x8080] ;  /* 0x0080800002d8783b */ /* 0x000f280000000200 */
[----:B------:R-:W1:Y:S04]  /*792b0*/  LDSM.16.M88.4 R92, [R2+0xc080] ;  /* 0x00c08000025c783b */ /* 0x000e680000000200 */
[----:B------:R-:W1:Y:S04]  /*792c0*/  LDSM.16.M88.4 R88, [R2+0x10080] ;  /* 0x010080000258783b */ /* 0x000e680000000200 */
[----:B------:R-:W1:Y:S04]  /*792d0*/  LDSM.16.M88.4 R84, [R2+0x14080] ;  /* 0x014080000254783b */ /* 0x000e680000000200 */
[----:B------:R-:W1:Y:S04]  /*792e0*/  LDSM.16.M88.4 R80, [R2+0x18080] ;  /* 0x018080000250783b */ /* 0x000e680000000200 */
[----:B------:R-:W2:Y:S04]  /*792f0*/  LDSM.16.M88.4 R76, [R2+0x1c080] ;  /* 0x01c08000024c783b */ /* 0x000ea80000000200 */
[----:B------:R-:W2:Y:S04]  /*79300*/  LDSM.16.M88.4 R64, [R2+0x20080] ;  /* 0x020080000240783b */ /* 0x000ea80000000200 */
[----:B------:R-:W3:Y:S04]  /*79310*/  LDSM.16.M88.4 R60, [R2+0x24080] ;  /* 0x02408000023c783b */ /* 0x000ee80000000200 */
[----:B------:R-:W3:Y:S04]  /*79320*/  LDSM.16.M88.4 R56, [R2+0x28080] ;  /* 0x028080000238783b */ /* 0x000ee80000000200 */
[----:B------:R-:W3:Y:S04]  /*79330*/  LDSM.16.M88.4 R36, [R2+0x2c080] ;  /* 0x02c080000224783b */ /* 0x000ee80000000200 */
[----:B------:R-:W3:Y:S04]  /*79340*/  LDSM.16.M88.4 R40, [R2+0x30080] ;  /* 0x030080000228783b */ /* 0x000ee80000000200 */
[----:B------:R-:W3:Y:S04]  /*79350*/  LDSM.16.M88.4 R44, [R2+0x34080] ;  /* 0x03408000022c783b */ /* 0x000ee80000000200 */
[----:B------:R-:W3:Y:S04]  /*79360*/  LDSM.16.M88.4 R48, [R2+0x38080] ;  /* 0x038080000230783b */ /* 0x000ee80000000200 */
[----:B------:R-:W3:Y:S04]  /*79370*/  LDSM.16.M88.4 R72, [R2+0x3c080] ;  /* 0x03c080000248783b */ /* 0x000ee80000000200 */
[----:B-1----:R-:W-:Y:S04]  /*79380*/  STL [R1+0x4afc], R34 ;  /* 0x004afc2201007387 */ /* 0x002fe80000100800 */
[----:B------:R-:W-:Y:S04]  /*79390*/  STL [R1+0x4af8], R35 ;  /* 0x004af82301007387 */ /* 0x000fe80000100800 */
[----:B--2---:R-:W-:Y:S04]  /*793a0*/  STL [R1+0x4b04], R54 ;  /* 0x004b043601007387 */ /* 0x004fe80000100800 */
[----:B------:R-:W-:Y:S04]  /*793b0*/  STL [R1+0x4b00], R55 ;  /* 0x004b003701007387 */ /* 0x000fe80000100800 */
[----:B----4-:R-:W-:Y:S04]  /*793c0*/  STL [R1+0x4a80], R218 ;  /* 0x004a80da01007387 */ /* 0x010fe80000100800 */
[----:B------:R-:W-:Y:S04]  /*793d0*/  STL [R1+0x4a7c], R219 ;  /* 0x004a7cdb01007387 */ /* 0x000fe80000100800 */
[----:B------:R-:W-:Y:S04]  /*793e0*/  STL [R1+0x4a6c], R94 ;  /* 0x004a6c5e01007387 */ /* 0x000fe80000100800 */
[----:B------:R-:W-:Y:S01]  /*793f0*/  STL [R1+0x4a68], R95 ;  /* 0x004a685f01007387 */ /* 0x000fe20000100800 */
[C---:B---3--:R-:W-:Y:S03]  /*79400*/  HMMA.1688.F32.TF32 R148, R136.reuse, R6, R152 ;  /* 0x000000068894723c */ /* 0x048fe60000081098 */
        /* <DEDUP_REMOVED lines=25> */
[----:B------:R-:W2:Y:S04]  /*795a0*/  LDL.LU R0, [R1+0x4b64] ;  /* 0x004b640001007983 */ /* 0x000ea80000300800 */
[----:B------:R-:W-:Y:S04]  /*795b0*/  STL.64 [R1+0xa10], R148 ;  /* 0x000a109401007387 */ /* 0x000fe80000100a00 */
[----:B------:R1:W-:Y:S04]  /*795c0*/  STL.64 [R1+0xa18], R150 ;  /* 0x000a189601007387 */ /* 0x0003e80000100a00 */
[----:B------:R-:W-:Y:S04]  /*795d0*/  STL.64 [R1+0xa00], R144 ;  /* 0x000a009001007387 */ /* 0x000fe80000100a00 */
[----:B------:R3:W-:Y:S01]  /*795e0*/  STL.64 [R1+0xa08], R146 ;  /* 0x000a089201007387 */ /* 0x0007e20000100a00 */
[C---:B-1----:R-:W-:Y:S03]  /*795f0*/  HMMA.1688.F32.TF32 R148, R136.reuse, R18, R236 ;  /* 0x000000128894723c */ /* 0x042fe600000810ec */
[----:B------:R-:W-:Y:S04]  /*79600*/  STL.64 [R1+0x9e0], R140 ;  /* 0x0009e08c01007387 */ /* 0x000fe80000100a00 */
[----:B------:R1:W-:Y:S01]  /*79610*/  STL.64 [R1+0x9e8], R142 ;  /* 0x0009e88e01007387 */ /* 0x0003e20000100a00 */
[C---:B---3--:R-:W-:Y:S08]  /*79620*/  HMMA.1688.F32.TF32 R144, R136.reuse, R22, R244 ;  /* 0x000000168890723c */ /* 0x048ff000000810f4 */
[C---:B-1----:R-:W-:Y:S07]  /*79630*/  HMMA.1688.F32.TF32 R140, R136.reuse, R26, R248 ;  /* 0x0000001a888c723c */ /* 0x042fee00000810f8 */
[----:B------:R-:W-:Y:S04]  /*79640*/  STL.64 [R1+0x9c0], R148 ;  /* 0x0009c09401007387 */ /* 0x000fe80000100a00 */
[----:B------:R-:W-:Y:S04]  /*79650*/  STL.64 [R1+0x9c8], R150 ;  /* 0x0009c89601007387 */ /* 0x000fe80000100a00 */
[----:B------:R-:W3:Y:S04]  /*79660*/  LDL.LU R224, [R1+0x370] ;  /* 0x0003700001e07983 */ /* 0x000ee80000300800 */
[----:B------:R-:W-:Y:S04]  /*79670*/  STL.64 [R1+0x9a0], R144 ;  /* 0x0009a09001007387 */ /* 0x000fe80000100a00 */
[----:B------:R1:W-:Y:S04]  /*79680*/  STL.64 [R1+0x9a8], R146 ;  /* 0x0009a89201007387 */ /* 0x0003e80000100a00 */
[----:B------:R-:W-:Y:S04]  /*79690*/  STL.64 [R1+0x920], R140 ;  /* 0x0009208c01007387 */ /* 0x000fe80000100a00 */
[----:B------:R4:W-:Y:S04]  /*796a0*/  STL.64 [R1+0x928], R142 ;  /* 0x0009288e01007387 */ /* 0x0009e80000100a00 */
[----:B------:R-:W3:Y:S04]  /*796b0*/  LDL.LU R225, [R1+0x374] ;  /* 0x0003740001e17983 */ /* 0x000ee80000300800 */
[----:B------:R-:W3:Y:S04]  /*796c0*/  LDL.LU R226, [R1+0x378] ;  /* 0x0003780001e27983 */ /* 0x000ee80000300800 */
[----:B------:R-:W3:Y:S04]  /*796d0*/  LDL.LU R227, [R1+0x37c] ;  /* 0x00037c0001e37983 */ /* 0x000ee80000300800 */
        /* <DEDUP_REMOVED lines=40> */
[C---:B-1----:R-:W-:Y:S08]  /*79960*/  HMMA.1688.F32.TF32 R144, R136.reuse, R70, R212 ;  /* 0x000000468890723c */ /* 0x042ff000000810d4 */
[C---:B--2---:R-:W-:Y:S08]  /*79970*/  HMMA.1688.F32.TF32 R148, R136.reuse, R30, R156 ;  /* 0x0000001e8894723c */ /* 0x044ff0000008109c */
[C---:B----4-:R-:W-:Y:S11]  /*79980*/  HMMA.1688.F32.TF32 R140, R136.reuse, R98, R248 ;  /* 0x00000062888c723c */ /* 0x050ff600000810f8 */
[----:B------:R-:W-:Y:S04]  /*79990*/  @!UPT UIADD3 URZ, URZ, URZ, URZ ;  /* 0x0000003f3f3ff290 */ /* 0x000fe8000fffe03f */
[----:B------:R-:W-:Y:S04]  /*799a0*/  STL.64 [R1+0x610], R148 ;  /* 0x0006109401007387 */ /* 0x000fe80000100a00 */
[----:B------:R-:W-:Y:S04]  /*799b0*/  STL.64 [R1+0x618], R150 ;  /* 0x0006189601007387 */ /* 0x000fe80000100a00 */
[----:B------:R-:W2:Y:S04]  /*799c0*/  LDL.LU R152, [R1+0x390] ;  /* 0x0003900001987983 */ /* 0x000ea80000300800 */
[----:B------:R-:W-:Y:S04]  /*799d0*/  STL.64 [R1+0x5f0], R144 ;  /* 0x0005f09001007387 */ /* 0x000fe80000100a00 */
[----:B------:R-:W-:Y:S04]  /*799e0*/  STL.64 [R1+0x5f8], R146 ;  /* 0x0005f89201007387 */ /* 0x000fe80000100a00 */
[----:B------:R-:W-:Y:S04]  /*799f0*/  STL.64 [R1+0x320], R140 ;  /* 0x0003208c01007387 */ /* 0x000fe80000100a00 */
[----:B------:R3:W-:Y:S04]  /*79a00*/  STL.64 [R1+0x328], R142 ;  /* 0x0003288e01007387 */ /* 0x0007e80000100a00 */
[----:B------:R-:W2:Y:S04]  /*79a10*/  LDL.LU R153, [R1+0x394] ;  /* 0x0003940001997983 */ /* 0x000ea80000300800 */
[----:B------:R-:W2:Y:S04]  /*79a20*/  LDL.LU R154, [R1+0x398] ;  /* 0x00039800019a7983 */ /* 0x000ea80000300800 */
[----:B------:R-:W2:Y:S04]  /*79a30*/  LDL.LU R155, [R1+0x39c] ;  /* 0x00039c00019b7983 */ /* 0x000ea80000300800 */
[----:B------:R-:W4:Y:S01]  /*79a40*/  LDL.LU R248, [R1+0x3a0] ;  /* 0x0003a00001f87983 */ /* 0x000f220000300800 */
[C---:B---3--:R-:W-:Y:S03]  /*79a50*/  HMMA.1688.F32.TF32 R140, R136.reuse, R106, R240 ;  /* 0x0000006a888c723c */ /* 0x048fe600000810f0 */
[----:B------:R-:W4:Y:S04]  /*79a60*/  LDL.LU R249, [R1+0x3a4] ;  /* 0x0003a40001f97983 */ /* 0x000f280000300800 */
[----:B------:R-:W4:Y:S04]  /*79a70*/  LDL.LU R250, [R1+0x3a8] ;  /* 0x0003a80001fa7983 */ /* 0x000f280000300800 */
[----:B------:R-:W4:Y:S04]  /*79a80*/  LDL.LU R251, [R1+0x3ac] ;  /* 0x0003ac0001fb7983 */ /* 0x000f280000300800 */
[----:B------:R-:W3:Y:S01]  /*79a90*/  LDL.LU R156, [R1+0x3b0] ;  /* 0x0003b000019c7983 */ /* 0x000ee20000300800 */
[C---:B------:R-:W-:Y:S03]  /*79aa0*/  HMMA.1688.F32.TF32 R144, R136.reuse, R102, R220 ;  /* 0x000000668890723c */ /* 0x040fe600000810dc */
        /* <DEDUP_REMOVED lines=8> */
[----:B------:R-:W-:Y:S04]  /*79b30*/  STL.64 [R1+0x300], R144 ;  /* 0x0003009001007387 */ /* 0x000fe80000100a00 */
[----:B------:R1:W-:Y:S04]  /*79b40*/  STL.64 [R1+0x308], R146 ;  /* 0x0003089201007387 */ /* 0x0003e80000100a00 */
[----:B------:R-:W-:Y:S04]  /*79b50*/  STL.64 [R1+0x2e0], R140 ;  /* 0x0002e08c01007387 */ /* 0x000fe80000100a00 */
[----:B------:R1:W-:Y:S02]  /*79b60*/  STL.64 [R1+0x2e8], R142 ;  /* 0x0002e88e01007387 */ /* 0x0003e40000100a00 */
[C---:B-1----:R-:W-:Y:S08]  /*79b70*/  HMMA.1688.F32.TF32 R144, R136.reuse, R114, R204 ;  /* 0x000000728890723c */ /* 0x042ff000000810cc */
[C---:B------:R-:W-:Y:S01]  /*79b80*/  HMMA.1688.F32.TF32 R140, R136.reuse, R118, R236 ;  /* 0x00000076888c723c */ /* 0x040fe200000810ec */
[----:B------:R-:W-:Y:S04]  /*79b90*/  STL.64 [R1+0x2c0], R148 ;  /* 0x0002c09401007387 */ /* 0x000fe80000100a00 */
[----:B------:R-:W-:Y:S04]  /*79ba0*/  STL.64 [R1+0x2c8], R150 ;  /* 0x0002c89601007387 */ /* 0x000fe80000100a00 */
[----:B------:R-:W3:Y:S06]  /*79bb0*/  LDL.LU R236, [R1+0x3d0] ;  /* 0x0003d00001ec7983 */ /* 0x000eec0000300800 */
[----:B------:R-:W-:Y:S04]  /*79bc0*/  STL.64 [R1+0x2a0], R144 ;  /* 0x0002a09001007387 */ /* 0x000fe80000100a00 */
[----:B------:R1:W-:Y:S04]  /*79bd0*/  STL.64 [R1+0x2a8], R146 ;  /* 0x0002a89201007387 */ /* 0x0003e80000100a00 */
[----:B------:R-:W-:Y:S04]  /*79be0*/  STL.64 [R1+0x100], R140 ;  /* 0x0001008c01007387 */ /* 0x000fe80000100a00 */
[----:B------:R1:W-:Y:S04]  /*79bf0*/  STL.64 [R1+0x108], R142 ;  /* 0x0001088e01007387 */ /* 0x0003e80000100a00 */
[----:B------:R-:W3:Y:S04]  /*79c00*/  LDL.LU R237, [R1+0x3d4] ;  /* 0x0003d40001ed7983 */ /* 0x000ee80000300800 */
[----:B------:R-:W3:Y:S04]  /*79c10*/  LDL.LU R238, [R1+0x3d8] ;  /* 0x0003d80001ee7983 */ /* 0x000ee80000300800 */
[----:B------:R-:W3:Y:S01]  /*79c20*/  LDL.LU R239, [R1+0x3dc] ;  /* 0x0003dc0001ef7983 */ /* 0x000ee20000300800 */
[C---:B-1----:R-:W-:Y:S08]  /*79c30*/  HMMA.1688.F32.TF32 R144, R136.reuse, R122, R200 ;  /* 0x0000007a8890723c */ /* 0x042ff000000810c8 */
[----:B------:R-:W-:Y:S08]  /*79c40*/  HMMA.1688.F32.TF32 R136, R136, R126, R224 ;  /* 0x0000007e8888723c */ /* 0x000ff000000810e0 */
[----:B------:R-:W-:Y:S07]  /*79c50*/  HMMA.1688.F32.TF32 R140, R132, R32, R244 ;  /* 0x00000020848c723c */ /* 0x000fee00000810f4 */
[----:B------:R-:W-:Y:S04]  /*79c60*/  STL.64 [R1+0x80], R144 ;  /* 0x0000809001007387 */ /* 0x000fe80000100a00 */
[----:B------:R-:W-:Y:S04]  /*79c70*/  STL.64 [R1+0x88], R146 ;  /* 0x0000889201007387 */ /* 0x000fe80000100a00 */
[----:B------:R-:W-:Y:S04]  /*79c80*/  STL.64 [R1+0x20], R136 ;  /* 0x0000208801007387 */ /* 0x000fe80000100a00 */
[----:B------:R2:W-:Y:S04]  /*79c90*/  STL.64 [R1+0x28], R138 ;  /* 0x0000288a01007387 */ /* 0x0005e80000100a00 */
[----:B------:R1:W-:Y:S04]  /*79ca0*/  STL.64 [R1+0x10], R140 ;  /* 0x0000108c01007387 */ /* 0x0003e80000100a00 */
[----:B------:R-:W3:Y:S04]  /*79cb0*/  LDL.LU R244, [R1+0x3e0] ;  /* 0x0003e00001f47983 */ /* 0x000ee80000300800 */
[----:B------:R-:W3:Y:S04]  /*79cc0*/  LDL.LU R245, [R1+0x3e4] ;  /* 0x0003e40001f57983 */ /* 0x000ee80000300800 */
[----:B------:R-:W3:Y:S01]  /*79cd0*/  LDL.LU R246, [R1+0x3e8] ;  /* 0x0003e80001f67983 */ /* 0x000ee20000300800 */
[----:B------:R-:W-:Y:S01]  /*79ce0*/  IMAD.MOV.U32 R247, RZ, RZ, R0 ;  /* 0x000000fffff77224 */ /* 0x000fe200078e0000 */
[----:B------:R-:W-:Y:S01]  /*79cf0*/  MOV R55, R143 ;  /* 0x0000008f00377202 */ /* 0x000fe20000000f00 */
[----:B------:R-:W-:-:S05]  /*79d00*/  IMAD.MOV.U32 R54, RZ, RZ, R142 ;  /* 0x000000ffff367224 */ /* 0x000fca00078e008e */
[----:B------:R-:W-:Y:S01]  /*79d10*/  STL [R1+0x4b18], R54 ;  /* 0x004b183601007387 */ /* 0x000fe20000100800 */
[C---:B--2---:R-:W-:Y:S11]  /*79d20*/  HMMA.1688.F32.TF32 R136, R132.reuse, R52, R152 ;  /* 0x000000348488723c */ /* 0x044ff60000081098 */
[----:B------:R-:W-:Y:S11]  /*79d30*/  @!UPT UIADD3 URZ, URZ, URZ, URZ ;  /* 0x0000003f3f3ff290 */ /* 0x000ff6000fffe03f */
[----:B------:R-:W-:Y:S02]  /*79d40*/  @!UPT UIADD3 URZ, URZ, URZ, URZ ;  /* 0x0000003f3f3ff290 */ /* 0x000fe4000fffe03f */
[----:B------:R-:W-:Y:S02]  /*79d50*/  IMAD.MOV.U32 R34, RZ, RZ, R136 ;  /* 0x000000ffff227224 */ /* 0x000fe400078e0088 */
[----:B------:R-:W-:Y:S02]  /*79d60*/  IMAD.MOV.U32 R35, RZ, RZ, R137 ;  /* 0x000000ffff237224 */ /* 0x000fe400078e0089 */
[----:B------:R-:W-:Y:S02]  /*79d70*/  IMAD.MOV.U32 R2, RZ, RZ, R138 ;  /* 0x000000ffff027224 */ /* 0x000fe400078e008a */
[----:B------:R-:W-:Y:S01]  /*79d80*/  IMAD.MOV.U32 R0, RZ, RZ, R139 ;  /* 0x000000ffff007224 */ /* 0x000fe200078e008b */
[C---:B----4-:R-:W-:Y:S08]  /*79d90*/  HMMA.1688.F32.TF32 R248, R132.reuse, R216, R248 ;  /* 0x000000d884f8723c */ /* 0x050ff000000810f8 */
[C---:B---3--:R-:W-:Y:S08]  /*79da0*/  HMMA.1688.F32.TF32 R136, R132.reuse, R88, R212 ;  /* 0x000000588488723c */ /* 0x048ff000000810d4 */
[----:B-1----:R-:W-:Y:S07]  /*79db0*/  HMMA.1688.F32.TF32 R140, R132, R92, R156 ;  /* 0x0000005c848c723c */ /* 0x002fee000008109c */
[----:B------:R1:W-:Y:S04]  /*79dc0*/  STL [R1+0x4ac4], R248 ;  /* 0x004ac4f801007387 */ /* 0x0003e80000100800 */
[----:B------:R2:W-:Y:S05]  /*79dd0*/  STL [R1+0x4ac0], R249 ;  /* 0x004ac0f901007387 */ /* 0x0005ea0000100800 */
[----:B------:R-:W-:Y:S01]  /*79de0*/  MOV R38, R136 ;  /* 0x0000008800267202 */ /* 0x000fe20000000f00 */
[----:B------:R-:W-:-:S02]  /*79df0*/  IMAD.MOV.U32 R39, RZ, RZ, R137 ;  /* 0x000000ffff277224 */ /* 0x000fc400078e0089 */
[----:B------:R-:W-:Y:S02]  /*79e00*/  IMAD.MOV.U32 R58, RZ, RZ, R138 ;  /* 0x000000ffff3a7224 */ /* 0x000fe400078e008a */
[----:B------:R-:W-:Y:S01]  /*79e10*/  IMAD.MOV.U32 R59, RZ, RZ, R139 ;  /* 0x000000ffff3b7224 */ /* 0x000fe200078e008b */
[----:B------:R3:W-:Y:S04]  /*79e20*/  STL [R1+0x4abc], R250 ;  /* 0x004abcfa01007387 */ /* 0x0007e80000100800 */
[----:B------:R4:W-:Y:S04]  /*79e30*/  STL [R1+0x4ab8], R251 ;  /* 0x004ab8fb01007387 */ /* 0x0009e80000100800 */
[----:B------:R-:W-:Y:S04]  /*79e40*/  STL.64 [R1+0x70], R140 ;  /* 0x0000708c01007387 */ /* 0x000fe80000100a00 */
[----:B------:R-:W-:Y:S04]  /*79e50*/  STL.64 [R1+0x78], R142 ;  /* 0x0000788e01007387 */ /* 0x000fe80000100a00 */
[----:B------:R1:W-:Y:S04]  /*79e60*/  STL [R1+0x4ad4], R59 ;  /* 0x004ad43b01007387 */ /* 0x0003e80000100800 */
[----:B------:R1:W-:Y:S01]  /*79e70*/  STL [R1+0x4ad0], R58 ;  /* 0x004ad03a01007387 */ /* 0x0003e20000100800 */
[----:B------:R-:W-:Y:S03]  /*79e80*/  HMMA.1688.F32.TF32 R136, R132, R84, R236 ;  /* 0x000000548488723c */ /* 0x000fe600000810ec */
[----:B------:R1:W-:Y:S04]  /*79e90*/  STL [R1+0x4acc], R39 ;  /* 0x004acc2701007387 */ /* 0x0003e80000100800 */
[----:B------:R1:W-:Y:S04]  /*79ea0*/  STL [R1+0x4ac8], R38 ;  /* 0x004ac82601007387 */ /* 0x0003e80000100800 */
[----:B------:R-:W2:Y:S04]  /*79eb0*/  LDL.LU R236, [R1+0x3f0] ;  /* 0x0003f00001ec7983 */ /* 0x000ea80000300800 */
[----:B------:R-:W2:Y:S04]  /*79ec0*/  LDL.LU R237, [R1+0x3f4] ;  /* 0x0003f40001ed7983 */ /* 0x000ea80000300800 */
[----:B------:R-:W2:Y:S04]  /*79ed0*/  LDL.LU R238, [R1+0x3f8] ;  /* 0x0003f80001ee7983 */ /* 0x000ea80000300800 */
[----:B------:R-:W2:Y:S01]  /*79ee0*/  LDL.LU R239, [R1+0x3fc] ;  /* 0x0003fc0001ef7983 */ /* 0x000ea20000300800 */
[----:B------:R-:W-:Y:S01]  /*79ef0*/  IMAD.MOV.U32 R43, RZ, RZ, R139 ;  /* 0x000000ffff2b7224 */ /* 0x000fe200078e008b */
[----:B------:R-:W-:Y:S01]  /*79f00*/  MOV R42, R138 ;  /* 0x0000008a002a7202 */ /* 0x000fe20000000f00 */
[----:B------:R-:W-:-:S02]  /*79f10*/  IMAD.MOV.U32 R47, RZ, RZ, R137 ;  /* 0x000000ffff2f7224 */ /* 0x000fc400078e0089 */
[----:B------:R-:W-:Y:S01]  /*79f20*/  IMAD.MOV.U32 R46, RZ, RZ, R136 ;  /* 0x000000ffff2e7224 */ /* 0x000fe200078e0088 */
[----:B------:R1:W-:Y:S04]  /*79f30*/  STL [R1+0x4ae4], R43 ;  /* 0x004ae42b01007387 */ /* 0x0003e80000100800 */
[----:B------:R1:W-:Y:S04]  /*79f40*/  STL [R1+0x4ae0], R42 ;  /* 0x004ae02a01007387 */ /* 0x0003e80000100800 */
[----:B------:R1:W-:Y:S04]  /*79f50*/  STL [R1+0x4adc], R47 ;  /* 0x004adc2f01007387 */ /* 0x0003e80000100800 */
[----:B------:R1:W-:Y:S04]  /*79f60*/  STL [R1+0x4ad8], R46 ;  /* 0x004ad82e01007387 */ /* 0x0003e80000100800 */
[----:B------:R-:W3:Y:S04]  /*79f70*/  LDL.LU R156, [R1+0x440] ;  /* 0x00044000019c7983 */ /* 0x000ee80000300800 */
[----:B------:R-:W4:Y:S01]  /*79f80*/  LDL.LU R157, [R1+0x444] ;  /* 0x00044400019d7983 */ /* 0x000f220000300800 */
[----:B------:R-:W-:Y:S03]  /*79f90*/  HMMA.1688.F32.TF32 R136, R132, R80, R244 ;  /* 0x000000508488723c */ /* 0x000fe600000810f4 */
        /* <DEDUP_REMOVED lines=20> */
[----:B------:R-:W-:Y:S02]  /*7a0e0*/  IMAD.MOV.U32 R66, RZ, RZ, R138 ;  /* 0x000000ffff427224 */ /* 0x000fe400078e008a */
[----:B------:R-:W-:-:S05]  /*7a0f0*/  IMAD.MOV.U32 R67, RZ, RZ, R139 ;  /* 0x000000ffff437224 */ /* 0x000fca00078e008b */
[----:B------:R1:W-:Y:S04]  /*7a100*/  STL [R1+0x4af4], R67 ;  /* 0x004af44301007387 */ /* 0x0003e80000100800 */
[----:B------:R1:W-:Y:S04]  /*7a110*/  STL [R1+0x4af0], R66 ;  /* 0x004af04201007387 */ /* 0x0003e80000100800 */
[----:B------:R1:W-:Y:S04]  /*7a120*/  STL [R1+0x4aec], R63 ;  /* 0x004aec3f01007387 */ /* 0x0003e80000100800 */
[----:B------:R1:W-:Y:S04]  /*7a130*/  STL [R1+0x4ae8], R62 ;  /* 0x004ae83e01007387 */ /* 0x0003e80000100800 */
[----:B------:R-:W4:Y:S04]  /*7a140*/  LDL.LU R212, [R1+0x450] ;  /* 0x0004500001d47983 */ /* 0x000f280000300800 */
[----:B------:R-:W4:Y:S04]  /*7a150*/  LDL.LU R213, [R1+0x454] ;  /* 0x0004540001d57983 */ /* 0x000f280000300800 */
[----:B------:R-:W4:Y:S04]  /*7a160*/  LDL.LU R214, [R1+0x458] ;  /* 0x0004580001d67983 */ /* 0x000f280000300800 */
[----:B------:R-:W4:Y:S01]  /*7a170*/  LDL.LU R215, [R1+0x45c] ;  /* 0x00045c0001d77983 */ /* 0x000f220000300800 */
[----:B--2---:R-:W-:Y:S03]  /*7a180*/  HMMA.1688.F32.TF32 R136, R132, R76, R236 ;  /* 0x0000004c8488723c */ /* 0x004fe600000810ec */
[----:B------:R-:W2:Y:S04]  /*7a190*/  LDL.LU R236, [R1+0x470] ;  /* 0x0004700001ec7983 */ /* 0x000ea80000300800 */
[----:B------:R-:W2:Y:S04]  /*7a1a0*/  LDL.LU R237, [R1+0x474] ;  /* 0x0004740001ed7983 */ /* 0x000ea80000300800 */
[----:B------:R-:W2:Y:S04]  /*7a1b0*/  LDL.LU R238, [R1+0x478] ;  /* 0x0004780001ee7983 */ /* 0x000ea80000300800 */
[----:B------:R-:W2:Y:S09]  /*7a1c0*/  LDL.LU R239, [R1+0x47c] ;  /* 0x00047c0001ef7983 */ /* 0x000eb20000300800 */
[----:B-1----:R-:W-:Y:S01]  /*7a1d0*/  MOV R248, R136 ;  /* 0x0000008800f87202 */ /* 0x002fe20000000f00 */
[----:B------:R-:W-:-:S02]  /*7a1e0*/  IMAD.MOV.U32 R249, RZ, RZ, R137 ;  /* 0x000000fffff97224 */ /* 0x000fc400078e0089 */
[----:B---3--:R-:W-:Y:S02]  /*7a1f0*/  IMAD.MOV.U32 R250, RZ, RZ, R138 ;  /* 0x000000fffffa7224 */ /* 0x008fe400078e008a */
[----:B----4-:R-:W-:Y:S02]  /*7a200*/  IMAD.MOV.U32 R251, RZ, RZ, R139 ;  /* 0x000000fffffb7224 */ /* 0x010fe400078e008b */
[C---:B------:R-:W-:Y:S11]  /*7a210*/  HMMA.1688.F32.TF32 R136, R132.reuse, R60, R200 ;  /* 0x0000003c8488723c */ /* 0x040ff600000810c8 */
[----:B------:R-:W-:Y:S11]  /*7a220*/  @!UPT UIADD3 URZ, URZ, URZ, URZ ;  /* 0x0000003f3f3ff290 */ /* 0x000ff6000fffe03f */
[----:B------:R-:W-:Y:S02]  /*7a230*/  @!UPT UIADD3 URZ, URZ, URZ, URZ ;  /* 0x0000003f3f3ff290 */ /* 0x000fe4000fffe03f */
[----:B------:R-:W-:Y:S01]  /*7a240*/  IMAD.MOV.U32 R78, RZ, RZ, R136 ;  /* 0x000000ffff4e7224 */ /* 0x000fe200078e0088 */
[----:B------:R-:W-:Y:S01]  /*7a250*/  MOV R219, R138 ;  /* 0x0000008a00db7202 */ /* 0x000fe20000000f00 */
[----:B------:R-:W-:Y:S02]  /*7a260*/  IMAD.MOV.U32 R218, RZ, RZ, R137 ;  /* 0x000000ffffda7224 */ /* 0x000fe400078e0089 */
[----:B------:R-:W-:Y:S02]  /*7a270*/  IMAD.MOV.U32 R79, RZ, RZ, R139 ;  /* 0x000000ffff4f7224 */ /* 0x000fe400078e008b */
[C---:B------:R-:W-:Y:S08]  /*7a280*/  HMMA.1688.F32.TF32 R136, R132.reuse, R56, R224 ;  /* 0x000000388488723c */ /* 0x040ff000000810e0 */
[C---:B------:R-:W-:Y:S11]  /*7a290*/  HMMA.1688.F32.TF32 R244, R132.reuse, R64, R244 ;  /* 0x0000004084f4723c */ /* 0x040ff600000810f4 */
[----:B------:R-:W-:Y:S05]  /*7a2a0*/  @!UPT UIADD3 URZ, URZ, URZ, URZ ;  /* 0x0000003f3f3ff290 */ /* 0x000fea000fffe03f */
[----:B------:R-:W-:Y:S02]  /*7a2b0*/  IMAD.MOV.U32 R82, RZ, RZ, R136 ;  /* 0x000000ffff527224 */ /* 0x000fe400078e0088 */
[----:B------:R-:W-:Y:S02]  /*7a2c0*/  IMAD.MOV.U32 R83, RZ, RZ, R137 ;  /* 0x000000ffff537224 */ /* 0x000fe400078e0089 */
[----:B------:R-:W-:Y:S02]  /*7a2d0*/  IMAD.MOV.U32 R94, RZ, RZ, R138 ;  /* 0x000000ffff5e7224 */ /* 0x000fe400078e008a */
[----:B------:R-:W-:Y:S02]  /*7a2e0*/  IMAD.MOV.U32 R95, RZ, RZ, R139 ;  /* 0x000000ffff5f7224 */ /* 0x000fe400078e008b */
[----:B------:R-:W-:Y:S01]  /*7a2f0*/  HMMA.1688.F32.TF32 R136, R132, R36, R152 ;  /* 0x000000248488723c */ /* 0x000fe20000081098 */
[----:B------:R-:W-:Y:S04]  /*7a300*/  STL.64 [R1+0x4b10], R250 ;  /* 0x004b10fa01007387 */ /* 0x000fe80000100a00 */
[----:B------:R-:W-:Y:S04]  /*7a310*/  STL.64 [R1+0x4b08], R248 ;  /* 0x004b08f801007387 */ /* 0x000fe80000100a00 */
[----:B------:R-:W-:Y:S04]  /*7a320*/  STL.64 [R1+0x4b28], R246 ;  /* 0x004b28f601007387 */ /* 0x000fe80000100a00 */
[----:B------:R-:W-:Y:S04]  /*7a330*/  STL.64 [R1+0x4b20], R244 ;  /* 0x004b20f401007387 */ /* 0x000fe80000100a00 */
[----:B------:R-:W3:Y:S07]  /*7a340*/  LDL R54, [R1+0xb34] ;  /* 0x000b340001367983 */ /* 0x000eee0000100800 */
[----:B------:R-:W-:Y:S01]  /*7a350*/  MOV R59, R136 ;  /* 0x00000088003b7202 */ /* 0x000fe20000000f00 */
[----:B------:R-:W-:-:S02]  /*7a360*/  IMAD.MOV.U32 R58, RZ, RZ, R137 ;  /* 0x000000ffff3a7224 */ /* 0x000fc400078e0089 */
[----:B------:R-:W-:Y:S02]  /*7a370*/  IMAD.MOV.U32 R39, RZ, RZ, R138 ;  /* 0x000000ffff277224 */ /* 0x000fe400078e008a */
[----:B------:R-:W-:Y:S02]  /*7a380*/  IMAD.MOV.U32 R38, RZ, RZ, R139 ;  /* 0x000000ffff267224 */ /* 0x000fe400078e008b */
[----:B------:R-:W-:Y:S01]  /*7a390*/  HMMA.1688.F32.TF32 R136, R132, R40, R156 ;  /* 0x000000288488723c */ /* 0x000fe2000008109c */
        /* <DEDUP_REMOVED lines=65> */
[----:B------:R-:W-:-:S03]  /*7a7b0*/  IMAD.MOV.U32 R43, RZ, RZ, R136 ;  /* 0x000000ffff2b7224 */ /* 0x000fc600078e0088 */
[----:B------:R-:W4:Y:S01]  /*7a7c0*/  LDL.LU R225, [R1+0x1354] ;  /* 0x0013540001e17983 */ /* 0x000f220000300800 */
[----:B------:R-:W-:Y:S01]  /*7a7d0*/  IMAD.MOV.U32 R42, RZ, RZ, R137 ;  /* 0x000000ffff2a7224 */ /* 0x000fe200078e0089 */
[----:B------:R-:W-:Y:S02]  /*7a7e0*/  MOV R47, R138 ;  /* 0x0000008a002f7202 */ /* 0x000fe40000000f00 */
[----:B------:R-:W4:Y:S01]  /*7a7f0*/  LDL.LU R226, [R1+0x1358] ;  /* 0x0013580001e27983 */ /* 0x000f220000300800 */
[----:B------:R-:W-:-:S03]  /*7a800*/  IMAD.MOV.U32 R46, RZ, RZ, R139 ;  /* 0x000000ffff2e7224 */ /* 0x000fc600078e008b */
[----:B------:R-:W4:Y:S01]  /*7a810*/  LDL.LU R227, [R1+0x135c] ;  /* 0x00135c0001e37983 */ /* 0x000f220000300800 */
[----:B------:R-:W-:Y:S03]  /*7a820*/  HMMA.1688.F32.TF32 R136, R132, R44, R212 ;  /* 0x0000002c8488723c */ /* 0x000fe600000810d4 */
[----:B------:R-:W4:Y:S04]  /*7a830*/  LDL.LU R212, [R1+0x1330] ;  /* 0x0013300001d47983 */ /* 0x000f280000300800 */
[----:B------:R-:W4:Y:S04]  /*7a840*/  LDL.LU R213, [R1+0x1334] ;  /* 0x0013340001d57983 */ /* 0x000f280000300800 */
[----:B------:R-:W4:Y:S04]  /*7a850*/  LDL.LU R214, [R1+0x1338] ;  /* 0x0013380001d67983 */ /* 0x000f280000300800 */
[----:B------:R-:W4:Y:S09]  /*7a860*/  LDL.LU R215, [R1+0x133c] ;  /* 0x00133c0001d77983 */ /* 0x000f320000300800 */
[----:B------:R-:W-:-:S02]  /*7a870*/  IMAD.MOV.U32 R67, RZ, RZ, R136 ;  /* 0x000000ffff437224 */ /* 0x000fc400078e0088 */
[----:B------:R-:W-:Y:S02]  /*7a880*/  IMAD.MOV.U32 R66, RZ, RZ, R137 ;  /* 0x000000ffff427224 */ /* 0x000fe400078e0089 */
[----:B------:R-:W-:Y:S02]  /*7a890*/  IMAD.MOV.U32 R63, RZ, RZ, R138 ;  /* 0x000000ffff3f7224 */ /* 0x000fe400078e008a */
[----:B------:R-:W-:Y:S02]  /*7a8a0*/  IMAD.MOV.U32 R62, RZ, RZ, R139 ;  /* 0x000000ffff3e7224 */ /* 0x000fe400078e008b */
[----:B--2---:R-:W-:Y:S01]  /*7a8b0*/  HMMA.1688.F32.TF32 R136, R132, R48, R236 ;  /* 0x000000308488723c */ /* 0x004fe200000810ec */
[----:B------:R-:W2:Y:S04]  /*7a8c0*/  LDL.LU R236, [R1+0x1320] ;  /* 0x0013200001ec7983 */ /* 0x000ea80000300800 */
[----:B------:R-:W2:Y:S02]  /*7a8d0*/  LDL.LU R237, [R1+0x1324] ;  /* 0x0013240001ed7983 */ /* 0x000ea40000300800 */
[----:B------:R-:W-:-:S02]  /*7a8e0*/  IMAD.MOV.U32 R238, RZ, RZ, R25 ;  /* 0x000000ffffee7224 */ /* 0x000fc400078e0019 */
[----:B------:R-:W-:Y:S11]  /*7a8f0*/  IMAD.MOV.U32 R239, RZ, RZ, R24 ;  /* 0x000000ffffef7224 */ /* 0x000ff600078e0018 */
[----:B------:R-:W-:Y:S04]  /*7a900*/  @!UPT UIADD3 URZ, URZ, URZ, URZ ;  /* 0x0000003f3f3ff290 */ /* 0x000fe8000fffe03f */
[----:B------:R-:W-:Y:S01]  /*7a910*/  MOV R86, R136 ;  /* 0x0000008800567202 */ /* 0x000fe20000000f00 */
[----:B------:R-:W-:Y:S02]  /*7a920*/  IMAD.MOV.U32 R90, RZ, RZ, R137 ;  /* 0x000000ffff5a7224 */ /* 0x000fe400078e0089 */
[----:B------:R-:W-:Y:S02]  /*7a930*/  IMAD.MOV.U32 R91, RZ, RZ, R138 ;  /* 0x000000ffff5b7224 */ /* 0x000fe400078e008a */
[----:B------:R-:W-:Y:S01]  /*7a940*/  IMAD.MOV.U32 R87, RZ, RZ, R139 ;  /* 0x000000ffff577224 */ /* 0x000fe200078e008b */
[----:B---3--:R-:W-:Y:S08]  /*7a950*/  HMMA.1688.F32.TF32 R132, R132, R72, R176 ;  /* 0x000000488484723c */ /* 0x008ff000000810b0 */
[C---:B------:R-:W-:Y:S08]  /*7a960*/  HMMA.1688.F32.TF32 R24, R128.reuse, R32, R172 ;  /* 0x000000208018723c */ /* 0x040ff000000810ac */
[C---:B----4-:R-:W-:Y:S07]  /*7a970*/  HMMA.1688.F32.TF32 R136, R128.reuse, R52, R168 ;  /* 0x000000348088723c */ /* 0x050fee00000810a8 */
[----:B------:R-:W-:Y:S04]  /*7a980*/  STL.64 [R1+0x90], R132 ;  /* 0x0000908401007387 */ /* 0x000fe80000100a00 */
[----:B------:R1:W-:Y:S02]  /*7a990*/  STL.64 [R1+0x98], R134 ;  /* 0x0000988601007387 */ /* 0x0003e40000100a00 */
[C---:B-1----:R-:W-:Y:S02]  /*7a9a0*/  HMMA.1688.F32.TF32 R132, R128.reuse, R216, R164 ;  /* 0x000000d88084723c */ /* 0x042fe400000810a4 */
[----:B------:R-:W-:Y:S04]  /*7a9b0*/  STL.64 [R1+0x290], R24 ;  /* 0x0002901801007387 */ /* 0x000fe80000100a00 */
[----:B------:R-:W-:Y:S04]  /*7a9c0*/  STL.64 [R1+0x298], R26 ;  /* 0x0002981a01007387 */ /* 0x000fe80000100a00 */
[----:B------:R-:W-:Y:S04]  /*7a9d0*/  STL.64 [R1+0x280], R136 ;  /* 0x0002808801007387 */ /* 0x000fe80000100a00 */
[----:B------:R-:W-:Y:S01]  /*7a9e0*/  STL.64 [R1+0x288], R138 ;  /* 0x0002888a01007387 */ /* 0x000fe20000100a00 */
[C---:B------:R-:W-:Y:S03]  /*7a9f0*/  HMMA.1688.F32.TF32 R140, R128.reuse, R76, R140 ;  /* 0x0000004c808c723c */ /* 0x040fe6000008108c */
[----:B------:R-:W-:Y:S04]  /*7aa00*/  LDS R24, [R252+0x88080] ;  /* 0x08808000fc187984 */ /* 0x000fe80000000800 */
[----:B------:R-:W-:Y:S04]  /*7aa10*/  LDS R26, [R252+0x89080] ;  /* 0x08908000fc1a7984 */ /* 0x000fe80000000800 */
[----:B------:R-:W-:Y:S04]  /*7aa20*/  STL.64 [R1+0x270], R132 ;  /* 0x0002708401007387 */ /* 0x000fe80000100a00 */
[----:B------:R1:W-:Y:S04]  /*7aa30*/  STL.64 [R1+0x278], R134 ;  /* 0x0002788601007387 */ /* 0x0003e80000100a00 */
[----:B------:R-:W-:Y:S04]  /*7aa40*/  LDS R25, [R3+0x88080] ;  /* 0x0880800003197984 */ /* 0x000fe80000000800 */
[----:B------:R-:W3:Y:S01]  /*7aa50*/  LDS R27, [R3+0x89080] ;  /* 0x08908000031b7984 */ /* 0x000ee20000000800 */
        /* <DEDUP_REMOVED lines=8> */
[C---:B------:R-:W-:Y:S11]  /*7aae0*/  HMMA.1688.F32.TF32 R136, R128.reuse, R80, R144 ;  /* 0x000000508088723c */ /* 0x040ff60000081090 */
[----:B------:R-:W-:Y:S04]  /*7aaf0*/  @!UPT UIADD3 URZ, URZ, URZ, URZ ;  /* 0x0000003f3f3ff290 */ /* 0x000fe8000fffe03f */
[----:B------:R-:W-:Y:S04]  /*7ab00*/  STL.64 [R1+0x240], R132 ;  /* 0x0002408401007387 */ /* 0x000fe80000100a00 */
[----:B------:R1:W-:Y:S02]  /*7ab10*/  STL.64 [R1+0x248], R134 ;  /* 0x0002488601007387 */ /* 0x0003e40000100a00 */
[C---:B-1----:R-:W-:Y:S02]  /*7ab20*/  HMMA.1688.F32.TF32 R132, R128.reuse, R64, R220 ;  /* 0x000000408084723c */ /* 0x042fe400000810dc */
[----:B------:R-:W-:Y:S04]  /*7ab30*/  STL.64 [R1+0x230], R136 ;  /* 0x0002308801007387 */ /* 0x000fe80000100a00 */
[----:B------:R-:W-:Y:S04]  /*7ab40*/  STL.64 [R1+0x238], R138 ;  /* 0x0002388a01007387 */ /* 0x000fe80000100a00 */
[----:B------:R-:W-:Y:S04]  /*7ab50*/  STL.64 [R1+0x220], R140 ;  /* 0x0002208c01007387 */ /* 0x000fe80000100a00 */
[----:B------:R1:W-:Y:S04]  /*7ab60*/  STL.64 [R1+0x228], R142 ;  /* 0x0002288e01007387 */ /* 0x0003e80000100a00 */
[----:B------:R-:W-:Y:S04]  /*7ab70*/  LDS R136, [R21+0x88080] ;  /* 0x0880800015887984 */ /* 0x000fe80000000800 */
[----:B------:R4:W-:Y:S04]  /*7ab80*/  LDS R138, [R21+0x89080] ;  /* 0x08908000158a7984 */ /* 0x0009e80000000800 */
[----:B------:R-:W-:Y:S04]  /*7ab90*/  STL.64 [R1+0x210], R132 ;  /* 0x0002108401007387 */ /* 0x000fe80000100a00 */
[----:B------:R2:W-:Y:S01]  /*7aba0*/  STL.64 [R1+0x218], R134 ;  /* 0x0002188601007387 */ /* 0x0005e20000100a00 */
[C---:B-1----:R-:W-:Y:S03]  /*7abb0*/  HMMA.1688.F32.TF32 R140, R128.reuse, R56, R208 ;  /* 0x00000038808c723c */ /* 0x042fe600000810d0 */
[----:B----4-:R-:W4:Y:S04]  /*7abc0*/  LDL.LU R21, [R1+0x4b60] ;  /* 0x004b600001157983 */ /* 0x010f280000300800 */
[----:B------:R-:W-:Y:S01]  /*7abd0*/  LDS R137, [R54+0x88080] ;  /* 0x0880800036897984 */ /* 0x000fe20000000800 */
[C---:B--2---:R-:W-:Y:S03]  /*7abe0*/  HMMA.1688.F32.TF32 R132, R128.reuse, R60, R240 ;  /* 0x0000003c8084723c */ /* 0x044fe600000810f0 */
[----:B------:R-:W1:Y:S11]  /*7abf0*/  LDS R139, [R54+0x89080] ;  /* 0x08908000368b7984 */ /* 0x000e760000000800 */
[----:B------:R-:W-:Y:S09]  /*7ac00*/  @!UPT UIADD3 URZ, URZ, URZ, URZ ;  /* 0x0000003f3f3ff290 */ /* 0x000ff2000fffe03f */
        /* <DEDUP_REMOVED lines=9> */
[C---:B--2---:R-:W-:Y:S08]  /*7aca0*/  HMMA.1688.F32.TF32 R132, R128.reuse, R48, R152 ;  /* 0x000000308084723c */ /* 0x044ff00000081098 */
[----:B------:R-:W-:Y:S01]  /*7acb0*/  HMMA.1688.F32.TF32 R128, R128, R72, R156 ;  /* 0x000000488080723c */ /* 0x000fe2000008109c */
        /* <DEDUP_REMOVED lines=8> */
[C---:B---3--:R-:W-:Y:S08]  /*7ad40*/  HMMA.1688.F32.TF32 R132, R24.reuse, R32, R212 ;  /* 0x000000201884723c */ /* 0x048ff000000810d4 */
[----:B--2---:R-:W-:Y:S11]  /*7ad50*/  HMMA.1688.F32.TF32 R128, R24, R52, R236 ;  /* 0x000000341880723c */ /* 0x004ff600000810ec */
[----:B------:R-:W-:Y:S04]  /*7ad60*/  @!UPT UIADD3 URZ, URZ, URZ, URZ ;  /* 0x0000003f3f3ff290 */ /* 0x000fe8000fffe03f */
[----:B------:R-:W-:Y:S04]  /*7ad70*/  STL.64 [R1+0x190], R132 ;  /* 0x0001908401007387 */ /* 0x000fe80000100a00 */
[----:B------:R-:W-:Y:S04]  /*7ad80*/  STL.64 [R1+0x198], R134 ;  /* 0x0001988601007387 */ /* 0x000fe80000100a00 */
[----:B------:R-:W-:Y:S04]  /*7ad90*/  STL [R1+0x180], R128 ;  /* 0x0001808001007387 */ /* 0x000fe80000100800 */
[----:B------:R-:W-:Y:S04]  /*7ada0*/  STL [R1+0x18c], R131 ;  /* 0x00018c8301007387 */ /* 0x000fe80000100800 */
        /* <DEDUP_REMOVED lines=44> */
[----:B------:R-:W-:Y:S01]  /*7b070*/  MOV R236, R13 ;  /* 0x0000000d00ec7202 */ /* 0x000fe20000000f00 */
[----:B------:R-:W-:-:S02]  /*7b080*/  IMAD.MOV.U32 R237, RZ, RZ, R12 ;  /* 0x000000ffffed7224 */ /* 0x000fc400078e000c */
[----:B------:R-:W-:Y:S02]  /*7b090*/  IMAD.MOV.U32 R238, RZ, RZ, R9 ;  /* 0x000000ffffee7224 */ /* 0x000fe400078e0009 */
[----:B------:R-:W-:Y:S01]  /*7b0a0*/  IMAD.MOV.U32 R239, RZ, RZ, R8 ;  /* 0x000000ffffef7224 */ /* 0x000fe200078e0008 */
[----:B------:R-:W-:Y:S01]  /*7b0b0*/  MOV R74, R129 ;  /* 0x00000081004a7202 */ /* 0x000fe20000000f00 */
[----:B------:R-:W-:-:S05]  /*7b0c0*/  IMAD.MOV.U32 R75, RZ, RZ, R130 ;  /* 0x000000ffff4b7224 */ /* 0x000fca00078e0082 */
[----:B------:R1:W-:Y:S04]  /*7b0d0*/  STL [R1+0x4a44], R75 ;  /* 0x004a444b01007387 */ /* 0x0003e80000100800 */
[----:B------:R1:W-:Y:S01]  /*7b0e0*/  STL [R1+0x4a40], R74 ;  /* 0x004a404a01007387 */ /* 0x0003e20000100800 */
[----:B------:R-:W-:Y:S02]  /*7b0f0*/  IMAD.MOV.U32 R158, RZ, RZ, R17 ;  /* 0x000000ffff9e7224 */ /* 0x000fe400078e0011 */
[----:B------:R-:W-:Y:S02]  /*7b100*/  IMAD.MOV.U32 R159, RZ, RZ, R16 ;  /* 0x000000ffff9f7224 */ /* 0x000fe400078e0010 */
[----:B----4-:R-:W-:Y:S02]  /*7b110*/  IMAD.MOV.U32 R156, RZ, RZ, R21 ;  /* 0x000000ffff9c7224 */ /* 0x010fe400078e0015 */
[----:B------:R-:W-:-:S07]  /*7b120*/  IMAD.MOV.U32 R157, RZ, RZ, R20 ;  /* 0x000000ffff9d7224 */ /* 0x000fce00078e0014 */
[C---:B------:R-:W-:Y:S07]  /*7b130*/  HMMA.1688.F32.TF32 R20, R24.reuse, R40, R156 ;  /* 0x000000281814723c */ /* 0x040fee000008109c */
[----:B------:R-:W-:Y:S01]  /*7b140*/  IMAD.MOV.U32 R156, RZ, RZ, R116 ;  /* 0x000000ffff9c7224 */ /* 0x000fe200078e0074 */
[----:B------:R-:W-:Y:S01]  /*7b150*/  MOV R158, R120 ;  /* 0x00000078009e7202 */ /* 0x000fe20000000f00 */
[----:B------:R-:W-:Y:S02]  /*7b160*/  IMAD.MOV.U32 R157, RZ, RZ, R117 ;  /* 0x000000ffff9d7224 */ /* 0x000fe400078e0075 */
[----:B------:R-:W-:Y:S01]  /*7b170*/  IMAD.MOV.U32 R159, RZ, RZ, R121 ;  /* 0x000000ffff9f7224 */ /* 0x000fe200078e0079 */
[C---:B--2---:R-:W-:Y:S08]  /*7b180*/  HMMA.1688.F32.TF32 R8, R24.reuse, R92, R144 ;  /* 0x0000005c1808723c */ /* 0x044ff00000081090 */
[----:B---3--:R-:W-:Y:S11]  /*7b190*/  HMMA.1688.F32.TF32 R12, R24, R216, R148 ;  /* 0x000000d8180c723c */ /* 0x008ff60000081094 */
[----:B------:R-:W-:Y:S05]  /*7b1a0*/  @!UPT UIADD3 URZ, URZ, URZ, URZ ;  /* 0x0000003f3f3ff290 */ /* 0x000fea000fffe03f */
[----:B-1----:R-:W-:Y:S02]  /*7b1b0*/  IMAD.MOV.U32 R75, RZ, RZ, R10 ;  /* 0x000000ffff4b7224 */ /* 0x002fe400078e000a */
[----:B------:R-:W-:-:S05]  /*7b1c0*/  IMAD.MOV.U32 R74, RZ, RZ, R11 ;  /* 0x000000ffff4a7224 */ /* 0x000fca00078e000b */
[----:B------:R-:W-:Y:S04]  /*7b1d0*/  STL.64 [R1+0x170], R12 ;  /* 0x0001700c01007387 */ /* 0x000fe80000100a00 */
[----:B------:R-:W-:Y:S04]  /*7b1e0*/  STL.64 [R1+0x178], R14 ;  /* 0x0001780e01007387 */ /* 0x000fe80000100a00 */
[----:B------:R1:W-:Y:S02]  /*7b1f0*/  STL.64 [R1+0x160], R8 ;  /* 0x0001600801007387 */ /* 0x0003e40000100a00 */
[C---:B-1----:R-:W-:Y:S02]  /*7b200*/  HMMA.1688.F32.TF32 R8, R24.reuse, R88, R140 ;  /* 0x000000581808723c */ /* 0x042fe4000008108c */
[----:B------:R-:W-:Y:S04]  /*7b210*/  STL [R1+0x4a4c], R74 ;  /* 0x004a4c4a01007387 */ /* 0x000fe80000100800 */
[----:B------:R-:W-:Y:S02]  /*7b220*/  STL [R1+0x4a48], R75 ;  /* 0x004a484b01007387 */ /* 0x000fe40000100800 */
        /* <DEDUP_REMOVED lines=8> */
[----:B------:R-:W-:Y:S09]  /*7b2b0*/  STL.64 [R1+0x138], R14 ;  /* 0x0001380e01007387 */ /* 0x000ff20000100a00 */
[----:B------:R-:W-:Y:S01]  /*7b2c0*/  STL [R1+0x120], R8 ;  /* 0x0001200801007387 */ /* 0x000fe20000100800 */
[----:B------:R-:W-:Y:S01]  /*7b2d0*/  MOV R50, R9 ;  /* 0x0000000900327202 */ /* 0x000fe20000000f00 */
[----:B------:R-:W-:-:S02]  /*7b2e0*/  IMAD.MOV.U32 R51, RZ, RZ, R10 ;  /* 0x000000ffff337224 */ /* 0x000fc400078e000a */
[----:B------:R1:W-:Y:S02]  /*7b2f0*/  STL [R1+0x12c], R11 ;  /* 0x00012c0b01007387 */ /* 0x0003e40000100800 */
[C---:B-1----:R-:W-:Y:S08]  /*7b300*/  HMMA.1688.F32.TF32 R8, R24.reuse, R64, R204 ;  /* 0x000000401808723c */ /* 0x042ff000000810cc */
[C---:B------:R-:W-:Y:S08]  /*7b310*/  HMMA.1688.F32.TF32 R12, R24.reuse, R56, R224 ;  /* 0x00000038180c723c */ /* 0x040ff000000810e0 */
[----:B------:R-:W-:Y:S07]  /*7b320*/  HMMA.1688.F32.TF32 R16, R24, R36, R152 ;  /* 0x000000241810723c */ /* 0x000fee0000081098 */
[----:B------:R1:W-:Y:S01]  /*7b330*/  STL.64 [R1+0x110], R8 ;  /* 0x0001100801007387 */ /* 0x0003e20000100a00 */
[----:B------:R-:W-:-:S02]  /*7b340*/  IMAD.MOV.U32 R74, RZ, RZ, R10 ;  /* 0x000000ffff4a7224 */ /* 0x000fc400078e000a */
[----:B------:R-:W-:Y:S01]  /*7b350*/  IMAD.MOV.U32 R75, RZ, RZ, R11 ;  /* 0x000000ffff4b7224 */ /* 0x000fe200078e000b */
[C---:B------:R-:W-:Y:S08]  /*7b360*/  HMMA.1688.F32.TF32 R184, R24.reuse, R44, R212 ;  /* 0x0000002c18b8723c */ /* 0x040ff000000810d4 */
[C---:B-1----:R-:W-:Y:S11]  /*7b370*/  HMMA.1688.F32.TF32 R8, R24.reuse, R60, R200 ;  /* 0x0000003c1808723c */ /* 0x042ff600000810c8 */
        /* <DEDUP_REMOVED lines=42> */
[----:B------:R-:W-:Y:S01]  /*7b620*/  HMMA.1688.F32.TF32 R188, R24, R48, R236 ;  /* 0x0000003018bc723c */ /* 0x000fe200000810ec */
[----:B------:R-:W-:-:S06]  /*7b630*/  MOV R226, R113 ;  /* 0x0000007100e27202 */ /* 0x000fcc0000000f00 */
[----:B------:R-:W-:Y:S02]  /*7b640*/  IMAD.MOV.U32 R238, RZ, RZ, R29 ;  /* 0x000000ffffee7224 */ /* 0x000fe400078e001d */
[----:B------:R-:W-:Y:S01]  /*7b650*/  IMAD.MOV.U32 R239, RZ, RZ, R28 ;  /* 0x000000ffffef7224 */ /* 0x000fe200078e001c */
[----:B------:R-:W-:Y:S01]  /*7b660*/  MOV R236, R69 ;  /* 0x0000004500ec7202 */ /* 0x000fe20000000f00 */
[----:B------:R-:W-:Y:S02]  /*7b670*/  IMAD.MOV.U32 R237, RZ, RZ, R68 ;  /* 0x000000ffffed7224 */ /* 0x000fe400078e0044 */
[----:B------:R-:W-:Y:S02]  /*7b680*/  IMAD.MOV.U32 R227, RZ, RZ, R112 ;  /* 0x000000ffffe37224 */ /* 0x000fe400078e0070 */
[----:B------:R-:W-:Y:S02]  /*7b690*/  IMAD.MOV.U32 R154, RZ, RZ, R97 ;  /* 0x000000ffff9a7224 */ /* 0x000fe400078e0061 */
[----:B------:R-:W-:-:S02]  /*7b6a0*/  IMAD.MOV.U32 R155, RZ, RZ, R96 ;  /* 0x000000ffff9b7224 */ /* 0x000fc400078e0060 */
[----:B------:R-:W-:Y:S02]  /*7b6b0*/  IMAD.MOV.U32 R152, RZ, RZ, R109 ;  /* 0x000000ffff987224 */ /* 0x000fe400078e006d */
[----:B------:R-:W-:Y:S02]  /*7b6c0*/  IMAD.MOV.U32 R153, RZ, RZ, R108 ;  /* 0x000000ffff997224 */ /* 0x000fe400078e006c */
[----:B------:R-:W-:Y:S05]  /*7b6d0*/  STL.64 [R1+0x4920], R190 ;  /* 0x004920be01007387 */ /* 0x000fea0000100a00 */
[----:B------:R-:W-:Y:S01]  /*7b6e0*/  HMMA.1688.F32.TF32 R112, R136, R76, R152 ;  /* 0x0000004c8870723c */ /* 0x000fe20000081098 */
[----:B------:R-:W-:Y:S01]  /*7b6f0*/  STL.64 [R1+0x4918], R188 ;  /* 0x004918bc01007387 */ /* 0x000fe20000100a00 */
[----:B--2---:R-:W-:-:S02]  /*7b700*/  IMAD.MOV.U32 R225, RZ, RZ, R116 ;  /* 0x000000ffffe17224 */ /* 0x004fc400078e0074 */
[----:B---3--:R-:W-:Y:S02]  /*7b710*/  IMAD.MOV.U32 R224, RZ, RZ, R117 ;  /* 0x000000ffffe07224 */ /* 0x008fe400078e0075 */
[----:B----4-:R-:W-:Y:S02]  /*7b720*/  IMAD.MOV.U32 R203, RZ, RZ, R120 ;  /* 0x000000ffffcb7224 */ /* 0x010fe400078e0078 */
[----:B------:R-:W-:-:S03]  /*7b730*/  IMAD.MOV.U32 R202, RZ, RZ, R121 ;  /* 0x000000ffffca7224 */ /* 0x000fc600078e0079 */
[C---:B------:R-:W-:Y:S08]  /*7b740*/  HMMA.1688.F32.TF32 R108, R136.reuse, R80, R224 ;  /* 0x00000050886c723c */ /* 0x040ff000000810e0 */
[C---:B------:R-:W-:Y:S08]  /*7b750*/  HMMA.1688.F32.TF32 R116, R136.reuse, R64, R156 ;  /* 0x000000408874723c */ /* 0x040ff0000008109c */
[----:B------:R-:W-:Y:S08]  /*7b760*/  HMMA.1688.F32.TF32 R28, R136, R32, R220 ;  /* 0x00000020881c723c */ /* 0x000ff000000810dc */
[----:B------:R-:W-:Y:S08]  /*7b770*/  HMMA.1688.F32.TF32 R24, R24, R72, R140 ;  /* 0x000000481818723c */ /* 0x000ff0000008108c */
[C---:B------:R-:W-:Y:S08]  /*7b780*/  HMMA.1688.F32.TF32 R140, R136.reuse, R88, R204 ;  /* 0x00000058888c723c */ /* 0x040ff000000810cc */
[C---:B------:R-:W-:Y:S08]  /*7b790*/  HMMA.1688.F32.TF32 R68, R136.reuse, R52, R240 ;  /* 0x000000348844723c */ /* 0x040ff000000810f0 */
[C---:B------:R-:W-:Y:S01]  /*7b7a0*/  HMMA.1688.F32.TF32 R212, R136.reuse, R216, R212 ;  /* 0x000000d888d4723c */ /* 0x040fe200000810d4 */
[----:B------:R-:W-:Y:S07]  /*7b7b0*/  STL.64 [R1+0x4930], R26 ;  /* 0x0049301a01007387 */ /* 0x000fee0000100a00 */
        /* <DEDUP_REMOVED lines=55> */
[----:B------:R-:W2:Y:S01]  /*7bb30*/  LDL.LU R237, [R1+0x704] ;  /* 0x0007040001ed7983 */ /* 0x000ea20000300800 */
[----:B------:R-:W-:-:S02]  /*7bb40*/  IMAD.MOV.U32 R158, RZ, RZ, R101 ;  /* 0x000000ffff9e7224 */ /* 0x000fc400078e0065 */
[----:B------:R-:W-:Y:S01]  /*7bb50*/  IMAD.MOV.U32 R159, RZ, RZ, R100 ;  /* 0x000000ffff9f7224 */ /* 0x000fe200078e0064 */
[----:B------:R-:W-:Y:S01]  /*7bb60*/  MOV R156, R105 ;  /* 0x00000069009c7202 */ /* 0x000fe20000000f00 */
[----:B------:R-:W-:Y:S02]  /*7bb70*/  IMAD.MOV.U32 R157, RZ, RZ, R104 ;  /* 0x000000ffff9d7224 */ /* 0x000fe400078e0068 */
[----:B------:R-:W-:Y:S02]  /*7bb80*/  IMAD.MOV.U32 R238, RZ, RZ, R125 ;  /* 0x000000ffffee7224 */ /* 0x000fe400078e007d */
[----:B------:R-:W-:Y:S01]  /*7bb90*/  IMAD.MOV.U32 R239, RZ, RZ, R124 ;  /* 0x000000ffffef7224 */ /* 0x000fe200078e007c */
[----:B------:R-:W-:Y:S04]  /*7bba0*/  STL.64 [R1+0x49d0], R122 ;  /* 0x0049d07a01007387 */ /* 0x000fe80000100a00 */
[----:B------:R-:W-:Y:S01]  /*7bbb0*/  STL.64 [R1+0x49c8], R120 ;  /* 0x0049c87801007387 */ /* 0x000fe20000100a00 */
[C---:B---3--:R-:W-:Y:S08]  /*7bbc0*/  HMMA.1688.F32.TF32 R104, R136.reuse, R36, R220 ;  /* 0x000000248868723c */ /* 0x048ff000000810dc */
[C---:B----4-:R-:W-:Y:S08]  /*7bbd0*/  HMMA.1688.F32.TF32 R100, R136.reuse, R56, R148 ;  /* 0x000000388864723c */ /* 0x050ff00000081094 */
[C---:B--2---:R-:W-:Y:S08]  /*7bbe0*/  HMMA.1688.F32.TF32 R124, R136.reuse, R40, R240 ;  /* 0x00000028887c723c */ /* 0x044ff000000810f0 */
[C---:B------:R-:W-:Y:S07]  /*7bbf0*/  HMMA.1688.F32.TF32 R128, R136.reuse, R44, R208 ;  /* 0x0000002c8880723c */ /* 0x040fee00000810d0 */
[----:B------:R1:W-:Y:S04]  /*7bc00*/  STL [R1+0x48c4], R103 ;  /* 0x0048c46701007387 */ /* 0x0003e80000100800 */
[----:B-1----:R-:W2:Y:S01]  /*7bc10*/  LDL R103, [R1+0xb30] ;  /* 0x000b300001677983 */ /* 0x002ea20000100800 */
[C---:B------:R-:W-:Y:S08]  /*7bc20*/  HMMA.1688.F32.TF32 R132, R136.reuse, R48, R204 ;  /* 0x000000308884723c */ /* 0x040ff000000810cc */
[----:B------:R-:W-:Y:S08]  /*7bc30*/  HMMA.1688.F32.TF32 R136, R136, R72, R200 ;  /* 0x000000488888723c */ /* 0x000ff000000810c8 */
        /* <DEDUP_REMOVED lines=107> */
[----:B------:R-:W-:Y:S04]  /*7c2f0*/  LDS R238, [R103+0x89100] ;  /* 0x0891000067ee7984 */ /* 0x000fe80000000800 */
[----:B------:R-:W-:Y:S04]  /*7c300*/  LDS R237, [R54+0x88100] ;  /* 0x0881000036ed7984 */ /* 0x000fe80000000800 */
[----:B------:R-:W3:Y:S01]  /*7c310*/  LDS R239, [R54+0x89100] ;  /* 0x0891000036ef7984 */ /* 0x000ee20000000800 */
[----:B------:R-:W-:-:S02]  /*7c320*/  IMAD.MOV.U32 R250, RZ, RZ, R5 ;  /* 0x000000fffffa7224 */ /* 0x000fc400078e0005 */
[----:B------:R-:W-:Y:S01]  /*7c330*/  IMAD.MOV.U32 R251, RZ, RZ, R4 ;  /* 0x000000fffffb7224 */ /* 0x000fe200078e0004 */
[C---:B---3--:R-:W-:Y:S08]  /*7c340*/  HMMA.1688.F32.TF32 R28, R236.reuse, R216, R188 ;  /* 0x000000d8ec1c723c */ /* 0x048ff000000810bc */
[C---:B------:R-:W-:Y:S08]  /*7c350*/  HMMA.1688.F32.TF32 R24, R236.reuse, R92, R184 ;  /* 0x0000005cec18723c */ /* 0x040ff000000810b8 */
[C---:B------:R-:W-:Y:S08]  /*7c360*/  HMMA.1688.F32.TF32 R20, R236.reuse, R88, R20 ;  /* 0x00000058ec14723c */ /* 0x040ff00000081014 */
[C---:B------:R-:W-:Y:S01]  /*7c370*/  HMMA.1688.F32.TF32 R12, R236.reuse, R80, R12 ;  /* 0x00000050ec0c723c */ /* 0x040fe2000008100c */
[----:B------:R-:W-:Y:S04]  /*7c380*/  STL.64 [R1+0x2b0], R28 ;  /* 0x0002b01c01007387 */ /* 0x000fe80000100a00 */
[----:B------:R-:W-:Y:S04]  /*7c390*/  STL.64 [R1+0x2b8], R30 ;  /* 0x0002b81e01007387 */ /* 0x000fe80000100a00 */
[----:B------:R-:W-:Y:S01]  /*7c3a0*/  STL.64 [R1+0x2d0], R24 ;  /* 0x0002d01801007387 */ /* 0x000fe20000100a00 */
[C---:B----4-:R-:W-:Y:S03]  /*7c3b0*/  HMMA.1688.F32.TF32 R8, R236.reuse, R76, R8 ;  /* 0x0000004cec08723c */ /* 0x050fe60000081008 */
[----:B------:R-:W-:Y:S04]  /*7c3c0*/  STL.64 [R1+0x2d8], R26 ;  /* 0x0002d81a01007387 */ /* 0x000fe80000100a00 */
[----:B------:R-:W-:Y:S04]  /*7c3d0*/  STL.64 [R1+0x2f0], R20 ;  /* 0x0002f01401007387 */ /* 0x000fe80000100a00 */
[----:B------:R-:W-:Y:S01]  /*7c3e0*/  STL.64 [R1+0x2f8], R22 ;  /* 0x0002f81601007387 */ /* 0x000fe20000100a00 */
[C---:B------:R-:W-:Y:S11]  /*7c3f0*/  HMMA.1688.F32.TF32 R16, R236.reuse, R84, R16 ;  /* 0x00000054ec10723c */ /* 0x040ff60000081010 */
[----:B------:R-:W-:Y:S11]  /*7c400*/  @!UPT UIADD3 URZ, URZ, URZ, URZ ;  /* 0x0000003f3f3ff290 */ /* 0x000ff6000fffe03f */
[----:B------:R-:W-:Y:S01]  /*7c410*/  @!UPT UIADD3 URZ, URZ, URZ, URZ ;  /* 0x0000003f3f3ff290 */ /* 0x000fe2000fffe03f */
[----:B------:R-:W-:Y:S04]  /*7c420*/  STL.64 [R1+0x310], R16 ;  /* 0x0003101001007387 */ /* 0x000fe80000100a00 */
[----:B------:R1:W-:Y:S04]  /*7c430*/  STL.64 [R1+0x318], R18 ;  /* 0x0003181201007387 */ /* 0x0003e80000100a00 */
[----:B------:R-:W-:Y:S04]  /*7c440*/  STL.64 [R1+0x330], R12 ;  /* 0x0003300c01007387 */ /* 0x000fe80000100a00 */
[----:B------:R2:W-:Y:S01]  /*7c450*/  STL.64 [R1+0x338], R14 ;  /* 0x0003380e01007387 */ /* 0x0005e20000100a00 */
[C---:B-1----:R-:W-:Y:S08]  /*7c460*/  HMMA.1688.F32.TF32 R16, R236.reuse, R64, R244 ;  /* 0x00000040ec10723c */ /* 0x042ff000000810f4 */
[----:B--2---:R-:W-:Y:S01]  /*7c470*/  HMMA.1688.F32.TF32 R12, R236, R60, R248 ;  /* 0x0000003cec0c723c */ /* 0x004fe200000810f8 */
[----:B------:R1:W-:Y:S04]  /*7c480*/  STL.64 [R1+0x340], R8 ;  /* 0x0003400801007387 */ /* 0x0003e80000100a00 */
[----:B------:R2:W-:Y:S04]  /*7c490*/  STL.64 [R1+0x348], R10 ;  /* 0x0003480a01007387 */ /* 0x0005e80000100a00 */
[----:B-1----:R-:W3:Y:S06]  /*7c4a0*/  LDL.LU R8, [R1+0x770] ;  /* 0x0007700001087983 */ /* 0x002eec0000300800 */
[----:B------:R-:W-:Y:S04]  /*7c4b0*/  STL.64 [R1+0x350], R16 ;  /* 0x0003501001007387 */ /* 0x000fe80000100a00 */
[----:B------:R-:W-:Y:S04]  /*7c4c0*/  STL.64 [R1+0x358], R18 ;  /* 0x0003581201007387 */ /* 0x000fe80000100a00 */
[----:B------:R1:W-:Y:S04]  /*7c4d0*/  STL.64 [R1+0x360], R12 ;  /* 0x0003600c01007387 */ /* 0x0003e80000100a00 */
[----:B------:R4:W-:Y:S04]  /*7c4e0*/  STL.64 [R1+0x368], R14 ;  /* 0x0003680e01007387 */ /* 0x0009e80000100a00 */
[----:B------:R-:W3:Y:S04]  /*7c4f0*/  LDL.LU R9, [R1+0x774] ;  /* 0x0007740001097983 */ /* 0x000ee80000300800 */
[----:B--2---:R-:W3:Y:S04]  /*7c500*/  LDL.LU R10, [R1+0x778] ;  /* 0x00077800010a7983 */ /* 0x004ee80000300800 */
[----:B------:R-:W3:Y:S04]  /*7c510*/  LDL.LU R11, [R1+0x77c] ;  /* 0x00077c00010b7983 */ /* 0x000ee80000300800 */
[----:B-1----:R-:W2:Y:S04]  /*7c520*/  LDL.LU R12, [R1+0x7a0] ;  /* 0x0007a000010c7983 */ /* 0x002ea80000300800 */
        /* <DEDUP_REMOVED lines=104> */
[C---:B------:R-:W-:Y:S01]  /*7cbb0*/  HMMA.1688.F32.TF32 R168, R192.reuse, R64, R240 ;  /* 0x00000040c0a8723c */ /* 0x040fe200000810f0 */
[----:B------:R-:W-:Y:S04]  /*7cbc0*/  LDS R240, [R252+0x88180] ;  /* 0x08818000fcf07984 */ /* 0x000fe80000000800 */
[----:B------:R-:W-:Y:S04]  /*7cbd0*/  LDS R242, [R252+0x89180] ;  /* 0x08918000fcf27984 */ /* 0x000fe80000000800 */
[----:B------:R-:W-:Y:S04]  /*7cbe0*/  LDS R241, [R3+0x88180] ;  /* 0x0881800003f17984 */ /* 0x000fe80000000800 */
[----:B------:R-:W2:Y:S01]  /*7cbf0*/  LDS R243, [R3+0x89180] ;  /* 0x0891800003f37984 */ /* 0x000ea20000000800 */
[C---:B------:R-:W-:Y:S08]  /*7cc00*/  HMMA.1688.F32.TF32 R156, R192.reuse, R84, R156 ;  /* 0x00000054c09c723c */ /* 0x040ff0000008109c */
[C---:B------:R-:W-:Y:S08]  /*7cc10*/  HMMA.1688.F32.TF32 R204, R192.reuse, R80, R204 ;  /* 0x00000050c0cc723c */ /* 0x040ff000000810cc */
[----:B------:R-:W-:Y:S08]  /*7cc20*/  HMMA.1688.F32.TF32 R208, R192, R76, R208 ;  /* 0x0000004cc0d0723c */ /* 0x000ff000000810d0 */
[C---:B--2---:R-:W-:Y:S08]  /*7cc30*/  HMMA.1688.F32.TF32 R116, R240.reuse, R92, R116 ;  /* 0x0000005cf074723c */ /* 0x044ff00000081074 */
[----:B---3--:R-:W-:Y:S08]  /*7cc40*/  HMMA.1688.F32.TF32 R104, R240, R52, R104 ;  /* 0x00000034f068723c */ /* 0x008ff00000081068 */
[C---:B----4-:R-:W-:Y:S08]  /*7cc50*/  HMMA.1688.F32.TF32 R128, R236.reuse, R72, R128 ;  /* 0x00000048ec80723c */ /* 0x050ff00000081080 */
[C---:B------:R-:W-:Y:S08]  /*7cc60*/  HMMA.1688.F32.TF32 R132, R236.reuse, R48, R132 ;  /* 0x00000030ec84723c */ /* 0x040ff00000081084 */
[C---:B------:R-:W-:Y:S08]  /*7cc70*/  HMMA.1688.F32.TF32 R136, R236.reuse, R44, R136 ;  /* 0x0000002cec88723c */ /* 0x040ff00000081088 */
[C---:B------:R-:W-:Y:S08]  /*7cc80*/  HMMA.1688.F32.TF32 R148, R236.reuse, R56, R148 ;  /* 0x00000038ec94723c */ /* 0x040ff00000081094 */
[C---:B------:R-:W-:Y:S11]  /*7cc90*/  HMMA.1688.F32.TF32 R224, R236.reuse, R36, R224 ;  /* 0x00000024ece0723c */ /* 0x040ff600000810e0 */
[----:B------:R-:W-:Y:S04]  /*7cca0*/  @!UPT UIADD3 URZ, URZ, URZ, URZ ;  /* 0x0000003f3f3ff290 */ /* 0x000fe8000fffe03f */
[----:B------:R-:W-:Y:S04]  /*7ccb0*/  STL.64 [R1+0x370], R148 ;  /* 0x0003709401007387 */ /* 0x000fe80000100a00 */
[----:B------:R1:W-:Y:S02]  /*7ccc0*/  STL.64 [R1+0x378], R150 ;  /* 0x0003789601007387 */ /* 0x0003e40000100a00 */
[----:B-1----:R-:W-:Y:S08]  /*7ccd0*/  HMMA.1688.F32.TF32 R148, R236, R40, R220 ;  /* 0x00000028ec94723c */ /* 0x002ff000000810dc */
[C---:B------:R-:W-:Y:S01]  /*7cce0*/  HMMA.1688.F32.TF32 R124, R240.reuse, R32, R124 ;  /* 0x00000020f07c723c */ /* 0x040fe2000008107c */
[----:B------:R-:W-:Y:S04]  /*7ccf0*/  STL.64 [R1+0x380], R224 ;  /* 0x000380e001007387 */ /* 0x000fe80000100a00 */
[----:B------:R-:W-:Y:S10]  /*7cd00*/  STL.64 [R1+0x388], R226 ;  /* 0x000388e201007387 */ /* 0x000ff40000100a00 */
        /* <DEDUP_REMOVED lines=12> */
[----:B------:R1:W-:Y:S02]  /*7cdd0*/  STL.64 [R1+0x3e8], R106 ;  /* 0x0003e86a01007387 */ /* 0x0003e40000100a00 */
[----:B-1----:R-:W-:Y:S02]  /*7cde0*/  HMMA.1688.F32.TF32 R104, R240, R88, R112 ;  /* 0x00000058f068723c */ /* 0x002fe40000081070 */
[----:B------:R-:W-:Y:S04]  /*7cdf0*/  STL.64 [R1+0x3f0], R120 ;  /* 0x0003f07801007387 */ /* 0x000fe80000100a00 */
[----:B------:R-:W-:Y:S02]  /*7ce00*/  STL.64 [R1+0x3f8], R122 ;  /* 0x0003f87a01007387 */ /* 0x000fe40000100a00 */
[C---:B------:R-:W-:Y:S02]  /*7ce10*/  HMMA.1688.F32.TF32 R172, R192.reuse, R60, R172 ;  /* 0x0000003cc0ac723c */ /* 0x040fe400000810ac */
[----:B------:R-:W-:Y:S04]  /*7ce20*/  STL.64 [R1+0x400], R116 ;  /* 0x0004007401007387 */ /* 0x000fe80000100a00 */
[----:B------:R-:W-:Y:S02]  /*7ce30*/  STL.64 [R1+0x408], R118 ;  /* 0x0004087601007387 */ /* 0x000fe40000100a00 */
[C---:B------:R-:W-:Y:S08]  /*7ce40*/  HMMA.1688.F32.TF32 R176, R192.reuse, R56, R176 ;  /* 0x00000038c0b0723c */ /* 0x040ff000000810b0 */
[C---:B------:R-:W-:Y:S01]  /*7ce50*/  HMMA.1688.F32.TF32 R180, R192.reuse, R36, R180 ;  /* 0x00000024c0b4723c */ /* 0x040fe200000810b4 */
[----:B------:R-:W-:Y:S07]  /*7ce60*/  STL.64 [R1+0x410], R104 ;  /* 0x0004106801007387 */ /* 0x000fee0000100a00 */
[C---:B------:R-:W-:Y:S01]  /*7ce70*/  HMMA.1688.F32.TF32 R160, R192.reuse, R40, R160 ;  /* 0x00000028c0a0723c */ /* 0x040fe200000810a0 */
[----:B------:R1:W-:Y:S07]  /*7ce80*/  STL.64 [R1+0x418], R106 ;  /* 0x0004186a01007387 */ /* 0x0003ee0000100a00 */
[C---:B------:R-:W-:Y:S08]  /*7ce90*/  HMMA.1688.F32.TF32 R164, R192.reuse, R44, R164 ;  /* 0x0000002cc0a4723c */ /* 0x040ff000000810a4 */
[C---:B------:R-:W-:Y:S08]  /*7cea0*/  HMMA.1688.F32.TF32 R228, R192.reuse, R48, R228 ;  /* 0x00000030c0e4723c */ /* 0x040ff000000810e4 */
[----:B------:R-:W-:Y:S01]  /*7ceb0*/  HMMA.1688.F32.TF32 R192, R192, R72, R232 ;  /* 0x00000048c0c0723c */ /* 0x000fe200000810e8 */
[----:B------:R-:W-:Y:S04]  /*7cec0*/  LDS R232, [R103+0x88180] ;  /* 0x0881800067e87984 */ /* 0x000fe80000000800 */
[----:B------:R-:W-:Y:S03]  /*7ced0*/  LDS R234, [R103+0x89180] ;  /* 0x0891800067ea7984 */ /* 0x000fe60000000800 */
[C---:B------:R-:W-:Y:S01]  /*7cee0*/  HMMA.1688.F32.TF32 R112, R240.reuse, R84, R108 ;  /* 0x00000054f070723c */ /* 0x040fe2000008106c */
[----:B------:R-:W-:Y:S04]  /*7cef0*/  LDS R233, [R54+0x88180] ;  /* 0x0881800036e97984 */ /* 0x000fe80000000800 */
[----:B------:R-:W2:Y:S03]  /*7cf00*/  LDS R235, [R54+0x89180] ;  /* 0x0891800036eb7984 */ /* 0x000ea60000000800 */
[C---:B------:R-:W-:Y:S08]  /*7cf10*/  HMMA.1688.F32.TF32 R108, R240.reuse, R80, R144 ;  /* 0x00000050f06c723c */ /* 0x040ff00000081090 */
[C---:B-1----:R-:W-:Y:S08]  /*7cf20*/  HMMA.1688.F32.TF32 R104, R240.reuse, R76, R140 ;  /* 0x0000004cf068723c */ /* 0x042ff0000008108c */
[C---:B------:R-:W-:Y:S01]  /*7cf30*/  HMMA.1688.F32.TF32 R96, R240.reuse, R64, R96 ;  /* 0x00000040f060723c */ /* 0x040fe20000081060 */
        /* <DEDUP_REMOVED lines=10> */
[C---:B-1----:R-:W-:Y:S08]  /*7cfe0*/  HMMA.1688.F32.TF32 R96, R240.reuse, R36, R28 ;  /* 0x00000024f060723c */ /* 0x042ff0000008101c */
[C---:B------:R-:W-:Y:S08]  /*7cff0*/  HMMA.1688.F32.TF32 R68, R240.reuse, R40, R24 ;  /* 0x00000028f044723c */ /* 0x040ff00000081018 */
[C---:B------:R-:W-:Y:S08]  /*7d000*/  HMMA.1688.F32.TF32 R28, R240.reuse, R44, R188 ;  /* 0x0000002cf01c723c */ /* 0x040ff000000810bc */
[C---:B------:R-:W-:Y:S08]  /*7d010*/  HMMA.1688.F32.TF32 R24, R240.reuse, R48, R184 ;  /* 0x00000030f018723c */ /* 0x040ff000000810b8 */
[----:B------:R-:W-:Y:S08]  /*7d020*/  HMMA.1688.F32.TF32 R20, R240, R72, R20 ;  /* 0x00000048f014723c */ /* 0x000ff00000081014 */
[C---:B--2---:R-:W-:Y:S01]  /*7d030*/  HMMA.1688.F32.TF32 R16, R232.reuse, R32, R16 ;  /* 0x00000020e810723c */ /* 0x044fe20000081010 */
[----:B------:R-:W-:Y:S07]  /*7d040*/  STL.64 [R1+0x4d0], R108 ;  /* 0x0004d06c01007387 */ /* 0x000fee0000100a00 */
        /* <DEDUP_REMOVED lines=24> */
[----:B--2---:R-:W-:Y:S03]  /*7d1d0*/  HMMA.1688.F32.TF32 R8, R232, R88, R248 ;  /* 0x00000058e808723c */ /* 0x004fe600000810f8 */
[----:B------:R-:W-:Y:S04]  /*7d1e0*/  LDS R241, [R54+0x88200] ;  /* 0x0882000036f17984 */ /* 0x000fe80000000800 */
[----:B------:R-:W-:Y:S08]  /*7d1f0*/  LDS R243, [R54+0x89200] ;  /* 0x0892000036f37984 */ /* 0x000ff00000000800 */
[----:B------:R-:W-:Y:S04]  /*7d200*/  STL.64 [R1+0x5a0], R12 ;  /* 0x0005a00c01007387 */ /* 0x000fe80000100a00 */
[----:B------:R-:W-:Y:S04]  /*7d210*/  STL.64 [R1+0x5a8], R14 ;  /* 0x0005a80e01007387 */ /* 0x000fe80000100a00 */
[----:B------:R-:W2:Y:S04]  /*7d220*/  LDL.LU R244, [R1+0xff0] ;  /* 0x000ff00001f47983 */ /* 0x000ea80000300800 */
[----:B------:R1:W-:Y:S04]  /*7d230*/  STL.64 [R1+0x590], R8 ;  /* 0x0005900801007387 */ /* 0x0003e80000100a00 */
[----:B------:R3:W-:Y:S04]  /*7d240*/  STL.64 [R1+0x598], R10 ;  /* 0x0005980a01007387 */ /* 0x0007e80000100a00 */
[----:B------:R-:W2:Y:S04]  /*7d250*/  LDL.LU R245, [R1+0xff4] ;  /* 0x000ff40001f57983 */ /* 0x000ea80000300800 */
[----:B------:R-:W2:Y:S04]  /*7d260*/  LDL.LU R246, [R1+0xff8] ;  /* 0x000ff80001f67983 */ /* 0x000ea80000300800 */
[----:B------:R-:W2:Y:S04]  /*7d270*/  LDL.LU R247, [R1+0xffc] ;  /* 0x000ffc0001f77983 */ /* 0x000ea80000300800 */
[----:B-1----:R-:W4:Y:S04]  /*7d280*/  LDL.LU R8, [R1+0x1000] ;  /* 0x0010000001087983 */ /* 0x002f280000300800 */
[----:B------:R-:W4:Y:S04]  /*7d290*/  LDL.LU R9, [R1+0x1004] ;  /* 0x0010040001097983 */ /* 0x000f280000300800 */
[----:B---3--:R-:W4:Y:S04]  /*7d2a0*/  LDL.LU R10, [R1+0x1008] ;  /* 0x00100800010a7983 */ /* 0x008f280000300800 */
[----:B------:R-:W4:Y:S04]  /*7d2b0*/  LDL.LU R11, [R1+0x100c] ;  /* 0x00100c00010b7983 */ /* 0x000f280000300800 */
        /* <DEDUP_REMOVED lines=85> */
[----:B------:R-:W-:Y:S01]  /*7d810*/  HMMA.1688.F32.TF32 R200, R236, R52, R200 ;  /* 0x00000034ecc8723c */ /* 0x000fe200000810c8 */
[----:B------:R-:W-:Y:S04]  /*7d820*/  LDS R236, [R252+0x88200] ;  /* 0x08820000fcec7984 */ /* 0x000fe80000000800 */
[----:B------:R-:W-:Y:S04]  /*7d830*/  LDS R238, [R252+0x89200] ;  /* 0x08920000fcee7984 */ /* 0x000fe80000000800 */
[----:B------:R-:W-:Y:S04]  /*7d840*/  LDS R237, [R3+0x88200] ;  /* 0x0882000003ed7984 */ /* 0x000fe80000000800 */
[----:B------:R-:W1:Y:S01]  /*7d850*/  LDS R239, [R3+0x89200] ;  /* 0x0892000003ef7984 */ /* 0x000e620000000800 */
[C---:B--2---:R-:W-:Y:S08]  /*7d860*/  HMMA.1688.F32.TF32 R104, R232.reuse, R64, R104 ;  /* 0x00000040e868723c */ /* 0x044ff00000081068 */
[C---:B---3--:R-:W-:Y:S08]  /*7d870*/  HMMA.1688.F32.TF32 R128, R232.reuse, R80, R128 ;  /* 0x00000050e880723c */ /* 0x048ff00000081080 */
[C---:B----4-:R-:W-:Y:S08]  /*7d880*/  HMMA.1688.F32.TF32 R132, R232.reuse, R84, R132 ;  /* 0x00000054e884723c */ /* 0x050ff00000081084 */
[C---:B------:R-:W-:Y:S11]  /*7d890*/  HMMA.1688.F32.TF32 R124, R232.reuse, R76, R124 ;  /* 0x0000004ce87c723c */ /* 0x040ff6000008107c */
[----:B------:R-:W-:Y:S04]  /*7d8a0*/  @!UPT UIADD3 URZ, URZ, URZ, URZ ;  /* 0x0000003f3f3ff290 */ /* 0x000fe8000fffe03f */
[----:B------:R-:W-:Y:S04]  /*7d8b0*/  STL.64 [R1+0x580], R132 ;  /* 0x0005808401007387 */ /* 0x000fe80000100a00 */
[----:B------:R-:W-:Y:S04]  /*7d8c0*/  STL.64 [R1+0x588], R134 ;  /* 0x0005888601007387 */ /* 0x000fe80000100a00 */
        /* <DEDUP_REMOVED lines=13> */
[----:B------:R-:W-:Y:S02]  /*7d9a0*/  STL.64 [R1+0x538], R118 ;  /* 0x0005387601007387 */ /* 0x000fe40000100a00 */
[C---:B------:R-:W-:Y:S08]  /*7d9b0*/  HMMA.1688.F32.TF32 R112, R232.reuse, R40, R108 ;  /* 0x00000028e870723c */ /* 0x040ff0000008106c */
[C---:B------:R-:W-:Y:S07]  /*7d9c0*/  HMMA.1688.F32.TF32 R108, R232.reuse, R44, R144 ;  /* 0x0000002ce86c723c */ /* 0x040fee0000081090 */
[----:B------:R-:W-:Y:S01]  /*7d9d0*/  STL.64 [R1+0x520], R104 ;  /* 0x0005206801007387 */ /* 0x000fe20000100a00 */
[C---:B------:R-:W-:Y:S03]  /*7d9e0*/  HMMA.1688.F32.TF32 R96, R232.reuse, R72, R96 ;  /* 0x00000048e860723c */ /* 0x040fe60000081060 */
[----:B------:R2:W-:Y:S05]  /*7d9f0*/  STL.64 [R1+0x528], R106 ;  /* 0x0005286a01007387 */ /* 0x0005ea0000100a00 */
[----:B--2---:R-:W-:Y:S01]  /*7da00*/  HMMA.1688.F32.TF32 R104, R232, R48, R140 ;  /* 0x00000030e868723c */ /* 0x004fe2000008108c */
        /* <DEDUP_REMOVED lines=13> */
[C---:B--2---:R-:W-:Y:S08]  /*7dae0*/  HMMA.1688.F32.TF32 R96, R236.reuse, R52, R68 ;  /* 0x00000034ec60723c */ /* 0x044ff00000081044 */
        /* <DEDUP_REMOVED lines=15> */
[C---:B--2---:R-:W-:Y:S08]  /*7dbe0*/  HMMA.1688.F32.TF32 R24, R236.reuse, R76, R16 ;  /* 0x0000004cec18723c */ /* 0x044ff00000081010 */
        /* <DEDUP_REMOVED lines=22> */
[----:B---3--:R-:W3:Y:S04]  /*7dd50*/  LDL.LU R8, [R1+0x860] ;  /* 0x0008600001087983 */ /* 0x008ee80000300800 */
[----:B------:R-:W3:Y:S04]  /*7dd60*/  LDL.LU R9, [R1+0x864] ;  /* 0x0008640001097983 */ /* 0x000ee80000300800 */
[----:B----4-:R-:W3:Y:S04]  /*7dd70*/  LDL.LU R10, [R1+0x868] ;  /* 0x00086800010a7983 */ /* 0x010ee80000300800 */
[----:B------:R-:W3:Y:S04]  /*7dd80*/  LDL.LU R11, [R1+0x86c] ;  /* 0x00086c00010b7983 */ /* 0x000ee80000300800 */
[----:B------:R-:W1:Y:S04]  /*7dd90*/  LDL.LU R20, [R1+0x800] ;  /* 0x0008000001147983 */ /* 0x000e680000300800 */
[----:B------:R-:W1:Y:S04]  /*7dda0*/  LDL.LU R21, [R1+0x804] ;  /* 0x0008040001157983 */ /* 0x000e680000300800 */
[----:B------:R-:W1:Y:S04]  /*7ddb0*/  LDL.LU R22, [R1+0x808] ;  /* 0x0008080001167983 */ /* 0x000e680000300800 */
[----:B------:R-:W1:Y:S04]  /*7ddc0*/  LDL.LU R23, [R1+0x80c] ;  /* 0x00080c0001177983 */ /* 0x000e680000300800 */
        /* <DEDUP_REMOVED lines=99> */
[----:B------:R-:W-:Y:S08]  /*7e400*/  HMMA.1688.F32.TF32 R132, R240, R32, R132 ;  /* 0x00000020f084723c */ /* 0x000ff00000081084 */
[C---:B------:R-:W-:Y:S08]  /*7e410*/  HMMA.1688.F32.TF32 R136, R236.reuse, R72, R136 ;  /* 0x00000048ec88723c */ /* 0x040ff00000081088 */
[C---:B------:R-:W-:Y:S08]  /*7e420*/  HMMA.1688.F32.TF32 R148, R236.reuse, R40, R148 ;  /* 0x00000028ec94723c */ /* 0x040ff00000081094 */
[C---:B------:R-:W-:Y:S11]  /*7e430*/  HMMA.1688.F32.TF32 R224, R236.reuse, R44, R224 ;  /* 0x0000002cece0723c */ /* 0x040ff600000810e0 */
[----:B------:R-:W-:Y:S04]  /*7e440*/  @!UPT UIADD3 URZ, URZ, URZ, URZ ;  /* 0x0000003f3f3ff290 */ /* 0x000fe8000fffe03f */
[----:B------:R-:W-:Y:S04]  /*7e450*/  STL.64 [R1+0x6b0], R148 ;  /* 0x0006b09401007387 */ /* 0x000fe80000100a00 */
[----:B------:R2:W-:Y:S02]  /*7e460*/  STL.64 [R1+0x6b8], R150 ;  /* 0x0006b89601007387 */ /* 0x0005e40000100a00 */
[----:B--2---:R-:W-:Y:S08]  /*7e470*/  HMMA.1688.F32.TF32 R148, R236, R48, R220 ;  /* 0x00000030ec94723c */ /* 0x004ff000000810dc */
[C---:B------:R-:W-:Y:S01]  /*7e480*/  HMMA.1688.F32.TF32 R124, R240.reuse, R216, R124 ;  /* 0x000000d8f07c723c */ /* 0x040fe2000008107c */
[----:B------:R-:W-:Y:S04]  /*7e490*/  STL.64 [R1+0x6c0], R224 ;  /* 0x0006c0e001007387 */ /* 0x000fe80000100a00 */
[----:B------:R-:W-:Y:S03]  /*7e4a0*/  STL.64 [R1+0x6c8], R226 ;  /* 0x0006c8e201007387 */ /* 0x000fe60000100a00 */
[C---:B------:R-:W-:Y:S01]  /*7e4b0*/  HMMA.1688.F32.TF32 R120, R240.reuse, R88, R120 ;  /* 0x00000058f078723c */ /* 0x040fe20000081078 */
[----:B------:R-:W-:Y:S04]  /*7e4c0*/  LDS R236, [R252+0x88300] ;  /* 0x08830000fcec7984 */ /* 0x000fe80000000800 */
[----:B------:R-:W-:Y:S04]  /*7e4d0*/  LDS R238, [R252+0x89300] ;  /* 0x08930000fcee7984 */ /* 0x000fe80000000800 */
        /* <DEDUP_REMOVED lines=15> */
[C---:B--2---:R-:W-:Y:S03]  /*7e5d0*/  HMMA.1688.F32.TF32 R104, R240.reuse, R80, R112 ;  /* 0x00000050f068723c */ /* 0x044fe60000081070 */
[----:B------:R-:W-:Y:S04]  /*7e5e0*/  STL.64 [R1+0x730], R120 ;  /* 0x0007307801007387 */ /* 0x000fe80000100a00 */
[----:B------:R-:W-:Y:S01]  /*7e5f0*/  STL.64 [R1+0x738], R122 ;  /* 0x0007387a01007387 */ /* 0x000fe20000100a00 */
[C---:B------:R-:W-:Y:S03]  /*7e600*/  HMMA.1688.F32.TF32 R112, R240.reuse, R76, R108 ;  /* 0x0000004cf070723c */ /* 0x040fe6000008106c */
[----:B------:R-:W-:Y:S04]  /*7e610*/  STL.64 [R1+0x740], R116 ;  /* 0x0007407401007387 */ /* 0x000fe80000100a00 */
[----:B------:R-:W-:Y:S01]  /*7e620*/  STL.64 [R1+0x748], R118 ;  /* 0x0007487601007387 */ /* 0x000fe20000100a00 */
[C---:B------:R-:W-:Y:S07]  /*7e630*/  HMMA.1688.F32.TF32 R108, R240.reuse, R64, R144 ;  /* 0x00000040f06c723c */ /* 0x040fee0000081090 */
[----:B------:R-:W-:Y:S04]  /*7e640*/  STL.64 [R1+0x750], R104 ;  /* 0x0007506801007387 */ /* 0x000fe80000100a00 */
[----:B------:R2:W-:Y:S02]  /*7e650*/  STL.64 [R1+0x758], R106 ;  /* 0x0007586a01007387 */ /* 0x0005e40000100a00 */
[C---:B--2---:R-:W-:Y:S02]  /*7e660*/  HMMA.1688.F32.TF32 R104, R240.reuse, R60, R140 ;  /* 0x0000003cf068723c */ /* 0x044fe4000008108c */
[----:B------:R-:W-:Y:S04]  /*7e670*/  STL.64 [R1+0x760], R112 ;  /* 0x0007607001007387 */ /* 0x000fe80000100a00 */
[----:B------:R-:W-:Y:S04]  /*7e680*/  STL.64 [R1+0x768], R114 ;  /* 0x0007687201007387 */ /* 0x000fe80000100a00 */
[----:B------:R-:W-:Y:S04]  /*7e690*/  STL.64 [R1+0x770], R108 ;  /* 0x0007706c01007387 */ /* 0x000fe80000100a00 */
[----:B------:R2:W-:Y:S09]  /*7e6a0*/  STL.64 [R1+0x778], R110 ;  /* 0x0007786e01007387 */ /* 0x0005f20000100a00 */
[----:B------:R-:W-:Y:S01]  /*7e6b0*/  STL.64 [R1+0x7f0], R104 ;  /* 0x0007f06801007387 */ /* 0x000fe20000100a00 */
[C---:B--2---:R-:W-:Y:S03]  /*7e6c0*/  HMMA.1688.F32.TF32 R108, R240.reuse, R36, R212 ;  /* 0x00000024f06c723c */ /* 0x044fe600000810d4 */
[----:B------:R2:W-:Y:S04]  /*7e6d0*/  STL.64 [R1+0x7f8], R106 ;  /* 0x0007f86a01007387 */ /* 0x0005e80000100a00 */
[----:B------:R-:W-:Y:S04]  /*7e6e0*/  STL.64 [R1+0x7e0], R96 ;  /* 0x0007e06001007387 */ /* 0x000fe80000100a00 */
[----:B------:R3:W-:Y:S01]  /*7e6f0*/  STL.64 [R1+0x7e8], R98 ;  /* 0x0007e86201007387 */ /* 0x0007e20000100a00 */
[C---:B--2---:R-:W-:Y:S08]  /*7e700*/  HMMA.1688.F32.TF32 R104, R240.reuse, R40, R68 ;  /* 0x00000028f068723c */ /* 0x044ff00000081044 */
[C---:B---3--:R-:W-:Y:S08]  /*7e710*/  HMMA.1688.F32.TF32 R96, R240.reuse, R44, R28 ;  /* 0x0000002cf060723c */ /* 0x048ff0000008101c */
[C---:B------:R-:W-:Y:S08]  /*7e720*/  HMMA.1688.F32.TF32 R68, R240.reuse, R48, R24 ;  /* 0x00000030f044723c */ /* 0x040ff00000081018 */
[----:B------:R-:W-:Y:S08]  /*7e730*/  HMMA.1688.F32.TF32 R28, R240, R72, R188 ;  /* 0x00000048f01c723c */ /* 0x000ff000000810bc */
[C---:B-1----:R-:W-:Y:S08]  /*7e740*/  HMMA.1688.F32.TF32 R20, R232.reuse, R52, R20 ;  /* 0x00000034e814723c */ /* 0x042ff00000081014 */
[C---:B------:R-:W-:Y:S01]  /*7e750*/  HMMA.1688.F32.TF32 R16, R232.reuse, R216, R16 ;  /* 0x000000d8e810723c */ /* 0x040fe20000081010 */
        /* <DEDUP_REMOVED lines=127> */
[C---:B------:R-:W-:Y:S11]  /*7ef50*/  HMMA.1688.F32.TF32 R120, R232.reuse, R36, R120 ;  /* 0x00000024e878723c */ /* 0x040ff60000081078 */
[----:B------:R-:W-:Y:S04]  /*7ef60*/  @!UPT UIADD3 URZ, URZ, URZ, URZ ;  /* 0x0000003f3f3ff290 */ /* 0x000fe8000fffe03f */
[----:B------:R-:W-:Y:S04]  /*7ef70*/  STL.64 [R1+0x880], R132 ;  /* 0x0008808401007387 */ /* 0x000fe80000100a00 */
[----:B------:R-:W-:Y:S04]  /*7ef80*/  STL.64 [R1+0x888], R134 ;  /* 0x0008888601007387 */ /* 0x000fe80000100a00 */
[----:B------:R-:W-:Y:S04]  /*7ef90*/  STL.64 [R1+0x870], R128 ;  /* 0x0008708001007387 */ /* 0x000fe80000100a00 */
[----:B------:R4:W-:Y:S02]  /*7efa0*/  STL.64 [R1+0x878], R130 ;  /* 0x0008788201007387 */ /* 0x0009e40000100a00 */
[C---:B----4-:R-:W-:Y:S08]  /*7efb0*/  HMMA.1688.F32.TF32 R128, R232.reuse, R60, R124 ;  /* 0x0000003ce880723c */ /* 0x050ff0000008107c */
[C---:B------:R-:W-:Y:S08]  /*7efc0*/  HMMA.1688.F32.TF32 R124, R232.reuse, R56, R104 ;  /* 0x00000038e87c723c */ /* 0x040ff00000081068 */
[C---:B------:R-:W-:Y:S07]  /*7efd0*/  HMMA.1688.F32.TF32 R104, R232.reuse, R40, R116 ;  /* 0x00000028e868723c */ /* 0x040fee0000081074 */
        /* <DEDUP_REMOVED lines=9> */
[----:B------:R2:W-:Y:S02]  /*7f070*/  STL.64 [R1+0x838], R106 ;  /* 0x0008386a01007387 */ /* 0x0005e40000100a00 */
[----:B--2---:R-:W-:Y:S02]  /*7f080*/  HMMA.1688.F32.TF32 R104, R232, R72, R144 ;  /* 0x00000048e868723c */ /* 0x004fe40000081090 */
        /* <DEDUP_REMOVED lines=12> */
[----:B------:R-:W2:Y:S01]  /*7f150*/  LDS R235, [R54+0x89300] ;  /* 0x0893000036eb7984 */ /* 0x000ea20000000800 */
        /* <DEDUP_REMOVED lines=36> */
[----:B------:R-:W-:Y:S04]  /*7f3a0*/  STL.64 [R1+0x9f0], R12 ;  /* 0x0009f00c01007387 */ /* 0x000fe80000100a00 */
[----:B------:R-:W-:Y:S04]  /*7f3b0*/  STL.64 [R1+0x9f8], R14 ;  /* 0x0009f80e01007387 */ /* 0x000fe80000100a00 */
[----:B------:R1:W-:Y:S04]  /*7f3c0*/  STL.64 [R1+0xcc0], R8 ;  /* 0x000cc00801007387 */ /* 0x0003e80000100a00 */
[----:B------:R4:W-:Y:S04]  /*7f3d0*/  STL.64 [R1+0xcc8], R10 ;  /* 0x000cc80a01007387 */ /* 0x0009e80000100a00 */
[----:B------:R-:W3:Y:S04]  /*7f3e0*/  LDL.LU R245, [R1+0xa54] ;  /* 0x000a540001f57983 */ /* 0x000ee80000300800 */
[----:B------:R-:W3:Y:S04]  /*7f3f0*/  LDL.LU R246, [R1+0xa58] ;  /* 0x000a580001f67983 */ /* 0x000ee80000300800 */
[----:B------:R-:W3:Y:S04]  /*7f400*/  LDL.LU R247, [R1+0xa5c] ;  /* 0x000a5c0001f77983 */ /* 0x000ee80000300800 */
[----:B-1----:R-:W2:Y:S04]  /*7f410*/  LDL.LU R8, [R1+0xa60] ;  /* 0x000a600001087983 */ /* 0x002ea80000300800 */
[----:B------:R-:W2:Y:S04]  /*7f420*/  LDL.LU R9, [R1+0xa64] ;  /* 0x000a640001097983 */ /* 0x000ea80000300800 */
[----:B----4-:R-:W4:Y:S04]  /*7f430*/  LDL.LU R10, [R1+0xa68] ;  /* 0x000a6800010a7983 */ /* 0x010f280000300800 */
        /* <DEDUP_REMOVED lines=105> */
[----:B------:R-:W-:Y:S08]  /*7fad0*/  HMMA.1688.F32.TF32 R136, R236, R52, R136 ;  /* 0x00000034ec88723c */ /* 0x000ff00000081088 */
[C---:B------:R-:W-:Y:S08]  /*7fae0*/  HMMA.1688.F32.TF32 R148, R240.reuse, R48, R148 ;  /* 0x00000030f094723c */ /* 0x040ff00000081094 */
[----:B------:R-:W-:Y:S08]  /*7faf0*/  HMMA.1688.F32.TF32 R240, R240, R72, R224 ;  /* 0x00000048f0f0723c */ /* 0x000ff000000810e0 */
[C---:B------:R-:W-:Y:S07]  /*7fb00*/  HMMA.1688.F32.TF32 R220, R236.reuse, R32, R220 ;  /* 0x00000020ecdc723c */ /* 0x040fee00000810dc */
[----:B------:R-:W-:Y:S01]  /*7fb10*/  STL.64 [R1+0xd50], R148 ;  /* 0x000d509401007387 */ /* 0x000fe20000100a00 */
[C---:B------:R-:W-:Y:S03]  /*7fb20*/  HMMA.1688.F32.TF32 R124, R236.reuse, R88, R124 ;  /* 0x00000058ec7c723c */ /* 0x040fe6000008107c */
[----:B------:R1:W-:Y:S04]  /*7fb30*/  STL.64 [R1+0xd58], R150 ;  /* 0x000d589601007387 */ /* 0x0003e80000100a00 */
[----:B-1----:R-:W2:Y:S04]  /*7fb40*/  LDL.LU.64 R150, [R1+0x4b48] ;  /* 0x004b480001967983 */ /* 0x002ea80000300a00 */
[----:B------:R-:W2:Y:S04]  /*7fb50*/  LDL.LU.64 R148, [R1+0x4b40] ;  /* 0x004b400001947983 */ /* 0x000ea80000300a00 */
[----:B------:R-:W3:Y:S04]  /*7fb60*/  LDL.LU.64 R226, [R1+0x4b38] ;  /* 0x004b380001e27983 */ /* 0x000ee80000300a00 */
[----:B------:R-:W3:Y:S04]  /*7fb70*/  LDL.LU.64 R224, [R1+0x4b30] ;  /* 0x004b300001e07983 */ /* 0x000ee80000300a00 */
        /* <DEDUP_REMOVED lines=19> */
[----:B------:R-:W-:Y:S04]  /*7fcb0*/  STL.64 [R1+0xd10], R120 ;  /* 0x000d107801007387 */ /* 0x000fe80000100a00 */
[----:B------:R-:W-:Y:S01]  /*7fcc0*/  STL.64 [R1+0xd18], R122 ;  /* 0x000d187a01007387 */ /* 0x000fe20000100a00 */
[C---:B------:R-:W-:Y:S03]  /*7fcd0*/  HMMA.1688.F32.TF32 R112, R236.reuse, R60, R108 ;  /* 0x0000003cec70723c */ /* 0x040fe6000008106c */
[----:B------:R-:W-:Y:S04]  /*7fce0*/  STL.64 [R1+0xd00], R116 ;  /* 0x000d007401007387 */ /* 0x000fe80000100a00 */
[----:B------:R-:W-:Y:S01]  /*7fcf0*/  STL.64 [R1+0xd08], R118 ;  /* 0x000d087601007387 */ /* 0x000fe20000100a00 */
[C---:B------:R-:W-:Y:S03]  /*7fd00*/  HMMA.1688.F32.TF32 R108, R236.reuse, R56, R144 ;  /* 0x00000038ec6c723c */ /* 0x040fe60000081090 */
[----:B------:R-:W-:Y:S04]  /*7fd10*/  LDS R241, [R3+0x88380] ;  /* 0x0883800003f17984 */ /* 0x000fe80000000800 */
[----:B------:R-:W1:Y:S04]  /*7fd20*/  LDS R243, [R3+0x89380] ;  /* 0x0893800003f37984 */ /* 0x000e680000000800 */
[----:B------:R-:W-:Y:S04]  /*7fd30*/  STL.64 [R1+0xcf0], R104 ;  /* 0x000cf06801007387 */ /* 0x000fe80000100a00 */
[----:B------:R4:W-:Y:S02]  /*7fd40*/  STL.64 [R1+0xcf8], R106 ;  /* 0x000cf86a01007387 */ /* 0x0009e40000100a00 */
[C---:B----4-:R-:W-:Y:S02]  /*7fd50*/  HMMA.1688.F32.TF32 R104, R236.reuse, R36, R140 ;  /* 0x00000024ec68723c */ /* 0x050fe4000008108c */
[----:B------:R-:W-:Y:S04]  /*7fd60*/  STL.64 [R1+0xd70], R112 ;  /* 0x000d707001007387 */ /* 0x000fe80000100a00 */
[----:B------:R-:W-:Y:S04]  /*7fd70*/  STL.64 [R1+0xd78], R114 ;  /* 0x000d787201007387 */ /* 0x000fe80000100a00 */
[----:B------:R-:W-:Y:S04]  /*7fd80*/  STL.64 [R1+0xce0], R108 ;  /* 0x000ce06c01007387 */ /* 0x000fe80000100a00 */
[----:B------:R4:W-:Y:S09]  /*7fd90*/  STL.64 [R1+0xce8], R110 ;  /* 0x000ce86e01007387 */ /* 0x0009f20000100a00 */
[----:B------:R-:W-:Y:S01]  /*7fda0*/  STL.64 [R1+0xc70], R104 ;  /* 0x000c706801007387 */ /* 0x000fe20000100a00 */
[C---:B----4-:R-:W-:Y:S03]  /*7fdb0*/  HMMA.1688.F32.TF32 R108, R236.reuse, R44, R212 ;  /* 0x0000002cec6c723c */ /* 0x050fe600000810d4 */
[----:B------:R4:W-:Y:S04]  /*7fdc0*/  STL.64 [R1+0xc78], R106 ;  /* 0x000c786a01007387 */ /* 0x0009e80000100a00 */
[----:B------:R-:W-:Y:S04]  /*7fdd0*/  STL.64 [R1+0xc40], R96 ;  /* 0x000c406001007387 */ /* 0x000fe80000100a00 */
[----:B------:R1:W-:Y:S01]  /*7fde0*/  STL.64 [R1+0xc48], R98 ;  /* 0x000c486201007387 */ /* 0x0003e20000100a00 */
[C---:B----4-:R-:W-:Y:S08]  /*7fdf0*/  HMMA.1688.F32.TF32 R104, R236.reuse, R48, R68 ;  /* 0x00000030ec68723c */ /* 0x050ff00000081044 */
[----:B-1----:R-:W-:Y:S08]  /*7fe00*/  HMMA.1688.F32.TF32 R96, R236, R72, R28 ;  /* 0x00000048ec60723c */ /* 0x002ff0000008101c */
[C---:B------:R-:W-:Y:S08]  /*7fe10*/  HMMA.1688.F32.TF32 R20, R232.reuse, R92, R20 ;  /* 0x0000005ce814723c */ /* 0x040ff00000081014 */
[C---:B------:R-:W-:Y:S01]  /*7fe20*/  HMMA.1688.F32.TF32 R16, R232.reuse, R88, R16 ;  /* 0x00000058e810723c */ /* 0x040fe20000081010 */
[----:B------:R-:W-:Y:S04]  /*7fe30*/  STL.64 [R1+0xc20], R108 ;  /* 0x000c206c01007387 */ /* 0x000fe80000100a00 */
[----:B------:R-:W-:Y:S03]  /*7fe40*/  LDS R237, [R54+0x88380] ;  /* 0x0883800036ed7984 */ /* 0x000fe60000000800 */
[C---:B------:R-:W-:Y:S01]  /*7fe50*/  HMMA.1688.F32.TF32 R68, R232.reuse, R32, R24 ;  /* 0x00000020e844723c */ /* 0x040fe20000081018 */
[----:B------:R-:W-:Y:S04]  /*7fe60*/  LDS R239, [R54+0x89380] ;  /* 0x0893800036ef7984 */ /* 0x000fe80000000800 */
[----:B------:R-:W-:Y:S03]  /*7fe70*/  LDS R236, [R103+0x88380] ;  /* 0x0883800067ec7984 */ /* 0x000fe60000000800 */
[C---:B------:R-:W-:Y:S01]  /*7fe80*/  HMMA.1688.F32.TF32 R28, R232.reuse, R52, R188 ;  /* 0x00000034e81c723c */ /* 0x040fe200000810bc */
[----:B------:R-:W1:Y:S07]  /*7fe90*/  LDS R238, [R103+0x89380] ;  /* 0x0893800067ee7984 */ /* 0x000e6e0000000800 */
        /* <DEDUP_REMOVED lines=20> */
[C---:B----4-:R-:W-:Y:S08]  /*7ffe0*/  HMMA.1688.F32.TF32 R16, R232.reuse, R76, R244 ;  /* 0x0000004ce810723c */ /* 0x050ff000000810f4 */
[----:B-1----:R-:W-:Y:S01]  /*7fff0*/  HMMA.1688.F32.TF32 R12, R232, R64, R248 ;  /* 0x00000040e80c723c */ /* 0x002fe200000810f8 */
[----:B------:R1:W-:Y:S04]  /*80000*/  STL.64 [R1+0xb00], R8 ;  /* 0x000b000801007387 */ /* 0x0003e80000100a00 */
[----:B------:R4:W-:Y:S04]  /*80010*/  STL.64 [R1+0xb08], R10 ;  /* 0x000b080a01007387 */ /* 0x0009e80000100a00 */
[----:B-1----:R-:W2:Y:S06]  /*80020*/  LDL.LU R8, [R1+0xa00] ;  /* 0x000a000001087983 */ /* 0x002eac0000300800 */
[----:B------:R-:W-:Y:S04]  /*80030*/  STL.64 [R1+0xae0], R16 ;  /* 0x000ae01001007387 */ /* 0x000fe80000100a00 */
[----:B------:R-:W-:Y:S04]  /*80040*/  STL.64 [R1+0xae8], R18 ;  /* 0x000ae81201007387 */ /* 0x000fe80000100a00 */
[----:B------:R1:W-:Y:S04]  /*80050*/  STL.64 [R1+0xab0], R12 ;  /* 0x000ab00c01007387 */ /* 0x0003e80000100a00 */
[----:B------:R1:W-:Y:S04]  /*80060*/  STL.64 [R1+0xab8], R14 ;  /* 0x000ab80e01007387 */ /* 0x0003e80000100a00 */
[----:B------:R-:W2:Y:S04]  /*80070*/  LDL.LU R9, [R1+0xa04] ;  /* 0x000a040001097983 */ /* 0x000ea80000300800 */
[----:B----4-:R-:W2:Y:S04]  /*80080*/  LDL.LU R10, [R1+0xa08] ;  /* 0x000a0800010a7983 */ /* 0x010ea80000300800 */
[----:B------:R-:W2:Y:S04]  /*80090*/  LDL.LU R11, [R1+0xa0c] ;  /* 0x000a0c00010b7983 */ /* 0x000ea80000300800 */
[----:B-1----:R-:W4:Y:S04]  /*800a0*/  LDL.LU R12, [R1+0xa10] ;  /* 0x000a1000010c7983 */ /* 0x002f280000300800 */
        /* <DEDUP_REMOVED lines=95> */
[----:B--2---:R-:W-:Y:S08]  /*806a0*/  HMMA.1688.F32.TF32 R20, R240, R48, R20 ;  /* 0x00000030f014723c */ /* 0x004ff00000081014 */
[C---:B----4-:R-:W-:Y:S08]  /*806b0*/  HMMA.1688.F32.TF32 R12, R236.reuse, R32, R12 ;  /* 0x00000020ec0c723c */ /* 0x050ff0000008100c */
[----:B------:R-:W-:Y:S08]  /*806c0*/  HMMA.1688.F32.TF32 R8, R236, R52, R8 ;  /* 0x00000034ec08723c */ /* 0x000ff00000081008 */
[----:B---3--:R-:W-:Y:S08]  /*806d0*/  HMMA.1688.F32.TF32 R116, R240, R216, R116 ;  /* 0x000000d8f074723c */ /* 0x008ff00000081074 */
[C---:B------:R-:W-:Y:S08]  /*806e0*/  HMMA.1688.F32.TF32 R128, R232.reuse, R48, R128 ;  /* 0x00000030e880723c */ /* 0x040ff00000081080 */
[C---:B------:R-:W-:Y:S08]  /*806f0*/  HMMA.1688.F32.TF32 R132, R232.reuse, R44, R132 ;  /* 0x0000002ce884723c */ /* 0x040ff00000081084 */
[C---:B------:R-:W-:Y:S08]  /*80700*/  HMMA.1688.F32.TF32 R136, R232.reuse, R40, R136 ;  /* 0x00000028e888723c */ /* 0x040ff00000081088 */
[C---:B------:R-:W-:Y:S08]  /*80710*/  HMMA.1688.F32.TF32 R248, R232.reuse, R56, R248 ;  /* 0x00000038e8f8723c */ /* 0x040ff000000810f8 */
[C---:B------:R-:W-:Y:S08]  /*80720*/  HMMA.1688.F32.TF32 R244, R232.reuse, R60, R244 ;  /* 0x0000003ce8f4723c */ /* 0x040ff000000810f4 */
[C---:B------:R-:W-:Y:S11]  /*80730*/  HMMA.1688.F32.TF32 R220, R232.reuse, R36, R220 ;  /* 0x00000024e8dc723c */ /* 0x040ff600000810dc */
[----:B------:R-:W-:Y:S04]  /*80740*/  @!UPT UIADD3 URZ, URZ, URZ, URZ ;  /* 0x0000003f3f3ff290 */ /* 0x000fe8000fffe03f */
[----:B------:R-:W-:Y:S01]  /*80750*/  STL.64 [R1+0xaa0], R244 ;  /* 0x000aa0f401007387 */ /* 0x000fe20000100a00 */
[----:B------:R-:W-:Y:S03]  /*80760*/  HMMA.1688.F32.TF32 R124, R232, R72, R124 ;  /* 0x00000048e87c723c */ /* 0x000fe6000008107c */
[----:B------:R1:W-:Y:S04]  /*80770*/  STL.64 [R1+0xaa8], R246 ;  /* 0x000aa8f601007387 */ /* 0x0003e80000100a00 */
[----:B------:R-:W-:Y:S01]  /*80780*/  LDS R232, [R252+0x8a000] ;  /* 0x08a00000fce87984 */ /* 0x000fe20000000800 */
[C---:B------:R-:W-:Y:S03]  /*80790*/  HMMA.1688.F32.TF32 R120, R240.reuse, R52, R120 ;  /* 0x00000034f078723c */ /* 0x040fe60000081078 */
[----:B------:R-:W-:Y:S04]  /*807a0*/  LDS R234, [R252+0x8b000] ;  /* 0x08b00000fcea7984 */ /* 0x000fe80000000800 */
[----:B-1----:R-:W2:Y:S01]  /*807b0*/  LDL.LU.64 R246, [R1+0x4b28] ;  /* 0x004b280001f67983 */ /* 0x002ea20000300a00 */
[C---:B------:R-:W-:Y:S03]  /*807c0*/  HMMA.1688.F32.TF32 R104, R240.reuse, R32, R104 ;  /* 0x00000020f068723c */ /* 0x040fe60000081068 */
[----:B------:R-:W2:Y:S04]  /*807d0*/  LDL.LU.64 R244, [R1+0x4b20] ;  /* 0x004b200001f47983 */ /* 0x000ea80000300a00 */
[----:B------:R-:W3:Y:S04]  /*807e0*/  LDL.LU R54, [R1+0x4b18] ;  /* 0x004b180001367983 */ /* 0x000ee80000300800 */
[----:B------:R-:W-:Y:S04]  /*807f0*/  STL.64 [R1+0xa90], R248 ;  /* 0x000a90f801007387 */ /* 0x000fe80000100a00 */
[----:B------:R1:W-:Y:S04]  /*80800*/  STL.64 [R1+0xa98], R250 ;  /* 0x000a98fa01007387 */ /* 0x0003e80000100a00 */
[----:B------:R-:W-:Y:S04]  /*80810*/  LDS R233, [R3+0x8a000] ;  /* 0x08a0000003e97984 */ /* 0x000fe80000000800 */
[----:B------:R-:W4:Y:S04]  /*80820*/  LDS R235, [R3+0x8b000] ;  /* 0x08b0000003eb7984 */ /* 0x000f280000000800 */
[----:B-1----:R-:W2:Y:S04]  /*80830*/  LDL.LU.64 R250, [R1+0x4b10] ;  /* 0x004b100001fa7983 */ /* 0x002ea80000300a00 */
[----:B------:R-:W2:Y:S04]  /*80840*/  LDL.LU.64 R248, [R1+0x4b08] ;  /* 0x004b080001f87983 */ /* 0x000ea80000300a00 */
        /* <DEDUP_REMOVED lines=12> */
[C---:B-1----:R-:W-:Y:S02]  /*80910*/  HMMA.1688.F32.TF32 R104, R240.reuse, R92, R112 ;  /* 0x0000005cf068723c */ /* 0x042fe40000081070 */
[----:B------:R-:W-:Y:S04]  /*80920*/  STL.64 [R1+0xac0], R120 ;  /* 0x000ac07801007387 */ /* 0x000fe80000100a00 */
[----:B------:R-:W-:Y:S02]  /*80930*/  STL.64 [R1+0xac8], R122 ;  /* 0x000ac87a01007387 */ /* 0x000fe40000100a00 */
[C---:B------:R-:W-:Y:S02]  /*80940*/  HMMA.1688.F32.TF32 R112, R240.reuse, R88, R108 ;  /* 0x00000058f070723c */ /* 0x040fe4000008106c */
[----:B------:R-:W-:Y:S04]  /*80950*/  STL.64 [R1+0xad0], R116 ;  /* 0x000ad07401007387 */ /* 0x000fe80000100a00 */
[----:B------:R-:W-:Y:S02]  /*80960*/  STL.64 [R1+0xad8], R118 ;  /* 0x000ad87601007387 */ /* 0x000fe40000100a00 */
[C---:B------:R-:W-:Y:S07]  /*80970*/  HMMA.1688.F32.TF32 R108, R240.reuse, R84, R144 ;  /* 0x00000054f06c723c */ /* 0x040fee0000081090 */
[----:B------:R-:W-:Y:S01]  /*80980*/  STL.64 [R1+0xaf0], R104 ;  /* 0x000af06801007387 */ /* 0x000fe20000100a00 */
[C---:B------:R-:W-:Y:S03]  /*80990*/  HMMA.1688.F32.TF32 R96, R240.reuse, R76, R96 ;  /* 0x0000004cf060723c */ /* 0x040fe60000081060 */
[----:B------:R1:W-:Y:S05]  /*809a0*/  STL.64 [R1+0xaf8], R106 ;  /* 0x000af86a01007387 */ /* 0x0003ea0000100a00 */
[C---:B-1----:R-:W-:Y:S01]  /*809b0*/  HMMA.1688.F32.TF32 R104, R240.reuse, R80, R140 ;  /* 0x00000050f068723c */ /* 0x042fe2000008108c */
[----:B------:R-:W-:Y:S04]  /*809c0*/  STL.64 [R1+0xb10], R112 ;  /* 0x000b107001007387 */ /* 0x000fe80000100a00 */
[----:B------:R-:W-:Y:S04]  /*809d0*/  STL.64 [R1+0xb18], R114 ;  /* 0x000b187201007387 */ /* 0x000fe80000100a00 */
[----:B------:R-:W-:Y:S04]  /*809e0*/  STL.64 [R1+0xb40], R108 ;  /* 0x000b406c01007387 */ /* 0x000fe80000100a00 */
[----:B------:R1:W-:Y:S10]  /*809f0*/  STL.64 [R1+0xb48], R110 ;  /* 0x000b486e01007387 */ /* 0x0003f40000100a00 */
[----:B------:R-:W-:Y:S01]  /*80a00*/  STL.64 [R1+0xb60], R104 ;  /* 0x000b606801007387 */ /* 0x000fe20000100a00 */
[C---:B-1----:R-:W-:Y:S03]  /*80a10*/  HMMA.1688.F32.TF32 R108, R240.reuse, R64, R212 ;  /* 0x00000040f06c723c */ /* 0x042fe600000810d4 */
[----:B------:R1:W-:Y:S04]  /*80a20*/  STL.64 [R1+0xb68], R106 ;  /* 0x000b686a01007387 */ /* 0x0003e80000100a00 */
[----:B------:R-:W-:Y:S04]  /*80a30*/  STL.64 [R1+0xb80], R96 ;  /* 0x000b806001007387 */ /* 0x000fe80000100a00 */
[----:B------:R4:W-:Y:S01]  /*80a40*/  STL.64 [R1+0xb88], R98 ;  /* 0x000b886201007387 */ /* 0x0009e20000100a00 */
[C---:B-1----:R-:W-:Y:S08]  /*80a50*/  HMMA.1688.F32.TF32 R104, R240.reuse, R60, R68 ;  /* 0x0000003cf068723c */ /* 0x042ff00000081044 */
[C---:B----4-:R-:W-:Y:S08]  /*80a60*/  HMMA.1688.F32.TF32 R96, R240.reuse, R56, R28 ;  /* 0x00000038f060723c */ /* 0x050ff0000008101c */
        /* <DEDUP_REMOVED lines=15> */
[----:B------:R4:W-:Y:S04]  /*80b60*/  STL.64 [R1+0xc68], R26 ;  /* 0x000c681a01007387 */ /* 0x0009e80000100a00 */
[----:B------:R1:W-:Y:S04]  /*80b70*/  STL.64 [R1+0xcd0], R20 ;  /* 0x000cd01401007387 */ /* 0x0003e80000100a00 */
[----:B------:R1:W-:Y:S04]  /*80b80*/  STL.64 [R1+0xcd8], R22 ;  /* 0x000cd81601007387 */ /* 0x0003e80000100a00 */
[----:B------:R2:W-:Y:S04]  /*80b90*/  STL.64 [R1+0xc50], R16 ;  /* 0x000c501001007387 */ /* 0x0005e80000100a00 */
[----:B------:R2:W-:Y:S04]  /*80ba0*/  STL.64 [R1+0xc58], R18 ;  /* 0x000c581201007387 */ /* 0x0005e80000100a00 */
[----:B-1----:R-:W3:Y:S04]  /*80bb0*/  LDL.LU R24, [R1+0x2c0] ;  /* 0x0002c00001187983 */ /* 0x002ee80000300800 */
[----:B------:R1:W-:Y:S04]  /*80bc0*/  STL.64 [R1+0xa20], R12 ;  /* 0x000a200c01007387 */ /* 0x0003e80000100a00 */
[----:B------:R1:W-:Y:S04]  /*80bd0*/  STL.64 [R1+0xa28], R14 ;  /* 0x000a280e01007387 */ /* 0x0003e80000100a00 */
[----:B------:R1:W-:Y:S04]  /*80be0*/  STL.64 [R1+0xa10], R8 ;  /* 0x000a100801007387 */ /* 0x0003e80000100a00 */
[----:B------:R1:W-:Y:S04]  /*80bf0*/  STL.64 [R1+0xa18], R10 ;  /* 0x000a180a01007387 */ /* 0x0003e80000100a00 */
[----:B------:R-:W3:Y:S04]  /*80c00*/  LDL.LU R25, [R1+0x2c4] ;  /* 0x0002c40001197983 */ /* 0x000ee80000300800 */
[----:B----4-:R-:W4:Y:S04]  /*80c10*/  LDL.LU R26, [R1+0x2c8] ;  /* 0x0002c800011a7983 */ /* 0x010f280000300800 */
[----:B------:R-:W4:Y:S04]  /*80c20*/  LDL.LU R27, [R1+0x2cc] ;  /* 0x0002cc00011b7983 */ /* 0x000f280000300800 */
        /* <DEDUP_REMOVED lines=40> */
[----:B------:R-:W-:Y:S04]  /*80eb0*/  LDS R240, [R252+0x8a080] ;  /* 0x08a08000fcf07984 */ /* 0x000fe80000000800 */
[----:B------:R-:W-:Y:S04]  /*80ec0*/  LDS R242, [R252+0x8b080] ;  /* 0x08b08000fcf27984 */ /* 0x000fe80000000800 */
[----:B------:R-:W-:Y:S04]  /*80ed0*/  LDS R241, [R3+0x8a080] ;  /* 0x08a0800003f17984 */ /* 0x000fe80000000800 */
[----:B------:R-:W-:Y:S01]  /*80ee0*/  LDS R243, [R3+0x8b080] ;  /* 0x08b0800003f37984 */ /* 0x000fe20000000800 */
[C---:B---3--:R-:W-:Y:S08]  /*80ef0*/  HMMA.1688.F32.TF32 R104, R236.reuse, R92, R212 ;  /* 0x0000005cec68723c */ /* 0x048ff000000810d4 */
[C---:B----4-:R-:W-:Y:S08]  /*80f00*/  HMMA.1688.F32.TF32 R108, R236.reuse, R216, R96 ;  /* 0x000000d8ec6c723c */ /* 0x050ff00000081060 */
[C---:B------:R-:W-:Y:S11]  /*80f10*/  HMMA.1688.F32.TF32 R96, R236.reuse, R88, R184 ;  /* 0x00000058ec60723c */ /* 0x040ff600000810b8 */
[----:B------:R-:W-:Y:S04]  /*80f20*/  @!UPT UIADD3 URZ, URZ, URZ, URZ ;  /* 0x0000003f3f3ff290 */ /* 0x000fe8000fffe03f */
[----:B------:R-:W-:Y:S04]  /*80f30*/  STL.64 [R1+0xa00], R108 ;  /* 0x000a006c01007387 */ /* 0x000fe80000100a00 */
[----:B------:R-:W-:Y:S04]  /*80f40*/  STL.64 [R1+0xa08], R110 ;  /* 0x000a086e01007387 */ /* 0x000fe80000100a00 */
[----:B------:R-:W3:Y:S04]  /*80f50*/  LDL.LU R184, [R1+0x100] ;  /* 0x0001000001b87983 */ /* 0x000ee80000300800 */
[----:B------:R-:W-:Y:S04]  /*80f60*/  STL.64 [R1+0x9e0], R104 ;  /* 0x0009e06801007387 */ /* 0x000fe80000100a00 */
[----:B------:R-:W-:Y:S04]  /*80f70*/  STL.64 [R1+0x9e8], R106 ;  /* 0x0009e86a01007387 */ /* 0x000fe80000100a00 */
[----:B------:R-:W-:Y:S04]  /*80f80*/  STL.64 [R1+0x9c0], R96 ;  /* 0x0009c06001007387 */ /* 0x000fe80000100a00 */
[----:B------:R1:W-:Y:S04]  /*80f90*/  STL.64 [R1+0x9c8], R98 ;  /* 0x0009c86201007387 */ /* 0x0003e80000100a00 */
[----:B------:R-:W3:Y:S04]  /*80fa0*/  LDL.LU R185, [R1+0x104] ;  /* 0x0001040001b97983 */ /* 0x000ee80000300800 */
[----:B------:R-:W3:Y:S01]  /*80fb0*/  LDL.LU R186, [R1+0x108] ;  /* 0x0001080001ba7983 */ /* 0x000ee20000300800 */
[C---:B-1----:R-:W-:Y:S03]  /*80fc0*/  HMMA.1688.F32.TF32 R96, R236.reuse, R84, R20 ;  /* 0x00000054ec60723c */ /* 0x042fe60000081014 */
[----:B------:R-:W3:Y:S04]  /*80fd0*/  LDL.LU R187, [R1+0x10c] ;  /* 0x00010c0001bb7983 */ /* 0x000ee80000300800 */
[----:B------:R-:W4:Y:S11]  /*80fe0*/  LDL.LU R20, [R1+0x80] ;  /* 0x0000800001147983 */ /* 0x000f360000300800 */
[----:B------:R-:W-:Y:S05]  /*80ff0*/  @!UPT UIADD3 URZ, URZ, URZ, URZ ;  /* 0x0000003f3f3ff290 */ /* 0x000fea000fffe03f */
[----:B------:R-:W-:Y:S04]  /*81000*/  STL.64 [R1+0x9a0], R96 ;  /* 0x0009a06001007387 */ /* 0x000fe80000100a00 */
[----:B------:R2:W-:Y:S04]  /*81010*/  STL.64 [R1+0x9a8], R98 ;  /* 0x0009a86201007387 */ /* 0x0005e80000100a00 */
[----:B------:R-:W4:Y:S04]  /*81020*/  LDL.LU R21, [R1+0x84] ;  /* 0x0000840001157983 */ /* 0x000f280000300800 */
[----:B------:R-:W4:Y:S01]  /*81030*/  LDL.LU R22, [R1+0x88] ;  /* 0x0000880001167983 */ /* 0x000f220000300800 */
[C---:B--2---:R-:W-:Y:S03]  /*81040*/  HMMA.1688.F32.TF32 R96, R236.reuse, R80, R16 ;  /* 0x00000050ec60723c */ /* 0x044fe60000081010 */
[----:B------:R-:W4:Y:S04]  /*81050*/  LDL.LU R23, [R1+0x8c] ;  /* 0x00008c0001177983 */ /* 0x000f280000300800 */
[----:B------:R-:W2:Y:S11]  /*81060*/  LDL.LU R16, [R1+0x20] ;  /* 0x0000200001107983 */ /* 0x000eb60000300800 */
[----:B------:R-:W-:Y:S05]  /*81070*/  @!UPT UIADD3 URZ, URZ, URZ, URZ ;  /* 0x0000003f3f3ff290 */ /* 0x000fea000fffe03f */
[----:B------:R-:W-:Y:S04]  /*81080*/  STL.64 [R1+0x920], R96 ;  /* 0x0009206001007387 */ /* 0x000fe80000100a00 */
[----:B------:R1:W-:Y:S04]  /*81090*/  STL.64 [R1+0x928], R98 ;  /* 0x0009286201007387 */ /* 0x0003e80000100a00 */
[----:B------:R-:W2:Y:S04]  /*810a0*/  LDL.LU R17, [R1+0x24] ;  /* 0x0000240001117983 */ /* 0x000ea80000300800 */
[----:B------:R-:W2:Y:S01]  /*810b0*/  LDL.LU R18, [R1+0x28] ;  /* 0x0000280001127983 */ /* 0x000ea20000300800 */
[C---:B-1----:R-:W-:Y:S03]  /*810c0*/  HMMA.1688.F32.TF32 R96, R236.reuse, R76, R12 ;  /* 0x0000004cec60723c */ /* 0x042fe6000008100c */
[----:B------:R-:W2:Y:S04]  /*810d0*/  LDL.LU R19, [R1+0x2c] ;  /* 0x00002c0001137983 */ /* 0x000ea80000300800 */
[----:B------:R-:W2:Y:S11]  /*810e0*/  LDL.LU R12, [R1+0x10] ;  /* 0x00001000010c7983 */ /* 0x000eb60000300800 */
[----:B------:R-:W-:Y:S05]  /*810f0*/  @!UPT UIADD3 URZ, URZ, URZ, URZ ;  /* 0x0000003f3f3ff290 */ /* 0x000fea000fffe03f */
[----:B------:R-:W-:Y:S04]  /*81100*/  STL.64 [R1+0x5f0], R96 ;  /* 0x0005f06001007387 */ /* 0x000fe80000100a00 */
[----:B------:R1:W-:Y:S01]  /*81110*/  STL.64 [R1+0x5f8], R98 ;  /* 0x0005f86201007387 */ /* 0x0003e20000100a00 */
[----:B------:R-:W-:Y:S01]  /*81120*/  MOV R14, R54 ;  /* 0x00000036000e7202 */ /* 0x000fe20000000f00 */
[----:B------:R-:W-:Y:S02]  /*81130*/  IMAD.MOV.U32 R15, RZ, RZ, R55 ;  /* 0x000000ffff0f7224 */ /* 0x000fe400078e0037 */
[----:B------:R-:W2:Y:S04]  /*81140*/  LDL.LU R13, [R1+0x14] ;  /* 0x00001400010d7983 */ /* 0x000ea80000300800 */
[----:B------:R-:W2:Y:S01]  /*81150*/  LDL.LU R54, [R1+0x4b04] ;  /* 0x004b040001367983 */ /* 0x000ea20000300800 */
[----:B-1----:R-:W-:Y:S03]  /*81160*/  HMMA.1688.F32.TF32 R96, R236, R64, R8 ;  /* 0x00000040ec60723c */ /* 0x002fe60000081008 */
[----:B------:R-:W2:Y:S04]  /*81170*/  LDL.LU R55, [R1+0x4b00] ;  /* 0x004b000001377983 */ /* 0x000ea80000300800 */
[----:B------:R-:W-:-:S02]  /*81180*/  IMAD.MOV.U32 R8, RZ, RZ, R34 ;  /* 0x000000ffff087224 */ /* 0x000fc400078e0022 */
[----:B------:R-:W2:Y:S01]  /*81190*/  LDL.LU R34, [R1+0x4afc] ;  /* 0x004afc0001227983 */ /* 0x000ea20000300800 */
[----:B------:R-:W-:Y:S11]  /*811a0*/  IMAD.MOV.U32 R9, RZ, RZ, R35 ;  /* 0x000000ffff097224 */ /* 0x000ff600078e0023 */
[----:B------:R-:W-:Y:S02]  /*811b0*/  @!UPT UIADD3 URZ, URZ, URZ, URZ ;  /* 0x0000003f3f3ff290 */ /* 0x000fe4000fffe03f */
[----:B------:R-:W-:Y:S04]  /*811c0*/  STL.64 [R1+0x320], R96 ;  /* 0x0003206001007387 */ /* 0x000fe80000100a00 */
[----:B------:R1:W-:Y:S04]  /*811d0*/  STL.64 [R1+0x328], R98 ;  /* 0x0003286201007387 */ /* 0x0003e80000100a00 */
[----:B------:R-:W2:Y:S01]  /*811e0*/  LDL.LU R35, [R1+0x4af8] ;  /* 0x004af80001237983 */ /* 0x000ea20000300800 */
[C---:B-1----:R-:W-:Y:S08]  /*811f0*/  HMMA.1688.F32.TF32 R96, R236.reuse, R60, R68 ;  /* 0x0000003cec60723c */ /* 0x042ff00000081044 */
[C---:B------:R-:W-:Y:S08]  /*81200*/  HMMA.1688.F32.TF32 R68, R236.reuse, R56, R28 ;  /* 0x00000038ec44723c */ /* 0x040ff0000008101c */
[C---:B------:R-:W-:Y:S08]  /*81210*/  HMMA.1688.F32.TF32 R28, R236.reuse, R36, R24 ;  /* 0x00000024ec1c723c */ /* 0x040ff00000081018 */
[----:B------:R-:W-:Y:S01]  /*81220*/  HMMA.1688.F32.TF32 R24, R236, R40, R188 ;  /* 0x00000028ec18723c */ /* 0x000fe200000810bc */
[----:B------:R-:W-:Y:S01]  /*81230*/  IMAD.MOV.U32 R11, RZ, RZ, R0 ;  /* 0x000000ffff0b7224 */ /* 0x000fe200078e0000 */
[----:B------:R-:W-:Y:S04]  /*81240*/  STL.64 [R1+0x300], R96 ;  /* 0x0003006001007387 */ /* 0x000fe80000100a00 */
[----:B------:R-:W-:Y:S04]  /*81250*/  STL.64 [R1+0x308], R98 ;  /* 0x0003086201007387 */ /* 0x000fe80000100a00 */
[----:B------:R-:W-:Y:S04]  /*81260*/  STL.64 [R1+0x2e0], R68 ;  /* 0x0002e04401007387 */ /* 0x000fe80000100a00 */
[----:B------:R-:W-:Y:S04]  /*81270*/  STL.64 [R1+0x2e8], R70 ;  /* 0x0002e84601007387 */ /* 0x000fe80000100a00 */
[----:B------:R-:W-:Y:S06]  /*81280*/  STL.64 [R1+0xd60], R28 ;  /* 0x000d601c01007387 */ /* 0x000fec0000100a00 */
[----:B------:R-:W-:Y:S01]  /*81290*/  MOV R0, R24 ;  /* 0x0000001800007202 */ /* 0x000fe20000000f00 */
[----:B------:R-:W-:Y:S01]  /*812a0*/  STL.64 [R1+0xd68], R30 ;  /* 0x000d681e01007387 */ /* 0x000fe20000100a00 */
[----:B------:R-:W-:-:S02]  /*812b0*/  IMAD.MOV.U32 R217, RZ, RZ, R25 ;  /* 0x000000ffffd97224 */ /* 0x000fc400078e0019 */
[----:B------:R-:W-:Y:S01]  /*812c0*/  IMAD.MOV.U32 R216, RZ, RZ, R26 ;  /* 0x000000ffffd87224 */ /* 0x000fe200078e001a */
[----:B------:R1:W-:Y:S01]  /*812d0*/  STL [R1+0x48c0], R0 ;  /* 0x0048c00001007387 */ /* 0x0003e20000100800 */
[----:B------:R-:W-:-:S03]  /*812e0*/  IMAD.MOV.U32 R89, RZ, RZ, R27 ;  /* 0x000000ffff597224 */ /* 0x000fc600078e001b */
[----:B-1----:R-:W2:Y:S01]  /*812f0*/  LDL R0, [R1+0xb34] ;  /* 0x000b340001007983 */ /* 0x002ea20000100800 */
[C---:B---3--:R-:W-:Y:S08]  /*81300*/  HMMA.1688.F32.TF32 R24, R236.reuse, R44, R184 ;  /* 0x0000002cec18723c */ /* 0x048ff000000810b8 */
[C---:B----4-:R-:W-:Y:S08]  /*81310*/  HMMA.1688.F32.TF32 R20, R236.reuse, R48, R20 ;  /* 0x00000030ec14723c */ /* 0x050ff00000081014 */
[----:B--2---:R-:W-:Y:S11]  /*81320*/  HMMA.1688.F32.TF32 R16, R236, R72, R16 ;  /* 0x00000048ec10723c */ /* 0x004ff60000081010 */
[----:B------:R-:W-:Y:S05]  /*81330*/  @!UPT UIADD3 URZ, URZ, URZ, URZ ;  /* 0x0000003f3f3ff290 */ /* 0x000fea000fffe03f */
[----:B------:R-:W-:Y:S01]  /*81340*/  IMAD.MOV.U32 R37, RZ, RZ, R20 ;  /* 0x000000ffff257224 */ /* 0x000fe200078e0014 */
[----:B------:R-:W-:Y:S07]  /*81350*/  HMMA.1688.F32.TF32 R12, R232, R34, R12 ;  /* 0x00000022e80c723c */ /* 0x000fee000008100c */
[----:B------:R-:W-:Y:S01]  /*81360*/  MOV R60, R16 ;  /* 0x00000010003c7202 */ /* 0x000fe20000000f00 */
[----:B------:R-:W-:Y:S01]  /*81370*/  IMAD.MOV.U32 R57, RZ, RZ, R17 ;  /* 0x000000ffff397224 */ /* 0x000fe200078e0011 */
[----:B------:R-:W-:Y:S01]  /*81380*/  MOV R64, R26 ;  /* 0x0000001a00407202 */ /* 0x000fe20000000f00 */
[----:B------:R-:W-:-:S02]  /*81390*/  IMAD.MOV.U32 R16, RZ, RZ, R43 ;  /* 0x000000ffff107224 */ /* 0x000fc400078e002b */
[----:B------:R-:W-:Y:S01]  /*813a0*/  IMAD.MOV.U32 R188, RZ, RZ, R78 ;  /* 0x000000ffffbc7224 */ /* 0x000fe200078e004e */
[----:B------:R-:W-:Y:S01]  /*813b0*/  MOV R190, R219 ;  /* 0x000000db00be7202 */ /* 0x000fe20000000f00 */
[----:B------:R-:W-:Y:S01]  /*813c0*/  IMAD.MOV.U32 R41, RZ, RZ, R18 ;  /* 0x000000ffff297224 */ /* 0x000fe200078e0012 */
[----:B------:R-:W-:Y:S01]  /*813d0*/  MOV R18, R47 ;  /* 0x0000002f00127202 */ /* 0x000fe20000000f00 */
[----:B------:R-:W-:Y:S01]  /*813e0*/  IMAD.MOV.U32 R17, RZ, RZ, R42 ;  /* 0x000000ffff117224 */ /* 0x000fe200078e002a */
[----:B------:R-:W-:Y:S01]  /*813f0*/  LDS R236, [R103+0x8a000] ;  /* 0x08a0000067ec7984 */ /* 0x000fe20000000800 */
[----:B------:R-:W-:Y:S02]  /*81400*/  IMAD.MOV.U32 R40, RZ, RZ, R19 ;  /* 0x000000ffff287224 */ /* 0x000fe400078e0013 */
[----:B------:R-:W-:Y:S01]  /*81410*/  IMAD.MOV.U32 R19, RZ, RZ, R46 ;  /* 0x000000ffff137224 */ /* 0x000fe200078e002e */
[----:B------:R-:W-:Y:S03]  /*81420*/  LDS R238, [R103+0x8b000] ;  /* 0x08b0000067ee7984 */ /* 0x000fe60000000800 */
[----:B------:R-:W-:Y:S01]  /*81430*/  IMAD.MOV.U32 R56, RZ, RZ, R12 ;  /* 0x000000ffff387224 */ /* 0x000fe200078e000c */
[----:B------:R-:W-:Y:S01]  /*81440*/  MOV R12, R67 ;  /* 0x00000043000c7202 */ /* 0x000fe20000000f00 */
[----:B------:R-:W-:Y:S01]  /*81450*/  IMAD.MOV.U32 R53, RZ, RZ, R13 ;  /* 0x000000ffff357224 */ /* 0x000fe200078e000d */
[----:B------:R-:W-:Y:S01]  /*81460*/  MOV R45, R14 ;  /* 0x0000000e002d7202 */ /* 0x000fe20000000f00 */
[----:B------:R-:W2:Y:S01]  /*81470*/  LDL.LU R67, [R1+0x4af4] ;  /* 0x004af40001437983 */ /* 0x000ea20000300800 */
[----:B------:R-:W-:-:S02]  /*81480*/  IMAD.MOV.U32 R13, RZ, RZ, R66 ;  /* 0x000000ffff0d7224 */ /* 0x000fc400078e0042 */
[----:B------:R-:W-:Y:S01]  /*81490*/  IMAD.MOV.U32 R44, RZ, RZ, R15 ;  /* 0x000000ffff2c7224 */ /* 0x000fe200078e000f */
[----:B------:R-:W3:Y:S01]  /*814a0*/  LDL.LU R66, [R1+0x4af0] ;  /* 0x004af00001427983 */ /* 0x000ee20000300800 */
[----:B------:R-:W-:Y:S02]  /*814b0*/  IMAD.MOV.U32 R14, RZ, RZ, R63 ;  /* 0x000000ffff0e7224 */ /* 0x000fe400078e003f */
[----:B------:R-:W-:Y:S01]  /*814c0*/  IMAD.MOV.U32 R15, RZ, RZ, R62 ;  /* 0x000000ffff0f7224 */ /* 0x000fe200078e003e */
[----:B------:R-:W4:Y:S04]  /*814d0*/  LDL.LU R63, [R1+0x4aec] ;  /* 0x004aec00013f7983 */ /* 0x000f280000300800 */
        /* <DEDUP_REMOVED lines=9> */
[----:B------:R-:W-:Y:S02]  /*81570*/  IMAD.MOV.U32 R32, RZ, RZ, R23 ;  /* 0x000000ffff207224 */ /* 0x000fe400078e0017 */
[----:B------:R-:W-:Y:S01]  /*81580*/  IMAD.MOV.U32 R22, RZ, RZ, R39 ;  /* 0x000000ffff167224 */ /* 0x000fe200078e0027 */
[----:B------:R-:W4:Y:S01]  /*81590*/  LDL.LU R59, [R1+0x4ad4] ;  /* 0x004ad400013b7983 */ /* 0x000f220000300800 */
[----:B------:R-:W-:-:S03]  /*815a0*/  IMAD.MOV.U32 R23, RZ, RZ, R38 ;  /* 0x000000ffff177224 */ /* 0x000fc600078e0026 */
[----:B------:R-:W4:Y:S04]  /*815b0*/  LDL.LU R58, [R1+0x4ad0] ;  /* 0x004ad000013a7983 */ /* 0x000f280000300800 */
[----:B------:R-:W4:Y:S04]  /*815c0*/  LDL.LU R39, [R1+0x4acc] ;  /* 0x004acc0001277983 */ /* 0x000f280000300800 */
[----:B------:R-:W4:Y:S01]  /*815d0*/  LDL.LU R38, [R1+0x4ac8] ;  /* 0x004ac80001267983 */ /* 0x000f220000300800 */
[----:B------:R-:W-:Y:S01]  /*815e0*/  IMAD.MOV.U32 R88, RZ, RZ, R24 ;  /* 0x000000ffff587224 */ /* 0x000fe200078e0018 */
[----:B------:R-:W-:Y:S01]  /*815f0*/  MOV R24, R248 ;  /* 0x000000f800187202 */ /* 0x000fe20000000f00 */
[----:B------:R-:W-:Y:S01]  /*81600*/  IMAD.MOV.U32 R65, RZ, RZ, R25 ;  /* 0x000000ffff417224 */ /* 0x000fe200078e0019 */
[----:B------:R-:W4:Y:S01]  /*81610*/  LDL.LU R248, [R1+0x4ac4] ;  /* 0x004ac40001f87983 */ /* 0x000f220000300800 */
[----:B------:R-:W-:-:S02]  /*81620*/  IMAD.MOV.U32 R25, RZ, RZ, R249 ;  /* 0x000000ffff197224 */ /* 0x000fc400078e00f9 */
[----:B------:R-:W-:Y:S01]  /*81630*/  IMAD.MOV.U32 R61, RZ, RZ, R27 ;  /* 0x000000ffff3d7224 */ /* 0x000fe200078e001b */
[----:B------:R-:W4:Y:S01]  /*81640*/  LDL.LU R249, [R1+0x4ac0] ;  /* 0x004ac00001f97983 */ /* 0x000f220000300800 */
[----:B------:R-:W-:Y:S02]  /*81650*/  IMAD.MOV.U32 R26, RZ, RZ, R250 ;  /* 0x000000ffff1a7224 */ /* 0x000fe400078e00fa */
[----:B------:R-:W-:Y:S01]  /*81660*/  IMAD.MOV.U32 R27, RZ, RZ, R251 ;  /* 0x000000ffff1b7224 */ /* 0x000fe200078e00fb */
[----:B------:R-:W4:Y:S04]  /*81670*/  LDL.LU R250, [R1+0x4abc] ;  /* 0x004abc0001fa7983 */ /* 0x000f280000300800 */
[----:B------:R-:W4:Y:S04]  /*81680*/  LDL.LU R251, [R1+0x4ab8] ;  /* 0x004ab80001fb7983 */ /* 0x000f280000300800 */
[----:B------:R-:W4:Y:S04]  /*81690*/  LDL.LU R96, [R1+0x70] ;  /* 0x0000700001607983 */ /* 0x000f280000300800 */
[----:B------:R-:W4:Y:S04]  /*816a0*/  LDL.LU R97, [R1+0x74] ;  /* 0x0000740001617983 */ /* 0x000f280000300800 */
[----:B------:R-:W4:Y:S04]  /*816b0*/  LDL.LU R98, [R1+0x78] ;  /* 0x0000780001627983 */ /* 0x000f280000300800 */
[----:B------:R-:W4:Y:S01]  /*816c0*/  LDL.LU R99, [R1+0x7c] ;  /* 0x00007c0001637983 */ /* 0x000f220000300800 */
[----:B------:R-:W-:-:S02]  /*816d0*/  IMAD.MOV.U32 R189, RZ, RZ, R218 ;  /* 0x000000ffffbd7224 */ /* 0x000fc400078e00da */
[----:B------:R-:W-:Y:S01]  /*816e0*/  IMAD.MOV.U32 R10, RZ, RZ, R2 ;  /* 0x000000ffff0a7224 */ /* 0x000fe200078e0002 */
[----:B------:R-:W-:Y:S01]  /*816f0*/  LDS R237, [R0+0x8a000] ;  /* 0x08a0000000ed7984 */ /* 0x000fe20000000800 */
[----:B------:R-:W-:Y:S02]  /*81700*/  IMAD.MOV.U32 R191, RZ, RZ, R79 ;  /* 0x000000ffffbf7224 */ /* 0x000fe400078e004f */
[----:B------:R-:W-:Y:S01]  /*81710*/  IMAD.MOV.U32 R184, RZ, RZ, R82 ;  /* 0x000000ffffb87224 */ /* 0x000fe200078e0052 */
[----:B------:R-:W1:Y:S01]  /*81720*/  LDS R239, [R0+0x8b000] ;  /* 0x08b0000000ef7984 */ /* 0x000e620000000800 */
[----:B--2---:R-:W-:Y:S02]  /*81730*/  IMAD.MOV.U32 R31, RZ, RZ, R67 ;  /* 0x000000ffff1f7224 */ /* 0x004fe400078e0043 */
[----:B---3--:R-:W-:Y:S02]  /*81740*/  IMAD.MOV.U32 R30, RZ, RZ, R66 ;  /* 0x000000ffff1e7224 */ /* 0x008fe400078e0042 */
[----:B----4-:R-:W-:-:S02]  /*81750*/  IMAD.MOV.U32 R29, RZ, RZ, R63 ;  /* 0x000000ffff1d7224 */ /* 0x010fc400078e003f */
[----:B------:R-:W-:Y:S01]  /*81760*/  IMAD.MOV.U32 R71, RZ, RZ, R43 ;  /* 0x000000ffff477224 */ /* 0x000fe200078e002b */
[----:B------:R-:W-:Y:S01]  /*81770*/  MOV R70, R42 ;  /* 0x0000002a00467202 */ /* 0x000fe20000000f00 */
[----:B------:R-:W-:Y:S02]  /*81780*/  IMAD.MOV.U32 R69, RZ, RZ, R47 ;  /* 0x000000ffff457224 */ /* 0x000fe400078e002f */
[----:B------:R-:W-:Y:S02]  /*81790*/  IMAD.MOV.U32 R68, RZ, RZ, R46 ;  /* 0x000000ffff447224 */ /* 0x000fe400078e002e */
[----:B------:R-:W2:Y:S04]  /*817a0*/  LDL.LU R46, [R1+0x4ab4] ;  /* 0x004ab400012e7983 */ /* 0x000ea80000300800 */
[----:B------:R-:W2:Y:S04]  /*817b0*/  LDL.LU R47, [R1+0x4ab0] ;  /* 0x004ab000012f7983 */ /* 0x000ea80000300800 */
[----:B------:R-:W3:Y:S01]  /*817c0*/  LDL.LU R42, [R1+0x4aac] ;  /* 0x004aac00012a7983 */ /* 0x000ee20000300800 */
[----:B------:R-:W-:-:S02]  /*817d0*/  IMAD.MOV.U32 R214, RZ, RZ, R58 ;  /* 0x000000ffffd67224 */ /* 0x000fc400078e003a */
[----:B------:R-:W-:Y:S01]  /*817e0*/  IMAD.MOV.U32 R213, RZ, RZ, R39 ;  /* 0x000000ffffd57224 */ /* 0x000fe200078e0027 */
[----:B------:R-:W3:Y:S01]  /*817f0*/  LDL.LU R43, [R1+0x4aa8] ;  /* 0x004aa800012b7983 */ /* 0x000ee20000300800 */
[----:B------:R-:W-:-:S03]  /*81800*/  IMAD.MOV.U32 R212, RZ, RZ, R38 ;  /* 0x000000ffffd47224 */ /* 0x000fc600078e0026 */
        /* <DEDUP_REMOVED lines=13> */
[----:B------:R-:W-:Y:S01]  /*818e0*/  HMMA.1688.F32.TF32 R8, R232, R54, R8 ;  /* 0x00000036e808723c */ /* 0x000fe20000081008 */
[----:B------:R-:W-:-:S02]  /*818f0*/  IMAD.MOV.U32 R185, RZ, RZ, R83 ;  /* 0x000000ffffb97224 */ /* 0x000fc400078e0053 */
[----:B------:R-:W3:Y:S01]  /*81900*/  LDL.LU R79, [R1+0x4a78] ;  /* 0x004a7800014f7983 */ /* 0x000ee20000300800 */
[----:B------:R-:W-:-:S03]  /*81910*/  IMAD.MOV.U32 R186, RZ, RZ, R94 ;  /* 0x000000ffffba7224 */ /* 0x000fc600078e005e */
[----:B------:R-:W3:Y:S01]  /*81920*/  LDL.LU R82, [R1+0x4a74] ;  /* 0x004a740001527983 */ /* 0x000ee20000300800 */
[----:B------:R-:W-:-:S03]  /*81930*/  IMAD.MOV.U32 R187, RZ, RZ, R95 ;  /* 0x000000ffffbb7224 */ /* 0x000fc600078e005f */
[----:B------:R-:W3:Y:S04]  /*81940*/  LDL.LU R83, [R1+0x4a70] ;  /* 0x004a700001537983 */ /* 0x000ee80000300800 */
[----:B------:R-:W3:Y:S04]  /*81950*/  LDL.LU R94, [R1+0x4a6c] ;  /* 0x004a6c00015e7983 */ /* 0x000ee80000300800 */
[----:B------:R-:W3:Y:S05]  /*81960*/  LDL.LU R95, [R1+0x4a68] ;  /* 0x004a6800015f7983 */ /* 0x000eea0000300800 */
[----:B------:R-:W-:-:S02]  /*81970*/  IMAD.MOV.U32 R52, RZ, RZ, R8 ;  /* 0x000000ffff347224 */ /* 0x000fc400078e0008 */
[----:B------:R-:W-:Y:S02]  /*81980*/  IMAD.MOV.U32 R49, RZ, RZ, R9 ;  /* 0x000000ffff317224 */ /* 0x000fe400078e0009 */
[----:B------:R-:W-:Y:S02]  /*81990*/  IMAD.MOV.U32 R48, RZ, RZ, R10 ;  /* 0x000000ffff307224 */ /* 0x000fe400078e000a */
[----:B------:R-:W-:Y:S02]  /*819a0*/  IMAD.MOV.U32 R2, RZ, RZ, R11 ;  /* 0x000000ffff027224 */ /* 0x000fe400078e000b */
[----:B--2---:R-:W-:Y:S11]  /*819b0*/  HMMA.1688.F32.TF32 R8, R232, R218, R248 ;  /* 0x000000dae808723c */ /* 0x004ff600000810f8 */
[----:B------:R-:W-:Y:S11]  /*819c0*/  @!UPT UIADD3 URZ, URZ, URZ, URZ ;  /* 0x0000003f3f3ff290 */ /* 0x000ff6000fffe03f */
[----:B------:R-:W-:Y:S02]  /*819d0*/  @!UPT UIADD3 URZ, URZ, URZ, URZ ;  /* 0x0000003f3f3ff290 */ /* 0x000fe4000fffe03f */
[----:B------:R-:W-:Y:S01]  /*819e0*/  MOV R85, R8 ;  /* 0x0000000800557202 */ /* 0x000fe20000000f00 */
[----:B------:R-:W-:Y:S02]  /*819f0*/  IMAD.MOV.U32 R84, RZ, RZ, R9 ;  /* 0x000000ffff547224 */ /* 0x000fe400078e0009 */
[----:B------:R-:W-:Y:S02]  /*81a00*/  IMAD.MOV.U32 R8, RZ, RZ, R86 ;  /* 0x000000ffff087224 */ /* 0x000fe400078e0056 */
[----:B------:R-:W-:Y:S01]  /*81a10*/  IMAD.MOV.U32 R81, RZ, RZ, R10 ;  /* 0x000000ffff517224 */ /* 0x000fe200078e000a */
[----:B------:R-:W2:Y:S01]  /*81a20*/  LDL.LU R86, [R1+0x4a64] ;  /* 0x004a640001567983 */ /* 0x000ea20000300800 */
[----:B------:R-:W-:Y:S01]  /*81a30*/  IMAD.MOV.U32 R9, RZ, RZ, R90 ;  /* 0x000000ffff097224 */ /* 0x000fe200078e005a */
[----:B------:R-:W-:Y:S02]  /*81a40*/  MOV R10, R91 ;  /* 0x0000005b000a7202 */ /* 0x000fe40000000f00 */
[----:B------:R-:W2:Y:S04]  /*81a50*/  LDL.LU R90, [R1+0x4a60] ;  /* 0x004a6000015a7983 */ /* 0x000ea80000300800 */
[----:B------:R-:W2:Y:S01]  /*81a60*/  LDL.LU R91, [R1+0x4a5c] ;  /* 0x004a5c00015b7983 */ /* 0x000ea20000300800 */
[----:B------:R-:W-:-:S02]  /*81a70*/  IMAD.MOV.U32 R80, RZ, RZ, R11 ;  /* 0x000000ffff507224 */ /* 0x000fc400078e000b */
[----:B------:R-:W-:Y:S02]  /*81a80*/  IMAD.MOV.U32 R11, RZ, RZ, R87 ;  /* 0x000000ffff0b7224 */ /* 0x000fe400078e0057 */
[----:B------:R-:W2:Y:S01]  /*81a90*/  LDL.LU R87, [R1+0x4a58] ;  /* 0x004a580001577983 */ /* 0x000ea20000300800 */
[C---:B---3--:R-:W-:Y:S11]  /*81aa0*/  HMMA.1688.F32.TF32 R96, R232.reuse, R94, R96 ;  /* 0x0000005ee860723c */ /* 0x048ff60000081060 */
[----:B------:R-:W-:Y:S11]  /*81ab0*/  @!UPT UIADD3 URZ, URZ, URZ, URZ ;  /* 0x0000003f3f3ff290 */ /* 0x000ff6000fffe03f */
[----:B------:R-:W-:Y:S02]  /*81ac0*/  @!UPT UIADD3 URZ, URZ, URZ, URZ ;  /* 0x0000003f3f3ff290 */ /* 0x000fe4000fffe03f */
[----:B------:R-:W-:Y:S02]  /*81ad0*/  IMAD.MOV.U32 R77, RZ, RZ, R96 ;  /* 0x000000ffff4d7224 */ /* 0x000fe400078e0060 */
[----:B------:R-:W-:Y:S02]  /*81ae0*/  IMAD.MOV.U32 R76, RZ, RZ, R97 ;  /* 0x000000ffff4c7224 */ /* 0x000fe400078e0061 */
[----:B------:R-:W-:Y:S02]  /*81af0*/  IMAD.MOV.U32 R73, RZ, RZ, R98 ;  /* 0x000000ffff497224 */ /* 0x000fe400078e0062 */
[----:B------:R-:W-:Y:S01]  /*81b00*/  IMAD.MOV.U32 R72, RZ, RZ, R99 ;  /* 0x000000ffff487224 */ /* 0x000fe200078e0063 */
[C---:B----4-:R-:W-:Y:S08]  /*81b10*/  HMMA.1688.F32.TF32 R20, R232.reuse, R38, R20 ;  /* 0x00000026e814723c */ /* 0x050ff00000081014 */
[C---:B------:R-:W-:Y:S08]  /*81b20*/  HMMA.1688.F32.TF32 R16, R232.reuse, R42, R16 ;  /* 0x0000002ae810723c */ /* 0x040ff00000081010 */
[----:B------:R-:W-:Y:S01]  /*81b30*/  HMMA.1688.F32.TF32 R12, R232, R46, R12 ;  /* 0x0000002ee80c723c */ /* 0x000fe2000008100c */
[----:B------:R-:W-:-:S02]  /*81b40*/  IMAD.MOV.U32 R250, RZ, RZ, R74 ;  /* 0x000000fffffa7224 */ /* 0x000fc400078e004a */
[----:B------:R-:W-:-:S05]  /*81b50*/  IMAD.MOV.U32 R251, RZ, RZ, R75 ;  /* 0x000000fffffb7224 */ /* 0x000fca00078e004b */
[C---:B--2---:R-:W-:Y:S11]  /*81b60*/  HMMA.1688.F32.TF32 R96, R232.reuse, R90, R212 ;  /* 0x0000005ae860723c */ /* 0x044ff600000810d4 */
[----:B------:R-:W-:Y:S11]  /*81b70*/  @!UPT UIADD3 URZ, URZ, URZ, URZ ;  /* 0x0000003f3f3ff290 */ /* 0x000ff6000fffe03f */
[----:B------:R-:W-:Y:S01]  /*81b80*/  @!UPT UIADD3 URZ, URZ, URZ, URZ ;  /* 0x0000003f3f3ff290 */ /* 0x000fe2000fffe03f */
[----:B------:R2:W-:Y:S01]  /*81b90*/  STL.64 [R1+0xfe0], R96 ;  /* 0x000fe06001007387 */ /* 0x0005e20000100a00 */
[----:B------:R-:W-:Y:S01]  /*81ba0*/  MOV R93, R98 ;  /* 0x00000062005d7202 */ /* 0x000fe20000000f00 */
[----:B------:R-:W-:Y:S02]  /*81bb0*/  IMAD.MOV.U32 R92, RZ, RZ, R99 ;  /* 0x000000ffff5c7224 */ /* 0x000fe400078e0063 */
        /* <DEDUP_REMOVED lines=13> */
[----:B---3--:R-:W-:Y:S01]  /*81c90*/  HMMA.1688.F32.TF32 R24, R232, R58, R184 ;  /* 0x0000003ae818723c */ /* 0x008fe200000810b8 */
[----:B------:R-:W-:-:S02]  /*81ca0*/  IMAD.MOV.U32 R245, RZ, RZ, R50 ;  /* 0x000000fffff57224 */ /* 0x000fc400078e0032 */
[----:B------:R-:W-:Y:S11]  /*81cb0*/  IMAD.MOV.U32 R246, RZ, RZ, R51 ;  /* 0x000000fffff67224 */ /* 0x000ff600078e0033 */
[----:B------:R-:W-:Y:S01]  /*81cc0*/  @!UPT UIADD3 URZ, URZ, URZ, URZ ;  /* 0x0000003f3f3ff290 */ /* 0x000fe2000fffe03f */
        /* <DEDUP_REMOVED lines=13> */
[----:B------:R-:W4:Y:S04]  /*81da0*/  LDL.LU R247, [R1+0x12c] ;  /* 0x00012c0001f77983 */ /* 0x000f280000300800 */
[----:B------:R-:W4:Y:S04]  /*81db0*/  LDL.LU R248, [R1+0x110] ;  /* 0x0001100001f87983 */ /* 0x000f280000300800 */
[----:B------:R-:W4:Y:S04]  /*81dc0*/  LDL.LU R249, [R1+0x114] ;  /* 0x0001140001f97983 */ /* 0x000f280000300800 */
[----:B------:R-:W4:Y:S04]  /*81dd0*/  LDL.LU R74, [R1+0x4a4c] ;  /* 0x004a4c00014a7983 */ /* 0x000f280000300800 */
[----:B------:R-:W4:Y:S04]  /*81de0*/  LDL.LU R75, [R1+0x4a48] ;  /* 0x004a4800014b7983 */ /* 0x000f280000300800 */
[----:B---3--:R-:W3:Y:S01]  /*81df0*/  LDL.LU R12, [R1+0x150] ;  /* 0x00015000010c7983 */ /* 0x008ee20000300800 */
[----:B--2---:R-:W-:Y:S01]  /*81e00*/  HMMA.1688.F32.TF32 R8, R232, R50, R8 ;  /* 0x00000032e808723c */ /* 0x004fe20000081008 */
[----:B----4-:R-:W-:Y:S11]  /*81e10*/  IMAD.MOV.U32 R19, RZ, RZ, R74 ;  /* 0x000000ffff137224 */ /* 0x010ff600078e004a */
[----:B------:R-:W-:Y:S11]  /*81e20*/  @!UPT UIADD3 URZ, URZ, URZ, URZ ;  /* 0x0000003f3f3ff290 */ /* 0x000ff6000fffe03f */
[----:B------:R2:W-:Y:S04]  /*81e30*/  STL.64 [R1+0x1470], R8 ;  /* 0x0014700801007387 */ /* 0x0005e80000100a00 */
[----:B------:R4:W-:Y:S04]  /*81e40*/  STL.64 [R1+0x1478], R10 ;  /* 0x0014780a01007387 */ /* 0x0009e80000100a00 */
[----:B------:R-:W3:Y:S01]  /*81e50*/  LDL.LU R13, [R1+0x154] ;  /* 0x00015400010d7983 */ /* 0x000ee20000300800 */
[----:B------:R-:W-:-:S03]  /*81e60*/  MOV R18, R75 ;  /* 0x0000004b00127202 */ /* 0x000fc60000000f00 */
[----:B------:R-:W3:Y:S04]  /*81e70*/  LDL.LU R14, [R1+0x158] ;  /* 0x00015800010e7983 */ /* 0x000ee80000300800 */
[----:B------:R-:W3:Y:S04]  /*81e80*/  LDL.LU R15, [R1+0x15c] ;  /* 0x00015c00010f7983 */ /* 0x000ee80000300800 */
[----:B------:R-:W2:Y:S04]  /*81e90*/  LDL.LU R16, [R1+0x160] ;  /* 0x0001600001107983 */ /* 0x000ea80000300800 */
[----:B------:R-:W2:Y:S04]  /*81ea0*/  LDL.LU R17, [R1+0x164] ;  /* 0x0001640001117983 */ /* 0x000ea80000300800 */
        /* <DEDUP_REMOVED lines=78> */
[----:B---3--:R-:W-:-:S03]  /*82390*/  IMAD.MOV.U32 R185, RZ, RZ, R74 ;  /* 0x000000ffffb97224 */ /* 0x008fc600078e004a */
[----:B------:R-:W2:Y:S04]  /*823a0*/  LDL.LU R191, [R1+0x19c] ;  /* 0x00019c0001bf7983 */ /* 0x000ea80000300800 */
[----:B------:R-:W3:Y:S04]  /*823b0*/  LDL.LU R184, [R1+0x180] ;  /* 0x0001800001b87983 */ /* 0x000ee80000300800 */
[----:B------:R-:W2:Y:S04]  /*823c0*/  LDL.LU R74, [R1+0x4a3c] ;  /* 0x004a3c00014a7983 */ /* 0x000ea80000300800 */
[----:B------:R-:W2:Y:S04]  /*823d0*/  LDL.LU R75, [R1+0x4a38] ;  /* 0x004a3800014b7983 */ /* 0x000ea80000300800 */
[----:B------:R-:W3:Y:S04]  /*823e0*/  LDL.LU R187, [R1+0x18c] ;  /* 0x00018c0001bb7983 */ /* 0x000ee80000300800 */
[----:B------:R-:W3:Y:S04]  /*823f0*/  LDL.LU R8, [R1+0x140] ;  /* 0x0001400001087983 */ /* 0x000ee80000300800 */
[----:B------:R-:W3:Y:S04]  /*82400*/  LDL.LU R9, [R1+0x144] ;  /* 0x0001440001097983 */ /* 0x000ee80000300800 */
[----:B----4-:R-:W4:Y:S04]  /*82410*/  LDL.LU R10, [R1+0x148] ;  /* 0x00014800010a7983 */ /* 0x010f280000300800 */
[----:B------:R-:W4:Y:S01]  /*82420*/  LDL.LU R11, [R1+0x14c] ;  /* 0x00014c00010b7983 */ /* 0x000f220000300800 */
[C---:B-1----:R-:W-:Y:S08]  /*82430*/  HMMA.1688.F32.TF32 R28, R236.reuse, R50, R28 ;  /* 0x00000032ec1c723c */ /* 0x042ff0000008101c */
        /* <DEDUP_REMOVED lines=13> */
[----:B--2---:R-:W-:Y:S01]  /*82510*/  HMMA.1688.F32.TF32 R232, R232, R74, R220 ;  /* 0x0000004ae8e8723c */ /* 0x004fe200000810dc */
[----:B------:R-:W2:Y:S04]  /*82520*/  LDL.LU.64 R222, [R1+0x4a30] ;  /* 0x004a300001de7983 */ /* 0x000ea80000300a00 */
[----:B------:R-:W2:Y:S11]  /*82530*/  LDL.LU.64 R220, [R1+0x4a28] ;  /* 0x004a280001dc7983 */ /* 0x000eb60000300a00 */
[----:B------:R-:W-:Y:S07]  /*82540*/  @!UPT UIADD3 URZ, URZ, URZ, URZ ;  /* 0x0000003f3f3ff290 */ /* 0x000fee000fffe03f */
[----:B------:R-:W-:Y:S04]  /*82550*/  STL.64 [R1+0xf90], R232 ;  /* 0x000f90e801007387 */ /* 0x000fe80000100a00 */
[----:B------:R-:W-:Y:S04]  /*82560*/  STL.64 [R1+0xf98], R234 ;  /* 0x000f98ea01007387 */ /* 0x000fe80000100a00 */
[----:B------:R-:W-:Y:S04]  /*82570*/  STL.64 [R1+0x1460], R136 ;  /* 0x0014608801007387 */ /* 0x000fe80000100a00 */
[----:B------:R1:W-:Y:S01]  /*82580*/  STL.64 [R1+0x1468], R138 ;  /* 0x0014688a01007387 */ /* 0x0003e20000100a00 */
[----:B------:R-:W-:Y:S03]  /*82590*/  HMMA.1688.F32.TF32 R68, R236, R46, R68 ;  /* 0x0000002eec44723c */ /* 0x000fe60000081044 */
[----:B------:R-:W-:Y:S04]  /*825a0*/  LDS R232, [R103+0x8a080] ;  /* 0x08a0800067e87984 */ /* 0x000fe80000000800 */
[----:B------:R-:W-:Y:S04]  /*825b0*/  LDS R234, [R103+0x8b080] ;  /* 0x08b0800067ea7984 */ /* 0x000fe80000000800 */
[----:B-1----:R-:W2:Y:S04]  /*825c0*/  LDL.LU.64 R138, [R1+0x4a20] ;  /* 0x004a2000018a7983 */ /* 0x002ea80000300a00 */
[----:B------:R-:W2:Y:S04]  /*825d0*/  LDL.LU.64 R136, [R1+0x4a18] ;  /* 0x004a180001887983 */ /* 0x000ea80000300a00 */
[----:B------:R-:W-:Y:S04]  /*825e0*/  STL.64 [R1+0x1450], R132 ;  /* 0x0014508401007387 */ /* 0x000fe80000100a00 */
[----:B------:R1:W-:Y:S01]  /*825f0*/  STL.64 [R1+0x1458], R134 ;  /* 0x0014588601007387 */ /* 0x0003e20000100a00 */
[----:B------:R-:W-:Y:S03]  /*82600*/  HMMA.1688.F32.TF32 R188, R240, R34, R188 ;  /* 0x00000022f0bc723c */ /* 0x000fe600000810bc */
        /* <DEDUP_REMOVED lines=39> */
[C---:B---3--:R-:W-:Y:S03]  /*82880*/  HMMA.1688.F32.TF32 R184, R240.reuse, R54, R184 ;  /* 0x00000036f0b8723c */ /* 0x048fe600000810b8 */
[----:B-1----:R-:W3:Y:S04]  /*82890*/  LDL.LU.64 R142, [R1+0x4980] ;  /* 0x00498000018e7983 */ /* 0x002ee80000300a00 */
[----:B------:R-:W3:Y:S04]  /*828a0*/  LDL.LU.64 R140, [R1+0x4978] ;  /* 0x00497800018c7983 */ /* 0x000ee80000300a00 */
        /* <DEDUP_REMOVED lines=17> */
[C---:B----4-:R-:W-:Y:S03]  /*829c0*/  HMMA.1688.F32.TF32 R8, R240.reuse, R86, R8 ;  /* 0x00000056f008723c */ /* 0x050fe60000081008 */
[----:B-1----:R-:W2:Y:S04]  /*829d0*/  LDL.LU.64 R30, [R1+0x4940] ;  /* 0x00494000011e7983 */ /* 0x002ea80000300a00 */
[----:B------:R-:W2:Y:S04]  /*829e0*/  LDL.LU.64 R28, [R1+0x4938] ;  /* 0x00493800011c7983 */ /* 0x000ea80000300a00 */
[----:B------:R-:W4:Y:S04]  /*829f0*/  LDL.LU.64 R26, [R1+0x4930] ;  /* 0x00493000011a7983 */ /* 0x000f280000300a00 */
[----:B------:R-:W4:Y:S04]  /*82a00*/  LDL.LU.64 R24, [R1+0x4928] ;  /* 0x0049280001187983 */ /* 0x000f280000300a00 */
[----:B------:R1:W-:Y:S04]  /*82a10*/  STL.64 [R1+0xf80], R236 ;  /* 0x000f80ec01007387 */ /* 0x0003e80000100a00 */
[----:B------:R1:W-:Y:S04]  /*82a20*/  STL.64 [R1+0xf88], R238 ;  /* 0x000f88ee01007387 */ /* 0x0003e80000100a00 */
[----:B-1----:R-:W2:Y:S04]  /*82a30*/  LDL.LU R236, [R1+0x130] ;  /* 0x0001300001ec7983 */ /* 0x002ea80000300800 */
[----:B------:R-:W2:Y:S04]  /*82a40*/  LDL.LU R237, [R1+0x134] ;  /* 0x0001340001ed7983 */ /* 0x000ea80000300800 */
[----:B------:R-:W2:Y:S04]  /*82a50*/  LDL.LU R238, [R1+0x138] ;  /* 0x0001380001ee7983 */ /* 0x000ea80000300800 */
[----:B------:R-:W2:Y:S04]  /*82a60*/  LDL.LU R239, [R1+0x13c] ;  /* 0x00013c0001ef7983 */ /* 0x000ea80000300800 */
        /* <DEDUP_REMOVED lines=24> */
[C---:B------:R-:W-:Y:S08]  /*82bf0*/  HMMA.1688.F32.TF32 R244, R240.reuse, R78, R244 ;  /* 0x0000004ef0f4723c */ /* 0x040ff000000810f4 */
[C---:B--2---:R-:W-:Y:S11]  /*82c00*/  HMMA.1688.F32.TF32 R236, R240.reuse, R82, R236 ;  /* 0x00000052f0ec723c */ /* 0x044ff600000810ec */
[----:B------:R-:W-:Y:S11]  /*82c10*/  @!UPT UIADD3 URZ, URZ, URZ, URZ ;  /* 0x0000003f3f3ff290 */ /* 0x000ff6000fffe03f */
[----:B------:R-:W-:Y:S01]  /*82c20*/  @!UPT UIADD3 URZ, URZ, URZ, URZ ;  /* 0x0000003f3f3ff290 */ /* 0x000fe2000fffe03f */
[----:B------:R-:W-:Y:S04]  /*82c30*/  STL.64 [R1+0xf10], R236 ;  /* 0x000f10ec01007387 */ /* 0x000fe80000100a00 */
[----:B------:R1:W-:Y:S02]  /*82c40*/  STL.64 [R1+0xf18], R238 ;  /* 0x000f18ee01007387 */ /* 0x0003e40000100a00 */
[C---:B-1----:R-:W-:Y:S02]  /*82c50*/  HMMA.1688.F32.TF32 R236, R240.reuse, R66, R248 ;  /* 0x00000042f0ec723c */ /* 0x042fe400000810f8 */
[----:B------:R-:W-:Y:S04]  /*82c60*/  STL.64 [R1+0xf00], R244 ;  /* 0x000f00f401007387 */ /* 0x000fe80000100a00 */
[----:B------:R-:W-:Y:S11]  /*82c70*/  STL.64 [R1+0xf08], R246 ;  /* 0x000f08f601007387 */ /* 0x000ff60000100a00 */
[----:B------:R-:W-:Y:S06]  /*82c80*/  @!UPT UIADD3 URZ, URZ, URZ, URZ ;  /* 0x0000003f3f3ff290 */ /* 0x000fec000fffe03f */
[----:B------:R-:W-:Y:S04]  /*82c90*/  STL.64 [R1+0xef0], R236 ;  /* 0x000ef0ec01007387 */ /* 0x000fe80000100a00 */
[----:B------:R-:W-:Y:S01]  /*82ca0*/  STL.64 [R1+0xef8], R238 ;  /* 0x000ef8ee01007387 */ /* 0x000fe20000100a00 */
[C---:B---3--:R-:W-:Y:S08]  /*82cb0*/  HMMA.1688.F32.TF32 R16, R240.reuse, R38, R16 ;  /* 0x00000026f010723c */ /* 0x048ff00000081010 */
[C---:B----4-:R-:W-:Y:S08]  /*82cc0*/  HMMA.1688.F32.TF32 R12, R240.reuse, R58, R12 ;  /* 0x0000003af00c723c */ /* 0x050ff0000008100c */
[C---:B------:R-:W-:Y:S11]  /*82cd0*/  HMMA.1688.F32.TF32 R8, R240.reuse, R62, R8 ;  /* 0x0000003ef008723c */ /* 0x040ff60000081008 */
[----:B------:R-:W-:Y:S11]  /*82ce0*/  @!UPT UIADD3 URZ, URZ, URZ, URZ ;  /* 0x0000003f3f3ff290 */ /* 0x000ff6000fffe03f */
[----:B------:R-:W-:Y:S01]  /*82cf0*/  @!UPT UIADD3 URZ, URZ, URZ, URZ ;  /* 0x0000003f3f3ff290 */ /* 0x000fe2000fffe03f */
        /* <DEDUP_REMOVED lines=12> */
[----:B------:R-:W-:Y:S04]  /*82dc0*/  STL.64 [R1+0xea0], R12 ;  /* 0x000ea00c01007387 */ /* 0x000fe80000100a00 */
[----:B------:R1:W-:Y:S05]  /*82dd0*/  STL.64 [R1+0xea8], R14 ;  /* 0x000ea80e01007387 */ /* 0x0003ea0000100a00 */
        /* <DEDUP_REMOVED lines=11> */
[C---:B-1----:R-:W-:Y:S03]  /*82e90*/  HMMA.1688.F32.TF32 R8, R232.reuse, R218, R212 ;  /* 0x000000dae808723c */ /* 0x042fe600000810d4 */
[----:B------:R-:W-:Y:S04]  /*82ea0*/  STL.64 [R1+0xdf0], R12 ;  /* 0x000df00c01007387 */ /* 0x000fe80000100a00 */
[----:B------:R-:W-:Y:S04]  /*82eb0*/  STL.64 [R1+0xdf8], R14 ;  /* 0x000df80e01007387 */ /* 0x000fe80000100a00 */
[----:B------:R-:W-:Y:S04]  /*82ec0*/  STL.64 [R1+0xde0], R16 ;  /* 0x000de01001007387 */ /* 0x000fe80000100a00 */
[----:B------:R1:W-:Y:S04]  /*82ed0*/  STL.64 [R1+0xde8], R18 ;  /* 0x000de81201007387 */ /* 0x0003e80000100a00 */
        /* <DEDUP_REMOVED lines=25> */
[----:B------:R2:W-:Y:S04]  /*83070*/  LDS R10, [R103+0x8b100] ;  /* 0x08b10000670a7984 */ /* 0x0005e80000000800 */
[----:B------:R3:W-:Y:S04]  /*83080*/  STL.64 [R1+0xe38], R18 ;  /* 0x000e381201007387 */ /* 0x0007e80000100a00 */
[----:B--2---:R-:W2:Y:S04]  /*83090*/  LDL.LU R103, [R1+0x48c4] ;  /* 0x0048c40001677983 */ /* 0x004ea80000300800 */
[----:B------:R-:W4:Y:S04]  /*830a0*/  LDL.LU R248, [R1+0x2b0] ;  /* 0x0002b00001f87983 */ /* 0x000f280000300800 */
[----:B------:R-:W4:Y:S04]  /*830b0*/  LDL.LU R249, [R1+0x2b4] ;  /* 0x0002b40001f97983 */ /* 0x000f280000300800 */
[----:B------:R-:W4:Y:S04]  /*830c0*/  LDL.LU R250, [R1+0x2b8] ;  /* 0x0002b80001fa7983 */ /* 0x000f280000300800 */
[----:B------:R-:W4:Y:S01]  /*830d0*/  LDL.LU R251, [R1+0x2bc] ;  /* 0x0002bc0001fb7983 */ /* 0x000f220000300800 */
[C---:B---3--:R-:W-:Y:S03]  /*830e0*/  HMMA.1688.F32.TF32 R16, R232.reuse, R62, R120 ;  /* 0x0000003ee810723c */ /* 0x048fe60000081078 */
[----:B------:R-:W-:Y:S04]  /*830f0*/  LDS R9, [R0+0x8a100] ;  /* 0x08a1000000097984 */ /* 0x000fe80000000800 */
[----:B------:R-:W3:Y:S01]  /*83100*/  LDS R11, [R0+0x8b100] ;  /* 0x08b10000000b7984 */ /* 0x000ee20000000800 */
[C---:B------:R-:W-:Y:S11]  /*83110*/  HMMA.1688.F32.TF32 R20, R232.reuse, R38, R104 ;  /* 0x00000026e814723c */ /* 0x040ff60000081068 */
[----:B------:R-:W-:Y:S04]  /*83120*/  @!UPT UIADD3 URZ, URZ, URZ, URZ ;  /* 0x0000003f3f3ff290 */ /* 0x000fe8000fffe03f */
[----:B------:R-:W-:Y:S04]  /*83130*/  STL.64 [R1+0x1370], R16 ;  /* 0x0013701001007387 */ /* 0x000fe80000100a00 */
[----:B------:R1:W-:Y:S02]  /*83140*/  STL.64 [R1+0x1378], R18 ;  /* 0x0013781201007387 */ /* 0x0003e40000100a00 */
[C---:B-1----:R-:W-:Y:S08]  /*83150*/  HMMA.1688.F32.TF32 R16, R232.reuse, R42, R124 ;  /* 0x0000002ae810723c */ /* 0x042ff0000008107c */
[C---:B--2---:R-:W-:Y:S11]  /*83160*/  HMMA.1688.F32.TF32 R24, R232.reuse, R58, R100 ;  /* 0x0000003ae818723c */ /* 0x044ff60000081064 */
[----:B------:R-:W-:Y:S11]  /*83170*/  @!UPT UIADD3 URZ, URZ, URZ, URZ ;  /* 0x0000003f3f3ff290 */ /* 0x000ff6000fffe03f */
[----:B------:R-:W-:Y:S01]  /*83180*/  @!UPT UIADD3 URZ, URZ, URZ, URZ ;  /* 0x0000003f3f3ff290 */ /* 0x000fe2000fffe03f */
        /* <DEDUP_REMOVED lines=19> */
[----:B------:R1:W-:Y:S02]  /*832c0*/  STL.64 [R1+0x1318], R26 ;  /* 0x0013181a01007387 */ /* 0x0003e40000100a00 */
[C---:B-1----:R-:W-:Y:S10]  /*832d0*/  HMMA.1688.F32.TF32 R24, R12.reuse, R94, R152 ;  /* 0x0000005e0c18723c */ /* 0x042ff40000081098 */
[----:B------:R-:W-:Y:S04]  /*832e0*/  STL.64 [R1+0x1300], R16 ;  /* 0x0013001001007387 */ /* 0x000fe80000100a00 */
[----:B------:R1:W-:Y:S04]  /*832f0*/  STL.64 [R1+0x1308], R18 ;  /* 0x0013081201007387 */ /* 0x0003e80000100a00 */
[----:B------:R-:W-:Y:S04]  /*83300*/  STL.64 [R1+0x12f0], R20 ;  /* 0x0012f01401007387 */ /* 0x000fe80000100a00 */
[----:B------:R2:W-:Y:S01]  /*83310*/  STL.64 [R1+0x12f8], R22 ;  /* 0x0012f81601007387 */ /* 0x0005e20000100a00 */
[C---:B-1----:R-:W-:Y:S08]  /*83320*/  HMMA.1688.F32.TF32 R16, R12.reuse, R90, R4 ;  /* 0x0000005a0c10723c */ /* 0x042ff00000081004 */
[C---:B--2---:R-:W-:Y:S08]  /*83330*/  HMMA.1688.F32.TF32 R20, R12.reuse, R86, R156 ;  /* 0x000000560c14723c */ /* 0x044ff0000008109c */
        /* <DEDUP_REMOVED lines=20> */
[C---:B-1----:R-:W-:Y:S01]  /*83480*/  HMMA.1688.F32.TF32 R4, R12.reuse, R42, R160 ;  /* 0x0000002a0c04723c */ /* 0x042fe200000810a0 */
        /* <DEDUP_REMOVED lines=12> */
[----:B-1----:R-:W-:Y:S07]  /*83550*/  HMMA.1688.F32.TF32 R4, R12, R74, R192 ;  /* 0x0000004a0c04723c */ /* 0x002fee00000810c0 */
[----:B------:R-:W-:Y:S04]  /*83560*/  STL.64 [R1+0x1240], R16 ;  /* 0x0012401001007387 */ /* 0x000fe80000100a00 */
[----:B------:R1:W-:Y:S01]  /*83570*/  STL.64 [R1+0x1248], R18 ;  /* 0x0012481201007387 */ /* 0x0003e20000100a00 */
[C---:B---3--:R-:W-:Y:S03]  /*83580*/  HMMA.1688.F32.TF32 R12, R8.reuse, R54, R200 ;  /* 0x00000036080c723c */ /* 0x048fe600000810c8 */
[----:B------:R-:W-:Y:S04]  /*83590*/  STL.64 [R1+0x1230], R20 ;  /* 0x0012301401007387 */ /* 0x000fe80000100a00 */
[----:B------:R-:W-:Y:S01]  /*835a0*/  STL.64 [R1+0x1238], R22 ;  /* 0x0012381601007387 */ /* 0x000fe20000100a00 */
[C---:B-1----:R-:W-:Y:S03]  /*835b0*/  HMMA.1688.F32.TF32 R16, R8.reuse, R34, R196 ;  /* 0x000000220810723c */ /* 0x042fe600000810c4 */
[----:B------:R-:W-:Y:S04]  /*835c0*/  STL.64 [R1+0x120], R4 ;  /* 0x0001200401007387 */ /* 0x000fe80000100a00 */
[----:B------:R4:W-:Y:S04]  /*835d0*/  STL.64 [R1+0x128], R6 ;  /* 0x0001280601007387 */ /* 0x0009e80000100a00 */
[----:B------:R-:W-:Y:S04]  /*835e0*/  LDS R201, [R0+0x8a200] ;  /* 0x08a2000000c97984 */ /* 0x000fe80000000800 */
[----:B------:R-:W-:Y:S01]  /*835f0*/  LDS R203, [R0+0x8b200] ;  /* 0x08b2000000cb7984 */ /* 0x000fe20000000800 */
[C---:B----4-:R-:W-:Y:S07]  /*83600*/  HMMA.1688.F32.TF32 R4, R8.reuse, R218, R248 ;  /* 0x000000da0804723c */ /* 0x050fee00000810f8 */
        /* <DEDUP_REMOVED lines=68> */
[----:B--2---:R-:W2:Y:S04]  /*83a50*/  LDL.LU R18, [R1+0x3f8] ;  /* 0x0003f80001127983 */ /* 0x004ea80000300800 */
[----:B------:R-:W2:Y:S01]  /*83a60*/  LDL.LU R19, [R1+0x3fc] ;  /* 0x0003fc0001137983 */ /* 0x000ea20000300800 */
[C---:B---3--:R-:W-:Y:S08]  /*83a70*/  HMMA.1688.F32.TF32 R244, R8.reuse, R50, R244 ;  /* 0x0000003208f4723c */ /* 0x048ff000000810f4 */
[C---:B----4-:R-:W-:Y:S01]  /*83a80*/  HMMA.1688.F32.TF32 R4, R8.reuse, R90, R236 ;  /* 0x0000005a0804723c */ /* 0x050fe200000810ec */
[----:B------:R-:W3:Y:S07]  /*83a90*/  LDL.LU R236, [R1+0x400] ;  /* 0x0004000001ec7983 */ /* 0x000eee0000300800 */
[C---:B------:R-:W-:Y:S11]  /*83aa0*/  HMMA.1688.F32.TF32 R12, R8.reuse, R94, R112 ;  /* 0x0000005e080c723c */ /* 0x040ff60000081070 */
[----:B------:R-:W-:Y:S11]  /*83ab0*/  @!UPT UIADD3 URZ, URZ, URZ, URZ ;  /* 0x0000003f3f3ff290 */ /* 0x000ff6000fffe03f */
[----:B------:R-:W-:Y:S01]  /*83ac0*/  @!UPT UIADD3 URZ, URZ, URZ, URZ ;  /* 0x0000003f3f3ff290 */ /* 0x000fe2000fffe03f */
[----:B------:R-:W-:Y:S04]  /*83ad0*/  STL.64 [R1+0xb0], R12 ;  /* 0x0000b00c01007387 */ /* 0x000fe80000100a00 */
[----:B------:R1:W-:Y:S04]  /*83ae0*/  STL.64 [R1+0xb8], R14 ;  /* 0x0000b80e01007387 */ /* 0x0003e80000100a00 */
[----:B------:R-:W-:Y:S04]  /*83af0*/  STL.64 [R1+0xa0], R4 ;  /* 0x0000a00401007387 */ /* 0x000fe80000100a00 */
[----:B------:R4:W-:Y:S01]  /*83b00*/  STL.64 [R1+0xa8], R6 ;  /* 0x0000a80601007387 */ /* 0x0009e20000100a00 */
[C---:B-1----:R-:W-:Y:S03]  /*83b10*/  HMMA.1688.F32.TF32 R12, R8.reuse, R86, R108 ;  /* 0x00000056080c723c */ /* 0x042fe6000008106c */
[----:B------:R-:W3:Y:S04]  /*83b20*/  LDL.LU R237, [R1+0x404] ;  /* 0x0004040001ed7983 */ /* 0x000ee80000300800 */
[----:B------:R-:W3:Y:S01]  /*83b30*/  LDL.LU R238, [R1+0x408] ;  /* 0x0004080001ee7983 */ /* 0x000ee20000300800 */
[C---:B----4-:R-:W-:Y:S03]  /*83b40*/  HMMA.1688.F32.TF32 R4, R8.reuse, R82, R144 ;  /* 0x000000520804723c */ /* 0x050fe60000081090 */
[----:B------:R-:W3:Y:S05]  /*83b50*/  LDL.LU R239, [R1+0x40c] ;  /* 0x00040c0001ef7983 */ /* 0x000eea0000300800 */
[C---:B------:R-:W-:Y:S07]  /*83b60*/  HMMA.1688.F32.TF32 R100, R8.reuse, R78, R140 ;  /* 0x0000004e0864723c */ /* 0x040fee000008108c */
[----:B------:R-:W-:Y:S04]  /*83b70*/  STL.64 [R1+0x90], R12 ;  /* 0x0000900c01007387 */ /* 0x000fe80000100a00 */
[----:B------:R1:W-:Y:S04]  /*83b80*/  STL.64 [R1+0x98], R14 ;  /* 0x0000980e01007387 */ /* 0x0003e80000100a00 */
[----:B------:R-:W-:Y:S04]  /*83b90*/  STL.64 [R1+0x80], R4 ;  /* 0x0000800401007387 */ /* 0x000fe80000100a00 */
[----:B------:R4:W-:Y:S01]  /*83ba0*/  STL.64 [R1+0x88], R6 ;  /* 0x0000880601007387 */ /* 0x0009e20000100a00 */
[C---:B-1----:R-:W-:Y:S08]  /*83bb0*/  HMMA.1688.F32.TF32 R12, R8.reuse, R66, R96 ;  /* 0x00000042080c723c */ /* 0x042ff00000081060 */
[C---:B----4-:R-:W-:Y:S01]  /*83bc0*/  HMMA.1688.F32.TF32 R4, R8.reuse, R62, R212 ;  /* 0x0000003e0804723c */ /* 0x050fe200000810d4 */
[----:B------:R-:W-:Y:S04]  /*83bd0*/  STL.64 [R1+0x70], R100 ;  /* 0x0000706401007387 */ /* 0x000fe80000100a00 */
[----:B------:R-:W-:Y:S03]  /*83be0*/  STL.64 [R1+0x78], R102 ;  /* 0x0000786601007387 */ /* 0x000fe60000100a00 */
[C---:B------:R-:W-:Y:S01]  /*83bf0*/  HMMA.1688.F32.TF32 R68, R8.reuse, R58, R68 ;  /* 0x0000003a0844723c */ /* 0x040fe20000081044 */
[----:B------:R-:W-:Y:S04]  /*83c00*/  LDS R97, [R0+0x8a180] ;  /* 0x08a1800000617984 */ /* 0x000fe80000000800 */
[----:B------:R-:W-:Y:S04]  /*83c10*/  LDS R99, [R0+0x8b180] ;  /* 0x08b1800000637984 */ /* 0x000fe80000000800 */
[----:B------:R-:W-:Y:S01]  /*83c20*/  STL.64 [R1+0x60], R12 ;  /* 0x0000600c01007387 */ /* 0x000fe20000100a00 */
[C---:B------:R-:W-:Y:S03]  /*83c30*/  HMMA.1688.F32.TF32 R248, R8.reuse, R46, R248 ;  /* 0x0000002e08f8723c */ /* 0x040fe600000810f8 */
[----:B------:R1:W-:Y:S04]  /*83c40*/  STL.64 [R1+0x68], R14 ;  /* 0x0000680e01007387 */ /* 0x0003e80000100a00 */
[----:B------:R-:W-:Y:S04]  /*83c50*/  STL.64 [R1+0x50], R4 ;  /* 0x0000500401007387 */ /* 0x000fe80000100a00 */
[----:B------:R4:W-:Y:S01]  /*83c60*/  STL.64 [R1+0x58], R6 ;  /* 0x0000580601007387 */ /* 0x0009e20000100a00 */
[C---:B-1----:R-:W-:Y:S08]  /*83c70*/  HMMA.1688.F32.TF32 R12, R8.reuse, R38, R240 ;  /* 0x00000026080c723c */ /* 0x042ff000000810f0 */
[C---:B----4-:R-:W-:Y:S08]  /*83c80*/  HMMA.1688.F32.TF32 R4, R8.reuse, R42, R24 ;  /* 0x0000002a0804723c */ /* 0x050ff00000081018 */
[----:B------:R-:W-:Y:S08]  /*83c90*/  HMMA.1688.F32.TF32 R232, R8, R74, R188 ;  /* 0x0000004a08e8723c */ /* 0x000ff000000810bc */
[C---:B------:R-:W-:Y:S08]  /*83ca0*/  HMMA.1688.F32.TF32 R228, R28.reuse, R34, R184 ;  /* 0x000000221ce4723c */ /* 0x040ff000000810b8 */
[C---:B------:R-:W-:Y:S01]  /*83cb0*/  HMMA.1688.F32.TF32 R224, R28.reuse, R54, R20 ;  /* 0x000000361ce0723c */ /* 0x040fe20000081014 */
[----:B------:R-:W-:Y:S07]  /*83cc0*/  STL.64 [R1+0x40], R68 ;  /* 0x0000404401007387 */ /* 0x000fee0000100a00 */
[C---:B--2---:R-:W-:Y:S01]  /*83cd0*/  HMMA.1688.F32.TF32 R220, R28.reuse, R218, R16 ;  /* 0x000000da1cdc723c */ /* 0x044fe20000081010 */
[----:B------:R-:W-:Y:S04]  /*83ce0*/  STL.64 [R1+0x48], R70 ;  /* 0x0000484601007387 */ /* 0x000fe80000100a00 */
[----:B------:R-:W-:Y:S04]  /*83cf0*/  STL.64 [R1+0x20], R12 ;  /* 0x0000200c01007387 */ /* 0x000fe80000100a00 */
[----:B------:R-:W-:Y:S04]  /*83d00*/  STL.64 [R1+0x28], R14 ;  /* 0x0000280e01007387 */ /* 0x000fe80000100a00 */
[----:B------:R-:W-:Y:S04]  /*83d10*/  STL.64 [R1+0x4750], R250 ;  /* 0x004750fa01007387 */ /* 0x000fe80000100a00 */
[----:B------:R-:W-:Y:S04]  /*83d20*/  STL.64 [R1], R4 ;  /* 0x0000000401007387 */ /* 0x000fe80000100a00 */
[----:B------:R-:W-:Y:S04]  /*83d30*/  STL.64 [R1+0x8], R6 ;  /* 0x0000080601007387 */ /* 0x000fe80000100a00 */
[----:B------:R-:W-:Y:S04]  /*83d40*/  STL.64 [R1+0x4748], R248 ;  /* 0x004748f801007387 */ /* 0x000fe80000100a00 */
[----:B------:R1:W-:Y:S04]  /*83d50*/  STL.64 [R1+0x4760], R246 ;  /* 0x004760f601007387 */ /* 0x0003e80000100a00 */
[----:B-1----:R-:W2:Y:S04]  /*83d60*/  LDL R247, [R1+0xb30] ;  /* 0x000b300001f77983 */ /* 0x002ea80000100800 */
        /* <DEDUP_REMOVED lines=57> */
[----:B------:R-:W3:Y:S08]  /*84100*/  LDL.LU R239, [R1+0x46c] ;  /* 0x00046c0001ef7983 */ /* 0x000ef00000300800 */
[----:B------:R-:W-:Y:S04]  /*84110*/  STL.64 [R1+0x47b0], R6 ;  /* 0x0047b00601007387 */ /* 0x000fe80000100a00 */
[----:B------:R1:W-:Y:S04]  /*84120*/  STL.64 [R1+0x47a8], R4 ;  /* 0x0047a80401007387 */ /* 0x0003e80000100a00 */
[----:B--2---:R-:W-:Y:S04]  /*84130*/  LDS R96, [R247+0x8a180] ;  /* 0x08a18000f7607984 */ /* 0x004fe80000000800 */
[----:B------:R-:W2:Y:S04]  /*84140*/  LDS R98, [R247+0x8b180] ;  /* 0x08b18000f7627984 */ /* 0x000ea80000000800 */
[----:B------:R-:W-:Y:S04]  /*84150*/  LDS R200, [R247+0x8a200] ;  /* 0x08a20000f7c87984 */ /* 0x000fe80000000800 */
[----:B------:R-:W1:Y:S01]  /*84160*/  LDS R202, [R247+0x8b200] ;  /* 0x08b20000f7ca7984 */ /* 0x000e620000000800 */
[C---:B----4-:R-:W-:Y:S08]  /*84170*/  HMMA.1688.F32.TF32 R16, R28.reuse, R82, R16 ;  /* 0x000000521c10723c */ /* 0x050ff00000081010 */
[C---:B------:R-:W-:Y:S08]  /*84180*/  HMMA.1688.F32.TF32 R8, R28.reuse, R90, R108 ;  /* 0x0000005a1c08723c */ /* 0x040ff0000008106c */
[C---:B------:R-:W-:Y:S08]  /*84190*/  HMMA.1688.F32.TF32 R12, R28.reuse, R86, R144 ;  /* 0x000000561c0c723c */ /* 0x040ff00000081090 */
[C---:B------:R-:W-:Y:S07]  /*841a0*/  HMMA.1688.F32.TF32 R20, R28.reuse, R78, R20 ;  /* 0x0000004e1c14723c */ /* 0x040fee0000081014 */
[----:B------:R-:W-:Y:S01]  /*841b0*/  STL.64 [R1+0x47c0], R10 ;  /* 0x0047c00a01007387 */ /* 0x000fe20000100a00 */
[C---:B------:R-:W-:Y:S03]  /*841c0*/  HMMA.1688.F32.TF32 R24, R28.reuse, R66, R24 ;  /* 0x000000421c18723c */ /* 0x040fe60000081018 */
[----:B------:R4:W-:Y:S04]  /*841d0*/  STL.64 [R1+0x47b8], R8 ;  /* 0x0047b80801007387 */ /* 0x0009e80000100a00 */
[----:B------:R-:W-:Y:S04]  /*841e0*/  STL.64 [R1+0x47d0], R14 ;  /* 0x0047d00e01007387 */ /* 0x000fe80000100a00 */
[----:B------:R-:W-:Y:S04]  /*841f0*/  STL.64 [R1+0x47c8], R12 ;  /* 0x0047c80c01007387 */ /* 0x000fe80000100a00 */
[----:B------:R-:W-:Y:S01]  /*84200*/  STL.64 [R1+0x47e0], R18 ;  /* 0x0047e01201007387 */ /* 0x000fe20000100a00 */
[C---:B-1----:R-:W-:Y:S03]  /*84210*/  HMMA.1688.F32.TF32 R4, R28.reuse, R62, R140 ;  /* 0x0000003e1c04723c */ /* 0x042fe6000008108c */
[----:B------:R-:W-:Y:S04]  /*84220*/  STL.64 [R1+0x47d8], R16 ;  /* 0x0047d81001007387 */ /* 0x000fe80000100a00 */
[----:B------:R-:W-:Y:S04]  /*84230*/  STL.64 [R1+0x47f0], R22 ;  /* 0x0047f01601007387 */ /* 0x000fe80000100a00 */
[----:B------:R-:W-:Y:S01]  /*84240*/  STL.64 [R1+0x47e8], R20 ;  /* 0x0047e81401007387 */ /* 0x000fe20000100a00 */
[C---:B----4-:R-:W-:Y:S03]  /*84250*/  HMMA.1688.F32.TF32 R8, R28.reuse, R58, R212 ;  /* 0x0000003a1c08723c */ /* 0x050fe600000810d4 */
[----:B------:R-:W-:Y:S04]  /*84260*/  STL [R1+0x46f4], R24 ;  /* 0x0046f41801007387 */ /* 0x000fe80000100800 */
[----:B------:R-:W-:Y:S04]  /*84270*/  STL [R1+0x46f0], R25 ;  /* 0x0046f01901007387 */ /* 0x000fe80000100800 */
[----:B------:R-:W-:Y:S04]  /*84280*/  STL [R1+0x46ec], R26 ;  /* 0x0046ec1a01007387 */ /* 0x000fe80000100800 */
[----:B------:R-:W-:Y:S04]  /*84290*/  STL [R1+0x46e8], R27 ;  /* 0x0046e81b01007387 */ /* 0x000fe80000100800 */
[----:B------:R-:W-:Y:S04]  /*842a0*/  STL.64 [R1+0x1220], R4 ;  /* 0x0012200401007387 */ /* 0x000fe80000100a00 */
[----:B------:R1:W-:Y:S02]  /*842b0*/  STL.64 [R1+0x1228], R6 ;  /* 0x0012280601007387 */ /* 0x0003e40000100a00 */
[C---:B-1----:R-:W-:Y:S02]  /*842c0*/  HMMA.1688.F32.TF32 R4, R28.reuse, R38, R68 ;  /* 0x000000261c04723c */ /* 0x042fe40000081044 */
[----:B------:R-:W-:Y:S04]  /*842d0*/  STL.64 [R1+0x1210], R8 ;  /* 0x0012100801007387 */ /* 0x000fe80000100a00 */
[----:B------:R1:W-:Y:S02]  /*842e0*/  STL.64 [R1+0x1218], R10 ;  /* 0x0012180a01007387 */ /* 0x0003e40000100a00 */
[C---:B------:R-:W-:Y:S08]  /*842f0*/  HMMA.1688.F32.TF32 R12, R28.reuse, R42, R240 ;  /* 0x0000002a1c0c723c */ /* 0x040ff000000810f0 */
[C---:B-1----:R-:W-:Y:S07]  /*84300*/  HMMA.1688.F32.TF32 R8, R28.reuse, R46, R188 ;  /* 0x0000002e1c08723c */ /* 0x042fee00000810bc */
[----:B------:R-:W-:Y:S04]  /*84310*/  STL.64 [R1+0x1200], R4 ;  /* 0x0012000401007387 */ /* 0x000fe80000100a00 */
[----:B------:R1:W-:Y:S02]  /*84320*/  STL.64 [R1+0x1208], R6 ;  /* 0x0012080601007387 */ /* 0x0003e40000100a00 */
[C---:B-1----:R-:W-:Y:S02]  /*84330*/  HMMA.1688.F32.TF32 R4, R28.reuse, R50, R184 ;  /* 0x000000321c04723c */ /* 0x042fe400000810b8 */
[----:B------:R-:W-:Y:S04]  /*84340*/  STL.64 [R1+0x11f0], R12 ;  /* 0x0011f00c01007387 */ /* 0x000fe80000100a00 */
[----:B------:R-:W-:Y:S04]  /*84350*/  STL.64 [R1+0x11f8], R14 ;  /* 0x0011f80e01007387 */ /* 0x000fe80000100a00 */
[----:B------:R-:W-:Y:S04]  /*84360*/  STL.64 [R1+0x11e0], R8 ;  /* 0x0011e00801007387 */ /* 0x000fe80000100a00 */
[----:B------:R-:W-:Y:S04]  /*84370*/  STL.64 [R1+0x11e8], R10 ;  /* 0x0011e80a01007387 */ /* 0x000fe80000100a00 */
[----:B------:R-:W4:Y:S05]  /*84380*/  LDL.LU R188, [R1+0x550] ;  /* 0x0005500001bc7983 */ /* 0x000f2a0000300800 */
[----:B------:R-:W-:Y:S04]  /*84390*/  STL.64 [R1+0x11d0], R4 ;  /* 0x0011d00401007387 */ /* 0x000fe80000100a00 */
[----:B------:R2:W-:Y:S04]  /*843a0*/  STL.64 [R1+0x11d8], R6 ;  /* 0x0011d80601007387 */ /* 0x0005e80000100a00 */
        /* <DEDUP_REMOVED lines=19> */
[----:B---3--:R-:W-:Y:S03]  /*844e0*/  HMMA.1688.F32.TF32 R28, R28, R74, R236 ;  /* 0x0000004a1c1c723c */ /* 0x008fe600000810ec */
        /* <DEDUP_REMOVED lines=18> */
[C---:B--2---:R-:W-:Y:S11]  /*84610*/  HMMA.1688.F32.TF32 R4, R96.reuse, R34, R108 ;  /* 0x000000226004723c */ /* 0x044ff6000008106c */
[----:B------:R-:W-:Y:S11]  /*84620*/  @!UPT UIADD3 URZ, URZ, URZ, URZ ;  /* 0x0000003f3f3ff290 */ /* 0x000ff6000fffe03f */
[----:B------:R-:W-:Y:S01]  /*84630*/  @!UPT UIADD3 URZ, URZ, URZ, URZ ;  /* 0x0000003f3f3ff290 */ /* 0x000fe2000fffe03f */
[----:B------:R4:W-:Y:S01]  /*84640*/  STL [R1+0x11cc], R7 ;  /* 0x0011cc0701007387 */ /* 0x0009e20000100800 */
[----:B------:R-:W-:Y:S01]  /*84650*/  IMAD.MOV.U32 R25, RZ, RZ, R4 ;  /* 0x000000ffff197224 */ /* 0x000fe200078e0004 */
[----:B------:R-:W-:Y:S01]  /*84660*/  MOV R27, R6 ;  /* 0x00000006001b7202 */ /* 0x000fe20000000f00 */
[----:B------:R-:W-:Y:S02]  /*84670*/  IMAD.MOV.U32 R26, RZ, RZ, R5 ;  /* 0x000000ffff1a7224 */ /* 0x000fe400078e0005 */
[----:B----4-:R-:W-:Y:S02]  /*84680*/  HMMA.1688.F32.TF32 R4, R96, R54, R144 ;  /* 0x000000366004723c */ /* 0x010fe40000081090 */
[----:B------:R-:W-:Y:S04]  /*84690*/  STL [R1+0x4700], R27 ;  /* 0x0047001b01007387 */ /* 0x000fe80000100800 */
[----:B------:R-:W-:Y:S04]  /*846a0*/  STL [R1+0x46fc], R25 ;  /* 0x0046fc1901007387 */ /* 0x000fe80000100800 */
[----:B------:R-:W-:Y:S11]  /*846b0*/  STL [R1+0x46f8], R26 ;  /* 0x0046f81a01007387 */ /* 0x000ff60000100800 */
[----:B------:R-:W-:Y:S02]  /*846c0*/  @!UPT UIADD3 URZ, URZ, URZ, URZ ;  /* 0x0000003f3f3ff290 */ /* 0x000fe4000fffe03f */
[----:B------:R-:W-:Y:S01]  /*846d0*/  STL.64 [R1+0x11b0], R4 ;  /* 0x0011b00401007387 */ /* 0x000fe20000100a00 */
[----:B------:R-:W-:-:S03]  /*846e0*/  IMAD.MOV.U32 R24, RZ, RZ, R7 ;  /* 0x000000ffff187224 */ /* 0x000fc600078e0007 */
[----:B------:R1:W-:Y:S02]  /*846f0*/  STL [R1+0x11b8], R6 ;  /* 0x0011b80601007387 */ /* 0x0003e40000100800 */
[C---:B-1----:R-:W-:Y:S02]  /*84700*/  HMMA.1688.F32.TF32 R4, R96.reuse, R218, R184 ;  /* 0x000000da6004723c */ /* 0x042fe400000810b8 */
[----:B------:R-:W-:Y:S04]  /*84710*/  STL [R1+0x4704], R24 ;  /* 0x0047041801007387 */ /* 0x000fe80000100800 */
[----:B------:R-:W2:Y:S11]  /*84720*/  LDL.LU R184, [R1+0x540] ;  /* 0x0005400001b87983 */ /* 0x000eb60000300800 */
[----:B------:R-:W-:Y:S06]  /*84730*/  @!UPT UIADD3 URZ, URZ, URZ, URZ ;  /* 0x0000003f3f3ff290 */ /* 0x000fec000fffe03f */
[----:B------:R-:W-:Y:S04]  /*84740*/  STL.64 [R1+0x11a0], R4 ;  /* 0x0011a00401007387 */ /* 0x000fe80000100a00 */
[----:B------:R3:W-:Y:S04]  /*84750*/  STL.64 [R1+0x11a8], R6 ;  /* 0x0011a80601007387 */ /* 0x0007e80000100a00 */
[----:B------:R-:W2:Y:S04]  /*84760*/  LDL.LU R185, [R1+0x544] ;  /* 0x0005440001b97983 */ /* 0x000ea80000300800 */
[----:B------:R-:W2:Y:S04]  /*84770*/  LDL.LU R186, [R1+0x548] ;  /* 0x0005480001ba7983 */ /* 0x000ea80000300800 */
[----:B------:R-:W2:Y:S01]  /*84780*/  LDL.LU R187, [R1+0x54c] ;  /* 0x00054c0001bb7983 */ /* 0x000ea20000300800 */
[C---:B---3--:R-:W-:Y:S03]  /*84790*/  HMMA.1688.F32.TF32 R4, R96.reuse, R94, R236 ;  /* 0x0000005e6004723c */ /* 0x048fe600000810ec */
[----:B------:R-:W3:Y:S11]  /*847a0*/  LDL.LU R236, [R1+0x530] ;  /* 0x0005300001ec7983 */ /* 0x000ef60000300800 */
[----:B------:R-:W-:Y:S09]  /*847b0*/  @!UPT UIADD3 URZ, URZ, URZ, URZ ;  /* 0x0000003f3f3ff290 */ /* 0x000ff2000fffe03f */
[----:B------:R-:W-:Y:S04]  /*847c0*/  STL.64 [R1+0x1190], R4 ;  /* 0x0011900401007387 */ /* 0x000fe80000100a00 */
[----:B------:R1:W-:Y:S04]  /*847d0*/  STL.64 [R1+0x1198], R6 ;  /* 0x0011980601007387 */ /* 0x0003e80000100a00 */
[----:B------:R-:W3:Y:S04]  /*847e0*/  LDL.LU R237, [R1+0x534] ;  /* 0x0005340001ed7983 */ /* 0x000ee80000300800 */
[----:B------:R-:W3:Y:S04]  /*847f0*/  LDL.LU R238, [R1+0x538] ;  /* 0x0005380001ee7983 */ /* 0x000ee80000300800 */
[----:B------:R-:W3:Y:S01]  /*84800*/  LDL.LU R239, [R1+0x53c] ;  /* 0x00053c0001ef7983 */ /* 0x000ee20000300800 */
[C---:B------:R-:W-:Y:S08]  /*84810*/  HMMA.1688.F32.TF32 R12, R96.reuse, R90, R140 ;  /* 0x0000005a600c723c */ /* 0x040ff0000008108c */
[C---:B------:R-:W-:Y:S08]  /*84820*/  HMMA.1688.F32.TF32 R8, R96.reuse, R86, R212 ;  /* 0x000000566008723c */ /* 0x040ff000000810d4 */
[----:B-1----:R-:W-:Y:S07]  /*84830*/  HMMA.1688.F32.TF32 R4, R96, R82, R68 ;  /* 0x000000526004723c */ /* 0x002fee0000081044 */
[----:B------:R-:W-:Y:S04]  /*84840*/  STL.64 [R1+0x1180], R12 ;  /* 0x0011800c01007387 */ /* 0x000fe80000100a00 */
[----:B------:R-:W-:Y:S04]  /*84850*/  STL.64 [R1+0x1188], R14 ;  /* 0x0011880e01007387 */ /* 0x000fe80000100a00 */
[----:B------:R-:W-:Y:S04]  /*84860*/  STL.64 [R1+0x1170], R8 ;  /* 0x0011700801007387 */ /* 0x000fe80000100a00 */
[----:B------:R1:W-:Y:S05]  /*84870*/  STL.64 [R1+0x1178], R10 ;  /* 0x0011780a01007387 */ /* 0x0003ea0000100a00 */
[----:B------:R-:W-:-:S02]  /*84880*/  IMAD.MOV.U32 R31, RZ, RZ, R4 ;  /* 0x000000ffff1f7224 */ /* 0x000fc400078e0004 */
[----:B------:R-:W-:Y:S02]  /*84890*/  IMAD.MOV.U32 R30, RZ, RZ, R5 ;  /* 0x000000ffff1e7224 */ /* 0x000fe400078e0005 */
[----:B------:R-:W-:Y:S02]  /*848a0*/  IMAD.MOV.U32 R29, RZ, RZ, R6 ;  /* 0x000000ffff1d7224 */ /* 0x000fe400078e0006 */
[----:B------:R-:W-:Y:S01]  /*848b0*/  IMAD.MOV.U32 R28, RZ, RZ, R7 ;  /* 0x000000ffff1c7224 */ /* 0x000fe200078e0007 */
[C---:B-1----:R-:W-:Y:S08]  /*848c0*/  HMMA.1688.F32.TF32 R8, R96.reuse, R78, R240 ;  /* 0x0000004e6008723c */ /* 0x042ff000000810f0 */
[----:B------:R-:W-:Y:S01]  /*848d0*/  HMMA.1688.F32.TF32 R4, R96, R66, R188 ;  /* 0x000000426004723c */ /* 0x000fe200000810bc */
[----:B------:R1:W-:Y:S04]  /*848e0*/  STL [R1+0x4714], R28 ;  /* 0x0047141c01007387 */ /* 0x0003e80000100800 */
[----:B------:R4:W-:Y:S04]  /*848f0*/  STL [R1+0x4710], R29 ;  /* 0x0047101d01007387 */ /* 0x0009e80000100800 */
[----:B------:R1:W-:Y:S04]  /*84900*/  STL [R1+0x470c], R30 ;  /* 0x00470c1e01007387 */ /* 0x0003e80000100800 */
[----:B------:R1:W-:Y:S04]  /*84910*/  STL [R1+0x4708], R31 ;  /* 0x0047081f01007387 */ /* 0x0003e80000100800 */
[----:B------:R-:W-:Y:S04]  /*84920*/  STL.64 [R1+0x1150], R8 ;  /* 0x0011500801007387 */ /* 0x000fe80000100a00 */
[----:B------:R-:W-:Y:S03]  /*84930*/  STL.64 [R1+0x1158], R10 ;  /* 0x0011580a01007387 */ /* 0x000fe60000100a00 */
[----:B-1----:R-:W-:Y:S01]  /*84940*/  MOV R28, R4 ;  /* 0x00000004001c7202 */ /* 0x002fe20000000f00 */
[----:B----4-:R-:W-:Y:S01]  /*84950*/  IMAD.MOV.U32 R29, RZ, RZ, R5 ;  /* 0x000000ffff1d7224 */ /* 0x010fe200078e0005 */
[----:B------:R-:W4:Y:S01]  /*84960*/  LDL.LU R212, [R1+0x520] ;  /* 0x0005200001d47983 */ /* 0x000f220000300800 */
[----:B------:R-:W-:-:S02]  /*84970*/  IMAD.MOV.U32 R30, RZ, RZ, R6 ;  /* 0x000000ffff1e7224 */ /* 0x000fc400078e0006 */
[----:B------:R-:W-:Y:S01]  /*84980*/  IMAD.MOV.U32 R31, RZ, RZ, R7 ;  /* 0x000000ffff1f7224 */ /* 0x000fe200078e0007 */
[----:B------:R-:W4:Y:S04]  /*84990*/  LDL.LU R213, [R1+0x524] ;  /* 0x0005240001d57983 */ /* 0x000f280000300800 */
[----:B------:R-:W4:Y:S04]  /*849a0*/  LDL.LU R214, [R1+0x528] ;  /* 0x0005280001d67983 */ /* 0x000f280000300800 */
[----:B------:R-:W4:Y:S04]  /*849b0*/  LDL.LU R215, [R1+0x52c] ;  /* 0x00052c0001d77983 */ /* 0x000f280000300800 */
[----:B------:R-:W-:Y:S04]  /*849c0*/  STL [R1+0x4724], R31 ;  /* 0x0047241f01007387 */ /* 0x000fe80000100800 */
[----:B------:R-:W-:Y:S04]  /*849d0*/  STL [R1+0x4720], R30 ;  /* 0x0047201e01007387 */ /* 0x000fe80000100800 */
[----:B------:R-:W-:Y:S04]  /*849e0*/  STL [R1+0x471c], R28 ;  /* 0x00471c1c01007387 */ /* 0x000fe80000100800 */
[----:B------:R-:W-:Y:S04]  /*849f0*/  STL [R1+0x4718], R29 ;  /* 0x0047181d01007387 */ /* 0x000fe80000100800 */
        /* <DEDUP_REMOVED lines=21> */
[----:B---3--:R-:W-:Y:S03]  /*84b50*/  HMMA.1688.F32.TF32 R4, R96, R58, R236 ;  /* 0x0000003a6004723c */ /* 0x008fe600000810ec */
[----:B------:R-:W3:Y:S04]  /*84b60*/  LDL.LU R236, [R1+0x4e0] ;  /* 0x0004e00001ec7983 */ /* 0x000ee80000300800 */
[----:B------:R-:W3:Y:S04]  /*84b70*/  LDL.LU R237, [R1+0x4e4] ;  /* 0x0004e40001ed7983 */ /* 0x000ee80000300800 */
[----:B------:R-:W3:Y:S04]  /*84b80*/  LDL.LU R238, [R1+0x4e8] ;  /* 0x0004e80001ee7983 */ /* 0x000ee80000300800 */
[----:B------:R-:W3:Y:S09]  /*84b90*/  LDL.LU R239, [R1+0x4ec] ;  /* 0x0004ec0001ef7983 */ /* 0x000ef20000300800 */
[----:B------:R-:W-:Y:S01]  /*84ba0*/  IMAD.MOV.U32 R24, RZ, RZ, R4 ;  /* 0x000000ffff187224 */ /* 0x000fe200078e0004 */
[----:B------:R-:W-:Y:S01]  /*84bb0*/  MOV R25, R6 ;  /* 0x0000000600197202 */ /* 0x000fe20000000f00 */
[----:B------:R-:W-:-:S02]  /*84bc0*/  IMAD.MOV.U32 R27, RZ, RZ, R5 ;  /* 0x000000ffff1b7224 */ /* 0x000fc400078e0005 */
[----:B------:R-:W-:Y:S02]  /*84bd0*/  IMAD.MOV.U32 R26, RZ, RZ, R7 ;  /* 0x000000ffff1a7224 */ /* 0x000fe400078e0007 */
[C---:B----4-:R-:W-:Y:S03]  /*84be0*/  HMMA.1688.F32.TF32 R4, R96.reuse, R38, R212 ;  /* 0x000000266004723c */ /* 0x050fe600000810d4 */
[----:B------:R1:W-:Y:S11]  /*84bf0*/  STL [R1+0x4734], R26 ;  /* 0x0047341a01007387 */ /* 0x0003f60000100800 */
[----:B------:R-:W-:Y:S10]  /*84c00*/  @!UPT UIADD3 URZ, URZ, URZ, URZ ;  /* 0x0000003f3f3ff290 */ /* 0x000ff4000fffe03f */
[----:B------:R-:W-:Y:S02]  /*84c10*/  IMAD.MOV.U32 R31, RZ, RZ, R4 ;  /* 0x000000ffff1f7224 */ /* 0x000fe400078e0004 */
[----:B------:R-:W-:Y:S02]  /*84c20*/  IMAD.MOV.U32 R30, RZ, RZ, R5 ;  /* 0x000000ffff1e7224 */ /* 0x000fe400078e0005 */
[----:B------:R-:W-:Y:S02]  /*84c30*/  IMAD.MOV.U32 R28, RZ, RZ, R6 ;  /* 0x000000ffff1c7224 */ /* 0x000fe400078e0006 */
[----:B------:R-:W-:Y:S01]  /*84c40*/  IMAD.MOV.U32 R29, RZ, RZ, R7 ;  /* 0x000000ffff1d7224 */ /* 0x000fe200078e0007 */
[----:B------:R4:W-:Y:S04]  /*84c50*/  STL [R1+0x4730], R25 ;  /* 0x0047301901007387 */ /* 0x0009e80000100800 */
[----:B------:R1:W-:Y:S04]  /*84c60*/  STL [R1+0x472c], R27 ;  /* 0x00472c1b01007387 */ /* 0x0003e80000100800 */
[----:B------:R1:W-:Y:S04]  /*84c70*/  STL [R1+0x4728], R24 ;  /* 0x0047281801007387 */ /* 0x0003e80000100800 */
[----:B------:R1:W-:Y:S04]  /*84c80*/  STL [R1+0x4744], R29 ;  /* 0x0047441d01007387 */ /* 0x0003e80000100800 */
[----:B------:R-:W-:Y:S04]  /*84c90*/  STL [R1+0x4740], R28 ;  /* 0x0047401c01007387 */ /* 0x000fe80000100800 */
[----:B------:R1:W-:Y:S04]  /*84ca0*/  STL [R1+0x473c], R31 ;  /* 0x00473c1f01007387 */ /* 0x0003e80000100800 */
[----:B------:R1:W-:Y:S01]  /*84cb0*/  STL [R1+0x4738], R30 ;  /* 0x0047381e01007387 */ /* 0x0003e20000100800 */
[C---:B--2---:R-:W-:Y:S11]  /*84cc0*/  HMMA.1688.F32.TF32 R4, R96.reuse, R42, R68 ;  /* 0x0000002a6004723c */ /* 0x044ff60000081044 */
[----:B------:R-:W-:Y:S11]  /*84cd0*/  @!UPT UIADD3 URZ, URZ, URZ, URZ ;  /* 0x0000003f3f3ff290 */ /* 0x000ff6000fffe03f */
[----:B------:R-:W-:Y:S02]  /*84ce0*/  @!UPT UIADD3 URZ, URZ, URZ, URZ ;  /* 0x0000003f3f3ff290 */ /* 0x000fe4000fffe03f */
[----:B-1----:R-:W-:Y:S01]  /*84cf0*/  MOV R26, R4 ;  /* 0x00000004001a7202 */ /* 0x002fe20000000f00 */
[----:B----4-:R-:W-:Y:S02]  /*84d00*/  IMAD.MOV.U32 R25, RZ, RZ, R5 ;  /* 0x000000ffff197224 */ /* 0x010fe400078e0005 */
[----:B------:R-:W-:Y:S02]  /*84d10*/  IMAD.MOV.U32 R27, RZ, RZ, R6 ;  /* 0x000000ffff1b7224 */ /* 0x000fe400078e0006 */
[----:B------:R-:W-:Y:S02]  /*84d20*/  IMAD.MOV.U32 R24, RZ, RZ, R7 ;  /* 0x000000ffff187224 */ /* 0x000fe400078e0007 */
[C---:B------:R-:W-:Y:S01]  /*84d30*/  HMMA.1688.F32.TF32 R4, R96.reuse, R46, R240 ;  /* 0x0000002e6004723c */ /* 0x040fe200000810f0 */
[----:B------:R-:W-:Y:S11]  /*84d40*/  STL.64 [R1+0x4800], R26 ;  /* 0x0048001a01007387 */ /* 0x000ff60000100a00 */
[----:B------:R-:W-:Y:S11]  /*84d50*/  @!UPT UIADD3 URZ, URZ, URZ, URZ ;  /* 0x0000003f3f3ff290 */ /* 0x000ff6000fffe03f */
[----:B------:R-:W-:Y:S01]  /*84d60*/  @!UPT UIADD3 URZ, URZ, URZ, URZ ;  /* 0x0000003f3f3ff290 */ /* 0x000fe2000fffe03f */
[----:B------:R-:W-:Y:S01]  /*84d70*/  IMAD.MOV.U32 R29, RZ, RZ, R4 ;  /* 0x000000ffff1d7224 */ /* 0x000fe200078e0004 */
[----:B------:R-:W-:Y:S01]  /*84d80*/  MOV R31, R6 ;  /* 0x00000006001f7202 */ /* 0x000fe20000000f00 */
[----:B------:R-:W-:Y:S02]  /*84d90*/  IMAD.MOV.U32 R28, RZ, RZ, R5 ;  /* 0x000000ffff1c7224 */ /* 0x000fe400078e0005 */
[----:B------:R-:W-:Y:S02]  /*84da0*/  IMAD.MOV.U32 R30, RZ, RZ, R7 ;  /* 0x000000ffff1e7224 */ /* 0x000fe400078e0007 */
[C---:B------:R-:W-:Y:S08]  /*84db0*/  HMMA.1688.F32.TF32 R4, R96.reuse, R50, R188 ;  /* 0x000000326004723c */ /* 0x040ff000000810bc */
[----:B------:R-:W-:Y:S01]  /*84dc0*/  HMMA.1688.F32.TF32 R96, R96, R74, R184 ;  /* 0x0000004a6060723c */ /* 0x000fe200000810b8 */
[----:B------:R-:W-:Y:S04]  /*84dd0*/  STL.64 [R1+0x47f8], R24 ;  /* 0x0047f81801007387 */ /* 0x000fe80000100a00 */
[----:B------:R-:W-:Y:S04]  /*84de0*/  STL.64 [R1+0x4810], R30 ;  /* 0x0048101e01007387 */ /* 0x000fe80000100a00 */
[----:B------:R-:W-:Y:S11]  /*84df0*/  STL.64 [R1+0x4808], R28 ;  /* 0x0048081c01007387 */ /* 0x000ff60000100a00 */
[----:B------:R-:W-:Y:S03]  /*84e00*/  @!UPT UIADD3 URZ, URZ, URZ, URZ ;  /* 0x0000003f3f3ff290 */ /* 0x000fe6000fffe03f */
[----:B------:R-:W-:Y:S04]  /*84e10*/  STL.64 [R1+0x4680], R98 ;  /* 0x0046806201007387 */ /* 0x000fe80000100a00 */
[----:B------:R-:W-:Y:S04]  /*84e20*/  STL.64 [R1+0x460], R4 ;  /* 0x0004600401007387 */ /* 0x000fe80000100a00 */
[----:B------:R1:W-:Y:S04]  /*84e30*/  STL.64 [R1+0x468], R6 ;  /* 0x0004680601007387 */ /* 0x0003e80000100a00 */
        /* <DEDUP_REMOVED lines=41> */
[C---:B---3--:R-:W-:Y:S03]  /*850d0*/  HMMA.1688.F32.TF32 R100, R160.reuse, R34, R236 ;  /* 0x00000022a064723c */ /* 0x048fe600000810ec */
[----:B------:R-:W3:Y:S04]  /*850e0*/  LDL.LU R236, [R1+0x6a0] ;  /* 0x0006a00001ec7983 */ /* 0x000ee80000300800 */
[----:B------:R-:W3:Y:S04]  /*850f0*/  LDL.LU R237, [R1+0x6a4] ;  /* 0x0006a40001ed7983 */ /* 0x000ee80000300800 */
[----:B------:R-:W3:Y:S04]  /*85100*/  LDL.LU R238, [R1+0x6a8] ;  /* 0x0006a80001ee7983 */ /* 0x000ee80000300800 */
[----:B------:R-:W3:Y:S08]  /*85110*/  LDL.LU R239, [R1+0x6ac] ;  /* 0x0006ac0001ef7983 */ /* 0x000ef00000300800 */
[----:B------:R-:W-:Y:S04]  /*85120*/  STL.64 [R1+0x4690], R102 ;  /* 0x0046906601007387 */ /* 0x000fe80000100a00 */
[----:B------:R-:W-:Y:S01]  /*85130*/  STL.64 [R1+0x4688], R100 ;  /* 0x0046886401007387 */ /* 0x000fe20000100a00 */
[C---:B----4-:R-:W-:Y:S08]  /*85140*/  HMMA.1688.F32.TF32 R124, R160.reuse, R82, R212 ;  /* 0x00000052a07c723c */ /* 0x050ff000000810d4 */
[C---:B--2---:R-:W-:Y:S08]  /*85150*/  HMMA.1688.F32.TF32 R108, R160.reuse, R218, R108 ;  /* 0x000000daa06c723c */ /* 0x044ff0000008106c */
[C---:B------:R-:W-:Y:S08]  /*85160*/  HMMA.1688.F32.TF32 R104, R160.reuse, R54, R116 ;  /* 0x00000036a068723c */ /* 0x040ff00000081074 */
[C---:B------:R-:W-:Y:S08]  /*85170*/  HMMA.1688.F32.TF32 R112, R160.reuse, R94, R112 ;  /* 0x0000005ea070723c */ /* 0x040ff00000081070 */
[C---:B------:R-:W-:Y:S07]  /*85180*/  HMMA.1688.F32.TF32 R116, R160.reuse, R90, R144 ;  /* 0x0000005aa074723c */ /* 0x040fee0000081090 */
[----:B------:R-:W-:Y:S01]  /*85190*/  STL.64 [R1+0x46b0], R106 ;  /* 0x0046b06a01007387 */ /* 0x000fe20000100a00 */
[C---:B------:R-:W-:Y:S03]  /*851a0*/  HMMA.1688.F32.TF32 R120, R160.reuse, R86, R140 ;  /* 0x00000056a078723c */ /* 0x040fe6000008108c */
[----:B------:R-:W-:Y:S05]  /*851b0*/  STL.64 [R1+0x46a8], R104 ;  /* 0x0046a86801007387 */ /* 0x000fea0000100a00 */
[C---:B------:R-:W-:Y:S08]  /*851c0*/  HMMA.1688.F32.TF32 R140, R160.reuse, R58, R184 ;  /* 0x0000003aa08c723c */ /* 0x040ff000000810b8 */
[C---:B------:R-:W-:Y:S01]  /*851d0*/  HMMA.1688.F32.TF32 R128, R160.reuse, R78, R68 ;  /* 0x0000004ea080723c */ /* 0x040fe20000081044 */
[----:B------:R-:W-:Y:S07]  /*851e0*/  STL.64 [R1+0x46c0], R110 ;  /* 0x0046c06e01007387 */ /* 0x000fee0000100a00 */
[C---:B------:R-:W-:Y:S01]  /*851f0*/  HMMA.1688.F32.TF32 R132, R160.reuse, R66, R240 ;  /* 0x00000042a084723c */ /* 0x040fe200000810f0 */
[----:B------:R-:W-:Y:S04]  /*85200*/  STL.64 [R1+0x46b8], R108 ;  /* 0x0046b86c01007387 */ /* 0x000fe80000100a00 */
[----:B------:R-:W-:Y:S03]  /*85210*/  STL.64 [R1+0x46d0], R114 ;  /* 0x0046d07201007387 */ /* 0x000fe60000100a00 */
        /* <DEDUP_REMOVED lines=16> */
[C---:B---3--:R-:W-:Y:S03]  /*85320*/  HMMA.1688.F32.TF32 R144, R160.reuse, R38, R236 ;  /* 0x00000026a090723c */ /* 0x048fe600000810ec */
        /* <DEDUP_REMOVED lines=36> */
[----:B------:R-:W-:Y:S04]  /*85570*/  STL.64 [R1+0x4880], R146 ;  /* 0x0048809201007387 */ /* 0x000fe80000100a00 */
[----:B------:R-:W-:Y:S01]  /*85580*/  STL.64 [R1+0x4878], R144 ;  /* 0x0048789001007387 */ /* 0x000fe20000100a00 */
[C---:B---3--:R-:W-:Y:S03]  /*85590*/  HMMA.1688.F32.TF32 R148, R160.reuse, R42, R236 ;  /* 0x0000002aa094723c */ /* 0x048fe600000810ec */
[----:B------:R-:W3:Y:S04]  /*855a0*/  LDL.LU R236, [R1+0x740] ;  /* 0x0007400001ec7983 */ /* 0x000ee80000300800 */
[----:B------:R-:W3:Y:S04]  /*855b0*/  LDL.LU R237, [R1+0x744] ;  /* 0x0007440001ed7983 */ /* 0x000ee80000300800 */
[----:B------:R-:W3:Y:S04]  /*855c0*/  LDL.LU R238, [R1+0x748] ;  /* 0x0007480001ee7983 */ /* 0x000ee80000300800 */
[----:B------:R-:W3:Y:S01]  /*855d0*/  LDL.LU R239, [R1+0x74c] ;  /* 0x00074c0001ef7983 */ /* 0x000ee20000300800 */
[C---:B----4-:R-:W-:Y:S07]  /*855e0*/  HMMA.1688.F32.TF32 R152, R160.reuse, R46, R188 ;  /* 0x0000002ea098723c */ /* 0x050fee00000810bc */
[----:B------:R-:W-:Y:S04]  /*855f0*/  STL.64 [R1+0x4890], R150 ;  /* 0x0048909601007387 */ /* 0x000fe80000100a00 */
[----:B------:R-:W-:Y:S04]  /*85600*/  STL.64 [R1+0x4888], R148 ;  /* 0x0048889401007387 */ /* 0x000fe80000100a00 */
[----:B------:R-:W4:Y:S04]  /*85610*/  LDL.LU R188, [R1+0x750] ;  /* 0x0007500001bc7983 */ /* 0x000f280000300800 */
[----:B------:R-:W4:Y:S04]  /*85620*/  LDL.LU R189, [R1+0x754] ;  /* 0x0007540001bd7983 */ /* 0x000f280000300800 */
[----:B------:R-:W4:Y:S04]  /*85630*/  LDL.LU R190, [R1+0x758] ;  /* 0x0007580001be7983 */ /* 0x000f280000300800 */
[----:B------:R-:W4:Y:S04]  /*85640*/  LDL.LU R191, [R1+0x75c] ;  /* 0x00075c0001bf7983 */ /* 0x000f280000300800 */
[----:B------:R-:W-:Y:S01]  /*85650*/  STL.64 [R1+0x48a0], R154 ;  /* 0x0048a09a01007387 */ /* 0x000fe20000100a00 */
[----:B--2---:R-:W-:Y:S03]  /*85660*/  HMMA.1688.F32.TF32 R156, R160, R50, R240 ;  /* 0x00000032a09c723c */ /* 0x004fe600000810f0 */
[----:B------:R-:W-:Y:S04]  /*85670*/  STL.64 [R1+0x4898], R152 ;  /* 0x0048989801007387 */ /* 0x000fe80000100a00 */
[----:B------:R-:W2:Y:S04]  /*85680*/  LDL.LU R240, [R1+0x760] ;  /* 0x0007600001f07983 */ /* 0x000ea80000300800 */
[----:B------:R-:W2:Y:S04]  /*85690*/  LDL.LU R241, [R1+0x764] ;  /* 0x0007640001f17983 */ /* 0x000ea80000300800 */
[----:B------:R-:W2:Y:S04]  /*856a0*/  LDL.LU R242, [R1+0x768] ;  /* 0x0007680001f27983 */ /* 0x000ea80000300800 */
[----:B------:R-:W2:Y:S01]  /*856b0*/  LDL.LU R243, [R1+0x76c] ;  /* 0x00076c0001f37983 */ /* 0x000ea20000300800 */
[C---:B------:R-:W-:Y:S03]  /*856c0*/  HMMA.1688.F32.TF32 R180, R200.reuse, R90, R184 ;  /* 0x0000005ac8b4723c */ /* 0x040fe600000810b8 */
[----:B------:R-:W-:Y:S04]  /*856d0*/  STL.64 [R1+0x48b8], R158 ;  /* 0x0048b89e01007387 */ /* 0x000fe80000100a00 */
[----:B------:R-:W-:Y:S11]  /*856e0*/  STL.64 [R1+0x48b0], R156 ;  /* 0x0048b09c01007387 */ /* 0x000ff60000100a00 */
[----:B------:R-:W-:Y:S05]  /*856f0*/  @!UPT UIADD3 URZ, URZ, URZ, URZ ;  /* 0x0000003f3f3ff290 */ /* 0x000fea000fffe03f */
[----:B------:R-:W-:Y:S04]  /*85700*/  STL [R1+0x45dc], R180 ;  /* 0x0045dcb401007387 */ /* 0x000fe80000100800 */
[----:B------:R-:W-:Y:S04]  /*85710*/  STL [R1+0x45d8], R181 ;  /* 0x0045d8b501007387 */ /* 0x000fe80000100800 */
[----:B------:R-:W-:Y:S04]  /*85720*/  STL [R1+0x45d4], R182 ;  /* 0x0045d4b601007387 */ /* 0x000fe80000100800 */
[----:B------:R-:W-:Y:S01]  /*85730*/  STL [R1+0x45d0], R183 ;  /* 0x0045d0b701007387 */ /* 0x000fe20000100800 */
[C---:B------:R-:W-:Y:S08]  /*85740*/  HMMA.1688.F32.TF32 R164, R200.reuse, R34, R208 ;  /* 0x00000022c8a4723c */ /* 0x040ff000000810d0 */
[C---:B------:R-:W-:Y:S08]  /*85750*/  HMMA.1688.F32.TF32 R172, R200.reuse, R218, R212 ;  /* 0x000000dac8ac723c */ /* 0x040ff000000810d4 */
[C---:B------:R-:W-:Y:S08]  /*85760*/  HMMA.1688.F32.TF32 R176, R200.reuse, R94, R68 ;  /* 0x0000005ec8b0723c */ /* 0x040ff00000081044 */
[C---:B---3--:R-:W-:Y:S01]  /*85770*/  HMMA.1688.F32.TF32 R184, R200.reuse, R86, R236 ;  /* 0x00000056c8b8723c */ /* 0x048fe200000810ec */
[----:B------:R-:W3:Y:S04]  /*85780*/  LDL.LU R236, [R1+0x770] ;  /* 0x0007700001ec7983 */ /* 0x000ee80000300800 */
[----:B------:R-:W3:Y:S04]  /*85790*/  LDL.LU R237, [R1+0x774] ;  /* 0x0007740001ed7983 */ /* 0x000ee80000300800 */
[----:B------:R-:W3:Y:S04]  /*857a0*/  LDL.LU R238, [R1+0x778] ;  /* 0x0007780001ee7983 */ /* 0x000ee80000300800 */
[----:B------:R-:W3:Y:S01]  /*857b0*/  LDL.LU R239, [R1+0x77c] ;  /* 0x00077c0001ef7983 */ /* 0x000ee20000300800 */
[C---:B----4-:R-:W-:Y:S09]  /*857c0*/  HMMA.1688.F32.TF32 R188, R200.reuse, R82, R188 ;  /* 0x00000052c8bc723c */ /* 0x050ff200000810bc */
        /* <DEDUP_REMOVED lines=23> */
[----:B------:R-:W4:Y:S01]  /*85940*/  LDL.LU R211, [R1+0x7cc] ;  /* 0x0007cc0001d37983 */ /* 0x000f220000300800 */
[C---:B--2---:R-:W-:Y:S03]  /*85950*/  HMMA.1688.F32.TF32 R192, R200.reuse, R78, R240 ;  /* 0x0000004ec8c0723c */ /* 0x044fe600000810f0 */
[----:B------:R-:W2:Y:S04]  /*85960*/  LDL.LU R212, [R1+0x7b0] ;  /* 0x0007b00001d47983 */ /* 0x000ea80000300800 */
[----:B------:R-:W2:Y:S04]  /*85970*/  LDL.LU R213, [R1+0x7b4] ;  /* 0x0007b40001d57983 */ /* 0x000ea80000300800 */
[----:B------:R-:W2:Y:S04]  /*85980*/  LDL.LU R214, [R1+0x7b8] ;  /* 0x0007b80001d67983 */ /* 0x000ea80000300800 */
[----:B------:R-:W2:Y:S08]  /*85990*/  LDL.LU R215, [R1+0x7bc] ;  /* 0x0007bc0001d77983 */ /* 0x000eb00000300800 */
[----:B------:R-:W-:Y:S04]  /*859a0*/  STL [R1+0x4600], R192 ;  /* 0x004600c001007387 */ /* 0x000fe80000100800 */
[----:B------:R-:W-:Y:S04]  /*859b0*/  STL [R1+0x45fc], R193 ;  /* 0x0045fcc101007387 */ /* 0x000fe80000100800 */
[----:B------:R-:W-:Y:S04]  /*859c0*/  STL [R1+0x45c8], R194 ;  /* 0x0045c8c201007387 */ /* 0x000fe80000100800 */
[----:B------:R-:W-:Y:S04]  /*859d0*/  STL [R1+0x45c4], R195 ;  /* 0x0045c4c301007387 */ /* 0x000fe80000100800 */
        /* <DEDUP_REMOVED lines=9> */
[----:B------:R-:W-:Y:S04]  /*85a70*/  LDS R236, [R247+0x8a280] ;  /* 0x08a28000f7ec7984 */ /* 0x000fe80000000800 */
[----:B------:R-:W-:Y:S01]  /*85a80*/  LDS R238, [R247+0x8b280] ;  /* 0x08b28000f7ee7984 */ /* 0x000fe20000000800 */
[----:B------:R-:W-:Y:S03]  /*85a90*/  HMMA.1688.F32.TF32 R160, R160, R74, R168 ;  /* 0x0000004aa0a0723c */ /* 0x000fe600000810a8 */
[----:B------:R-:W-:Y:S04]  /*85aa0*/  LDS R237, [R0+0x8a280] ;  /* 0x08a2800000ed7984 */ /* 0x000fe80000000800 */
[----:B------:R-:W-:Y:S08]  /*85ab0*/  LDS R239, [R0+0x8b280] ;  /* 0x08b2800000ef7984 */ /* 0x000ff00000000800 */
[----:B------:R3:W-:Y:S04]  /*85ac0*/  STL [R1+0x460c], R196 ;  /* 0x00460cc401007387 */ /* 0x0007e80000100800 */
[----:B------:R-:W-:Y:S04]  /*85ad0*/  STL [R1+0x4608], R197 ;  /* 0x004608c501007387 */ /* 0x000fe80000100800 */
[----:B------:R-:W-:Y:S04]  /*85ae0*/  STL [R1+0x4604], R198 ;  /* 0x004604c601007387 */ /* 0x000fe80000100800 */
[----:B------:R-:W-:Y:S01]  /*85af0*/  STL [R1+0x45c0], R199 ;  /* 0x0045c0c701007387 */ /* 0x000fe20000100800 */
[C---:B----4-:R-:W-:Y:S08]  /*85b00*/  HMMA.1688.F32.TF32 R8, R200.reuse, R62, R228 ;  /* 0x0000003ec808723c */ /* 0x050ff000000810e4 */
[C---:B-1----:R-:W-:Y:S11]  /*85b10*/  HMMA.1688.F32.TF32 R4, R200.reuse, R58, R232 ;  /* 0x0000003ac804723c */ /* 0x042ff600000810e8 */
[----:B------:R-:W-:Y:S04]  /*85b20*/  @!UPT UIADD3 URZ, URZ, URZ, URZ ;  /* 0x0000003f3f3ff290 */ /* 0x000fe8000fffe03f */
[----:B------:R-:W-:Y:S04]  /*85b30*/  STL.64 [R1+0x450], R8 ;  /* 0x0004500801007387 */ /* 0x000fe80000100a00 */
[----:B------:R1:W-:Y:S04]  /*85b40*/  STL.64 [R1+0x458], R10 ;  /* 0x0004580a01007387 */ /* 0x0003e80000100a00 */
[----:B------:R-:W-:Y:S01]  /*85b50*/  STL.64 [R1+0x440], R4 ;  /* 0x0004400401007387 */ /* 0x000fe20000100a00 */
[----:B---3--:R-:W-:Y:S01]  /*85b60*/  IMAD.MOV.U32 R196, RZ, RZ, R7 ;  /* 0x000000ffffc47224 */ /* 0x008fe200078e0007 */
[C---:B-1----:R-:W-:Y:S02]  /*85b70*/  HMMA.1688.F32.TF32 R8, R200.reuse, R38, R248 ;  /* 0x00000026c808723c */ /* 0x042fe400000810f8 */
[----:B------:R1:W-:Y:S06]  /*85b80*/  STL [R1+0x448], R6 ;  /* 0x0004480601007387 */ /* 0x0003ec0000100800 */
[----:B-1----:R-:W-:Y:S01]  /*85b90*/  HMMA.1688.F32.TF32 R4, R200, R42, R208 ;  /* 0x0000002ac804723c */ /* 0x002fe200000810d0 */
[----:B------:R1:W-:Y:S11]  /*85ba0*/  STL [R1+0x4610], R196 ;  /* 0x004610c401007387 */ /* 0x0003f60000100800 */
[----:B------:R-:W-:Y:S11]  /*85bb0*/  @!UPT UIADD3 URZ, URZ, URZ, URZ ;  /* 0x0000003f3f3ff290 */ /* 0x000ff6000fffe03f */
[----:B------:R-:W-:Y:S01]  /*85bc0*/  STL.64 [R1+0x420], R4 ;  /* 0x0004200401007387 */ /* 0x000fe20000100a00 */
[----:B-1----:R-:W-:-:S03]  /*85bd0*/  IMAD.MOV.U32 R196, RZ, RZ, R7 ;  /* 0x000000ffffc47224 */ /* 0x002fc600078e0007 */
[----:B------:R-:W-:Y:S04]  /*85be0*/  STL.64 [R1+0x430], R8 ;  /* 0x0004300801007387 */ /* 0x000fe80000100a00 */
[----:B------:R-:W-:Y:S04]  /*85bf0*/  STL.64 [R1+0x438], R10 ;  /* 0x0004380a01007387 */ /* 0x000fe80000100a00 */
[----:B------:R2:W-:Y:S04]  /*85c00*/  STL [R1+0x428], R6 ;  /* 0x0004280601007387 */ /* 0x0005e80000100800 */
[----:B------:R-:W3:Y:S04]  /*85c10*/  LDL.LU R248, [R1+0x8f0] ;  /* 0x0008f00001f87983 */ /* 0x000ee80000300800 */
[----:B------:R-:W3:Y:S01]  /*85c20*/  LDL.LU R249, [R1+0x8f4] ;  /* 0x0008f40001f97983 */ /* 0x000ee20000300800 */
[----:B--2---:R-:W-:Y:S03]  /*85c30*/  HMMA.1688.F32.TF32 R4, R200, R46, R212 ;  /* 0x0000002ec804723c */ /* 0x004fe600000810d4 */
[----:B------:R-:W3:Y:S04]  /*85c40*/  LDL.LU R250, [R1+0x8f8] ;  /* 0x0008f80001fa7983 */ /* 0x000ee80000300800 */
[----:B------:R-:W3:Y:S04]  /*85c50*/  LDL.LU R251, [R1+0x8fc] ;  /* 0x0008fc0001fb7983 */ /* 0x000ee80000300800 */
[----:B------:R1:W-:Y:S04]  /*85c60*/  STL [R1+0x4614], R196 ;  /* 0x004614c401007387 */ /* 0x0003e80000100800 */
[----:B------:R-:W2:Y:S04]  /*85c70*/  LDL.LU R208, [R1+0x8e0] ;  /* 0x0008e00001d07983 */ /* 0x000ea80000300800 */
[----:B------:R-:W2:Y:S04]  /*85c80*/  LDL.LU R209, [R1+0x8e4] ;  /* 0x0008e40001d17983 */ /* 0x000ea80000300800 */
[----:B------:R-:W2:Y:S01]  /*85c90*/  LDL.LU R210, [R1+0x8e8] ;  /* 0x0008e80001d27983 */ /* 0x000ea20000300800 */
[----:B------:R-:W-:Y:S01]  /*85ca0*/  IMAD.MOV.U32 R197, RZ, RZ, R4 ;  /* 0x000000ffffc57224 */ /* 0x000fe200078e0004 */
[----:B------:R-:W-:Y:S01]  /*85cb0*/  MOV R192, R6 ;  /* 0x0000000600c07202 */ /* 0x000fe20000000f00 */
[----:B------:R-:W-:Y:S01]  /*85cc0*/  IMAD.MOV.U32 R198, RZ, RZ, R5 ;  /* 0x000000ffffc67224 */ /* 0x000fe200078e0005 */
[----:B------:R-:W2:Y:S01]  /*85cd0*/  LDL.LU R211, [R1+0x8ec] ;  /* 0x0008ec0001d37983 */ /* 0x000ea20000300800 */
[----:B------:R-:W-:-:S02]  /*85ce0*/  IMAD.MOV.U32 R193, RZ, RZ, R7 ;  /* 0x000000ffffc17224 */ /* 0x000fc400078e0007 */
[C---:B------:R-:W-:Y:S01]  /*85cf0*/  HMMA.1688.F32.TF32 R4, R200.reuse, R50, R68 ;  /* 0x00000032c804723c */ /* 0x040fe20000081044 */
[----:B------:R-:W-:Y:S04]  /*85d00*/  LDS R68, [R252+0x8a300] ;  /* 0x08a30000fc447984 */ /* 0x000fe80000000800 */
[----:B------:R-:W-:Y:S04]  /*85d10*/  STL [R1+0x4624], R193 ;  /* 0x004624c101007387 */ /* 0x000fe80000100800 */
[----:B------:R-:W-:Y:S04]  /*85d20*/  STL [R1+0x4620], R192 ;  /* 0x004620c001007387 */ /* 0x000fe80000100800 */
[----:B------:R-:W-:Y:S04]  /*85d30*/  STL [R1+0x461c], R198 ;  /* 0x00461cc601007387 */ /* 0x000fe80000100800 */
[----:B------:R-:W-:Y:S01]  /*85d40*/  STL [R1+0x4618], R197 ;  /* 0x004618c501007387 */ /* 0x000fe20000100800 */
[C---:B------:R-:W-:Y:S03]  /*85d50*/  HMMA.1688.F32.TF32 R168, R200.reuse, R54, R204 ;  /* 0x00000036c8a8723c */ /* 0x040fe600000810cc */
[----:B------:R-:W-:Y:S03]  /*85d60*/  LDS R204, [R252+0x8a280] ;  /* 0x08a28000fccc7984 */ /* 0x000fe60000000800 */
[----:B-1----:R-:W-:Y:S01]  /*85d70*/  IMAD.MOV.U32 R196, RZ, RZ, R5 ;  /* 0x000000ffffc47224 */ /* 0x002fe200078e0005 */
[----:B------:R-:W-:Y:S04]  /*85d80*/  STL [R1+0x400], R4 ;  /* 0x0004000401007387 */ /* 0x000fe80000100800 */
[----:B------:R-:W-:Y:S04]  /*85d90*/  STL.64 [R1+0x408], R6 ;  /* 0x0004080601007387 */ /* 0x000fe80000100a00 */
[----:B------:R-:W-:Y:S04]  /*85da0*/  STL [R1+0x4628], R196 ;  /* 0x004628c401007387 */ /* 0x000fe80000100800 */
        /* <DEDUP_REMOVED lines=9> */
[----:B------:R-:W-:Y:S04]  /*85e40*/  LDS R206, [R252+0x8b280] ;  /* 0x08b28000fcce7984 */ /* 0x000fe80000000800 */
[----:B------:R-:W-:Y:S04]  /*85e50*/  LDS R205, [R3+0x8a280] ;  /* 0x08a2800003cd7984 */ /* 0x000fe80000000800 */
[----:B------:R-:W3:Y:S04]  /*85e60*/  LDS R207, [R3+0x8b280] ;  /* 0x08b2800003cf7984 */ /* 0x000ee80000000800 */
[----:B------:R1:W-:Y:S04]  /*85e70*/  STL [R1+0x4634], R200 ;  /* 0x004634c801007387 */ /* 0x0003e80000100800 */
[----:B------:R1:W-:Y:S04]  /*85e80*/  STL [R1+0x4630], R201 ;  /* 0x004630c901007387 */ /* 0x0003e80000100800 */
[----:B------:R1:W-:Y:S04]  /*85e90*/  STL [R1+0x462c], R202 ;  /* 0x00462cca01007387 */ /* 0x0003e80000100800 */
[----:B------:R-:W-:Y:S04]  /*85ea0*/  STL [R1+0x45bc], R203 ;  /* 0x0045bccb01007387 */ /* 0x000fe80000100800 */
[----:B------:R-:W-:Y:S04]  /*85eb0*/  LDS R70, [R252+0x8b300] ;  /* 0x08b30000fc467984 */ /* 0x000fe80000000800 */
[----:B------:R-:W-:Y:S04]  /*85ec0*/  LDS R69, [R3+0x8a300] ;  /* 0x08a3000003457984 */ /* 0x000fe80000000800 */
[----:B------:R-:W1:Y:S01]  /*85ed0*/  LDS R71, [R3+0x8b300] ;  /* 0x08b3000003477984 */ /* 0x000e620000000800 */
[C---:B---3--:R-:W-:Y:S11]  /*85ee0*/  HMMA.1688.F32.TF32 R4, R204.reuse, R34, R248 ;  /* 0x00000022cc04723c */ /* 0x048ff600000810f8 */
[----:B------:R-:W-:Y:S11]  /*85ef0*/  @!UPT UIADD3 URZ, URZ, URZ, URZ ;  /* 0x0000003f3f3ff290 */ /* 0x000ff6000fffe03f */
[----:B------:R-:W-:Y:S02]  /*85f00*/  @!UPT UIADD3 URZ, URZ, URZ, URZ ;  /* 0x0000003f3f3ff290 */ /* 0x000fe4000fffe03f */
[----:B------:R-:W-:Y:S01]  /*85f10*/  IMAD.MOV.U32 R188, RZ, RZ, R4 ;  /* 0x000000ffffbc7224 */ /* 0x000fe200078e0004 */
[----:B------:R-:W-:Y:S01]  /*85f20*/  MOV R191, R7 ;  /* 0x0000000700bf7202 */ /* 0x000fe20000000f00 */
[----:B------:R-:W-:Y:S02]  /*85f30*/  IMAD.MOV.U32 R189, RZ, RZ, R5 ;  /* 0x000000ffffbd7224 */ /* 0x000fe400078e0005 */
[----:B------:R-:W-:Y:S02]  /*85f40*/  IMAD.MOV.U32 R190, RZ, RZ, R6 ;  /* 0x000000ffffbe7224 */ /* 0x000fe400078e0006 */
[C---:B--2---:R-:W-:Y:S01]  /*85f50*/  HMMA.1688.F32.TF32 R4, R204.reuse, R54, R208 ;  /* 0x00000036cc04723c */ /* 0x044fe200000810d0 */
[----:B------:R-:W-:Y:S11]  /*85f60*/  STL [R1+0x4644], R191 ;  /* 0x004644bf01007387 */ /* 0x000ff60000100800 */
[----:B------:R-:W-:Y:S11]  /*85f70*/  @!UPT UIADD3 URZ, URZ, URZ, URZ ;  /* 0x0000003f3f3ff290 */ /* 0x000ff6000fffe03f */
[----:B------:R-:W-:Y:S01]  /*85f80*/  @!UPT UIADD3 URZ, URZ, URZ, URZ ;  /* 0x0000003f3f3ff290 */ /* 0x000fe2000fffe03f */
[----:B------:R-:W-:Y:S02]  /*85f90*/  IMAD.MOV.U32 R184, RZ, RZ, R4 ;  /* 0x000000ffffb87224 */ /* 0x000fe400078e0004 */
[----:B------:R-:W-:Y:S02]  /*85fa0*/  IMAD.MOV.U32 R185, RZ, RZ, R5 ;  /* 0x000000ffffb97224 */ /* 0x000fe400078e0005 */
[----:B------:R-:W-:Y:S02]  /*85fb0*/  IMAD.MOV.U32 R186, RZ, RZ, R6 ;  /* 0x000000ffffba7224 */ /* 0x000fe400078e0006 */
[----:B------:R-:W-:Y:S02]  /*85fc0*/  IMAD.MOV.U32 R180, RZ, RZ, R7 ;  /* 0x000000ffffb47224 */ /* 0x000fe400078e0007 */
[----:B----4-:R-:W-:Y:S01]  /*85fd0*/  HMMA.1688.F32.TF32 R4, R204, R218, R212 ;  /* 0x000000dacc04723c */ /* 0x010fe200000810d4 */
[----:B------:R-:W-:Y:S04]  /*85fe0*/  STL [R1+0x4640], R190 ;  /* 0x004640be01007387 */ /* 0x000fe80000100800 */
[----:B------:R-:W-:Y:S04]  /*85ff0*/  STL [R1+0x463c], R189 ;  /* 0x00463cbd01007387 */ /* 0x000fe80000100800 */
[----:B------:R-:W-:Y:S04]  /*86000*/  STL [R1+0x4638], R188 ;  /* 0x004638bc01007387 */ /* 0x000fe80000100800 */
[----:B------:R2:W-:Y:S04]  /*86010*/  STL [R1+0x4654], R180 ;  /* 0x004654b401007387 */ /* 0x0005e80000100800 */
[----:B------:R-:W-:Y:S04]  /*86020*/  STL [R1+0x4650], R186 ;  /* 0x004650ba01007387 */ /* 0x000fe80000100800 */
[----:B------:R-:W-:Y:S03]  /*86030*/  STL [R1+0x464c], R185 ;  /* 0x00464cb901007387 */ /* 0x000fe60000100800 */
[----:B------:R-:W-:Y:S01]  /*86040*/  IMAD.MOV.U32 R197, RZ, RZ, R7 ;  /* 0x000000ffffc57224 */ /* 0x000fe200078e0007 */
[----:B------:R-:W-:Y:S01]  /*86050*/  MOV R192, R5 ;  /* 0x0000000500c07202 */ /* 0x000fe20000000f00 */
[----:B------:R-:W-:Y:S01]  /*86060*/  IMAD.MOV.U32 R198, RZ, RZ, R6 ;  /* 0x000000ffffc67224 */ /* 0x000fe200078e0006 */
[----:B------:R3:W-:Y:S01]  /*86070*/  STL [R1+0x4648], R184 ;  /* 0x004648b801007387 */ /* 0x0007e20000100800 */
[----:B------:R-:W-:-:S03]  /*86080*/  IMAD.MOV.U32 R193, RZ, RZ, R4 ;  /* 0x000000ffffc17224 */ /* 0x000fc600078e0004 */
[----:B------:R4:W-:Y:S01]  /*86090*/  STL [R1+0x4664], R197 ;  /* 0x004664c501007387 */ /* 0x0009e20000100800 */
[----:B------:R-:W-:Y:S03]  /*860a0*/  HMMA.1688.F32.TF32 R4, R204, R94, R240 ;  /* 0x0000005ecc04723c */ /* 0x000fe600000810f0 */
[----:B------:R1:W-:Y:S04]  /*860b0*/  STL [R1+0x4660], R198 ;  /* 0x004660c601007387 */ /* 0x0003e80000100800 */
[----:B------:R1:W-:Y:S04]  /*860c0*/  STL [R1+0x465c], R192 ;  /* 0x00465cc001007387 */ /* 0x0003e80000100800 */
[----:B------:R1:W-:Y:S04]  /*860d0*/  STL [R1+0x4658], R193 ;  /* 0x004658c101007387 */ /* 0x0003e80000100800 */
        /* <DEDUP_REMOVED lines=20> */
[----:B-1----:R-:W-:-:S03]  /*86220*/  IMAD.MOV.U32 R200, RZ, RZ, R4 ;  /* 0x000000ffffc87224 */ /* 0x002fc600078e0004 */
[----:B------:R-:W2:Y:S01]  /*86230*/  LDL.LU R248, [R1+0x840] ;  /* 0x0008400001f87983 */ /* 0x000ea20000300800 */
[----:B------:R-:W-:-:S03]  /*86240*/  IMAD.MOV.U32 R201, RZ, RZ, R5 ;  /* 0x000000ffffc97224 */ /* 0x000fc600078e0005 */
[----:B------:R-:W2:Y:S01]  /*86250*/  LDL.LU R249, [R1+0x844] ;  /* 0x0008440001f97983 */ /* 0x000ea20000300800 */
[----:B------:R-:W-:-:S03]  /*86260*/  IMAD.MOV.U32 R202, RZ, RZ, R6 ;  /* 0x000000ffffca7224 */ /* 0x000fc600078e0006 */
[----:B------:R-:W2:Y:S01]  /*86270*/  LDL.LU R250, [R1+0x848] ;  /* 0x0008480001fa7983 */ /* 0x000ea20000300800 */
[----:B------:R-:W-:-:S03]  /*86280*/  MOV R196, R7 ;  /* 0x0000000700c47202 */ /* 0x000fc60000000f00 */
        /* <DEDUP_REMOVED lines=29> */
[----:B---3--:R-:W-:Y:S01]  /*86460*/  MOV R184, R7 ;  /* 0x0000000700b87202 */ /* 0x008fe20000000f00 */
[----:B------:R-:W-:Y:S02]  /*86470*/  IMAD.MOV.U32 R186, RZ, RZ, R5 ;  /* 0x000000ffffba7224 */ /* 0x000fe400078e0005 */
[----:B------:R-:W-:Y:S02]  /*86480*/  IMAD.MOV.U32 R185, RZ, RZ, R6 ;  /* 0x000000ffffb97224 */ /* 0x000fe400078e0006 */
[C---:B------:R-:W-:Y:S11]  /*86490*/  HMMA.1688.F32.TF32 R4, R204.reuse, R78, R220 ;  /* 0x0000004ecc04723c */ /* 0x040ff600000810dc */
[----:B------:R-:W-:Y:S11]  /*864a0*/  @!UPT UIADD3 URZ, URZ, URZ, URZ ;  /* 0x0000003f3f3ff290 */ /* 0x000ff6000fffe03f */
[----:B------:R-:W-:Y:S02]  /*864b0*/  @!UPT UIADD3 URZ, URZ, URZ, URZ ;  /* 0x0000003f3f3ff290 */ /* 0x000fe4000fffe03f */
[----:B----4-:R-:W-:Y:S02]  /*864c0*/  IMAD.MOV.U32 R197, RZ, RZ, R4 ;  /* 0x000000ffffc57224 */ /* 0x010fe400078e0004 */
[----:B------:R-:W-:Y:S02]  /*864d0*/  IMAD.MOV.U32 R198, RZ, RZ, R5 ;  /* 0x000000ffffc67224 */ /* 0x000fe400078e0005 */
[----:B------:R-:W-:Y:S02]  /*864e0*/  IMAD.MOV.U32 R192, RZ, RZ, R6 ;  /* 0x000000ffffc07224 */ /* 0x000fe400078e0006 */
[----:B------:R-:W-:Y:S02]  /*864f0*/  IMAD.MOV.U32 R193, RZ, RZ, R7 ;  /* 0x000000ffffc17224 */ /* 0x000fe400078e0007 */
[C---:B------:R-:W-:Y:S08]  /*86500*/  HMMA.1688.F32.TF32 R4, R204.reuse, R66, R224 ;  /* 0x00000042cc04723c */ /* 0x040ff000000810e0 */
[C---:B------:R-:W-:Y:S11]  /*86510*/  HMMA.1688.F32.TF32 R8, R204.reuse, R86, R8 ;  /* 0x00000056cc08723c */ /* 0x040ff60000081008 */
[----:B------:R-:W-:Y:S05]  /*86520*/  @!UPT UIADD3 URZ, URZ, URZ, URZ ;  /* 0x0000003f3f3ff290 */ /* 0x000fea000fffe03f */
[----:B-1----:R-:W-:Y:S01]  /*86530*/  IMAD.MOV.U32 R196, RZ, RZ, R4 ;  /* 0x000000ffffc47224 */ /* 0x002fe200078e0004 */
[----:B------:R-:W-:Y:S01]  /*86540*/  MOV R202, R5 ;  /* 0x0000000500ca7202 */ /* 0x000fe20000000f00 */
[----:B------:R-:W-:Y:S02]  /*86550*/  IMAD.MOV.U32 R201, RZ, RZ, R6 ;  /* 0x000000ffffc97224 */ /* 0x000fe400078e0006 */
[----:B------:R-:W-:Y:S02]  /*86560*/  IMAD.MOV.U32 R200, RZ, RZ, R7 ;  /* 0x000000ffffc87224 */ /* 0x000fe400078e0007 */
[----:B------:R-:W-:Y:S02]  /*86570*/  HMMA.1688.F32.TF32 R4, R204, R62, R228 ;  /* 0x0000003ecc04723c */ /* 0x000fe400000810e4 */
[----:B------:R-:W-:Y:S01]  /*86580*/  IMAD.MOV.U32 R181, RZ, RZ, R8 ;  /* 0x000000ffffb57224 */ /* 0x000fe200078e0008 */
[----:B------:R-:W-:Y:S01]  /*86590*/  MOV R182, R9 ;  /* 0x0000000900b67202 */ /* 0x000fe20000000f00 */
[----:B------:R-:W-:-:S02]  /*865a0*/  IMAD.MOV.U32 R183, RZ, RZ, R10 ;  /* 0x000000ffffb77224 */ /* 0x000fc400078e000a */
[----:B------:R-:W-:Y:S02]  /*865b0*/  IMAD.MOV.U32 R187, RZ, RZ, R11 ;  /* 0x000000ffffbb7224 */ /* 0x000fe400078e000b */
[C---:B------:R-:W-:Y:S08]  /*865c0*/  HMMA.1688.F32.TF32 R12, R204.reuse, R90, R12 ;  /* 0x0000005acc0c723c */ /* 0x040ff0000008100c */
[----:B------:R-:W-:Y:S08]  /*865d0*/  HMMA.1688.F32.TF32 R8, R204, R58, R232 ;  /* 0x0000003acc08723c */ /* 0x000ff000000810e8 */
[----:B------:R-:W-:Y:S01]  /*865e0*/  IMAD.MOV.U32 R194, RZ, RZ, R4 ;  /* 0x000000ffffc27224 */ /* 0x000fe200078e0004 */
[----:B------:R-:W-:Y:S01]  /*865f0*/  MOV R203, R7 ;  /* 0x0000000700cb7202 */ /* 0x000fe20000000f00 */
[----:B------:R-:W-:-:S02]  /*86600*/  IMAD.MOV.U32 R195, RZ, RZ, R5 ;  /* 0x000000ffffc37224 */ /* 0x000fc400078e0005 */
[----:B------:R-:W-:Y:S02]  /*86610*/  IMAD.MOV.U32 R199, RZ, RZ, R6 ;  /* 0x000000ffffc77224 */ /* 0x000fe400078e0006 */
[C---:B------:R-:W-:Y:S02]  /*86620*/  HMMA.1688.F32.TF32 R4, R204.reuse, R38, R248 ;  /* 0x00000026cc04723c */ /* 0x040fe400000810f8 */
[----:B------:R-:W-:Y:S02]  /*86630*/  IMAD.MOV.U32 R191, RZ, RZ, R12 ;  /* 0x000000ffffbf7224 */ /* 0x000fe400078e000c */
[----:B------:R-:W-:Y:S02]  /*86640*/  IMAD.MOV.U32 R190, RZ, RZ, R13 ;  /* 0x000000ffffbe7224 */ /* 0x000fe400078e000d */
[----:B------:R-:W-:Y:S02]  /*86650*/  IMAD.MOV.U32 R189, RZ, RZ, R14 ;  /* 0x000000ffffbd7224 */ /* 0x000fe400078e000e */
[----:B------:R-:W-:Y:S01]  /*86660*/  IMAD.MOV.U32 R188, RZ, RZ, R15 ;  /* 0x000000ffffbc7224 */ /* 0x000fe200078e000f */
[----:B------:R-:W-:Y:S01]  /*86670*/  STL.64 [R1+0x350], R8 ;  /* 0x0003500801007387 */ /* 0x000fe20000100a00 */
[C---:B------:R-:W-:Y:S03]  /*86680*/  HMMA.1688.F32.TF32 R12, R204.reuse, R42, R208 ;  /* 0x0000002acc0c723c */ /* 0x040fe600000810d0 */
[----:B------:R1:W-:Y:S10]  /*86690*/  STL.64 [R1+0x358], R10 ;  /* 0x0003580a01007387 */ /* 0x0003f40000100a00 */
[----:B------:R-:W-:Y:S01]  /*866a0*/  STL.64 [R1+0x340], R4 ;  /* 0x0003400401007387 */ /* 0x000fe20000100a00 */
[C---:B-1----:R-:W-:Y:S03]  /*866b0*/  HMMA.1688.F32.TF32 R8, R204.reuse, R46, R212 ;  /* 0x0000002ecc08723c */ /* 0x042fe600000810d4 */
[----:B------:R1:W-:Y:S05]  /*866c0*/  STL.64 [R1+0x348], R6 ;  /* 0x0003480601007387 */ /* 0x0003ea0000100a00 */
[C---:B-1----:R-:W-:Y:S01]  /*866d0*/  HMMA.1688.F32.TF32 R4, R204.reuse, R50, R240 ;  /* 0x00000032cc04723c */ /* 0x042fe200000810f0 */
[----:B------:R-:W-:Y:S04]  /*866e0*/  STL.64 [R1+0x330], R12 ;  /* 0x0003300c01007387 */ /* 0x000fe80000100a00 */
[----:B------:R-:W-:Y:S04]  /*866f0*/  STL.64 [R1+0x338], R14 ;  /* 0x0003380e01007387 */ /* 0x000fe80000100a00 */
[----:B------:R-:W2:Y:S06]  /*86700*/  LDL.LU R228, [R1+0x980] ;  /* 0x0009800001e47983 */ /* 0x000eac0000300800 */
[----:B------:R1:W-:Y:S04]  /*86710*/  STL.64 [R1+0x310], R8 ;  /* 0x0003100801007387 */ /* 0x0003e80000100a00 */
[----:B------:R3:W-:Y:S04]  /*86720*/  STL.64 [R1+0x318], R10 ;  /* 0x0003180a01007387 */ /* 0x0007e80000100a00 */
        /* <DEDUP_REMOVED lines=23> */
[----:B---3--:R-:W3:Y:S04]  /*868a0*/  LDL.LU R10, [R1+0x948] ;  /* 0x00094800010a7983 */ /* 0x008ee80000300800 */
        /* <DEDUP_REMOVED lines=25> */
[----:B--2---:R-:W-:Y:S11]  /*86a40*/  HMMA.1688.F32.TF32 R204, R204, R74, R208 ;  /* 0x0000004acccc723c */ /* 0x004ff600000810d0 */
[----:B------:R-:W-:Y:S11]  /*86a50*/  @!UPT UIADD3 URZ, URZ, URZ, URZ ;  /* 0x0000003f3f3ff290 */ /* 0x000ff6000fffe03f */
[----:B------:R-:W-:Y:S01]  /*86a60*/  @!UPT UIADD3 URZ, URZ, URZ, URZ ;  /* 0x0000003f3f3ff290 */ /* 0x000fe2000fffe03f */
[----:B------:R-:W-:Y:S04]  /*86a70*/  STL [R1+0x4588], R204 ;  /* 0x004588cc01007387 */ /* 0x000fe80000100800 */
[----:B------:R-:W-:Y:S04]  /*86a80*/  STL [R1+0x4584], R205 ;  /* 0x004584cd01007387 */ /* 0x000fe80000100800 */
[----:B------:R-:W-:Y:S01]  /*86a90*/  STL [R1+0x4580], R206 ;  /* 0x004580ce01007387 */ /* 0x000fe20000100800 */
[C---:B------:R-:W-:Y:S03]  /*86aa0*/  HMMA.1688.F32.TF32 R208, R236.reuse, R34, R240 ;  /* 0x00000022ecd0723c */ /* 0x040fe600000810f0 */
[----:B------:R-:W-:Y:S04]  /*86ab0*/  STL [R1+0x457c], R207 ;  /* 0x00457ccf01007387 */ /* 0x000fe80000100800 */
[----:B------:R-:W2:Y:S04]  /*86ac0*/  LDL.LU R240, [R1+0x9d0] ;  /* 0x0009d00001f07983 */ /* 0x000ea80000300800 */
[----:B------:R-:W2:Y:S04]  /*86ad0*/  LDL.LU R241, [R1+0x9d4] ;  /* 0x0009d40001f17983 */ /* 0x000ea80000300800 */
[----:B------:R-:W2:Y:S04]  /*86ae0*/  LDL.LU R242, [R1+0x9d8] ;  /* 0x0009d80001f27983 */ /* 0x000ea80000300800 */
[----:B------:R-:W2:Y:S04]  /*86af0*/  LDL.LU R243, [R1+0x9dc] ;  /* 0x0009dc0001f37983 */ /* 0x000ea80000300800 */
[----:B------:R-:W-:Y:S04]  /*86b00*/  STL [R1+0x4598], R208 ;  /* 0x004598d001007387 */ /* 0x000fe80000100800 */
[----:B------:R-:W-:Y:S01]  /*86b10*/  STL [R1+0x4594], R209 ;  /* 0x004594d101007387 */ /* 0x000fe20000100800 */
[C---:B---3--:R-:W-:Y:S08]  /*86b20*/  HMMA.1688.F32.TF32 R212, R236.reuse, R54, R212 ;  /* 0x00000036ecd4723c */ /* 0x048ff000000810d4 */
[C---:B------:R-:W-:Y:S08]  /*86b30*/  HMMA.1688.F32.TF32 R20, R236.reuse, R218, R16 ;  /* 0x000000daec14723c */ /* 0x040ff00000081010 */
[C---:B------:R-:W-:Y:S08]  /*86b40*/  HMMA.1688.F32.TF32 R16, R236.reuse, R94, R12 ;  /* 0x0000005eec10723c */ /* 0x040ff0000008100c */
[C---:B------:R-:W-:Y:S08]  /*86b50*/  HMMA.1688.F32.TF32 R12, R236.reuse, R90, R8 ;  /* 0x0000005aec0c723c */ /* 0x040ff00000081008 */
[C---:B----4-:R-:W-:Y:S08]  /*86b60*/  HMMA.1688.F32.TF32 R8, R236.reuse, R86, R4 ;  /* 0x00000056ec08723c */ /* 0x050ff00000081004 */
[C---:B------:R-:W-:Y:S01]  /*86b70*/  HMMA.1688.F32.TF32 R4, R236.reuse, R82, R220 ;  /* 0x00000052ec04723c */ /* 0x040fe200000810dc */
[----:B------:R-:W-:Y:S04]  /*86b80*/  STL [R1+0x4590], R210 ;  /* 0x004590d201007387 */ /* 0x000fe80000100800 */
[----:B------:R-:W-:Y:S04]  /*86b90*/  STL [R1+0x458c], R211 ;  /* 0x00458cd301007387 */ /* 0x000fe80000100800 */
[----:B------:R-:W-:Y:S04]  /*86ba0*/  STL [R1+0x45a8], R212 ;  /* 0x0045a8d401007387 */ /* 0x000fe80000100800 */
[----:B------:R-:W-:Y:S04]  /*86bb0*/  STL [R1+0x45a4], R213 ;  /* 0x0045a4d501007387 */ /* 0x000fe80000100800 */
[----:B------:R-:W-:Y:S04]  /*86bc0*/  STL [R1+0x45a0], R214 ;  /* 0x0045a0d601007387 */ /* 0x000fe80000100800 */
[----:B------:R-:W-:Y:S04]  /*86bd0*/  STL [R1+0x459c], R215 ;  /* 0x00459cd701007387 */ /* 0x000fe80000100800 */
        /* <DEDUP_REMOVED lines=9> */
[----:B------:R3:W-:Y:S01]  /*86c70*/  STL.64 [R1+0x108], R6 ;  /* 0x0001080601007387 */ /* 0x0007e20000100a00 */
[C---:B-1----:R-:W-:Y:S08]  /*86c80*/  HMMA.1688.F32.TF32 R12, R236.reuse, R78, R224 ;  /* 0x0000004eec0c723c */ /* 0x042ff000000810e0 */
[C---:B---3--:R-:W-:Y:S08]  /*86c90*/  HMMA.1688.F32.TF32 R4, R236.reuse, R62, R232 ;  /* 0x0000003eec04723c */ /* 0x048ff000000810e8 */
[----:B------:R-:W-:Y:S07]  /*86ca0*/  HMMA.1688.F32.TF32 R8, R236, R66, R228 ;  /* 0x00000042ec08723c */ /* 0x000fee00000810e4 */
[----:B------:R1:W-:Y:S04]  /*86cb0*/  STL.64 [R1+0x130], R12 ;  /* 0x0001300c01007387 */ /* 0x0003e80000100a00 */
[----:B------:R3:W-:Y:S05]  /*86cc0*/  STL.64 [R1+0x138], R14 ;  /* 0x0001380e01007387 */ /* 0x0007ea0000100a00 */
[----:B------:R-:W-:-:S02]  /*86cd0*/  IMAD.MOV.U32 R208, RZ, RZ, R4 ;  /* 0x000000ffffd07224 */ /* 0x000fc400078e0004 */
[----:B------:R-:W-:Y:S02]  /*86ce0*/  IMAD.MOV.U32 R209, RZ, RZ, R5 ;  /* 0x000000ffffd17224 */ /* 0x000fe400078e0005 */
[----:B------:R-:W-:Y:S02]  /*86cf0*/  IMAD.MOV.U32 R210, RZ, RZ, R6 ;  /* 0x000000ffffd27224 */ /* 0x000fe400078e0006 */
[----:B------:R-:W-:Y:S02]  /*86d00*/  IMAD.MOV.U32 R211, RZ, RZ, R7 ;  /* 0x000000ffffd37224 */ /* 0x000fe400078e0007 */
[----:B------:R-:W-:Y:S01]  /*86d10*/  HMMA.1688.F32.TF32 R4, R236, R58, R248 ;  /* 0x0000003aec04723c */ /* 0x000fe200000810f8 */
[----:B------:R4:W-:Y:S04]  /*86d20*/  STL.64 [R1+0x140], R8 ;  /* 0x0001400801007387 */ /* 0x0009e80000100a00 */
[----:B------:R1:W-:Y:S04]  /*86d30*/  STL.64 [R1+0x148], R10 ;  /* 0x0001480a01007387 */ /* 0x0003e80000100a00 */
[----:B------:R1:W-:Y:S04]  /*86d40*/  STL [R1+0x45b8], R211 ;  /* 0x0045b8d301007387 */ /* 0x0003e80000100800 */
[----:B------:R1:W-:Y:S04]  /*86d50*/  STL [R1+0x45b4], R210 ;  /* 0x0045b4d201007387 */ /* 0x0003e80000100800 */
[----:B------:R1:W-:Y:S04]  /*86d60*/  STL [R1+0x45b0], R208 ;  /* 0x0045b0d001007387 */ /* 0x0003e80000100800 */
        /* <DEDUP_REMOVED lines=14> */
[----:B------:R-:W-:Y:S01]  /*86e50*/  MOV R213, R5 ;  /* 0x0000000500d57202 */ /* 0x000fe20000000f00 */
[----:B------:R-:W-:Y:S02]  /*86e60*/  IMAD.MOV.U32 R214, RZ, RZ, R6 ;  /* 0x000000ffffd67224 */ /* 0x000fe400078e0006 */
[----:B------:R-:W4:Y:S01]  /*86e70*/  LDL.LU R220, [R1+0xc70] ;  /* 0x000c700001dc7983 */ /* 0x000f220000300800 */
[----:B------:R-:W-:-:S03]  /*86e80*/  IMAD.MOV.U32 R215, RZ, RZ, R7 ;  /* 0x000000ffffd77224 */ /* 0x000fc600078e0007 */
[----:B------:R-:W4:Y:S04]  /*86e90*/  LDL.LU R221, [R1+0xc74] ;  /* 0x000c740001dd7983 */ /* 0x000f280000300800 */
[----:B------:R-:W4:Y:S04]  /*86ea0*/  LDL.LU R222, [R1+0xc78] ;  /* 0x000c780001de7983 */ /* 0x000f280000300800 */
[----:B------:R-:W4:Y:S01]  /*86eb0*/  LDL.LU R223, [R1+0xc7c] ;  /* 0x000c7c0001df7983 */ /* 0x000f220000300800 */
[----:B--2---:R-:W-:Y:S03]  /*86ec0*/  HMMA.1688.F32.TF32 R4, R236, R38, R240 ;  /* 0x00000026ec04723c */ /* 0x004fe600000810f0 */
        /* <DEDUP_REMOVED lines=55> */
[----:B------:R-:W4:Y:S01]  /*87240*/  LDL.LU R11, [R1+0xd7c] ;  /* 0x000d7c00010b7983 */ /* 0x000f220000300800 */
[----:B------:R-:W-:-:S02]  /*87250*/  IMAD.MOV.U32 R211, RZ, RZ, R4 ;  /* 0x000000ffffd37224 */ /* 0x000fc400078e0004 */
[----:B------:R-:W-:Y:S01]  /*87260*/  IMAD.MOV.U32 R210, RZ, RZ, R5 ;  /* 0x000000ffffd27224 */ /* 0x000fe200078e0005 */
[----:B------:R-:W4:Y:S01]  /*87270*/  LDL.LU R4, [R1+0xce0] ;  /* 0x000ce00001047983 */ /* 0x000f220000300800 */
[----:B------:R-:W-:Y:S01]  /*87280*/  IMAD.MOV.U32 R208, RZ, RZ, R6 ;  /* 0x000000ffffd07224 */ /* 0x000fe200078e0006 */
[----:B------:R-:W-:Y:S02]  /*87290*/  MOV R209, R7 ;  /* 0x0000000700d17202 */ /* 0x000fe40000000f00 */
        /* <DEDUP_REMOVED lines=8> */
[----:B---3--:R-:W-:Y:S08]  /*87320*/  HMMA.1688.F32.TF32 R104, R68, R34, R104 ;  /* 0x000000224468723c */ /* 0x008ff00000081068 */
[C---:B------:R-:W-:Y:S08]  /*87330*/  HMMA.1688.F32.TF32 R108, R236.reuse, R74, R108 ;  /* 0x0000004aec6c723c */ /* 0x040ff0000008106c */
[C---:B------:R-:W-:Y:S08]  /*87340*/  HMMA.1688.F32.TF32 R116, R236.reuse, R46, R116 ;  /* 0x0000002eec74723c */ /* 0x040ff00000081074 */
[----:B------:R-:W-:Y:S08]  /*87350*/  HMMA.1688.F32.TF32 R112, R236, R50, R112 ;  /* 0x00000032ec70723c */ /* 0x000ff00000081070 */
        /* <DEDUP_REMOVED lines=49> */
[----:B--2---:R-:W-:Y:S01]  /*87670*/  HMMA.1688.F32.TF32 R4, R68, R74, R248 ;  /* 0x0000004a4404723c */ /* 0x004fe200000810f8 */
[----:B------:R-:W-:Y:S04]  /*87680*/  LDS R69, [R0+0x8a380] ;  /* 0x08a3800000457984 */ /* 0x000fe80000000800 */
[----:B------:R-:W-:Y:S04]  /*87690*/  LDS R71, [R0+0x8b380] ;  /* 0x08b3800000477984 */ /* 0x000fe80000000800 */
[----:B------:R-:W-:Y:S04]  /*876a0*/  STL.64 [R1+0x1100], R12 ;  /* 0x0011000c01007387 */ /* 0x000fe80000100a00 */
[----:B------:R-:W-:Y:S04]  /*876b0*/  STL.64 [R1+0x1108], R14 ;  /* 0x0011080e01007387 */ /* 0x000fe80000100a00 */
[----:B------:R-:W2:Y:S04]  /*876c0*/  LDL.LU R248, [R1+0xc10] ;  /* 0x000c100001f87983 */ /* 0x000ea80000300800 */
        /* <DEDUP_REMOVED lines=26> */
[----:B------:R-:W4:Y:S01]  /*87870*/  LDL.LU R15, [R1+0xb1c] ;  /* 0x000b1c00010f7983 */ /* 0x000f220000300800 */
        /* <DEDUP_REMOVED lines=24> */
[----:B------:R-:W3:Y:S01]  /*87a00*/  LDL.LU R111, [R1+0xa7c] ;  /* 0x000a7c00016f7983 */ /* 0x000ee20000300800 */
[----:B------:R-:W-:-:S03]  /*87a10*/  IMAD.MOV.U32 R204, RZ, RZ, R120 ;  /* 0x000000ffffcc7224 */ /* 0x000fc600078e0078 */
[----:B------:R-:W3:Y:S01]  /*87a20*/  LDL.LU R112, [R1+0xa80] ;  /* 0x000a800001707983 */ /* 0x000ee20000300800 */
[----:B------:R-:W-:-:S03]  /*87a30*/  IMAD.MOV.U32 R205, RZ, RZ, R121 ;  /* 0x000000ffffcd7224 */ /* 0x000fc600078e0079 */
[----:B------:R-:W3:Y:S01]  /*87a40*/  LDL.LU R113, [R1+0xa84] ;  /* 0x000a840001717983 */ /* 0x000ee20000300800 */
[----:B------:R-:W-:-:S03]  /*87a50*/  IMAD.MOV.U32 R206, RZ, RZ, R122 ;  /* 0x000000ffffce7224 */ /* 0x000fc600078e007a */
[----:B------:R-:W3:Y:S01]  /*87a60*/  LDL.LU R114, [R1+0xa88] ;  /* 0x000a880001727983 */ /* 0x000ee20000300800 */
        /* <DEDUP_REMOVED lines=65> */
[----:B------:R1:W3:Y:S04]  /*87e80*/  LDS R239, [R0+0x8b300] ;  /* 0x08b3000000ef7984 */ /* 0x0002e80000000800 */
[----:B------:R-:W-:Y:S04]  /*87e90*/  LDS R68, [R247+0x8a380] ;  /* 0x08a38000f7447984 */ /* 0x000fe80000000800 */
[----:B-1----:R-:W4:Y:S01]  /*87ea0*/  LDL.LU R0, [R1+0x48c0] ;  /* 0x0048c00001007983 */ /* 0x002f220000300800 */
[C---:B--2---:R-:W-:Y:S03]  /*87eb0*/  HMMA.1688.F32.TF32 R28, R240.reuse, R34, R28 ;  /* 0x00000022f01c723c */ /* 0x044fe6000008101c */
[----:B------:R-:W1:Y:S05]  /*87ec0*/  LDS R70, [R247+0x8b380] ;  /* 0x08b38000f7467984 */ /* 0x000e6a0000000800 */
[C---:B------:R-:W-:Y:S08]  /*87ed0*/  HMMA.1688.F32.TF32 R24, R240.reuse, R54, R24 ;  /* 0x00000036f018723c */ /* 0x040ff00000081018 */
[----:B------:R-:W-:Y:S08]  /*87ee0*/  HMMA.1688.F32.TF32 R16, R240, R94, R16 ;  /* 0x0000005ef010723c */ /* 0x000ff00000081010 */
        /* <DEDUP_REMOVED lines=13> */
[C---:B------:R-:W-:Y:S03]  /*87fc0*/  HMMA.1688.F32.TF32 R132, R236.reuse, R82, R132 ;  /* 0x00000052ec84723c */ /* 0x040fe60000081084 */
[----:B------:R2:W-:Y:S05]  /*87fd0*/  STL.64 [R1+0x10e8], R158 ;  /* 0x0010e89e01007387 */ /* 0x0005ea0000100a00 */
[C---:B------:R-:W-:Y:S01]  /*87fe0*/  HMMA.1688.F32.TF32 R104, R236.reuse, R46, R104 ;  /* 0x0000002eec68723c */ /* 0x040fe20000081068 */
[----:B--2---:R-:W2:Y:S07]  /*87ff0*/  LDL.LU.64 R158, [R1+0x48b8] ;  /* 0x0048b800019e7983 */ /* 0x004eae0000300a00 */
[C---:B------:R-:W-:Y:S01]  /*88000*/  HMMA.1688.F32.TF32 R116, R236.reuse, R58, R116 ;  /* 0x0000003aec74723c */ /* 0x040fe20000081074 */
[----:B------:R-:W2:Y:S04]  /*88010*/  LDL.LU.64 R156, [R1+0x48b0] ;  /* 0x0048b000019c7983 */ /* 0x000ea80000300a00 */
[----:B------:R-:W-:Y:S04]  /*88020*/  STL.64 [R1+0x10d0], R152 ;  /* 0x0010d09801007387 */ /* 0x000fe80000100a00 */
[----:B------:R-:W-:Y:S01]  /*88030*/  STL.64 [R1+0x10d8], R154 ;  /* 0x0010d89a01007387 */ /* 0x000fe20000100a00 */
[C---:B------:R-:W-:Y:S03]  /*88040*/  HMMA.1688.F32.TF32 R96, R236.reuse, R74, R96 ;  /* 0x0000004aec60723c */ /* 0x040fe60000081060 */
[----:B------:R-:W-:Y:S04]  /*88050*/  STL.64 [R1+0x10c0], R148 ;  /* 0x0010c09401007387 */ /* 0x000fe80000100a00 */
[----:B------:R-:W-:Y:S01]  /*88060*/  STL.64 [R1+0x10c8], R150 ;  /* 0x0010c89601007387 */ /* 0x000fe20000100a00 */
[----:B------:R-:W-:Y:S03]  /*88070*/  HMMA.1688.F32.TF32 R100, R236, R50, R100 ;  /* 0x00000032ec64723c */ /* 0x000fe60000081064 */
        /* <DEDUP_REMOVED lines=42> */
[C---:B---3--:R-:W-:Y:S03]  /*88320*/  HMMA.1688.F32.TF32 R12, R240.reuse, R78, R220 ;  /* 0x0000004ef00c723c */ /* 0x048fe600000810dc */
[----:B------:R-:W-:Y:S04]  /*88330*/  LDS R236, [R252+0x8c080] ;  /* 0x08c08000fcec7984 */ /* 0x000fe80000000800 */
[----:B------:R-:W-:Y:S01]  /*88340*/  LDS R238, [R252+0x8d080] ;  /* 0x08d08000fcee7984 */ /* 0x000fe20000000800 */
[C---:B----4-:R-:W-:Y:S03]  /*88350*/  HMMA.1688.F32.TF32 R8, R240.reuse, R66, R224 ;  /* 0x00000042f008723c */ /* 0x050fe600000810e0 */
[----:B------:R-:W-:Y:S04]  /*88360*/  STL.64 [R1+0x5b0], R4 ;  /* 0x0005b00401007387 */ /* 0x000fe80000100a00 */
[----:B------:R3:W-:Y:S04]  /*88370*/  STL.64 [R1+0x5b8], R6 ;  /* 0x0005b80601007387 */ /* 0x0007e80000100a00 */
[----:B------:R-:W-:Y:S04]  /*88380*/  LDS R237, [R3+0x8c080] ;  /* 0x08c0800003ed7984 */ /* 0x000fe80000000800 */
[----:B------:R-:W-:Y:S01]  /*88390*/  LDS R239, [R3+0x8d080] ;  /* 0x08d0800003ef7984 */ /* 0x000fe20000000800 */
[C---:B---3--:R-:W-:Y:S03]  /*883a0*/  HMMA.1688.F32.TF32 R4, R240.reuse, R62, R228 ;  /* 0x0000003ef004723c */ /* 0x048fe600000810e4 */
[----:B------:R-:W-:Y:S04]  /*883b0*/  STL.64 [R1+0x5e0], R12 ;  /* 0x0005e00c01007387 */ /* 0x000fe80000100a00 */
[----:B------:R3:W-:Y:S04]  /*883c0*/  STL.64 [R1+0x5e8], R14 ;  /* 0x0005e80e01007387 */ /* 0x0007e80000100a00 */
[----:B------:R-:W-:Y:S04]  /*883d0*/  STL.64 [R1+0x610], R8 ;  /* 0x0006100801007387 */ /* 0x000fe80000100a00 */
[----:B------:R4:W-:Y:S01]  /*883e0*/  STL.64 [R1+0x618], R10 ;  /* 0x0006180a01007387 */ /* 0x0009e20000100a00 */
[C---:B---3--:R-:W-:Y:S08]  /*883f0*/  HMMA.1688.F32.TF32 R12, R240.reuse, R58, R232 ;  /* 0x0000003af00c723c */ /* 0x048ff000000810e8 */
[C---:B----4-:R-:W-:Y:S01]  /*88400*/  HMMA.1688.F32.TF32 R8, R240.reuse, R38, R248 ;  /* 0x00000026f008723c */ /* 0x050fe200000810f8 */
[----:B------:R3:W-:Y:S04]  /*88410*/  STL.64 [R1+0x650], R4 ;  /* 0x0006500401007387 */ /* 0x0007e80000100a00 */
[----:B------:R4:W-:Y:S04]  /*88420*/  STL.64 [R1+0x658], R6 ;  /* 0x0006580601007387 */ /* 0x0009e80000100a00 */
[----:B---3--:R-:W3:Y:S06]  /*88430*/  LDL.LU R4, [R1+0x300] ;  /* 0x0003000001047983 */ /* 0x008eec0000300800 */
[----:B------:R1:W-:Y:S04]  /*88440*/  STL.64 [R1+0x680], R12 ;  /* 0x0006800c01007387 */ /* 0x0003e80000100a00 */
[----:B------:R1:W-:Y:S04]  /*88450*/  STL.64 [R1+0x688], R14 ;  /* 0x0006880e01007387 */ /* 0x0003e80000100a00 */
[----:B------:R1:W-:Y:S04]  /*88460*/  STL.64 [R1+0x6c0], R8 ;  /* 0x0006c00801007387 */ /* 0x0003e80000100a00 */
[----:B------:R1:W-:Y:S04]  /*88470*/  STL.64 [R1+0x6c8], R10 ;  /* 0x0006c80a01007387 */ /* 0x0003e80000100a00 */
        /* <DEDUP_REMOVED lines=60> */
[C---:B------:R-:W-:Y:S08]  /*88840*/  HMMA.1688.F32.TF32 R100, R240.reuse, R74, R232 ;  /* 0x0000004af064723c */ /* 0x040ff000000810e8 */
[C---:B---3--:R-:W-:Y:S08]  /*88850*/  HMMA.1688.F32.TF32 R112, R240.reuse, R42, R104 ;  /* 0x0000002af070723c */ /* 0x048ff00000081068 */
[----:B----4-:R-:W-:Y:S01]  /*88860*/  HMMA.1688.F32.TF32 R104, R240, R50, R224 ;  /* 0x00000032f068723c */ /* 0x010fe200000810e0 */
[----:B------:R-:W-:Y:S01]  /*88870*/  IMAD.MOV.U32 R232, RZ, RZ, R0 ;  /* 0x000000ffffe87224 */ /* 0x000fe200078e0000 */
[----:B------:R-:W-:Y:S01]  /*88880*/  MOV R233, R217 ;  /* 0x000000d900e97202 */ /* 0x000fe20000000f00 */
[----:B------:R-:W-:Y:S01]  /*88890*/  IMAD.MOV.U32 R234, RZ, RZ, R216 ;  /* 0x000000ffffea7224 */ /* 0x000fe200078e00d8 */
[----:B------:R-:W-:Y:S11]  /*888a0*/  LDS R217, [R3+0x8c000] ;  /* 0x08c0000003d97984 */ /* 0x000ff60000000800 */
        /* <DEDUP_REMOVED lines=12> */
[----:B------:R-:W3:Y:S01]  /*88970*/  LDL.LU R0, [R1+0x48a8] ;  /* 0x0048a80001007983 */ /* 0x000ee20000300800 */
[----:B-1----:R-:W-:Y:S01]  /*88980*/  HMMA.1688.F32.TF32 R100, R68, R34, R96 ;  /* 0x000000224464723c */ /* 0x002fe20000081060 */
[----:B------:R-:W-:-:S02]  /*88990*/  IMAD.MOV.U32 R235, RZ, RZ, R89 ;  /* 0x000000ffffeb7224 */ /* 0x000fc400078e0059 */
[----:B------:R-:W-:Y:S04]  /*889a0*/  LDS R216, [R252+0x8c000] ;  /* 0x08c00000fcd87984 */ /* 0x000fe80000000800 */
[----:B------:R-:W-:Y:S01]  /*889b0*/  LDS R240, [R247+0x8c000] ;  /* 0x08c00000f7f07984 */ /* 0x000fe20000000800 */
[C---:B------:R-:W-:Y:S03]  /*889c0*/  HMMA.1688.F32.TF32 R96, R68.reuse, R54, R28 ;  /* 0x000000364460723c */ /* 0x040fe6000008101c */
[----:B------:R-:W-:Y:S05]  /*889d0*/  LDS R242, [R247+0x8d000] ;  /* 0x08d00000f7f27984 */ /* 0x000fea0000000800 */
[C---:B------:R-:W-:Y:S01]  /*889e0*/  HMMA.1688.F32.TF32 R28, R68.reuse, R218, R24 ;  /* 0x000000da441c723c */ /* 0x040fe20000081018 */
[----:B------:R-:W-:Y:S04]  /*889f0*/  LDS R218, [R252+0x8d000] ;  /* 0x08d00000fcda7984 */ /* 0x000fe80000000800 */
[----:B------:R-:W-:Y:S03]  /*88a00*/  LDS R219, [R3+0x8d000] ;  /* 0x08d0000003db7984 */ /* 0x000fe60000000800 */
        /* <DEDUP_REMOVED lines=23> */
[----:B------:R-:W-:Y:S01]  /*88b80*/  HMMA.1688.F32.TF32 R4, R68, R58, R220 ;  /* 0x0000003a4404723c */ /* 0x000fe200000810dc */
[----:B------:R-:W-:-:S02]  /*88b90*/  IMAD.MOV.U32 R250, RZ, RZ, R33 ;  /* 0x000000fffffa7224 */ /* 0x000fc400078e0021 */
[----:B------:R-:W-:-:S04]  /*88ba0*/  IMAD.MOV.U32 R251, RZ, RZ, R32 ;  /* 0x000000fffffb7224 */ /* 0x000fc800078e0020 */
[----:B------:R-:W-:Y:S04]  /*88bb0*/  STL.64 [R1+0x5d0], R12 ;  /* 0x0005d00c01007387 */ /* 0x000fe80000100a00 */
[----:B------:R-:W-:Y:S04]  /*88bc0*/  STL.64 [R1+0x5d8], R14 ;  /* 0x0005d80e01007387 */ /* 0x000fe80000100a00 */
[----:B------:R-:W-:Y:S01]  /*88bd0*/  STL.64 [R1+0x5a0], R8 ;  /* 0x0005a00801007387 */ /* 0x000fe20000100a00 */
[----:B------:R-:W-:-:S03]  /*88be0*/  IMAD.MOV.U32 R248, RZ, RZ, R37 ;  /* 0x000000fffff87224 */ /* 0x000fc600078e0025 */
[----:B------:R-:W-:Y:S01]  /*88bf0*/  STL.64 [R1+0x5a8], R10 ;  /* 0x0005a80a01007387 */ /* 0x000fe20000100a00 */
[----:B------:R-:W-:-:S03]  /*88c00*/  IMAD.MOV.U32 R249, RZ, RZ, R36 ;  /* 0x000000fffff97224 */ /* 0x000fc600078e0024 */
[----:B------:R-:W-:Y:S04]  /*88c10*/  STL.64 [R1+0x570], R4 ;  /* 0x0005700401007387 */ /* 0x000fe80000100a00 */
[----:B------:R2:W-:Y:S01]  /*88c20*/  STL.64 [R1+0x578], R6 ;  /* 0x0005780601007387 */ /* 0x0005e20000100a00 */
[----:B------:R-:W-:Y:S01]  /*88c30*/  IMAD.MOV.U32 R228, RZ, RZ, R88 ;  /* 0x000000ffffe47224 */ /* 0x000fe200078e0058 */
[----:B------:R-:W-:Y:S01]  /*88c40*/  MOV R231, R61 ;  /* 0x0000003d00e77202 */ /* 0x000fe20000000f00 */
[----:B------:R-:W-:Y:S02]  /*88c50*/  IMAD.MOV.U32 R229, RZ, RZ, R65 ;  /* 0x000000ffffe57224 */ /* 0x000fe400078e0041 */
[----:B------:R-:W-:Y:S01]  /*88c60*/  IMAD.MOV.U32 R230, RZ, RZ, R64 ;  /* 0x000000ffffe67224 */ /* 0x000fe200078e0040 */
[C---:B--2---:R-:W-:Y:S01]  /*88c70*/  HMMA.1688.F32.TF32 R4, R68.reuse, R38, R224 ;  /* 0x000000264404723c */ /* 0x044fe200000810e0 */
[----:B---3--:R-:W1:Y:S04]  /*88c80*/  LDSM.16.M88.4 R32, [R0+0x80] ;  /* 0x000080000020783b */ /* 0x008e680000000200 */
        /* <DEDUP_REMOVED lines=8> */
[----:B-1----:R-:W-:Y:S07]  /*88d10*/  HMMA.1688.F32.TF32 R4, R68, R42, R232 ;  /* 0x0000002a4404723c */ /* 0x002fee00000810e8 */
[----:B------:R-:W-:-:S02]  /*88d20*/  IMAD.MOV.U32 R234, RZ, RZ, R41 ;  /* 0x000000ffffea7224 */ /* 0x000fc400078e0029 */
[----:B------:R-:W-:Y:S02]  /*88d30*/  IMAD.MOV.U32 R235, RZ, RZ, R40 ;  /* 0x000000ffffeb7224 */ /* 0x000fe400078e0028 */
[----:B------:R-:W1:Y:S04]  /*88d40*/  LDSM.16.M88.4 R40, [R0+0x8080] ;  /* 0x008080000028783b */ /* 0x000e680000000200 */
[----:B------:R-:W-:Y:S08]  /*88d50*/  STL [R1+0x4400], R39 ;  /* 0x0044002701007387 */ /* 0x000ff00000100800 */
[----:B------:R-:W-:Y:S04]  /*88d60*/  STL.64 [R1+0x530], R4 ;  /* 0x0005300401007387 */ /* 0x000fe80000100a00 */
[----:B------:R2:W-:Y:S02]  /*88d70*/  STL.64 [R1+0x538], R6 ;  /* 0x0005380601007387 */ /* 0x0005e40000100a00 */
[----:B--2---:R-:W-:Y:S07]  /*88d80*/  HMMA.1688.F32.TF32 R4, R68, R46, R228 ;  /* 0x0000002e4404723c */ /* 0x004fee00000810e4 */
[----:B------:R-:W-:Y:S01]  /*88d90*/  IMAD.MOV.U32 R230, RZ, RZ, R45 ;  /* 0x000000ffffe67224 */ /* 0x000fe200078e002d */
[----:B------:R-:W-:-:S02]  /*88da0*/  MOV R231, R44 ;  /* 0x0000002c00e77202 */ /* 0x000fc40000000f00 */
[----:B------:R-:W2:Y:S04]  /*88db0*/  LDSM.16.M88.4 R44, [R0+0xc080] ;  /* 0x00c08000002c783b */ /* 0x000ea80000000200 */
[----:B-1----:R-:W-:Y:S04]  /*88dc0*/  STL [R1+0x4414], R42 ;  /* 0x0044142a01007387 */ /* 0x002fe80000100800 */
[----:B------:R-:W-:Y:S05]  /*88dd0*/  STL [R1+0x4410], R43 ;  /* 0x0044102b01007387 */ /* 0x000fea0000100800 */
[----:B------:R-:W-:Y:S04]  /*88de0*/  STL.64 [R1+0x2d0], R4 ;  /* 0x0002d00401007387 */ /* 0x000fe80000100a00 */
[----:B------:R1:W-:Y:S01]  /*88df0*/  STL.64 [R1+0x2d8], R6 ;  /* 0x0002d80601007387 */ /* 0x0003e20000100a00 */
[----:B------:R-:W-:Y:S01]  /*88e00*/  IMAD.MOV.U32 R229, RZ, RZ, R53 ;  /* 0x000000ffffe57224 */ /* 0x000fe200078e0035 */
[----:B------:R-:W-:Y:S01]  /*88e10*/  MOV R233, R57 ;  /* 0x0000003900e97202 */ /* 0x000fe20000000f00 */
[----:B------:R-:W-:-:S02]  /*88e20*/  IMAD.MOV.U32 R228, RZ, RZ, R56 ;  /* 0x000000ffffe47224 */ /* 0x000fc400078e0038 */
[----:B------:R-:W-:Y:S01]  /*88e30*/  LDSM.16.M88.4 R56, [R0+0x18080] ;  /* 0x018080000038783b */ /* 0x000fe20000000200 */
[----:B-1----:R-:W-:Y:S01]  /*88e40*/  HMMA.1688.F32.TF32 R4, R68, R50, R248 ;  /* 0x000000324404723c */ /* 0x002fe200000810f8 */
[----:B------:R-:W-:Y:S02]  /*88e50*/  IMAD.MOV.U32 R232, RZ, RZ, R60 ;  /* 0x000000ffffe87224 */ /* 0x000fe400078e003c */
[----:B------:R-:W-:Y:S04]  /*88e60*/  LDSM.16.M88.4 R60, [R0+0x1c080] ;  /* 0x01c08000003c783b */ /* 0x000fe80000000200 */
[----:B------:R-:W-:Y:S02]  /*88e70*/  IMAD.MOV.U32 R249, RZ, RZ, R49 ;  /* 0x000000fffff97224 */ /* 0x000fe400078e0031 */
[----:B------:R-:W-:-:S02]  /*88e80*/  IMAD.MOV.U32 R250, RZ, RZ, R48 ;  /* 0x000000fffffa7224 */ /* 0x000fc400078e0030 */
[----:B------:R-:W1:Y:S01]  /*88e90*/  LDSM.16.M88.4 R48, [R0+0x10080] ;  /* 0x010080000030783b */ /* 0x000e620000000200 */
[----:B------:R-:W-:-:S03]  /*88ea0*/  IMAD.MOV.U32 R248, RZ, RZ, R52 ;  /* 0x000000fffff87224 */ /* 0x000fc600078e0034 */
[----:B------:R-:W3:Y:S04]  /*88eb0*/  LDSM.16.M88.4 R52, [R0+0x14080] ;  /* 0x014080000034783b */ /* 0x000ee80000000200 */
[----:B--2---:R-:W-:Y:S04]  /*88ec0*/  STL [R1+0x43fc], R46 ;  /* 0x0043fc2e01007387 */ /* 0x004fe80000100800 */
[----:B------:R-:W-:Y:S04]  /*88ed0*/  STL [R1+0x43f8], R47 ;  /* 0x0043f82f01007387 */ /* 0x000fe80000100800 */
[----:B------:R-:W-:Y:S04]  /*88ee0*/  STL.64 [R1+0x2b0], R4 ;  /* 0x0002b00401007387 */ /* 0x000fe80000100a00 */
[----:B------:R2:W-:Y:S02]  /*88ef0*/  STL.64 [R1+0x2b8], R6 ;  /* 0x0002b80601007387 */ /* 0x0005e40000100a00 */
[----:B--2---:R-:W-:Y:S02]  /*88f00*/  HMMA.1688.F32.TF32 R4, R68, R74, R232 ;  /* 0x0000004a4404723c */ /* 0x004fe400000810e8 */
[----:B------:R-:W2:Y:S04]  /*88f10*/  LDSM.16.M88.4 R68, [R0+0x24080] ;  /* 0x024080000044783b */ /* 0x000ea80000000200 */
[----:B-1----:R-:W-:Y:S04]  /*88f20*/  STL [R1+0x441c], R50 ;  /* 0x00441c3201007387 */ /* 0x002fe80000100800 */
[----:B------:R-:W-:Y:S04]  /*88f30*/  STL [R1+0x4418], R51 ;  /* 0x0044183301007387 */ /* 0x000fe80000100800 */
[----:B---3--:R-:W-:Y:S04]  /*88f40*/  STL [R1+0x4424], R54 ;  /* 0x0044243601007387 */ /* 0x008fe80000100800 */
        /* <DEDUP_REMOVED lines=11> */
[----:B------:R-:W-:-:S02]  /*89000*/  IMAD.MOV.U32 R234, RZ, RZ, R81 ;  /* 0x000000ffffea7224 */ /* 0x000fc400078e0051 */
[----:B------:R-:W-:Y:S01]  /*89010*/  IMAD.MOV.U32 R235, RZ, RZ, R80 ;  /* 0x000000ffffeb7224 */ /* 0x000fe200078e0050 */
[----:B------:R-:W-:Y:S01]  /*89020*/  MOV R232, R85 ;  /* 0x0000005500e87202 */ /* 0x000fe20000000f00 */
[----:B------:R-:W-:Y:S01]  /*89030*/  LDSM.16.M88.4 R80, [R0+0x30080] ;  /* 0x030080000050783b */ /* 0x000fe20000000200 */
[----:B-1----:R-:W-:Y:S01]  /*89040*/  HMMA.1688.F32.TF32 R4, R216, R32, R228 ;  /* 0x00000020d804723c */ /* 0x002fe200000810e4 */
[----:B------:R-:W-:Y:S02]  /*89050*/  IMAD.MOV.U32 R233, RZ, RZ, R84 ;  /* 0x000000ffffe97224 */ /* 0x000fe400078e0054 */
[----:B------:R-:W-:Y:S04]  /*89060*/  LDSM.16.M88.4 R84, [R0+0x34080] ;  /* 0x034080000054783b */ /* 0x000fe80000000200 */
[----:B------:R-:W-:Y:S01]  /*89070*/  MOV R230, R73 ;  /* 0x0000004900e67202 */ /* 0x000fe20000000f00 */
[----:B------:R-:W-:-:S02]  /*89080*/  IMAD.MOV.U32 R231, RZ, RZ, R72 ;  /* 0x000000ffffe77224 */ /* 0x000fc400078e0048 */
[----:B------:R-:W1:Y:S01]  /*89090*/  LDSM.16.M88.4 R72, [R0+0x28080] ;  /* 0x028080000048783b */ /* 0x000e620000000200 */
[----:B------:R-:W-:Y:S02]  /*890a0*/  IMAD.MOV.U32 R228, RZ, RZ, R77 ;  /* 0x000000ffffe47224 */ /* 0x000fe400078e004d */
[----:B------:R-:W-:Y:S02]  /*890b0*/  IMAD.MOV.U32 R229, RZ, RZ, R76 ;  /* 0x000000ffffe57224 */ /* 0x000fe400078e004c */
[----:B------:R-:W3:Y:S04]  /*890c0*/  LDSM.16.M88.4 R76, [R0+0x2c080] ;  /* 0x02c08000004c783b */ /* 0x000ee80000000200 */
[----:B------:R4:W-:Y:S04]  /*890d0*/  STL [R1+0x4578], R2 ;  /* 0x0045780201007387 */ /* 0x0009e80000100800 */
[----:B--2---:R-:W-:Y:S04]  /*890e0*/  STL [R1+0x4444], R70 ;  /* 0x0044444601007387 */ /* 0x004fe80000100800 */
[----:B------:R-:W-:Y:S04]  /*890f0*/  STL [R1+0x4440], R71 ;  /* 0x0044404701007387 */ /* 0x000fe80000100800 */
[----:B------:R-:W-:Y:S04]  /*89100*/  STL.64 [R1+0x2a0], R4 ;  /* 0x0002a00401007387 */ /* 0x000fe80000100a00 */
[----:B------:R2:W-:Y:S04]  /*89110*/  STL.64 [R1+0x2a8], R6 ;  /* 0x0002a80601007387 */ /* 0x0005e80000100a00 */
[----:B----4-:R-:W4:Y:S01]  /*89120*/  LDL R2, [R1+0xb34] ;  /* 0x000b340001027983 */ /* 0x010f220000100800 */
[----:B--2---:R-:W-:Y:S03]  /*89130*/  HMMA.1688.F32.TF32 R4, R216, R36, R248 ;  /* 0x00000024d804723c */ /* 0x004fe600000810f8 */
[----:B-1----:R-:W-:Y:S04]  /*89140*/  STL [R1+0x444c], R74 ;  /* 0x00444c4a01007387 */ /* 0x002fe80000100800 */
[----:B------:R-:W-:Y:S04]  /*89150*/  STL [R1+0x4448], R75 ;  /* 0x0044484b01007387 */ /* 0x000fe80000100800 */
[----:B---3--:R-:W-:Y:S04]  /*89160*/  STL [R1+0x4454], R78 ;  /* 0x0044544e01007387 */ /* 0x008fe80000100800 */
        /* <DEDUP_REMOVED lines=10> */
[----:B------:R-:W2:Y:S01]  /*89210*/  LDL.LU R249, [R1+0xfe4] ;  /* 0x000fe40001f97983 */ /* 0x000ea20000300800 */
[----:B------:R-:W-:-:S02]  /*89220*/  IMAD.MOV.U32 R250, RZ, RZ, R93 ;  /* 0x000000fffffa7224 */ /* 0x000fc400078e005d */
[----:B------:R-:W-:Y:S02]  /*89230*/  IMAD.MOV.U32 R251, RZ, RZ, R92 ;  /* 0x000000fffffb7224 */ /* 0x000fe400078e005c */
[----:B------:R-:W3:Y:S01]  /*89240*/  LDSM.16.M88.4 R92, [R0+0x3c080] ;  /* 0x03c08000005c783b */ /* 0x000ee20000000200 */
[----:B-1----:R-:W-:Y:S03]  /*89250*/  HMMA.1688.F32.TF32 R4, R216, R40, R232 ;  /* 0x00000028d804723c */ /* 0x002fe600000810e8 */
[----:B---3--:R-:W-:Y:S04]  /*89260*/  STL [R1+0x4474], R94 ;  /* 0x0044745e01007387 */ /* 0x008fe80000100800 */
[----:B------:R1:W-:Y:S04]  /*89270*/  STL [R1+0x4470], R95 ;  /* 0x0044705f01007387 */ /* 0x0003e80000100800 */
[----:B------:R-:W-:Y:S04]  /*89280*/  STL [R1+0x3ecc], R0 ;  /* 0x003ecc0001007387 */ /* 0x000fe80000100800 */
[----:B------:R-:W3:Y:S04]  /*89290*/  LDL.LU R232, [R1+0xfd0] ;  /* 0x000fd00001e87983 */ /* 0x000ee80000300800 */
[----:B------:R-:W3:Y:S04]  /*892a0*/  LDL.LU R233, [R1+0xfd4] ;  /* 0x000fd40001e97983 */ /* 0x000ee80000300800 */
[----:B------:R-:W3:Y:S04]  /*892b0*/  LDL.LU R234, [R1+0xfd8] ;  /* 0x000fd80001ea7983 */ /* 0x000ee80000300800 */
[----:B------:R-:W3:Y:S01]  /*892c0*/  LDL.LU R235, [R1+0xfdc] ;  /* 0x000fdc0001eb7983 */ /* 0x000ee20000300800 */
[----:B------:R-:W-:Y:S01]  /*892d0*/  IMAD.MOV.U32 R78, RZ, RZ, R7 ;  /* 0x000000ffff4e7224 */ /* 0x000fe200078e0007 */
[----:B------:R-:W-:Y:S01]  /*892e0*/  MOV R83, R6 ;  /* 0x0000000600537202 */ /* 0x000fe20000000f00 */
[----:B------:R-:W-:-:S02]  /*892f0*/  IMAD.MOV.U32 R82, RZ, RZ, R5 ;  /* 0x000000ffff527224 */ /* 0x000fc400078e0005 */
[----:B------:R-:W-:Y:S01]  /*89300*/  IMAD.MOV.U32 R87, RZ, RZ, R4 ;  /* 0x000000ffff577224 */ /* 0x000fe200078e0004 */
[----:B------:R-:W-:Y:S01]  /*89310*/  STL [R1+0x4484], R78 ;  /* 0x0044844e01007387 */ /* 0x000fe20000100800 */
[----:B------:R-:W-:Y:S03]  /*89320*/  HMMA.1688.F32.TF32 R4, R216, R44, R228 ;  /* 0x0000002cd804723c */ /* 0x000fe600000810e4 */
[----:B------:R-:W-:Y:S04]  /*89330*/  STL [R1+0x4480], R83 ;  /* 0x0044805301007387 */ /* 0x000fe80000100800 */
[----:B------:R-:W-:Y:S04]  /*89340*/  STL [R1+0x447c], R82 ;  /* 0x00447c5201007387 */ /* 0x000fe80000100800 */
[----:B------:R1:W-:Y:S04]  /*89350*/  STL [R1+0x4478], R87 ;  /* 0x0044785701007387 */ /* 0x0003e80000100800 */
[----:B------:R-:W3:Y:S04]  /*89360*/  LDL.LU R228, [R1+0xfc0] ;  /* 0x000fc00001e47983 */ /* 0x000ee80000300800 */
[----:B------:R-:W3:Y:S04]  /*89370*/  LDL.LU R229, [R1+0xfc4] ;  /* 0x000fc40001e57983 */ /* 0x000ee80000300800 */
[----:B------:R-:W3:Y:S04]  /*89380*/  LDL.LU R230, [R1+0xfc8] ;  /* 0x000fc80001e67983 */ /* 0x000ee80000300800 */
[----:B------:R-:W3:Y:S01]  /*89390*/  LDL.LU R231, [R1+0xfcc] ;  /* 0x000fcc0001e77983 */ /* 0x000ee20000300800 */
[----:B------:R-:W-:-:S02]  /*893a0*/  IMAD.MOV.U32 R86, RZ, RZ, R7 ;  /* 0x000000ffff567224 */ /* 0x000fc400078e0007 */
[----:B------:R-:W-:Y:S02]  /*893b0*/  IMAD.MOV.U32 R91, RZ, RZ, R6 ;  /* 0x000000ffff5b7224 */ /* 0x000fe400078e0006 */
[----:B------:R-:W-:Y:S02]  /*893c0*/  IMAD.MOV.U32 R90, RZ, RZ, R5 ;  /* 0x000000ffff5a7224 */ /* 0x000fe400078e0005 */
[----:B-1----:R-:W-:Y:S01]  /*893d0*/  IMAD.MOV.U32 R95, RZ, RZ, R4 ;  /* 0x000000ffff5f7224 */ /* 0x002fe200078e0004 */
[----:B------:R-:W-:Y:S04]  /*893e0*/  STL [R1+0x4494], R86 ;  /* 0x0044945601007387 */ /* 0x000fe80000100800 */
[----:B------:R-:W-:Y:S04]  /*893f0*/  STL [R1+0x4490], R91 ;  /* 0x0044905b01007387 */ /* 0x000fe80000100800 */
[----:B------:R-:W-:Y:S04]  /*89400*/  STL [R1+0x448c], R90 ;  /* 0x00448c5a01007387 */ /* 0x000fe80000100800 */
[----:B------:R1:W-:Y:S04]  /*89410*/  STL [R1+0x4488], R95 ;  /* 0x0044885f01007387 */ /* 0x0003e80000100800 */
[----:B----4-:R-:W-:Y:S04]  /*89420*/  LDS R241, [R2+0x8c000] ;  /* 0x08c0000002f17984 */ /* 0x010fe80000000800 */
[----:B------:R-:W4:Y:S01]  /*89430*/  LDS R243, [R2+0x8d000] ;  /* 0x08d0000002f37984 */ /* 0x000f220000000800 */
[----:B--2---:R-:W-:Y:S03]  /*89440*/  HMMA.1688.F32.TF32 R4, R216, R48, R248 ;  /* 0x00000030d804723c */ /* 0x004fe600000810f8 */
[----:B------:R-:W2:Y:S04]  /*89450*/  LDL.LU R248, [R1+0xfb0] ;  /* 0x000fb00001f87983 */ /* 0x000ea80000300800 */
[----:B------:R-:W2:Y:S04]  /*89460*/  LDL.LU R249, [R1+0xfb4] ;  /* 0x000fb40001f97983 */ /* 0x000ea80000300800 */
[----:B------:R-:W2:Y:S04]  /*89470*/  LDL.LU R250, [R1+0xfb8] ;  /* 0x000fb80001fa7983 */ /* 0x000ea80000300800 */
[----:B------:R-:W2:Y:S09]  /*89480*/  LDL.LU R251, [R1+0xfbc] ;  /* 0x000fbc0001fb7983 */ /* 0x000eb20000300800 */
[----:B------:R-:W-:-:S02]  /*89490*/  IMAD.MOV.U32 R94, RZ, RZ, R7 ;  /* 0x000000ffff5e7224 */ /* 0x000fc400078e0007 */
[----:B------:R-:W-:Y:S01]  /*894a0*/  IMAD.MOV.U32 R87, RZ, RZ, R6 ;  /* 0x000000ffff577224 */ /* 0x000fe200078e0006 */
[----:B------:R-:W-:Y:S01]  /*894b0*/  MOV R83, R4 ;  /* 0x0000000400537202 */ /* 0x000fe20000000f00 */
[----:B------:R-:W-:Y:S01]  /*894c0*/  IMAD.MOV.U32 R82, RZ, RZ, R5 ;  /* 0x000000ffff527224 */ /* 0x000fe200078e0005 */
[----:B------:R-:W-:Y:S04]  /*894d0*/  STL [R1+0x44a4], R94 ;  /* 0x0044a45e01007387 */ /* 0x000fe80000100800 */
[----:B------:R-:W-:Y:S04]  /*894e0*/  STL [R1+0x44a0], R87 ;  /* 0x0044a05701007387 */ /* 0x000fe80000100800 */
[----:B------:R-:W-:Y:S04]  /*894f0*/  STL [R1+0x449c], R82 ;  /* 0x00449c5201007387 */ /* 0x000fe80000100800 */
[----:B------:R1:W-:Y:S01]  /*89500*/  STL [R1+0x4498], R83 ;  /* 0x0044985301007387 */ /* 0x0003e20000100800 */
[----:B---3--:R-:W-:Y:S03]  /*89510*/  HMMA.1688.F32.TF32 R4, R216, R52, R232 ;  /* 0x00000034d804723c */ /* 0x008fe600000810e8 */
[----:B------:R-:W3:Y:S04]  /*89520*/  LDL.LU R232, [R1+0xfa0] ;  /* 0x000fa00001e87983 */ /* 0x000ee80000300800 */
[----:B------:R-:W3:Y:S04]  /*89530*/  LDL.LU R233, [R1+0xfa4] ;  /* 0x000fa40001e97983 */ /* 0x000ee80000300800 */
[----:B------:R-:W3:Y:S04]  /*89540*/  LDL.LU R234, [R1+0xfa8] ;  /* 0x000fa80001ea7983 */ /* 0x000ee80000300800 */
[----:B------:R-:W3:Y:S09]  /*89550*/  LDL.LU R235, [R1+0xfac] ;  /* 0x000fac0001eb7983 */ /* 0x000ef20000300800 */
[----:B------:R-:W-:Y:S01]  /*89560*/  IMAD.MOV.U32 R78, RZ, RZ, R7 ;  /* 0x000000ffff4e7224 */ /* 0x000fe200078e0007 */
[----:B-1----:R-:W-:Y:S01]  /*89570*/  MOV R95, R6 ;  /* 0x00000006005f7202 */ /* 0x002fe20000000f00 */
[----:B------:R-:W-:-:S02]  /*89580*/  IMAD.MOV.U32 R90, RZ, RZ, R5 ;  /* 0x000000ffff5a7224 */ /* 0x000fc400078e0005 */
[----:B------:R-:W-:Y:S01]  /*89590*/  IMAD.MOV.U32 R91, RZ, RZ, R4 ;  /* 0x000000ffff5b7224 */ /* 0x000fe200078e0004 */
[----:B------:R-:W-:Y:S04]  /*895a0*/  STL [R1+0x44b4], R78 ;  /* 0x0044b44e01007387 */ /* 0x000fe80000100800 */
[----:B------:R-:W-:Y:S01]  /*895b0*/  STL [R1+0x44b0], R95 ;  /* 0x0044b05f01007387 */ /* 0x000fe20000100800 */
[----:B------:R-:W-:Y:S03]  /*895c0*/  HMMA.1688.F32.TF32 R4, R216, R56, R228 ;  /* 0x00000038d804723c */ /* 0x000fe600000810e4 */
[----:B------:R-:W-:Y:S04]  /*895d0*/  STL [R1+0x44ac], R90 ;  /* 0x0044ac5a01007387 */ /* 0x000fe80000100800 */
[----:B------:R1:W-:Y:S04]  /*895e0*/  STL [R1+0x44a8], R91 ;  /* 0x0044a85b01007387 */ /* 0x0003e80000100800 */
        /* <DEDUP_REMOVED lines=8> */
[----:B------:R-:W-:Y:S04]  /*89670*/  STL [R1+0x44c4], R70 ;  /* 0x0044c44601007387 */ /* 0x000fe80000100800 */
[----:B------:R-:W-:Y:S04]  /*89680*/  STL [R1+0x44c0], R75 ;  /* 0x0044c04b01007387 */ /* 0x000fe80000100800 */
[----:B------:R-:W-:Y:S04]  /*89690*/  STL [R1+0x44bc], R74 ;  /* 0x0044bc4a01007387 */ /* 0x000fe80000100800 */
[----:B------:R1:W-:Y:S01]  /*896a0*/  STL [R1+0x44b8], R79 ;  /* 0x0044b84f01007387 */ /* 0x0003e20000100800 */
        /* <DEDUP_REMOVED lines=23> */
[----:B------:R1:W-:Y:S04]  /*89820*/  STL [R1+0x44e0], R91 ;  /* 0x0044e05b01007387 */ /* 0x0003e80000100800 */
[----:B------:R1:W-:Y:S04]  /*89830*/  STL [R1+0x44dc], R90 ;  /* 0x0044dc5a01007387 */ /* 0x0003e80000100800 */
[----:B------:R1:W-:Y:S01]  /*89840*/  STL [R1+0x44d8], R95 ;  /* 0x0044d85f01007387 */ /* 0x0003e20000100800 */
        /* <DEDUP_REMOVED lines=25> */
[----:B------:R-:W-:Y:S04]  /*899e0*/  STL [R1+0x44f8], R71 ;  /* 0x0044f84701007387 */ /* 0x000fe80000100800 */
        /* <DEDUP_REMOVED lines=13> */
[----:B----4-:R-:W-:Y:S03]  /*89ac0*/  HMMA.1688.F32.TF32 R4, R216, R80, R224 ;  /* 0x00000050d804723c */ /* 0x010fe600000810e0 */
[----:B------:R-:W-:Y:S04]  /*89ad0*/  STL [R1+0x4514], R54 ;  /* 0x0045143601007387 */ /* 0x000fe80000100800 */
[----:B------:R-:W-:Y:S04]  /*89ae0*/  STL [R1+0x4510], R59 ;  /* 0x0045103b01007387 */ /* 0x000fe80000100800 */
[----:B------:R-:W-:Y:S04]  /*89af0*/  STL [R1+0x450c], R58 ;  /* 0x00450c3a01007387 */ /* 0x000fe80000100800 */
[----:B------:R-:W-:Y:S09]  /*89b00*/  STL [R1+0x4508], R63 ;  /* 0x0045083f01007387 */ /* 0x000ff20000100800 */
[----:B------:R-:W-:-:S02]  /*89b10*/  IMAD.MOV.U32 R70, RZ, RZ, R7 ;  /* 0x000000ffff467224 */ /* 0x000fc400078e0007 */
[----:B------:R-:W-:Y:S02]  /*89b20*/  IMAD.MOV.U32 R87, RZ, RZ, R6 ;  /* 0x000000ffff577224 */ /* 0x000fe400078e0006 */
[----:B------:R-:W-:Y:S02]  /*89b30*/  IMAD.MOV.U32 R82, RZ, RZ, R5 ;  /* 0x000000ffff527224 */ /* 0x000fe400078e0005 */
[----:B------:R-:W-:Y:S01]  /*89b40*/  IMAD.MOV.U32 R83, RZ, RZ, R4 ;  /* 0x000000ffff537224 */ /* 0x000fe200078e0004 */
[----:B------:R-:W-:Y:S04]  /*89b50*/  STL [R1+0x4524], R70 ;  /* 0x0045244601007387 */ /* 0x000fe80000100800 */
[----:B------:R-:W-:Y:S04]  /*89b60*/  STL [R1+0x4520], R87 ;  /* 0x0045205701007387 */ /* 0x000fe80000100800 */
[----:B------:R-:W-:Y:S04]  /*89b70*/  STL [R1+0x451c], R82 ;  /* 0x00451c5201007387 */ /* 0x000fe80000100800 */
[----:B------:R-:W-:Y:S01]  /*89b80*/  STL [R1+0x4518], R83 ;  /* 0x0045185301007387 */ /* 0x000fe20000100800 */
[----:B--2---:R-:W-:Y:S03]  /*89b90*/  HMMA.1688.F32.TF32 R4, R216, R84, R248 ;  /* 0x00000054d804723c */ /* 0x004fe600000810f8 */
[----:B------:R-:W2:Y:S04]  /*89ba0*/  LDL.LU R248, [R1+0x1460] ;  /* 0x0014600001f87983 */ /* 0x000ea80000300800 */
[----:B------:R-:W2:Y:S04]  /*89bb0*/  LDL.LU R249, [R1+0x1464] ;  /* 0x0014640001f97983 */ /* 0x000ea80000300800 */
[----:B------:R-:W2:Y:S04]  /*89bc0*/  LDL.LU R250, [R1+0x1468] ;  /* 0x0014680001fa7983 */ /* 0x000ea80000300800 */
[----:B------:R-:W2:Y:S09]  /*89bd0*/  LDL.LU R251, [R1+0x146c] ;  /* 0x00146c0001fb7983 */ /* 0x000eb20000300800 */
[----:B-1----:R-:W-:Y:S01]  /*89be0*/  MOV R91, R4 ;  /* 0x00000004005b7202 */ /* 0x002fe20000000f00 */
[----:B------:R-:W-:-:S02]  /*89bf0*/  IMAD.MOV.U32 R90, RZ, RZ, R5 ;  /* 0x000000ffff5a7224 */ /* 0x000fc400078e0005 */
[----:B------:R-:W-:Y:S02]  /*89c00*/  IMAD.MOV.U32 R95, RZ, RZ, R6 ;  /* 0x000000ffff5f7224 */ /* 0x000fe400078e0006 */
[----:B------:R-:W-:Y:S02]  /*89c10*/  IMAD.MOV.U32 R86, RZ, RZ, R7 ;  /* 0x000000ffff567224 */ /* 0x000fe400078e0007 */
[C---:B------:R-:W-:Y:S03]  /*89c20*/  HMMA.1688.F32.TF32 R4, R216.reuse, R88, R228 ;  /* 0x00000058d804723c */ /* 0x040fe600000810e4 */
[----:B------:R-:W-:Y:S11]  /*89c30*/  STL [R1+0x4534], R86 ;  /* 0x0045345601007387 */ /* 0x000ff60000100800 */
[----:B------:R-:W-:Y:S10]  /*89c40*/  @!UPT UIADD3 URZ, URZ, URZ, URZ ;  /* 0x0000003f3f3ff290 */ /* 0x000ff4000fffe03f */
[----:B------:R-:W-:Y:S01]  /*89c50*/  IMAD.MOV.U32 R79, RZ, RZ, R4 ;  /* 0x000000ffff4f7224 */ /* 0x000fe200078e0004 */
[----:B------:R-:W-:Y:S01]  /*89c60*/  MOV R75, R6 ;  /* 0x00000006004b7202 */ /* 0x000fe20000000f00 */
[----:B------:R-:W-:Y:S02]  /*89c70*/  IMAD.MOV.U32 R74, RZ, RZ, R5 ;  /* 0x000000ffff4a7224 */ /* 0x000fe400078e0005 */
[----:B------:R-:W-:Y:S02]  /*89c80*/  IMAD.MOV.U32 R94, RZ, RZ, R7 ;  /* 0x000000ffff5e7224 */ /* 0x000fe400078e0007 */
[----:B---3--:R-:W-:Y:S01]  /*89c90*/  HMMA.1688.F32.TF32 R4, R216, R92, R232 ;  /* 0x0000005cd804723c */ /* 0x008fe200000810e8 */
[----:B------:R-:W-:Y:S04]  /*89ca0*/  STL [R1+0x4530], R95 ;  /* 0x0045305f01007387 */ /* 0x000fe80000100800 */
[----:B------:R-:W-:Y:S04]  /*89cb0*/  STL [R1+0x452c], R90 ;  /* 0x00452c5a01007387 */ /* 0x000fe80000100800 */
[----:B------:R-:W-:Y:S04]  /*89cc0*/  STL [R1+0x4528], R91 ;  /* 0x0045285b01007387 */ /* 0x000fe80000100800 */
[----:B------:R-:W-:Y:S04]  /*89cd0*/  STL [R1+0x4544], R94 ;  /* 0x0045445e01007387 */ /* 0x000fe80000100800 */
[----:B------:R-:W-:Y:S04]  /*89ce0*/  STL [R1+0x4540], R75 ;  /* 0x0045404b01007387 */ /* 0x000fe80000100800 */
[----:B------:R-:W-:Y:S03]  /*89cf0*/  STL [R1+0x453c], R74 ;  /* 0x00453c4a01007387 */ /* 0x000fe60000100800 */
[----:B------:R-:W-:Y:S01]  /*89d00*/  IMAD.MOV.U32 R42, RZ, RZ, R7 ;  /* 0x000000ffff2a7224 */ /* 0x000fe200078e0007 */
[----:B------:R-:W-:Y:S01]  /*89d10*/  LDS R216, [R247+0x8c080] ;  /* 0x08c08000f7d87984 */ /* 0x000fe20000000800 */
[----:B------:R-:W-:-:S02]  /*89d20*/  IMAD.MOV.U32 R51, RZ, RZ, R6 ;  /* 0x000000ffff337224 */ /* 0x000fc400078e0006 */
[----:B------:R-:W-:Y:S01]  /*89d30*/  IMAD.MOV.U32 R50, RZ, RZ, R5 ;  /* 0x000000ffff327224 */ /* 0x000fe200078e0005 */
[----:B------:R-:W-:Y:S01]  /*89d40*/  STL [R1+0x4538], R79 ;  /* 0x0045384f01007387 */ /* 0x000fe20000100800 */
[----:B------:R-:W-:-:S03]  /*89d50*/  IMAD.MOV.U32 R55, RZ, RZ, R4 ;  /* 0x000000ffff377224 */ /* 0x000fc600078e0004 */
        /* <DEDUP_REMOVED lines=22> */
[----:B------:R1:W-:Y:S04]  /*89ec0*/  LDS R218, [R247+0x8d080] ;  /* 0x08d08000f7da7984 */ /* 0x0003e80000000800 */
[----:B------:R-:W4:Y:S04]  /*89ed0*/  LDL.LU R246, [R1+0x1418] ;  /* 0x0014180001f67983 */ /* 0x000f280000300800 */
[----:B-1----:R-:W4:Y:S04]  /*89ee0*/  LDL.LU R247, [R1+0x141c] ;  /* 0x00141c0001f77983 */ /* 0x002f280000300800 */
[----:B------:R-:W-:Y:S04]  /*89ef0*/  LDS R217, [R2+0x8c080] ;  /* 0x08c0800002d97984 */ /* 0x000fe80000000800 */
[----:B------:R-:W1:Y:S01]  /*89f00*/  LDS R219, [R2+0x8d080] ;  /* 0x08d0800002db7984 */ /* 0x000e620000000800 */
[----:B--2---:R-:W-:Y:S03]  /*89f10*/  HMMA.1688.F32.TF32 R4, R240, R32, R248 ;  /* 0x00000020f004723c */ /* 0x004fe600000810f8 */
[----:B------:R-:W2:Y:S04]  /*89f20*/  LDL.LU R248, [R1+0x1400] ;  /* 0x0014000001f87983 */ /* 0x000ea80000300800 */
[----:B------:R-:W2:Y:S04]  /*89f30*/  LDL.LU R249, [R1+0x1404] ;  /* 0x0014040001f97983 */ /* 0x000ea80000300800 */
[----:B------:R-:W2:Y:S04]  /*89f40*/  LDL.LU R250, [R1+0x1408] ;  /* 0x0014080001fa7983 */ /* 0x000ea80000300800 */
[----:B------:R-:W2:Y:S09]  /*89f50*/  LDL.LU R251, [R1+0x140c] ;  /* 0x00140c0001fb7983 */ /* 0x000eb20000300800 */
[----:B------:R-:W-:Y:S01]  /*89f60*/  MOV R67, R4 ;  /* 0x0000000400437202 */ /* 0x000fe20000000f00 */
[----:B------:R-:W-:-:S02]  /*89f70*/  IMAD.MOV.U32 R66, RZ, RZ, R5 ;  /* 0x000000ffff427224 */ /* 0x000fc400078e0005 */
        /* <DEDUP_REMOVED lines=9> */
[C---:B----4-:R-:W-:Y:S11]  /*8a010*/  HMMA.1688.F32.TF32 R4, R240.reuse, R40, R224 ;  /* 0x00000028f004723c */ /* 0x050ff600000810e0 */
[----:B------:R-:W-:Y:S11]  /*8a020*/  @!UPT UIADD3 URZ, URZ, URZ, URZ ;  /* 0x0000003f3f3ff290 */ /* 0x000ff6000fffe03f */
[----:B------:R-:W-:Y:S02]  /*8a030*/  @!UPT UIADD3 URZ, URZ, URZ, URZ ;  /* 0x0000003f3f3ff290 */ /* 0x000fe4000fffe03f */
[----:B------:R-:W-:Y:S02]  /*8a040*/  IMAD.MOV.U32 R87, RZ, RZ, R4 ;  /* 0x000000ffff577224 */ /* 0x000fe400078e0004 */
[----:B------:R-:W-:Y:S02]  /*8a050*/  IMAD.MOV.U32 R82, RZ, RZ, R5 ;  /* 0x000000ffff527224 */ /* 0x000fe400078e0005 */
[----:B------:R-:W-:Y:S02]  /*8a060*/  IMAD.MOV.U32 R83, RZ, RZ, R6 ;  /* 0x000000ffff537224 */ /* 0x000fe400078e0006 */
[----:B------:R-:W-:Y:S02]  /*8a070*/  IMAD.MOV.U32 R54, RZ, RZ, R7 ;  /* 0x000000ffff367224 */ /* 0x000fe400078e0007 */
[C---:B------:R-:W-:Y:S11]  /*8a080*/  HMMA.1688.F32.TF32 R4, R240.reuse, R44, R228 ;  /* 0x0000002cf004723c */ /* 0x040ff600000810e4 */
[----:B------:R-:W-:Y:S11]  /*8a090*/  @!UPT UIADD3 URZ, URZ, URZ, URZ ;  /* 0x0000003f3f3ff290 */ /* 0x000ff6000fffe03f */
[----:B------:R-:W-:Y:S02]  /*8a0a0*/  @!UPT UIADD3 URZ, URZ, URZ, URZ ;  /* 0x0000003f3f3ff290 */ /* 0x000fe4000fffe03f */
[----:B------:R-:W-:Y:S01]  /*8a0b0*/  MOV R43, R4 ;  /* 0x00000004002b7202 */ /* 0x000fe20000000f00 */
[----:B------:R-:W-:Y:S02]  /*8a0c0*/  IMAD.MOV.U32 R38, RZ, RZ, R5 ;  /* 0x000000ffff267224 */ /* 0x000fe400078e0005 */
[----:B------:R-:W-:Y:S02]  /*8a0d0*/  IMAD.MOV.U32 R34, RZ, RZ, R6 ;  /* 0x000000ffff227224 */ /* 0x000fe400078e0006 */
[----:B------:R-:W-:Y:S02]  /*8a0e0*/  IMAD.MOV.U32 R35, RZ, RZ, R7 ;  /* 0x000000ffff237224 */ /* 0x000fe400078e0007 */
[C---:B------:R-:W-:Y:S11]  /*8a0f0*/  HMMA.1688.F32.TF32 R4, R240.reuse, R48, R232 ;  /* 0x00000030f004723c */ /* 0x040ff600000810e8 */
[----:B------:R-:W-:Y:S11]  /*8a100*/  @!UPT UIADD3 URZ, URZ, URZ, URZ ;  /* 0x0000003f3f3ff290 */ /* 0x000ff6000fffe03f */
[----:B------:R-:W-:Y:S02]  /*8a110*/  @!UPT UIADD3 URZ, URZ, URZ, URZ ;  /* 0x0000003f3f3ff290 */ /* 0x000fe4000fffe03f */
[----:B------:R-:W-:Y:S01]  /*8a120*/  IMAD.MOV.U32 R95, RZ, RZ, R4 ;  /* 0x000000ffff5f7224 */ /* 0x000fe200078e0004 */
[----:B------:R-:W-:Y:S01]  /*8a130*/  MOV R91, R6 ;  /* 0x00000006005b7202 */ /* 0x000fe20000000f00 */
[----:B------:R-:W-:Y:S02]  /*8a140*/  IMAD.MOV.U32 R90, RZ, RZ, R5 ;  /* 0x000000ffff5a7224 */ /* 0x000fe400078e0005 */
[----:B------:R-:W-:Y:S02]  /*8a150*/  IMAD.MOV.U32 R70, RZ, RZ, R7 ;  /* 0x000000ffff467224 */ /* 0x000fe400078e0007 */
[----:B------:R-:W-:Y:S01]  /*8a160*/  HMMA.1688.F32.TF32 R4, R240, R52, R244 ;  /* 0x00000034f004723c */ /* 0x000fe200000810f4 */
[----:B------:R-:W-:Y:S04]  /*8a170*/  STL [R1+0x4564], R78 ;  /* 0x0045644e01007387 */ /* 0x000fe80000100800 */
[----:B------:R-:W-:Y:S04]  /*8a180*/  STL [R1+0x4560], R71 ;  /* 0x0045604701007387 */ /* 0x000fe80000100800 */
[----:B------:R-:W-:Y:S04]  /*8a190*/  STL [R1+0x455c], R66 ;  /* 0x00455c4201007387 */ /* 0x000fe80000100800 */
[----:B------:R-:W-:Y:S04]  /*8a1a0*/  STL [R1+0x4558], R67 ;  /* 0x0045584301007387 */ /* 0x000fe80000100800 */
[----:B------:R3:W-:Y:S07]  /*8a1b0*/  STL [R1+0x4574], R62 ;  /* 0x0045743e01007387 */ /* 0x0007ee0000100800 */
[----:B------:R-:W-:-:S02]  /*8a1c0*/  IMAD.MOV.U32 R75, RZ, RZ, R4 ;  /* 0x000000ffff4b7224 */ /* 0x000fc400078e0004 */
[----:B------:R-:W-:Y:S02]  /*8a1d0*/  IMAD.MOV.U32 R74, RZ, RZ, R5 ;  /* 0x000000ffff4a7224 */ /* 0x000fe400078e0005 */
[----:B------:R-:W-:Y:S02]  /*8a1e0*/  IMAD.MOV.U32 R79, RZ, RZ, R6 ;  /* 0x000000ffff4f7224 */ /* 0x000fe400078e0006 */
[----:B------:R-:W-:Y:S01]  /*8a1f0*/  IMAD.MOV.U32 R86, RZ, RZ, R7 ;  /* 0x000000ffff567224 */ /* 0x000fe200078e0007 */
[----:B------:R-:W-:Y:S04]  /*8a200*/  STL [R1+0x4570], R63 ;  /* 0x0045703f01007387 */ /* 0x000fe80000100800 */
[----:B------:R-:W-:Y:S04]  /*8a210*/  STL [R1+0x456c], R58 ;  /* 0x00456c3a01007387 */ /* 0x000fe80000100800 */
[----:B------:R-:W-:Y:S04]  /*8a220*/  STL [R1+0x4568], R59 ;  /* 0x0045683b01007387 */ /* 0x000fe80000100800 */
[----:B------:R-:W4:Y:S04]  /*8a230*/  LDL.LU R244, [R1+0xf00] ;  /* 0x000f000001f47983 */ /* 0x000f280000300800 */
[----:B------:R-:W4:Y:S04]  /*8a240*/  LDL.LU R245, [R1+0xf04] ;  /* 0x000f040001f57983 */ /* 0x000f280000300800 */
[----:B------:R-:W4:Y:S04]  /*8a250*/  LDL.LU R246, [R1+0xf08] ;  /* 0x000f080001f67983 */ /* 0x000f280000300800 */
[----:B------:R-:W4:Y:S04]  /*8a260*/  LDL.LU R247, [R1+0xf0c] ;  /* 0x000f0c0001f77983 */ /* 0x000f280000300800 */
        /* <DEDUP_REMOVED lines=9> */
[----:B------:R-:W2:Y:S01]  /*8a300*/  LDL.LU R220, [R1+0xf40] ;  /* 0x000f400001dc7983 */ /* 0x000ea20000300800 */
[----:B------:R-:W-:-:S03]  /*8a310*/  MOV R51, R4 ;  /* 0x0000000400337202 */ /* 0x000fc60000000f00 */
[----:B------:R-:W2:Y:S01]  /*8a320*/  LDL.LU R221, [R1+0xf44] ;  /* 0x000f440001dd7983 */ /* 0x000ea20000300800 */
[----:B------:R-:W-:-:S03]  /*8a330*/  IMAD.MOV.U32 R50, RZ, RZ, R5 ;  /* 0x000000ffff327224 */ /* 0x000fc600078e0005 */
        /* <DEDUP_REMOVED lines=62> */
[C---:B----4-:R-:W-:Y:S08]  /*8a720*/  HMMA.1688.F32.TF32 R16, R240.reuse, R92, R16 ;  /* 0x0000005cf010723c */ /* 0x050ff00000081010 */
[C---:B------:R-:W-:Y:S08]  /*8a730*/  HMMA.1688.F32.TF32 R20, R240.reuse, R88, R20 ;  /* 0x00000058f014723c */ /* 0x040ff00000081014 */
[C---:B------:R-:W-:Y:S08]  /*8a740*/  HMMA.1688.F32.TF32 R28, R240.reuse, R80, R28 ;  /* 0x00000050f01c723c */ /* 0x040ff0000008101c */
        /* <DEDUP_REMOVED lines=10> */
[----:B------:R-:W2:Y:S04]  /*8a7f0*/  LDL R62, [R1+0xb30] ;  /* 0x000b3000013e7983 */ /* 0x000ea80000100800 */
        /* <DEDUP_REMOVED lines=11> */
[----:B------:R-:W-:Y:S04]  /*8a8b0*/  STL.64 [R1+0xa30], R4 ;  /* 0x000a300401007387 */ /* 0x000fe80000100a00 */
[----:B------:R3:W-:Y:S01]  /*8a8c0*/  STL.64 [R1+0xa38], R6 ;  /* 0x000a380601007387 */ /* 0x0007e20000100a00 */
[C---:B----4-:R-:W-:Y:S08]  /*8a8d0*/  HMMA.1688.F32.TF32 R8, R236.reuse, R48, R224 ;  /* 0x00000030ec08723c */ /* 0x050ff000000810e0 */
[C---:B---3--:R-:W-:Y:S07]  /*8a8e0*/  HMMA.1688.F32.TF32 R4, R236.reuse, R52, R228 ;  /* 0x00000034ec04723c */ /* 0x048fee00000810e4 */
        /* <DEDUP_REMOVED lines=8> */
[----:B---3--:R-:W-:Y:S07]  /*8a970*/  HMMA.1688.F32.TF32 R4, R236, R64, R248 ;  /* 0x00000040ec04723c */ /* 0x008fee00000810f8 */
[----:B------:R-:W-:Y:S04]  /*8a980*/  STL.64 [R1+0xaf0], R12 ;  /* 0x000af00c01007387 */ /* 0x000fe80000100a00 */
[----:B------:R-:W-:Y:S04]  /*8a990*/  STL.64 [R1+0xaf8], R14 ;  /* 0x000af80e01007387 */ /* 0x000fe80000100a00 */
        /* <DEDUP_REMOVED lines=22> */
[----:B----4-:R-:W4:Y:S04]  /*8ab00*/  LDL.LU R8, [R1+0xe30] ;  /* 0x000e300001087983 */ /* 0x010f280000300800 */
[----:B------:R-:W4:Y:S04]  /*8ab10*/  LDL.LU R9, [R1+0xe34] ;  /* 0x000e340001097983 */ /* 0x000f280000300800 */
[----:B-1----:R-:W4:Y:S04]  /*8ab20*/  LDL.LU R10, [R1+0xe38] ;  /* 0x000e3800010a7983 */ /* 0x002f280000300800 */
        /* <DEDUP_REMOVED lines=13> */
[----:B------:R-:W-:-:S03]  /*8ac00*/  MOV R63, R104 ;  /* 0x00000068003f7202 */ /* 0x000fc60000000f00 */
        /* <DEDUP_REMOVED lines=12> */
[----:B------:R-:W3:Y:S01]  /*8acd0*/  LDL.LU R106, [R1+0xdf8] ;  /* 0x000df800016a7983 */ /* 0x000ee20000300800 */
[----:B------:R-:W-:-:S03]  /*8ace0*/  IMAD.MOV.U32 R0, RZ, RZ, R115 ;  /* 0x000000ffff007224 */ /* 0x000fc600078e0073 */
[----:B------:R-:W3:Y:S01]  /*8acf0*/  LDL.LU R107, [R1+0xdfc] ;  /* 0x000dfc00016b7983 */ /* 0x000ee20000300800 */
[----:B------:R-:W-:Y:S03]  /*8ad00*/  HMMA.1688.F32.TF32 R108, R240, R64, R108 ;  /* 0x00000040f06c723c */ /* 0x000fe6000008106c */
        /* <DEDUP_REMOVED lines=26> */
[----:B------:R-:W3:Y:S01]  /*8aeb0*/  LDL.LU R108, [R1+0xe00] ;  /* 0x000e0000016c7983 */ /* 0x000ee20000300800 */
[----:B------:R-:W-:Y:S02]  /*8aec0*/  IMAD.MOV.U32 R67, RZ, RZ, R110 ;  /* 0x000000ffff437224 */ /* 0x000fe400078e006e */
[----:B------:R-:W-:Y:S01]  /*8aed0*/  IMAD.MOV.U32 R42, RZ, RZ, R111 ;  /* 0x000000ffff2a7224 */ /* 0x000fe200078e006f */
        /* <DEDUP_REMOVED lines=27> */
[----:B------:R-:W-:Y:S04]  /*8b090*/  LDS R240, [R252+0x8c100] ;  /* 0x08c10000fcf07984 */ /* 0x000fe80000000800 */
[----:B------:R-:W-:Y:S01]  /*8b0a0*/  LDS R242, [R252+0x8d100] ;  /* 0x08d10000fcf27984 */ /* 0x000fe20000000800 */
[C---:B----4-:R-:W-:Y:S03]  /*8b0b0*/  HMMA.1688.F32.TF32 R8, R216.reuse, R64, R8 ;  /* 0x00000040d808723c */ /* 0x050fe60000081008 */
[----:B------:R-:W-:Y:S04]  /*8b0c0*/  LDS R241, [R3+0x8c100] ;  /* 0x08c1000003f17984 */ /* 0x000fe80000000800 */
[----:B------:R-:W1:Y:S01]  /*8b0d0*/  LDS R243, [R3+0x8d100] ;  /* 0x08d1000003f37984 */ /* 0x000e620000000800 */
[C---:B--2---:R-:W-:Y:S08]  /*8b0e0*/  HMMA.1688.F32.TF32 R16, R216.reuse, R56, R16 ;  /* 0x00000038d810723c */ /* 0x044ff00000081010 */
[C---:B---3--:R-:W-:Y:S08]  /*8b0f0*/  HMMA.1688.F32.TF32 R20, R216.reuse, R52, R20 ;  /* 0x00000034d814723c */ /* 0x048ff00000081014 */
[C---:B------:R-:W-:Y:S08]  /*8b100*/  HMMA.1688.F32.TF32 R96, R216.reuse, R40, R96 ;  /* 0x00000028d860723c */ /* 0x040ff00000081060 */
[C---:B------:R-:W-:Y:S08]  /*8b110*/  HMMA.1688.F32.TF32 R100, R216.reuse, R36, R100 ;  /* 0x00000024d864723c */ /* 0x040ff00000081064 */
[----:B------:R-:W-:Y:S08]  /*8b120*/  HMMA.1688.F32.TF32 R104, R216, R32, R104 ;  /* 0x00000020d868723c */ /* 0x000ff00000081068 */
        /* <DEDUP_REMOVED lines=51> */
[----:B------:R-:W2:Y:S04]  /*8b460*/  LDS R239, [R2+0x8d100] ;  /* 0x08d1000002ef7984 */ /* 0x000ea80000000800 */
        /* <DEDUP_REMOVED lines=8> */
[----:B---3--:R-:W-:Y:S01]  /*8b4f0*/  HMMA.1688.F32.TF32 R4, R216, R92, R248 ;  /* 0x0000005cd804723c */ /* 0x008fe200000810f8 */
[----:B------:R-:W-:Y:S04]  /*8b500*/  LDS R216, [R252+0x8c180] ;  /* 0x08c18000fcd87984 */ /* 0x000fe80000000800 */
[----:B------:R-:W-:Y:S04]  /*8b510*/  LDS R218, [R252+0x8d180] ;  /* 0x08d18000fcda7984 */ /* 0x000fe80000000800 */
[----:B------:R-:W-:Y:S04]  /*8b520*/  STL.64 [R1+0xdc0], R12 ;  /* 0x000dc00c01007387 */ /* 0x000fe80000100a00 */
[----:B------:R-:W-:Y:S04]  /*8b530*/  STL.64 [R1+0xdc8], R14 ;  /* 0x000dc80e01007387 */ /* 0x000fe80000100a00 */
[----:B------:R-:W3:Y:S04]  /*8b540*/  LDL.LU R96, [R1] ;  /* 0x0000000001607983 */ /* 0x000ee80000300800 */
[----:B------:R-:W-:Y:S04]  /*8b550*/  STL.64 [R1+0xe00], R8 ;  /* 0x000e000801007387 */ /* 0x000fe80000100a00 */
[----:B------:R-:W-:Y:S04]  /*8b560*/  STL.64 [R1+0xe08], R10 ;  /* 0x000e080a01007387 */ /* 0x000fe80000100a00 */
        /* <DEDUP_REMOVED lines=114> */
[----:B------:R-:W1:Y:S01]  /*8bc90*/  LDS R219, [R3+0x8d180] ;  /* 0x08d1800003db7984 */ /* 0x000e620000000800 */
        /* <DEDUP_REMOVED lines=25> */
[----:B----4-:R-:W4:Y:S04]  /*8be30*/  LDL.LU.64 R146, [R1+0x4880] ;  /* 0x0048800001927983 */ /* 0x010f280000300a00 */
[----:B------:R-:W4:Y:S04]  /*8be40*/  LDL.LU.64 R144, [R1+0x4878] ;  /* 0x0048780001907983 */ /* 0x000f280000300a00 */
        /* <DEDUP_REMOVED lines=54> */
[----:B------:R-:W2:Y:S04]  /*8c1b0*/  LDL.LU.64 R6, [R1+0x47b0] ;  /* 0x0047b00001067983 */ /* 0x000ea80000300a00 */
[----:B------:R-:W2:Y:S04]  /*8c1c0*/  LDL.LU.64 R4, [R1+0x47a8] ;  /* 0x0047a80001047983 */ /* 0x000ea80000300a00 */
[----:B------:R1:W-:Y:S04]  /*8c1d0*/  STL.64 [R1+0xf00], R240 ;  /* 0x000f00f001007387 */ /* 0x0003e80000100a00 */
[----:B------:R3:W-:Y:S01]  /*8c1e0*/  STL.64 [R1+0xf08], R242 ;  /* 0x000f08f201007387 */ /* 0x0007e20000100a00 */
[C---:B------:R-:W-:Y:S03]  /*8c1f0*/  HMMA.1688.F32.TF32 R244, R236.reuse, R48, R244 ;  /* 0x00000030ecf4723c */ /* 0x040fe600000810f4 */
[----:B-1----:R-:W2:Y:S04]  /*8c200*/  LDL.LU R240, [R1+0x80] ;  /* 0x0000800001f07983 */ /* 0x002ea80000300800 */
[----:B------:R-:W2:Y:S04]  /*8c210*/  LDL.LU R241, [R1+0x84] ;  /* 0x0000840001f17983 */ /* 0x000ea80000300800 */
[----:B---3--:R-:W2:Y:S04]  /*8c220*/  LDL.LU R242, [R1+0x88] ;  /* 0x0000880001f27983 */ /* 0x008ea80000300800 */
[----:B------:R-:W2:Y:S01]  /*8c230*/  LDL.LU R243, [R1+0x8c] ;  /* 0x00008c0001f37983 */ /* 0x000ea20000300800 */
[C---:B------:R-:W-:Y:S03]  /*8c240*/  HMMA.1688.F32.TF32 R248, R236.reuse, R52, R248 ;  /* 0x00000034ecf8723c */ /* 0x040fe600000810f8 */
        /* <DEDUP_REMOVED lines=25> */
[C---:B------:R-:W-:Y:S08]  /*8c3e0*/  HMMA.1688.F32.TF32 R112, R236.reuse, R64, R112 ;  /* 0x00000040ec70723c */ /* 0x040ff00000081070 */
[C---:B------:R-:W-:Y:S08]  /*8c3f0*/  HMMA.1688.F32.TF32 R108, R236.reuse, R68, R108 ;  /* 0x00000044ec6c723c */ /* 0x040ff0000008106c */
[C---:B------:R-:W-:Y:S08]  /*8c400*/  HMMA.1688.F32.TF32 R104, R236.reuse, R72, R104 ;  /* 0x00000048ec68723c */ /* 0x040ff00000081068 */
[C---:B------:R-:W-:Y:S08]  /*8c410*/  HMMA.1688.F32.TF32 R100, R236.reuse, R76, R100 ;  /* 0x0000004cec64723c */ /* 0x040ff00000081064 */
[C---:B------:R-:W-:Y:S08]  /*8c420*/  HMMA.1688.F32.TF32 R96, R236.reuse, R80, R96 ;  /* 0x00000050ec60723c */ /* 0x040ff00000081060 */
[C---:B--2---:R-:W-:Y:S11]  /*8c430*/  HMMA.1688.F32.TF32 R240, R236.reuse, R56, R240 ;  /* 0x00000038ecf0723c */ /* 0x044ff600000810f0 */
        /* <DEDUP_REMOVED lines=16> */
[C---:B---3--:R-:W-:Y:S08]  /*8c540*/  HMMA.1688.F32.TF32 R96, R236.reuse, R92, R232 ;  /* 0x0000005cec60723c */ /* 0x048ff000000810e8 */
[C---:B----4-:R-:W-:Y:S08]  /*8c550*/  HMMA.1688.F32.TF32 R100, R236.reuse, R88, R244 ;  /* 0x00000058ec64723c */ /* 0x050ff000000810f4 */
[----:B------:R-:W-:Y:S11]  /*8c560*/  HMMA.1688.F32.TF32 R104, R236, R84, R248 ;  /* 0x00000054ec68723c */ /* 0x000ff600000810f8 */
        /* <DEDUP_REMOVED lines=11> */
[----:B------:R-:W-:Y:S01]  /*8c620*/  HMMA.1688.F32.TF32 R12, R216, R52, R12 ;  /* 0x00000034d80c723c */ /* 0x000fe2000008100c */
[----:B------:R-:W-:Y:S04]  /*8c630*/  STL.64 [R1+0xcf0], R104 ;  /* 0x000cf06801007387 */ /* 0x000fe80000100a00 */
[----:B------:R-:W-:Y:S04]  /*8c640*/  STL.64 [R1+0xcf8], R106 ;  /* 0x000cf86a01007387 */ /* 0x000fe80000100a00 */
[----:B------:R-:W-:Y:S04]  /*8c650*/  STL.64 [R1+0xcd0], R100 ;  /* 0x000cd06401007387 */ /* 0x000fe80000100a00 */
[----:B------:R-:W-:Y:S04]  /*8c660*/  STL.64 [R1+0xcd8], R102 ;  /* 0x000cd86601007387 */ /* 0x000fe80000100a00 */
[----:B------:R-:W-:Y:S04]  /*8c670*/  STL.64 [R1+0xcb0], R96 ;  /* 0x000cb06001007387 */ /* 0x000fe80000100a00 */
[----:B------:R1:W-:Y:S01]  /*8c680*/  STL.64 [R1+0xcb8], R98 ;  /* 0x000cb86201007387 */ /* 0x0003e20000100a00 */
[----:B------:R-:W-:Y:S01]  /*8c690*/  IMAD.MOV.U32 R248, RZ, RZ, R29 ;  /* 0x000000fffff87224 */ /* 0x000fe200078e001d */
[----:B------:R-:W-:Y:S01]  /*8c6a0*/  MOV R250, R31 ;  /* 0x0000001f00fa7202 */ /* 0x000fe20000000f00 */
[----:B------:R-:W-:Y:S01]  /*8c6b0*/  IMAD.MOV.U32 R249, RZ, RZ, R28 ;  /* 0x000000fffff97224 */ /* 0x000fe200078e001c */
[----:B------:R-:W-:Y:S01]  /*8c6c0*/  LDS R220, [R62+0x8c180] ;  /* 0x08c180003edc7984 */ /* 0x000fe20000000800 */
[----:B------:R-:W-:-:S02]  /*8c6d0*/  IMAD.MOV.U32 R251, RZ, RZ, R30 ;  /* 0x000000fffffb7224 */ /* 0x000fc400078e001e */
[----:B------:R-:W-:Y:S01]  /*8c6e0*/  IMAD.MOV.U32 R244, RZ, RZ, R26 ;  /* 0x000000fffff47224 */ /* 0x000fe200078e001a */
[----:B------:R-:W-:Y:S01]  /*8c6f0*/  LDS R222, [R62+0x8d180] ;  /* 0x08d180003ede7984 */ /* 0x000fe20000000800 */
[C---:B-1----:R-:W-:Y:S01]  /*8c700*/  HMMA.1688.F32.TF32 R96, R216.reuse, R44, R4 ;  /* 0x0000002cd860723c */ /* 0x042fe20000081004 */
[----:B------:R-:W-:Y:S02]  /*8c710*/  IMAD.MOV.U32 R245, RZ, RZ, R25 ;  /* 0x000000fffff57224 */ /* 0x000fe400078e0019 */
[----:B------:R-:W-:Y:S01]  /*8c720*/  LDS R221, [R2+0x8c180] ;  /* 0x08c1800002dd7984 */ /* 0x000fe20000000800 */
[----:B------:R-:W-:Y:S02]  /*8c730*/  IMAD.MOV.U32 R246, RZ, RZ, R27 ;  /* 0x000000fffff67224 */ /* 0x000fe400078e001b */
[----:B------:R-:W-:Y:S01]  /*8c740*/  IMAD.MOV.U32 R247, RZ, RZ, R24 ;  /* 0x000000fffff77224 */ /* 0x000fe200078e0018 */
[----:B------:R-:W1:Y:S01]  /*8c750*/  LDS R223, [R2+0x8d180] ;  /* 0x08d1800002df7984 */ /* 0x000e620000000800 */
[C---:B------:R-:W-:Y:S08]  /*8c760*/  HMMA.1688.F32.TF32 R4, R216.reuse, R48, R8 ;  /* 0x00000030d804723c */ /* 0x040ff00000081008 */
[C---:B------:R-:W-:Y:S07]  /*8c770*/  HMMA.1688.F32.TF32 R8, R216.reuse, R56, R16 ;  /* 0x00000038d808723c */ /* 0x040fee0000081010 */
[----:B------:R-:W-:Y:S04]  /*8c780*/  STL.64 [R1+0xc90], R96 ;  /* 0x000c906001007387 */ /* 0x000fe80000100a00 */
[----:B------:R-:W-:Y:S04]  /*8c790*/  STL.64 [R1+0xc98], R98 ;  /* 0x000c986201007387 */ /* 0x000fe80000100a00 */
        /* <DEDUP_REMOVED lines=9> */
[----:B------:R1:W-:Y:S04]  /*8c830*/  STL.64 [R1+0xc18], R6 ;  /* 0x000c180601007387 */ /* 0x0003e80000100a00 */
        /* <DEDUP_REMOVED lines=8> */
[----:B---3--:R-:W-:Y:S01]  /*8c8c0*/  IMAD.MOV.U32 R234, RZ, RZ, R28 ;  /* 0x000000ffffea7224 */ /* 0x008fe200078e001c */
[----:B----4-:R-:W-:Y:S02]  /*8c8d0*/  MOV R232, R31 ;  /* 0x0000001f00e87202 */ /* 0x010fe40000000f00 */
        /* <DEDUP_REMOVED lines=25> */
[----:B------:R-:W-:Y:S01]  /*8ca70*/  MOV R236, R24 ;  /* 0x0000001800ec7202 */ /* 0x000fe20000000f00 */
[----:B------:R-:W-:-:S02]  /*8ca80*/  IMAD.MOV.U32 R237, RZ, RZ, R27 ;  /* 0x000000ffffed7224 */ /* 0x000fc400078e001b */
[----:B------:R-:W-:Y:S02]  /*8ca90*/  IMAD.MOV.U32 R238, RZ, RZ, R25 ;  /* 0x000000ffffee7224 */ /* 0x000fe400078e0019 */
[----:B------:R-:W-:Y:S02]  /*8caa0*/  IMAD.MOV.U32 R239, RZ, RZ, R26 ;  /* 0x000000ffffef7224 */ /* 0x000fe400078e001a */
[----:B--2---:R-:W-:Y:S02]  /*8cab0*/  IMAD.MOV.U32 R19, RZ, RZ, R28 ;  /* 0x000000ffff137224 */ /* 0x004fe400078e001c */
[----:B------:R-:W2:Y:S01]  /*8cac0*/  LDL.LU R28, [R1+0x11e0] ;  /* 0x0011e000011c7983 */ /* 0x000ea20000300800 */
[----:B---3--:R-:W-:-:S03]  /*8cad0*/  IMAD.MOV.U32 R18, RZ, RZ, R29 ;  /* 0x000000ffff127224 */ /* 0x008fc600078e001d */
[----:B------:R-:W2:Y:S01]  /*8cae0*/  LDL.LU R29, [R1+0x11e4] ;  /* 0x0011e400011d7983 */ /* 0x000ea20000300800 */
[----:B----4-:R-:W-:-:S03]  /*8caf0*/  IMAD.MOV.U32 R17, RZ, RZ, R30 ;  /* 0x000000ffff117224 */ /* 0x010fc600078e001e */
[----:B------:R-:W2:Y:S01]  /*8cb00*/  LDL.LU R30, [R1+0x11e8] ;  /* 0x0011e800011e7983 */ /* 0x000ea20000300800 */
[----:B------:R-:W-:-:S03]  /*8cb10*/  IMAD.MOV.U32 R16, RZ, RZ, R31 ;  /* 0x000000ffff107224 */ /* 0x000fc600078e001f */
        /* <DEDUP_REMOVED lines=22> */
[----:B------:R-:W3:Y:S04]  /*8cc80*/  LDL.LU R27, [R1+0x4700] ;  /* 0x00470000011b7983 */ /* 0x000ee80000300800 */
[----:B------:R-:W4:Y:S04]  /*8cc90*/  LDL.LU R25, [R1+0x46fc] ;  /* 0x0046fc0001197983 */ /* 0x000f280000300800 */
[----:B------:R-:W4:Y:S04]  /*8cca0*/  LDL.LU R26, [R1+0x46f8] ;  /* 0x0046f800011a7983 */ /* 0x000f280000300800 */
[----:B------:R-:W4:Y:S04]  /*8ccb0*/  LDL.LU R96, [R1+0x11b0] ;  /* 0x0011b00001607983 */ /* 0x000f280000300800 */
[----:B------:R-:W4:Y:S04]  /*8ccc0*/  LDL.LU R97, [R1+0x11b4] ;  /* 0x0011b40001617983 */ /* 0x000f280000300800 */
[----:B------:R-:W4:Y:S01]  /*8ccd0*/  LDL.LU R98, [R1+0x11b8] ;  /* 0x0011b80001627983 */ /* 0x000f220000300800 */
[----:B--2---:R-:W-:-:S03]  /*8cce0*/  IMAD.MOV.U32 R99, RZ, RZ, R24 ;  /* 0x000000ffff637224 */ /* 0x004fc600078e0018 */
[----:B------:R-:W2:Y:S01]  /*8ccf0*/  LDL.LU R24, [R1+0x46f4] ;  /* 0x0046f40001187983 */ /* 0x000ea20000300800 */
[----:B---3--:R-:W-:Y:S02]  /*8cd00*/  IMAD.MOV.U32 R102, RZ, RZ, R27 ;  /* 0x000000ffff667224 */ /* 0x008fe400078e001b */
[----:B----4-:R-:W-:Y:S02]  /*8cd10*/  IMAD.MOV.U32 R100, RZ, RZ, R25 ;  /* 0x000000ffff647224 */ /* 0x010fe400078e0019 */
[----:B------:R-:W2:Y:S01]  /*8cd20*/  LDL.LU R25, [R1+0x46f0] ;  /* 0x0046f00001197983 */ /* 0x000ea20000300800 */
[----:B------:R-:W-:-:S03]  /*8cd30*/  MOV R101, R26 ;  /* 0x0000001a00657202 */ /* 0x000fc60000000f00 */
[----:B------:R-:W2:Y:S04]  /*8cd40*/  LDL.LU R26, [R1+0x46ec] ;  /* 0x0046ec00011a7983 */ /* 0x000ea80000300800 */
[----:B------:R-:W2:Y:S01]  /*8cd50*/  LDL.LU R27, [R1+0x46e8] ;  /* 0x0046e800011b7983 */ /* 0x000ea20000300800 */
[C---:B------:R-:W-:Y:S03]  /*8cd60*/  HMMA.1688.F32.TF32 R116, R216.reuse, R68, R116 ;  /* 0x00000044d874723c */ /* 0x040fe60000081074 */
[----:B------:R-:W3:Y:S04]  /*8cd70*/  LDL.LU R103, [R1+0x11cc] ;  /* 0x0011cc0001677983 */ /* 0x000ee80000300800 */
[----:B------:R-:W4:Y:S01]  /*8cd80*/  LDL.LU R240, [R1+0x460] ;  /* 0x0004600001f07983 */ /* 0x000f220000300800 */
[C---:B------:R-:W-:Y:S03]  /*8cd90*/  HMMA.1688.F32.TF32 R112, R216.reuse, R72, R112 ;  /* 0x00000048d870723c */ /* 0x040fe60000081070 */
[----:B------:R-:W4:Y:S04]  /*8cda0*/  LDL.LU R241, [R1+0x464] ;  /* 0x0004640001f17983 */ /* 0x000f280000300800 */
[----:B------:R-:W4:Y:S01]  /*8cdb0*/  LDL.LU R242, [R1+0x468] ;  /* 0x0004680001f27983 */ /* 0x000f220000300800 */
[C---:B------:R-:W-:Y:S03]  /*8cdc0*/  HMMA.1688.F32.TF32 R108, R216.reuse, R76, R108 ;  /* 0x0000004cd86c723c */ /* 0x040fe6000008106c */
[----:B------:R-:W4:Y:S05]  /*8cdd0*/  LDL.LU R243, [R1+0x46c] ;  /* 0x00046c0001f37983 */ /* 0x000f2a0000300800 */
[C---:B------:R-:W-:Y:S08]  /*8cde0*/  HMMA.1688.F32.TF32 R104, R216.reuse, R80, R104 ;  /* 0x00000050d868723c */ /* 0x040ff00000081068 */
[C---:B------:R-:W-:Y:S08]  /*8cdf0*/  HMMA.1688.F32.TF32 R28, R216.reuse, R84, R28 ;  /* 0x00000054d81c723c */ /* 0x040ff0000008101c */
[C---:B--2---:R-:W-:Y:S01]  /*8ce00*/  HMMA.1688.F32.TF32 R4, R216.reuse, R64, R24 ;  /* 0x00000040d804723c */ /* 0x044fe20000081018 */
        /* <DEDUP_REMOVED lines=16> */
[C---:B---3--:R-:W-:Y:S03]  /*8cf10*/  HMMA.1688.F32.TF32 R100, R220.reuse, R32, R100 ;  /* 0x00000020dc64723c */ /* 0x048fe60000081064 */
        /* <DEDUP_REMOVED lines=18> */
[----:B------:R-:W-:Y:S08]  /*8d040*/  HMMA.1688.F32.TF32 R96, R220, R36, R96 ;  /* 0x00000024dc60723c */ /* 0x000ff00000081060 */
[----:B--2---:R-:W-:Y:S01]  /*8d050*/  HMMA.1688.F32.TF32 R8, R216, R92, R28 ;  /* 0x0000005cd808723c */ /* 0x004fe2000008101c */
[----:B------:R-:W2:Y:S11]  /*8d060*/  LDL.LU R216, [R1+0x11a0] ;  /* 0x0011a00001d87983 */ /* 0x000eb60000300800 */
[----:B------:R-:W-:Y:S11]  /*8d070*/  @!UPT UIADD3 URZ, URZ, URZ, URZ ;  /* 0x0000003f3f3ff290 */ /* 0x000ff6000fffe03f */
[----:B------:R-:W-:Y:S04]  /*8d080*/  STL.64 [R1+0xa20], R8 ;  /* 0x000a200801007387 */ /* 0x000fe80000100a00 */
[----:B------:R-:W-:Y:S04]  /*8d090*/  STL.64 [R1+0xa28], R10 ;  /* 0x000a280a01007387 */ /* 0x000fe80000100a00 */
[----:B------:R-:W2:Y:S04]  /*8d0a0*/  LDL.LU R217, [R1+0x11a4] ;  /* 0x0011a40001d97983 */ /* 0x000ea80000300800 */
[----:B------:R-:W2:Y:S04]  /*8d0b0*/  LDL.LU R218, [R1+0x11a8] ;  /* 0x0011a80001da7983 */ /* 0x000ea80000300800 */
[----:B------:R-:W2:Y:S04]  /*8d0c0*/  LDL.LU R219, [R1+0x11ac] ;  /* 0x0011ac0001db7983 */ /* 0x000ea80000300800 */
[----:B------:R-:W3:Y:S04]  /*8d0d0*/  LDL.LU R28, [R1+0x1190] ;  /* 0x00119000011c7983 */ /* 0x000ee80000300800 */
[----:B------:R-:W3:Y:S04]  /*8d0e0*/  LDL.LU R29, [R1+0x1194] ;  /* 0x00119400011d7983 */ /* 0x000ee80000300800 */
[----:B------:R-:W3:Y:S04]  /*8d0f0*/  LDL.LU R30, [R1+0x1198] ;  /* 0x00119800011e7983 */ /* 0x000ee80000300800 */
[----:B------:R-:W3:Y:S04]  /*8d100*/  LDL.LU R31, [R1+0x119c] ;  /* 0x00119c00011f7983 */ /* 0x000ee80000300800 */
[----:B------:R-:W-:Y:S04]  /*8d110*/  STL.64 [R1+0xa10], R100 ;  /* 0x000a106401007387 */ /* 0x000fe80000100a00 */
[----:B------:R1:W-:Y:S01]  /*8d120*/  STL.64 [R1+0xa18], R102 ;  /* 0x000a186601007387 */ /* 0x0003e20000100a00 */
[C---:B------:R-:W-:Y:S03]  /*8d130*/  HMMA.1688.F32.TF32 R16, R220.reuse, R56, R16 ;  /* 0x00000038dc10723c */ /* 0x040fe60000081010 */
[----:B------:R-:W-:Y:S04]  /*8d140*/  LDS R8, [R62+0x8c200] ;  /* 0x08c200003e087984 */ /* 0x000fe80000000800 */
[----:B------:R-:W-:Y:S04]  /*8d150*/  LDS R10, [R62+0x8d200] ;  /* 0x08d200003e0a7984 */ /* 0x000fe80000000800 */
[----:B-1----:R-:W3:Y:S04]  /*8d160*/  LDL.LU.64 R102, [R1+0x4690] ;  /* 0x0046900001667983 */ /* 0x002ee80000300a00 */
[----:B------:R-:W4:Y:S04]  /*8d170*/  LDL.LU.64 R100, [R1+0x4688] ;  /* 0x0046880001647983 */ /* 0x000f280000300a00 */
[----:B------:R-:W-:Y:S04]  /*8d180*/  STL.64 [R1+0xa00], R96 ;  /* 0x000a006001007387 */ /* 0x000fe80000100a00 */
[----:B------:R1:W-:Y:S04]  /*8d190*/  STL.64 [R1+0xa08], R98 ;  /* 0x000a086201007387 */ /* 0x0003e80000100a00 */
[----:B------:R-:W-:Y:S04]  /*8d1a0*/  LDS R9, [R2+0x8c200] ;  /* 0x08c2000002097984 */ /* 0x000fe80000000800 */
[----:B------:R-:W2:Y:S04]  /*8d1b0*/  LDS R11, [R2+0x8d200] ;  /* 0x08d20000020b7984 */ /* 0x000ea80000000800 */
[----:B-1----:R-:W4:Y:S04]  /*8d1c0*/  LDL.LU.64 R98, [R1+0x4680] ;  /* 0x0046800001627983 */ /* 0x002f280000300a00 */
[----:B------:R-:W4:Y:S01]  /*8d1d0*/  LDL.LU.64 R96, [R1+0x4678] ;  /* 0x0046780001607983 */ /* 0x000f220000300a00 */
[C---:B--2---:R-:W-:Y:S11]  /*8d1e0*/  HMMA.1688.F32.TF32 R216, R220.reuse, R40, R216 ;  /* 0x00000028dcd8723c */ /* 0x044ff600000810d8 */
[----:B------:R-:W-:Y:S11]  /*8d1f0*/  @!UPT UIADD3 URZ, URZ, URZ, URZ ;  /* 0x0000003f3f3ff290 */ /* 0x000ff6000fffe03f */
[----:B------:R-:W-:Y:S01]  /*8d200*/  @!UPT UIADD3 URZ, URZ, URZ, URZ ;  /* 0x0000003f3f3ff290 */ /* 0x000fe2000fffe03f */
[----:B------:R-:W-:Y:S04]  /*8d210*/  STL.64 [R1+0x9f0], R216 ;  /* 0x0009f0d801007387 */ /* 0x000fe80000100a00 */
[----:B------:R3:W-:Y:S02]  /*8d220*/  STL.64 [R1+0x9f8], R218 ;  /* 0x0009f8da01007387 */ /* 0x0007e40000100a00 */
[C---:B---3--:R-:W-:Y:S08]  /*8d230*/  HMMA.1688.F32.TF32 R216, R220.reuse, R44, R28 ;  /* 0x0000002cdcd8723c */ /* 0x048ff0000008101c */
        /* <DEDUP_REMOVED lines=21> */
[C---:B-1----:R-:W-:Y:S06]  /*8d390*/  HMMA.1688.F32.TF32 R16, R220.reuse, R80, R244 ;  /* 0x00000050dc10723c */ /* 0x042fec00000810f4 */
[----:B------:R-:W-:Y:S04]  /*8d3a0*/  STL.64 [R1+0x970], R20 ;  /* 0x0009701401007387 */ /* 0x000fe80000100a00 */
[----:B------:R1:W-:Y:S05]  /*8d3b0*/  STL.64 [R1+0x978], R22 ;  /* 0x0009781601007387 */ /* 0x0003ea0000100a00 */
[----:B------:R-:W-:Y:S04]  /*8d3c0*/  STL.64 [R1+0x960], R12 ;  /* 0x0009600c01007387 */ /* 0x000fe80000100a00 */
[----:B------:R4:W-:Y:S01]  /*8d3d0*/  STL.64 [R1+0x968], R14 ;  /* 0x0009680e01007387 */ /* 0x0009e20000100a00 */
[C---:B-1----:R-:W-:Y:S03]  /*8d3e0*/  HMMA.1688.F32.TF32 R20, R220.reuse, R84, R248 ;  /* 0x00000054dc14723c */ /* 0x042fe600000810f8 */
[----:B------:R-:W-:Y:S05]  /*8d3f0*/  STL.64 [R1+0x950], R16 ;  /* 0x0009501001007387 */ /* 0x000fea0000100a00 */
[C---:B----4-:R-:W-:Y:S01]  /*8d400*/  HMMA.1688.F32.TF32 R12, R220.reuse, R88, R240 ;  /* 0x00000058dc0c723c */ /* 0x050fe200000810f0 */
[----:B------:R1:W-:Y:S07]  /*8d410*/  STL.64 [R1+0x958], R18 ;  /* 0x0009581201007387 */ /* 0x0003ee0000100a00 */
[----:B-1----:R-:W-:Y:S07]  /*8d420*/  HMMA.1688.F32.TF32 R16, R220, R92, R96 ;  /* 0x0000005cdc10723c */ /* 0x002fee0000081060 */
        /* <DEDUP_REMOVED lines=40> */
[----:B-1----:R-:W-:Y:S01]  /*8d6b0*/  HMMA.1688.F32.TF32 R20, R4, R80, R148 ;  /* 0x000000500414723c */ /* 0x002fe20000081094 */
[----:B------:R-:W-:-:S02]  /*8d6c0*/  IMAD.MOV.U32 R248, RZ, RZ, R196 ;  /* 0x000000fffff87224 */ /* 0x000fc400078e00c4 */
[----:B------:R-:W-:Y:S02]  /*8d6d0*/  IMAD.MOV.U32 R249, RZ, RZ, R202 ;  /* 0x000000fffff97224 */ /* 0x000fe400078e00ca */
[----:B------:R-:W-:Y:S01]  /*8d6e0*/  IMAD.MOV.U32 R250, RZ, RZ, R201 ;  /* 0x000000fffffa7224 */ /* 0x000fe200078e00c9 */
[----:B------:R-:W-:Y:S02]  /*8d6f0*/  STL.64 [R1+0x750], R16 ;  /* 0x0007501001007387 */ /* 0x000fe40000100a00 */
[----:B--2---:R-:W-:Y:S02]  /*8d700*/  HMMA.1688.F32.TF32 R12, R4, R84, R152 ;  /* 0x00000054040c723c */ /* 0x004fe40000081098 */
[----:B------:R1:W-:Y:S01]  /*8d710*/  STL.64 [R1+0x758], R18 ;  /* 0x0007581201007387 */ /* 0x0003e20000100a00 */
[----:B------:R-:W-:Y:S01]  /*8d720*/  IMAD.MOV.U32 R251, RZ, RZ, R200 ;  /* 0x000000fffffb7224 */ /* 0x000fe200078e00c8 */
[----:B------:R-:W-:Y:S01]  /*8d730*/  MOV R244, R197 ;  /* 0x000000c500f47202 */ /* 0x000fe20000000f00 */
[----:B------:R-:W-:-:S02]  /*8d740*/  IMAD.MOV.U32 R245, RZ, RZ, R198 ;  /* 0x000000fffff57224 */ /* 0x000fc400078e00c6 */
[----:B------:R-:W-:Y:S02]  /*8d750*/  IMAD.MOV.U32 R246, RZ, RZ, R192 ;  /* 0x000000fffff67224 */ /* 0x000fe400078e00c0 */
[----:B------:R-:W-:Y:S02]  /*8d760*/  IMAD.MOV.U32 R247, RZ, RZ, R193 ;  /* 0x000000fffff77224 */ /* 0x000fe400078e00c1 */
[----:B------:R-:W-:Y:S01]  /*8d770*/  IMAD.MOV.U32 R232, RZ, RZ, R180 ;  /* 0x000000ffffe87224 */ /* 0x000fe200078e00b4 */
[----:B------:R-:W-:Y:S01]  /*8d780*/  MOV R234, R185 ;  /* 0x000000b900ea7202 */ /* 0x000fe20000000f00 */
[----:B------:R-:W-:Y:S01]  /*8d790*/  IMAD.MOV.U32 R233, RZ, RZ, R186 ;  /* 0x000000ffffe97224 */ /* 0x000fe200078e00ba */
[----:B-1----:R-:W-:Y:S01]  /*8d7a0*/  HMMA.1688.F32.TF32 R16, R4, R88, R156 ;  /* 0x000000580410723c */ /* 0x002fe2000008109c */
[----:B------:R-:W-:Y:S02]  /*8d7b0*/  IMAD.MOV.U32 R235, RZ, RZ, R184 ;  /* 0x000000ffffeb7224 */ /* 0x000fe400078e00b8 */
[----:B------:R-:W-:-:S02]  /*8d7c0*/  IMAD.MOV.U32 R228, RZ, RZ, R191 ;  /* 0x000000ffffe47224 */ /* 0x000fc400078e00bf */
[----:B------:R-:W-:Y:S02]  /*8d7d0*/  IMAD.MOV.U32 R229, RZ, RZ, R190 ;  /* 0x000000ffffe57224 */ /* 0x000fe400078e00be */
[----:B------:R-:W-:Y:S01]  /*8d7e0*/  IMAD.MOV.U32 R230, RZ, RZ, R189 ;  /* 0x000000ffffe67224 */ /* 0x000fe200078e00bd */
        /* <DEDUP_REMOVED lines=11> */
[----:B------:R-:W-:Y:S01]  /*8d8a0*/  IMAD.MOV.U32 R231, RZ, RZ, R188 ;  /* 0x000000ffffe77224 */ /* 0x000fe200078e00bc */
[----:B------:R-:W-:Y:S01]  /*8d8b0*/  MOV R237, R182 ;  /* 0x000000b600ed7202 */ /* 0x000fe20000000f00 */
[----:B------:R-:W-:-:S02]  /*8d8c0*/  IMAD.MOV.U32 R236, RZ, RZ, R181 ;  /* 0x000000ffffec7224 */ /* 0x000fc400078e00b5 */
[----:B------:R-:W-:Y:S02]  /*8d8d0*/  IMAD.MOV.U32 R238, RZ, RZ, R183 ;  /* 0x000000ffffee7224 */ /* 0x000fe400078e00b7 */
[----:B------:R-:W-:Y:S02]  /*8d8e0*/  IMAD.MOV.U32 R239, RZ, RZ, R187 ;  /* 0x000000ffffef7224 */ /* 0x000fe400078e00bb */
[----:B------:R-:W-:Y:S01]  /*8d8f0*/  IMAD.MOV.U32 R240, RZ, RZ, R194 ;  /* 0x000000fffff07224 */ /* 0x000fe200078e00c2 */
[C---:B-1----:R-:W-:Y:S01]  /*8d900*/  HMMA.1688.F32.TF32 R4, R8.reuse, R40, R172 ;  /* 0x000000280804723c */ /* 0x042fe200000810ac */
[----:B------:R-:W-:Y:S02]  /*8d910*/  IMAD.MOV.U32 R241, RZ, RZ, R195 ;  /* 0x000000fffff17224 */ /* 0x000fe400078e00c3 */
[----:B------:R-:W-:Y:S01]  /*8d920*/  IMAD.MOV.U32 R242, RZ, RZ, R199 ;  /* 0x000000fffff27224 */ /* 0x000fe200078e00c7 */
[----:B------:R-:W-:Y:S01]  /*8d930*/  MOV R243, R203 ;  /* 0x000000cb00f37202 */ /* 0x000fe20000000f00 */
[----:B------:R-:W-:Y:S04]  /*8d940*/  STL.64 [R1+0x4f0], R12 ;  /* 0x0004f00c01007387 */ /* 0x000fe80000100a00 */
[----:B------:R-:W-:Y:S04]  /*8d950*/  STL.64 [R1+0x4f8], R14 ;  /* 0x0004f80e01007387 */ /* 0x000fe80000100a00 */
[----:B------:R-:W-:Y:S04]  /*8d960*/  STL.64 [R1+0x4e0], R16 ;  /* 0x0004e01001007387 */ /* 0x000fe80000100a00 */
[----:B------:R-:W-:Y:S04]  /*8d970*/  STL.64 [R1+0x4e8], R18 ;  /* 0x0004e81201007387 */ /* 0x000fe80000100a00 */
[----:B------:R-:W-:Y:S04]  /*8d980*/  LDS R12, [R252+0x8c280] ;  /* 0x08c28000fc0c7984 */ /* 0x000fe80000000800 */
[----:B------:R-:W-:Y:S04]  /*8d990*/  STL.64 [R1+0x4d0], R4 ;  /* 0x0004d00401007387 */ /* 0x000fe80000100a00 */
[----:B------:R1:W-:Y:S04]  /*8d9a0*/  STL.64 [R1+0x4d8], R6 ;  /* 0x0004d80601007387 */ /* 0x0003e80000100a00 */
[----:B------:R-:W2:Y:S04]  /*8d9b0*/  LDL.LU R196, [R1+0x4674] ;  /* 0x0046740001c47983 */ /* 0x000ea80000300800 */
[----:B------:R-:W-:Y:S01]  /*8d9c0*/  LDS R14, [R252+0x8d280] ;  /* 0x08d28000fc0e7984 */ /* 0x000fe20000000800 */
[----:B-1----:R-:W-:Y:S03]  /*8d9d0*/  HMMA.1688.F32.TF32 R4, R8, R44, R176 ;  /* 0x0000002c0804723c */ /* 0x002fe600000810b0 */
[----:B------:R-:W-:Y:S04]  /*8d9e0*/  LDS R13, [R3+0x8c280] ;  /* 0x08c28000030d7984 */ /* 0x000fe80000000800 */
[----:B------:R-:W1:Y:S04]  /*8d9f0*/  LDS R15, [R3+0x8d280] ;  /* 0x08d28000030f7984 */ /* 0x000e680000000800 */
[----:B------:R-:W-:Y:S04]  /*8da00*/  LDS R149, [R2+0x8c300] ;  /* 0x08c3000002957984 */ /* 0x000fe80000000800 */
[----:B------:R-:W-:Y:S04]  /*8da10*/  LDS R151, [R2+0x8d300] ;  /* 0x08d3000002977984 */ /* 0x000fe80000000800 */
[----:B------:R-:W-:Y:S04]  /*8da20*/  LDS R148, [R62+0x8c300] ;  /* 0x08c300003e947984 */ /* 0x000fe80000000800 */
[----:B------:R-:W-:Y:S04]  /*8da30*/  LDS R150, [R62+0x8d300] ;  /* 0x08d300003e967984 */ /* 0x000fe80000000800 */
[----:B------:R-:W-:Y:S04]  /*8da40*/  STL.64 [R1+0x4c0], R4 ;  /* 0x0004c00401007387 */ /* 0x000fe80000100a00 */
[----:B------:R3:W-:Y:S04]  /*8da50*/  STL.64 [R1+0x4c8], R6 ;  /* 0x0004c80601007387 */ /* 0x0007e80000100a00 */
        /* <DEDUP_REMOVED lines=15> */
[----:B--2---:R-:W-:-:S02]  /*8db50*/  IMAD.MOV.U32 R227, RZ, RZ, R196 ;  /* 0x000000ffffe37224 */ /* 0x004fc400078e00c4 */
[----:B----4-:R-:W-:Y:S02]  /*8db60*/  IMAD.MOV.U32 R226, RZ, RZ, R202 ;  /* 0x000000ffffe27224 */ /* 0x010fe400078e00ca */
[----:B---3--:R-:W-:Y:S01]  /*8db70*/  IMAD.MOV.U32 R225, RZ, RZ, R201 ;  /* 0x000000ffffe17224 */ /* 0x008fe200078e00c9 */
[----:B------:R-:W-:Y:S02]  /*8db80*/  MOV R224, R200 ;  /* 0x000000c800e07202 */ /* 0x000fe40000000f00 */
[----:B------:R-:W2:Y:S04]  /*8db90*/  LDL.LU R200, [R1+0x4634] ;  /* 0x0046340001c87983 */ /* 0x000ea80000300800 */
[----:B------:R-:W2:Y:S04]  /*8dba0*/  LDL.LU R201, [R1+0x4630] ;  /* 0x0046300001c97983 */ /* 0x000ea80000300800 */
[----:B------:R-:W2:Y:S04]  /*8dbb0*/  LDL.LU R202, [R1+0x462c] ;  /* 0x00462c0001ca7983 */ /* 0x000ea80000300800 */
[----:B------:R-:W3:Y:S01]  /*8dbc0*/  LDL.LU R196, [R1+0x4628] ;  /* 0x0046280001c47983 */ /* 0x000ee20000300800 */
[----:B------:R-:W-:-:S02]  /*8dbd0*/  IMAD.MOV.U32 R17, RZ, RZ, R192 ;  /* 0x000000ffff117224 */ /* 0x000fc400078e00c0 */
[----:B------:R-:W-:Y:S01]  /*8dbe0*/  IMAD.MOV.U32 R16, RZ, RZ, R193 ;  /* 0x000000ffff107224 */ /* 0x000fe200078e00c1 */
[----:B------:R-:W-:Y:S01]  /*8dbf0*/  MOV R18, R198 ;  /* 0x000000c600127202 */ /* 0x000fe20000000f00 */
[----:B------:R-:W4:Y:S01]  /*8dc00*/  LDL.LU R193, [R1+0x4624] ;  /* 0x0046240001c17983 */ /* 0x000f220000300800 */
[----:B------:R-:W-:-:S03]  /*8dc10*/  IMAD.MOV.U32 R19, RZ, RZ, R197 ;  /* 0x000000ffff137224 */ /* 0x000fc600078e00c5 */
[----:B------:R-:W2:Y:S04]  /*8dc20*/  LDL.LU R192, [R1+0x4620] ;  /* 0x0046200001c07983 */ /* 0x000ea80000300800 */
[----:B------:R-:W2:Y:S04]  /*8dc30*/  LDL.LU R198, [R1+0x461c] ;  /* 0x00461c0001c67983 */ /* 0x000ea80000300800 */
[----:B------:R-:W2:Y:S04]  /*8dc40*/  LDL.LU R197, [R1+0x4618] ;  /* 0x0046180001c57983 */ /* 0x000ea80000300800 */
[----:B------:R-:W2:Y:S01]  /*8dc50*/  LDL.LU R28, [R1+0x400] ;  /* 0x00040000011c7983 */ /* 0x000ea20000300800 */
[----:B---3--:R-:W-:-:S03]  /*8dc60*/  IMAD.MOV.U32 R29, RZ, RZ, R196 ;  /* 0x000000ffff1d7224 */ /* 0x008fc600078e00c4 */
[----:B------:R-:W3:Y:S04]  /*8dc70*/  LDL.LU R196, [R1+0x4614] ;  /* 0x0046140001c47983 */ /* 0x000ee80000300800 */
[----:B------:R-:W2:Y:S04]  /*8dc80*/  LDL.LU R30, [R1+0x408] ;  /* 0x00040800011e7983 */ /* 0x000ea80000300800 */
[----:B------:R-:W2:Y:S04]  /*8dc90*/  LDL.LU R31, [R1+0x40c] ;  /* 0x00040c00011f7983 */ /* 0x000ea80000300800 */
[----:B------:R-:W2:Y:S04]  /*8dca0*/  LDL.LU R96, [R1+0x420] ;  /* 0x0004200001607983 */ /* 0x000ea80000300800 */
[----:B------:R-:W2:Y:S04]  /*8dcb0*/  LDL.LU R97, [R1+0x424] ;  /* 0x0004240001617983 */ /* 0x000ea80000300800 */
[----:B------:R-:W2:Y:S01]  /*8dcc0*/  LDL.LU R98, [R1+0x428] ;  /* 0x0004280001627983 */ /* 0x000ea20000300800 */
[----:B---3--:R-:W-:-:S03]  /*8dcd0*/  IMAD.MOV.U32 R99, RZ, RZ, R196 ;  /* 0x000000ffff637224 */ /* 0x008fc600078e00c4 */
        /* <DEDUP_REMOVED lines=10> */
[----:B------:R-:W2:Y:S01]  /*8dd80*/  LDL.LU R100, [R1+0x440] ;  /* 0x0004400001647983 */ /* 0x000ea20000300800 */
[----:B------:R-:W-:-:S03]  /*8dd90*/  MOV R217, R198 ;  /* 0x000000c600d97202 */ /* 0x000fc60000000f00 */
[----:B------:R-:W2:Y:S01]  /*8dda0*/  LDL.LU R101, [R1+0x444] ;  /* 0x0004440001657983 */ /* 0x000ea20000300800 */
[----:B------:R-:W-:-:S03]  /*8ddb0*/  IMAD.MOV.U32 R218, RZ, RZ, R192 ;  /* 0x000000ffffda7224 */ /* 0x000fc600078e00c0 */
[----:B------:R-:W2:Y:S01]  /*8ddc0*/  LDL.LU R102, [R1+0x448] ;  /* 0x0004480001667983 */ /* 0x000ea20000300800 */
[----:B----4-:R-:W-:Y:S02]  /*8ddd0*/  IMAD.MOV.U32 R219, RZ, RZ, R193 ;  /* 0x000000ffffdb7224 */ /* 0x010fe400078e00c1 */
[----:B------:R-:W-:Y:S02]  /*8dde0*/  IMAD.MOV.U32 R24, RZ, RZ, R188 ;  /* 0x000000ffff187224 */ /* 0x000fe400078e00bc */
[----:B------:R-:W-:Y:S01]  /*8ddf0*/  IMAD.MOV.U32 R25, RZ, RZ, R189 ;  /* 0x000000ffff197224 */ /* 0x000fe200078e00bd */
[----:B------:R-:W-:Y:S01]  /*8de00*/  MOV R27, R191 ;  /* 0x000000bf001b7202 */ /* 0x000fe20000000f00 */
[----:B------:R-:W-:Y:S02]  /*8de10*/  IMAD.MOV.U32 R26, RZ, RZ, R190 ;  /* 0x000000ffff1a7224 */ /* 0x000fe400078e00be */
[----:B------:R-:W-:Y:S02]  /*8de20*/  IMAD.MOV.U32 R20, RZ, RZ, R184 ;  /* 0x000000ffff147224 */ /* 0x000fe400078e00b8 */
[----:B------:R-:W-:-:S02]  /*8de30*/  IMAD.MOV.U32 R21, RZ, RZ, R185 ;  /* 0x000000ffff157224 */ /* 0x000fc400078e00b9 */
[----:B------:R-:W-:Y:S02]  /*8de40*/  IMAD.MOV.U32 R22, RZ, RZ, R186 ;  /* 0x000000ffff167224 */ /* 0x000fe400078e00ba */
[----:B------:R-:W-:Y:S02]  /*8de50*/  IMAD.MOV.U32 R23, RZ, RZ, R180 ;  /* 0x000000ffff177224 */ /* 0x000fe400078e00b4 */
[----:B---3--:R-:W-:Y:S02]  /*8de60*/  IMAD.MOV.U32 R103, RZ, RZ, R196 ;  /* 0x000000ffff677224 */ /* 0x008fe400078e00c4 */
[----:B------:R-:W3:Y:S04]  /*8de70*/  LDL.LU R196, [R1+0x460c] ;  /* 0x00460c0001c47983 */ /* 0x000ee80000300800 */
[----:B------:R-:W3:Y:S04]  /*8de80*/  LDL.LU R197, [R1+0x4608] ;  /* 0x0046080001c57983 */ /* 0x000ee80000300800 */
[----:B------:R-:W3:Y:S04]  /*8de90*/  LDL.LU R198, [R1+0x4604] ;  /* 0x0046040001c67983 */ /* 0x000ee80000300800 */
        /* <DEDUP_REMOVED lines=18> */
[C---:B------:R-:W-:Y:S08]  /*8dfc0*/  HMMA.1688.F32.TF32 R104, R8.reuse, R68, R104 ;  /* 0x000000440868723c */ /* 0x040ff00000081068 */
[----:B------:R-:W-:Y:S08]  /*8dfd0*/  HMMA.1688.F32.TF32 R28, R8, R88, R28 ;  /* 0x00000058081c723c */ /* 0x000ff0000008101c */
[C---:B-1----:R-:W-:Y:S08]  /*8dfe0*/  HMMA.1688.F32.TF32 R20, R12.reuse, R36, R20 ;  /* 0x000000240c14723c */ /* 0x042ff00000081014 */
[----:B------:R-:W-:Y:S08]  /*8dff0*/  HMMA.1688.F32.TF32 R16, R12, R40, R16 ;  /* 0x000000280c10723c */ /* 0x000ff00000081010 */
[C---:B--2---:R-:W-:Y:S08]  /*8e000*/  HMMA.1688.F32.TF32 R4, R8.reuse, R56, R188 ;  /* 0x000000380804723c */ /* 0x044ff000000810bc */
[C---:B---3--:R-:W-:Y:S08]  /*8e010*/  HMMA.1688.F32.TF32 R112, R8.reuse, R48, R180 ;  /* 0x000000300870723c */ /* 0x048ff000000810b4 */
[C---:B----4-:R-:W-:Y:S11]  /*8e020*/  HMMA.1688.F32.TF32 R108, R8.reuse, R52, R184 ;  /* 0x00000034086c723c */ /* 0x050ff600000810b8 */
[----:B------:R-:W-:Y:S04]  /*8e030*/  @!UPT UIADD3 URZ, URZ, URZ, URZ ;  /* 0x0000003f3f3ff290 */ /* 0x000fe8000fffe03f */
[----:B------:R-:W-:Y:S04]  /*8e040*/  STL.64 [R1+0x4b0], R112 ;  /* 0x0004b07001007387 */ /* 0x000fe80000100a00 */
[----:B------:R1:W-:Y:S04]  /*8e050*/  STL.64 [R1+0x4b8], R114 ;  /* 0x0004b87201007387 */ /* 0x0003e80000100a00 */
[----:B------:R-:W-:Y:S04]  /*8e060*/  STL.64 [R1+0x4a0], R108 ;  /* 0x0004a06c01007387 */ /* 0x000fe80000100a00 */
[----:B------:R2:W-:Y:S01]  /*8e070*/  STL.64 [R1+0x4a8], R110 ;  /* 0x0004a86e01007387 */ /* 0x0005e20000100a00 */
[C---:B-1----:R-:W-:Y:S08]  /*8e080*/  HMMA.1688.F32.TF32 R112, R8.reuse, R60, R192 ;  /* 0x0000003c0870723c */ /* 0x042ff000000810c0 */
[C---:B--2---:R-:W-:Y:S01]  /*8e090*/  HMMA.1688.F32.TF32 R108, R8.reuse, R64, R196 ;  /* 0x00000040086c723c */ /* 0x044fe200000810c4 */
[----:B------:R-:W-:Y:S04]  /*8e0a0*/  STL.64 [R1+0x490], R4 ;  /* 0x0004900401007387 */ /* 0x000fe80000100a00 */
[----:B------:R-:W-:Y:S04]  /*8e0b0*/  STL.64 [R1+0x498], R6 ;  /* 0x0004980601007387 */ /* 0x000fe80000100a00 */
        /* <DEDUP_REMOVED lines=29> */
[C---:B--2---:R-:W-:Y:S03]  /*8e290*/  HMMA.1688.F32.TF32 R8, R12.reuse, R32, R24 ;  /* 0x000000200c08723c */ /* 0x044fe60000081018 */
[----:B------:R-:W-:Y:S04]  /*8e2a0*/  LDS R109, [R3+0x8c300] ;  /* 0x08c30000036d7984 */ /* 0x000fe80000000800 */
[----:B------:R-:W2:Y:S11]  /*8e2b0*/  LDS R111, [R3+0x8d300] ;  /* 0x08d30000036f7984 */ /* 0x000eb60000000800 */
[----:B------:R-:W-:Y:S05]  /*8e2c0*/  @!UPT UIADD3 URZ, URZ, URZ, URZ ;  /* 0x0000003f3f3ff290 */ /* 0x000fea000fffe03f */
        /* <DEDUP_REMOVED lines=13> */
[----:B------:R3:W-:Y:S05]  /*8e3a0*/  STL.64 [R1+0x3b8], R22 ;  /* 0x0003b81601007387 */ /* 0x0007ea0000100a00 */
[----:B------:R-:W-:Y:S04]  /*8e3b0*/  STL.64 [R1+0x3a0], R16 ;  /* 0x0003a01001007387 */ /* 0x000fe80000100a00 */
[----:B------:R4:W-:Y:S01]  /*8e3c0*/  STL.64 [R1+0x3a8], R18 ;  /* 0x0003a81201007387 */ /* 0x0009e20000100a00 */
[C---:B---3--:R-:W-:Y:S03]  /*8e3d0*/  HMMA.1688.F32.TF32 R20, R12.reuse, R60, R244 ;  /* 0x0000003c0c14723c */ /* 0x048fe600000810f4 */
[----:B------:R-:W-:Y:S05]  /*8e3e0*/  STL.64 [R1+0x390], R8 ;  /* 0x0003900801007387 */ /* 0x000fea0000100a00 */
[C---:B----4-:R-:W-:Y:S01]  /*8e3f0*/  HMMA.1688.F32.TF32 R16, R12.reuse, R64, R248 ;  /* 0x000000400c10723c */ /* 0x050fe200000810f8 */
[----:B------:R3:W-:Y:S07]  /*8e400*/  STL.64 [R1+0x398], R10 ;  /* 0x0003980a01007387 */ /* 0x0007ee0000100a00 */
[----:B---3--:R-:W-:Y:S07]  /*8e410*/  HMMA.1688.F32.TF32 R8, R12, R68, R240 ;  /* 0x000000440c08723c */ /* 0x008fee00000810f0 */
[----:B------:R3:W-:Y:S04]  /*8e420*/  STL.64 [R1+0x380], R20 ;  /* 0x0003801401007387 */ /* 0x0007e80000100a00 */
[----:B------:R4:W-:Y:S04]  /*8e430*/  STL.64 [R1+0x388], R22 ;  /* 0x0003881601007387 */ /* 0x0009e80000100a00 */
[----:B------:R-:W2:Y:S04]  /*8e440*/  LDL.LU R240, [R1+0x140] ;  /* 0x0001400001f07983 */ /* 0x000ea80000300800 */
[----:B------:R-:W-:Y:S04]  /*8e450*/  STL.64 [R1+0x370], R16 ;  /* 0x0003701001007387 */ /* 0x000fe80000100a00 */
        /* <DEDUP_REMOVED lines=52> */
[----:B------:R-:W-:-:S03]  /*8e7a0*/  IMAD.MOV.U32 R231, RZ, RZ, R209 ;  /* 0x000000ffffe77224 */ /* 0x000fc600078e00d1 */
[----:B------:R-:W2:Y:S04]  /*8e7b0*/  LDL.LU R235, [R1+0x10c] ;  /* 0x00010c0001eb7983 */ /* 0x000ea80000300800 */
[----:B------:R-:W1:Y:S04]  /*8e7c0*/  LDL.LU R211, [R1+0x45b8] ;  /* 0x0045b80001d37983 */ /* 0x000e680000300800 */
[----:B------:R-:W2:Y:S04]  /*8e7d0*/  LDL.LU R210, [R1+0x45b4] ;  /* 0x0045b40001d27983 */ /* 0x000ea80000300800 */
[----:B------:R-:W3:Y:S04]  /*8e7e0*/  LDL.LU R208, [R1+0x45b0] ;  /* 0x0045b00001d07983 */ /* 0x000ee80000300800 */
        /* <DEDUP_REMOVED lines=8> */
[----:B------:R-:W4:Y:S01]  /*8e870*/  LDL.LU R215, [R1+0x459c] ;  /* 0x00459c0001d77983 */ /* 0x000f220000300800 */
[----:B------:R-:W-:Y:S02]  /*8e880*/  IMAD.MOV.U32 R236, RZ, RZ, R204 ;  /* 0x000000ffffec7224 */ /* 0x000fe400078e00cc */
[----:B------:R-:W-:-:S02]  /*8e890*/  IMAD.MOV.U32 R237, RZ, RZ, R205 ;  /* 0x000000ffffed7224 */ /* 0x000fc400078e00cd */
[----:B------:R-:W-:Y:S02]  /*8e8a0*/  IMAD.MOV.U32 R238, RZ, RZ, R206 ;  /* 0x000000ffffee7224 */ /* 0x000fe400078e00ce */
[----:B------:R-:W-:Y:S01]  /*8e8b0*/  IMAD.MOV.U32 R239, RZ, RZ, R207 ;  /* 0x000000ffffef7224 */ /* 0x000fe200078e00cf */
[----:B-1----:R-:W-:Y:S01]  /*8e8c0*/  MOV R19, R211 ;  /* 0x000000d300137202 */ /* 0x002fe20000000f00 */
[----:B--2---:R-:W-:Y:S02]  /*8e8d0*/  IMAD.MOV.U32 R18, RZ, RZ, R210 ;  /* 0x000000ffff127224 */ /* 0x004fe400078e00d2 */
[----:B---3--:R-:W-:Y:S02]  /*8e8e0*/  IMAD.MOV.U32 R16, RZ, RZ, R208 ;  /* 0x000000ffff107224 */ /* 0x008fe400078e00d0 */
[----:B------:R-:W2:Y:S01]  /*8e8f0*/  LDL.LU R208, [R1+0x4598] ;  /* 0x0045980001d07983 */ /* 0x000ea20000300800 */
[----:B----4-:R-:W-:-:S03]  /*8e900*/  IMAD.MOV.U32 R17, RZ, RZ, R209 ;  /* 0x000000ffff117224 */ /* 0x010fc600078e00d1 */
[----:B------:R-:W2:Y:S04]  /*8e910*/  LDL.LU R209, [R1+0x4594] ;  /* 0x0045940001d17983 */ /* 0x000ea80000300800 */
[----:B------:R-:W2:Y:S04]  /*8e920*/  LDL.LU R210, [R1+0x4590] ;  /* 0x0045900001d27983 */ /* 0x000ea80000300800 */
[----:B------:R-:W2:Y:S04]  /*8e930*/  LDL.LU R211, [R1+0x458c] ;  /* 0x00458c0001d37983 */ /* 0x000ea80000300800 */
[----:B------:R-:W3:Y:S04]  /*8e940*/  LDL.LU R204, [R1+0x4588] ;  /* 0x0045880001cc7983 */ /* 0x000ee80000300800 */
[----:B------:R-:W3:Y:S04]  /*8e950*/  LDL.LU R205, [R1+0x4584] ;  /* 0x0045840001cd7983 */ /* 0x000ee80000300800 */
[----:B------:R-:W3:Y:S04]  /*8e960*/  LDL.LU R206, [R1+0x4580] ;  /* 0x0045800001ce7983 */ /* 0x000ee80000300800 */
[----:B------:R-:W3:Y:S01]  /*8e970*/  LDL.LU R207, [R1+0x457c] ;  /* 0x00457c0001cf7983 */ /* 0x000ee20000300800 */
[C---:B------:R-:W-:Y:S08]  /*8e980*/  HMMA.1688.F32.TF32 R112, R12.reuse, R72, R104 ;  /* 0x000000480c70723c */ /* 0x040ff00000081068 */
[C---:B------:R-:W-:Y:S08]  /*8e990*/  HMMA.1688.F32.TF32 R8, R12.reuse, R76, R100 ;  /* 0x0000004c0c08723c */ /* 0x040ff00000081064 */
        /* <DEDUP_REMOVED lines=8> */
[----:B------:R-:W-:Y:S04]  /*8ea20*/  STL.64 [R1+0x338], R106 ;  /* 0x0003386a01007387 */ /* 0x000fe80000100a00 */
[----:B------:R-:W-:Y:S01]  /*8ea30*/  STL.64 [R1+0x310], R100 ;  /* 0x0003106401007387 */ /* 0x000fe20000100a00 */
[C---:B------:R-:W-:Y:S03]  /*8ea40*/  HMMA.1688.F32.TF32 R248, R4.reuse, R40, R248 ;  /* 0x0000002804f8723c */ /* 0x040fe600000810f8 */
[----:B------:R-:W-:Y:S09]  /*8ea50*/  STL.64 [R1+0x318], R102 ;  /* 0x0003186601007387 */ /* 0x000ff20000100a00 */
[----:B------:R-:W-:Y:S04]  /*8ea60*/  STL.64 [R1+0x300], R8 ;  /* 0x0003000801007387 */ /* 0x000fe80000100a00 */
[----:B------:R1:W-:Y:S02]  /*8ea70*/  STL.64 [R1+0x308], R10 ;  /* 0x0003080a01007387 */ /* 0x0003e40000100a00 */
[C---:B-1----:R-:W-:Y:S02]  /*8ea80*/  HMMA.1688.F32.TF32 R8, R4.reuse, R36, R212 ;  /* 0x000000240408723c */ /* 0x042fe400000810d4 */
[----:B------:R-:W-:Y:S04]  /*8ea90*/  LDS R212, [R252+0x8c380] ;  /* 0x08c38000fcd47984 */ /* 0x000fe80000000800 */
[----:B------:R-:W-:Y:S02]  /*8eaa0*/  LDS R214, [R252+0x8d380] ;  /* 0x08d38000fcd67984 */ /* 0x000fe40000000800 */
[----:B------:R-:W-:Y:S02]  /*8eab0*/  HMMA.1688.F32.TF32 R20, R4, R52, R20 ;  /* 0x000000340414723c */ /* 0x000fe40000081014 */
[----:B------:R-:W-:Y:S04]  /*8eac0*/  LDS R213, [R3+0x8c380] ;  /* 0x08c3800003d57984 */ /* 0x000fe80000000800 */
[----:B------:R-:W1:Y:S02]  /*8ead0*/  LDS R215, [R3+0x8d380] ;  /* 0x08d3800003d77984 */ /* 0x000e640000000800 */
[----:B---3--:R-:W-:Y:S08]  /*8eae0*/  HMMA.1688.F32.TF32 R96, R12, R92, R204 ;  /* 0x0000005c0c60723c */ /* 0x008ff000000810cc */
[C---:B--2---:R-:W-:Y:S11]  /*8eaf0*/  HMMA.1688.F32.TF32 R12, R4.reuse, R32, R208 ;  /* 0x00000020040c723c */ /* 0x044ff600000810d0 */
[----:B------:R-:W-:Y:S04]  /*8eb00*/  @!UPT UIADD3 URZ, URZ, URZ, URZ ;  /* 0x0000003f3f3ff290 */ /* 0x000fe8000fffe03f */
[----:B------:R-:W-:Y:S04]  /*8eb10*/  STL.64 [R1+0x2f0], R96 ;  /* 0x0002f06001007387 */ /* 0x000fe80000100a00 */
[----:B------:R-:W-:Y:S04]  /*8eb20*/  STL.64 [R1+0x2f8], R98 ;  /* 0x0002f86201007387 */ /* 0x000fe80000100a00 */
[----:B------:R-:W-:Y:S04]  /*8eb30*/  STL.64 [R1+0x2e0], R12 ;  /* 0x0002e00c01007387 */ /* 0x000fe80000100a00 */
[----:B------:R2:W-:Y:S04]  /*8eb40*/  STL.64 [R1+0x2e8], R14 ;  /* 0x0002e80e01007387 */ /* 0x0005e80000100a00 */
[----:B------:R-:W-:Y:S04]  /*8eb50*/  STL.64 [R1+0x4330], R250 ;  /* 0x004330fa01007387 */ /* 0x000fe80000100a00 */
[----:B------:R-:W-:Y:S01]  /*8eb60*/  STL.64 [R1], R8 ;  /* 0x0000000801007387 */ /* 0x000fe20000100a00 */
[C---:B--2---:R-:W-:Y:S03]  /*8eb70*/  HMMA.1688.F32.TF32 R12, R4.reuse, R44, R28 ;  /* 0x0000002c040c723c */ /* 0x044fe6000008101c */
[----:B------:R2:W-:Y:S05]  /*8eb80*/  STL.64 [R1+0x8], R10 ;  /* 0x0000080a01007387 */ /* 0x0005ea0000100a00 */
[C---:B--2---:R-:W-:Y:S01]  /*8eb90*/  HMMA.1688.F32.TF32 R8, R4.reuse, R48, R24 ;  /* 0x000000300408723c */ /* 0x044fe20000081018 */
[----:B------:R-:W-:Y:S11]  /*8eba0*/  STL.64 [R1+0x4328], R248 ;  /* 0x004328f801007387 */ /* 0x000ff60000100a00 */
[----:B------:R-:W-:Y:S03]  /*8ebb0*/  @!UPT UIADD3 URZ, URZ, URZ, URZ ;  /* 0x0000003f3f3ff290 */ /* 0x000fe6000fffe03f */
[----:B------:R-:W-:Y:S04]  /*8ebc0*/  STL.64 [R1+0x50], R12 ;  /* 0x0000500c01007387 */ /* 0x000fe80000100a00 */
[----:B------:R2:W-:Y:S04]  /*8ebd0*/  STL.64 [R1+0x58], R14 ;  /* 0x0000580e01007387 */ /* 0x0005e80000100a00 */
[----:B------:R-:W-:Y:S01]  /*8ebe0*/  STL.64 [R1+0x40], R8 ;  /* 0x0000400801007387 */ /* 0x000fe20000100a00 */
[C---:B--2---:R-:W-:Y:S03]  /*8ebf0*/  HMMA.1688.F32.TF32 R12, R4.reuse, R56, R232 ;  /* 0x00000038040c723c */ /* 0x044fe600000810e8 */
[----:B------:R2:W-:Y:S05]  /*8ec00*/  STL.64 [R1+0x48], R10 ;  /* 0x0000480a01007387 */ /* 0x0005ea0000100a00 */
[C---:B--2---:R-:W-:Y:S01]  /*8ec10*/  HMMA.1688.F32.TF32 R8, R4.reuse, R60, R244 ;  /* 0x0000003c0408723c */ /* 0x044fe200000810f4 */
[----:B------:R-:W-:Y:S04]  /*8ec20*/  STL.64 [R1+0x30], R20 ;  /* 0x0000301401007387 */ /* 0x000fe80000100a00 */
[----:B------:R-:W-:Y:S03]  /*8ec30*/  STL.64 [R1+0x38], R22 ;  /* 0x0000381601007387 */ /* 0x000fe60000100a00 */
[C---:B------:R-:W-:Y:S07]  /*8ec40*/  HMMA.1688.F32.TF32 R244, R4.reuse, R64, R240 ;  /* 0x0000004004f4723c */ /* 0x040fee00000810f0 */
[----:B------:R-:W-:Y:S04]  /*8ec50*/  STL.64 [R1+0x20], R12 ;  /* 0x0000200c01007387 */ /* 0x000fe80000100a00 */
[----:B------:R-:W-:Y:S04]  /*8ec60*/  STL.64 [R1+0x28], R14 ;  /* 0x0000280e01007387 */ /* 0x000fe80000100a00 */
[----:B------:R-:W2:Y:S04]  /*8ec70*/  LDL.LU R240, [R1+0x1b0] ;  /* 0x0001b00001f07983 */ /* 0x000ea80000300800 */
[----:B------:R-:W-:Y:S04]  /*8ec80*/  STL.64 [R1+0x10], R8 ;  /* 0x0000100801007387 */ /* 0x000fe80000100a00 */
[----:B------:R3:W-:Y:S04]  /*8ec90*/  STL.64 [R1+0x18], R10 ;  /* 0x0000180a01007387 */ /* 0x0007e80000100a00 */
[----:B------:R-:W2:Y:S04]  /*8eca0*/  LDL.LU R241, [R1+0x1b4] ;  /* 0x0001b40001f17983 */ /* 0x000ea80000300800 */
[----:B------:R-:W2:Y:S04]  /*8ecb0*/  LDL.LU R242, [R1+0x1b8] ;  /* 0x0001b80001f27983 */ /* 0x000ea80000300800 */
[----:B------:R-:W2:Y:S04]  /*8ecc0*/  LDL.LU R243, [R1+0x1bc] ;  /* 0x0001bc0001f37983 */ /* 0x000ea80000300800 */
[----:B------:R-:W4:Y:S04]  /*8ecd0*/  LDL.LU R232, [R1+0x190] ;  /* 0x0001900001e87983 */ /* 0x000f280000300800 */
[----:B------:R-:W4:Y:S04]  /*8ece0*/  LDL.LU R233, [R1+0x194] ;  /* 0x0001940001e97983 */ /* 0x000f280000300800 */
[----:B------:R-:W4:Y:S04]  /*8ecf0*/  LDL.LU R234, [R1+0x198] ;  /* 0x0001980001ea7983 */ /* 0x000f280000300800 */
[----:B------:R-:W4:Y:S01]  /*8ed00*/  LDL.LU R235, [R1+0x19c] ;  /* 0x00019c0001eb7983 */ /* 0x000f220000300800 */
[C---:B---3--:R-:W-:Y:S08]  /*8ed10*/  HMMA.1688.F32.TF32 R8, R4.reuse, R68, R16 ;  /* 0x000000440408723c */ /* 0x048ff00000081010 */
[C---:B------:R-:W-:Y:S08]  /*8ed20*/  HMMA.1688.F32.TF32 R16, R4.reuse, R72, R224 ;  /* 0x000000480410723c */ /* 0x040ff000000810e0 */
[C---:B------:R-:W-:Y:S01]  /*8ed30*/  HMMA.1688.F32.TF32 R12, R4.reuse, R76, R228 ;  /* 0x0000004c040c723c */ /* 0x040fe200000810e4 */
[----:B------:R-:W-:Y:S04]  /*8ed40*/  STL.64 [R1+0x42b8], R246 ;  /* 0x0042b8f601007387 */ /* 0x000fe80000100a00 */
[----:B------:R-:W-:Y:S04]  /*8ed50*/  STL.64 [R1+0x42b0], R244 ;  /* 0x0042b0f401007387 */ /* 0x000fe80000100a00 */
[----:B------:R-:W-:Y:S04]  /*8ed60*/  STL.64 [R1+0xc0], R8 ;  /* 0x0000c00801007387 */ /* 0x000fe80000100a00 */
[----:B------:R3:W-:Y:S04]  /*8ed70*/  STL.64 [R1+0xc8], R10 ;  /* 0x0000c80a01007387 */ /* 0x0007e80000100a00 */
[----:B------:R1:W-:Y:S04]  /*8ed80*/  STL.64 [R1+0xb0], R16 ;  /* 0x0000b01001007387 */ /* 0x0003e80000100a00 */
[----:B------:R1:W-:Y:S04]  /*8ed90*/  STL.64 [R1+0xb8], R18 ;  /* 0x0000b81201007387 */ /* 0x0003e80000100a00 */
[----:B------:R-:W-:Y:S04]  /*8eda0*/  STL.64 [R1+0xa0], R12 ;  /* 0x0000a00c01007387 */ /* 0x000fe80000100a00 */
[----:B------:R4:W-:Y:S04]  /*8edb0*/  STL.64 [R1+0xa8], R14 ;  /* 0x0000a80e01007387 */ /* 0x0009e80000100a00 */
        /* <DEDUP_REMOVED lines=12> */
[----:B------:R-:W3:Y:S01]  /*8ee80*/  LDL.LU R19, [R1+0x1dc] ;  /* 0x0001dc0001137983 */ /* 0x000ee20000300800 */
[----:B------:R-:W-:-:S03]  /*8ee90*/  IMAD.MOV.U32 R247, RZ, RZ, R8 ;  /* 0x000000fffff77224 */ /* 0x000fc600078e0008 */
[----:B------:R-:W3:Y:S01]  /*8eea0*/  LDL.LU R20, [R1+0x1c0] ;  /* 0x0001c00001147983 */ /* 0x000ee20000300800 */
[----:B------:R-:W-:Y:S01]  /*8eeb0*/  MOV R246, R9 ;  /* 0x0000000900f67202 */ /* 0x000fe20000000f00 */
[----:B------:R-:W-:Y:S02]  /*8eec0*/  IMAD.MOV.U32 R245, RZ, RZ, R10 ;  /* 0x000000fffff57224 */ /* 0x000fe400078e000a */
[----:B------:R-:W3:Y:S01]  /*8eed0*/  LDL.LU R21, [R1+0x1c4] ;  /* 0x0001c40001157983 */ /* 0x000ee20000300800 */
[----:B------:R-:W-:-:S03]  /*8eee0*/  IMAD.MOV.U32 R244, RZ, RZ, R11 ;  /* 0x000000fffff47224 */ /* 0x000fc600078e000b */
[----:B------:R-:W3:Y:S04]  /*8eef0*/  LDL.LU R22, [R1+0x1c8] ;  /* 0x0001c80001167983 */ /* 0x000ee80000300800 */
[----:B------:R-:W3:Y:S04]  /*8ef00*/  LDL.LU R23, [R1+0x1cc] ;  /* 0x0001cc0001177983 */ /* 0x000ee80000300800 */
[----:B------:R-:W-:Y:S04]  /*8ef10*/  STL [R1+0x42fc], R244 ;  /* 0x0042fcf401007387 */ /* 0x000fe80000100800 */
[----:B------:R-:W-:Y:S04]  /*8ef20*/  STL [R1+0x42f8], R246 ;  /* 0x0042f8f601007387 */ /* 0x000fe80000100800 */
[----:B------:R-:W-:Y:S04]  /*8ef30*/  STL [R1+0x42f4], R247 ;  /* 0x0042f4f701007387 */ /* 0x000fe80000100800 */
[----:B------:R-:W-:Y:S04]  /*8ef40*/  STL [R1+0x42f0], R245 ;  /* 0x0042f0f501007387 */ /* 0x000fe80000100800 */
[----:B------:R-:W3:Y:S01]  /*8ef50*/  LDL.LU R228, [R1+0x1f0] ;  /* 0x0001f00001e47983 */ /* 0x000ee20000300800 */
[C---:B--2---:R-:W-:Y:S08]  /*8ef60*/  HMMA.1688.F32.TF32 R8, R4.reuse, R88, R240 ;  /* 0x000000580408723c */ /* 0x044ff000000810f0 */
[C---:B----4-:R-:W-:Y:S11]  /*8ef70*/  HMMA.1688.F32.TF32 R12, R4.reuse, R84, R232 ;  /* 0x00000054040c723c */ /* 0x050ff600000810e8 */
[----:B------:R-:W-:Y:S11]  /*8ef80*/  @!UPT UIADD3 URZ, URZ, URZ, URZ ;  /* 0x0000003f3f3ff290 */ /* 0x000ff6000fffe03f */
[----:B------:R-:W-:Y:S01]  /*8ef90*/  @!UPT UIADD3 URZ, URZ, URZ, URZ ;  /* 0x0000003f3f3ff290 */ /* 0x000fe2000fffe03f */
[----:B------:R-:W-:Y:S04]  /*8efa0*/  STL.64 [R1+0x80], R12 ;  /* 0x0000800c01007387 */ /* 0x000fe80000100a00 */
[----:B------:R-:W-:Y:S04]  /*8efb0*/  STL.64 [R1+0x88], R14 ;  /* 0x0000880e01007387 */ /* 0x000fe80000100a00 */
        /* <DEDUP_REMOVED lines=17> */
[----:B---3--:R-:W-:Y:S08]  /*8f0d0*/  HMMA.1688.F32.TF32 R4, R4, R92, R24 ;  /* 0x0000005c0404723c */ /* 0x008ff00000081018 */
[C---:B-1----:R-:W-:Y:S08]  /*8f0e0*/  HMMA.1688.F32.TF32 R8, R108.reuse, R36, R16 ;  /* 0x000000246c08723c */ /* 0x042ff00000081010 */
[----:B------:R-:W-:Y:S08]  /*8f0f0*/  HMMA.1688.F32.TF32 R12, R108, R32, R20 ;  /* 0x000000206c0c723c */ /* 0x000ff00000081014 */
[----:B------:R-:W-:Y:S01]  /*8f100*/  IMAD.MOV.U32 R244, RZ, RZ, R4 ;  /* 0x000000fffff47224 */ /* 0x000fe200078e0004 */
[----:B------:R-:W-:Y:S01]  /*8f110*/  MOV R245, R7 ;  /* 0x0000000700f57202 */ /* 0x000fe20000000f00 */
[----:B------:R-:W-:-:S02]  /*8f120*/  IMAD.MOV.U32 R246, RZ, RZ, R5 ;  /* 0x000000fffff67224 */ /* 0x000fc400078e0005 */
[----:B------:R-:W-:Y:S02]  /*8f130*/  IMAD.MOV.U32 R247, RZ, RZ, R6 ;  /* 0x000000fffff77224 */ /* 0x000fe400078e0006 */
[----:B------:R-:W-:Y:S01]  /*8f140*/  HMMA.1688.F32.TF32 R4, R108, R40, R224 ;  /* 0x000000286c04723c */ /* 0x000fe200000810e0 */
[----:B------:R-:W-:Y:S04]  /*8f150*/  STL [R1+0x430c], R244 ;  /* 0x00430cf401007387 */ /* 0x000fe80000100800 */
[----:B------:R-:W-:Y:S04]  /*8f160*/  STL [R1+0x4308], R246 ;  /* 0x004308f601007387 */ /* 0x000fe80000100800 */
[----:B------:R1:W-:Y:S04]  /*8f170*/  STL [R1+0x4304], R247 ;  /* 0x004304f701007387 */ /* 0x0003e80000100800 */
[----:B------:R3:W-:Y:S04]  /*8f180*/  STL [R1+0x4300], R245 ;  /* 0x004300f501007387 */ /* 0x0007e80000100800 */
[----:B------:R-:W-:Y:S04]  /*8f190*/  STL.64 [R1+0x130], R12 ;  /* 0x0001300c01007387 */ /* 0x000fe80000100a00 */
[----:B------:R-:W-:Y:S04]  /*8f1a0*/  STL.64 [R1+0x138], R14 ;  /* 0x0001380e01007387 */ /* 0x000fe80000100a00 */
[----:B------:R-:W-:Y:S01]  /*8f1b0*/  STL.64 [R1+0x120], R8 ;  /* 0x0001200801007387 */ /* 0x000fe20000100a00 */
[----:B-1----:R-:W-:-:S02]  /*8f1c0*/  IMAD.MOV.U32 R247, RZ, RZ, R4 ;  /* 0x000000fffff77224 */ /* 0x002fc400078e0004 */
[----:B---3--:R-:W-:Y:S01]  /*8f1d0*/  IMAD.MOV.U32 R245, RZ, RZ, R5 ;  /* 0x000000fffff57224 */ /* 0x008fe200078e0005 */
[----:B------:R-:W-:Y:S04]  /*8f1e0*/  STL.64 [R1+0x128], R10 ;  /* 0x0001280a01007387 */ /* 0x000fe80000100a00 */
[----:B------:R2:W-:Y:S04]  /*8f1f0*/  STL.64 [R1+0x118], R6 ;  /* 0x0001180601007387 */ /* 0x0005e80000100a00 */
[----:B------:R-:W-:Y:S04]  /*8f200*/  STL [R1+0x4314], R247 ;  /* 0x004314f701007387 */ /* 0x000fe80000100800 */
[----:B------:R-:W-:Y:S01]  /*8f210*/  STL [R1+0x4310], R245 ;  /* 0x004310f501007387 */ /* 0x000fe20000100800 */
[C---:B--2---:R-:W-:Y:S11]  /*8f220*/  HMMA.1688.F32.TF32 R4, R108.reuse, R44, R228 ;  /* 0x0000002c6c04723c */ /* 0x044ff600000810e4 */
[----:B------:R-:W-:Y:S11]  /*8f230*/  @!UPT UIADD3 URZ, URZ, URZ, URZ ;  /* 0x0000003f3f3ff290 */ /* 0x000ff6000fffe03f */
[----:B------:R-:W-:Y:S01]  /*8f240*/  @!UPT UIADD3 URZ, URZ, URZ, URZ ;  /* 0x0000003f3f3ff290 */ /* 0x000fe2000fffe03f */
[----:B------:R4:W-:Y:S01]  /*8f250*/  STL.64 [R1+0x100], R4 ;  /* 0x0001000401007387 */ /* 0x0009e20000100a00 */
[----:B------:R-:W-:Y:S02]  /*8f260*/  IMAD.MOV.U32 R244, RZ, RZ, R6 ;  /* 0x000000fffff47224 */ /* 0x000fe400078e0006 */
[----:B------:R-:W-:Y:S02]  /*8f270*/  IMAD.MOV.U32 R246, RZ, RZ, R7 ;  /* 0x000000fffff67224 */ /* 0x000fe400078e0007 */
[C---:B----4-:R-:W-:Y:S08]  /*8f280*/  HMMA.1688.F32.TF32 R4, R108.reuse, R48, R236 ;  /* 0x000000306c04723c */ /* 0x050ff000000810ec */
[C---:B------:R-:W-:Y:S01]  /*8f290*/  HMMA.1688.F32.TF32 R8, R108.reuse, R52, R232 ;  /* 0x000000346c08723c */ /* 0x040fe200000810e8 */
[----:B------:R-:W-:Y:S04]  /*8f2a0*/  STL [R1+0x431c], R246 ;  /* 0x00431cf601007387 */ /* 0x000fe80000100800 */
[----:B------:R-:W-:Y:S11]  /*8f2b0*/  STL [R1+0x4318], R244 ;  /* 0x004318f401007387 */ /* 0x000ff60000100800 */
[----:B------:R-:W-:Y:S01]  /*8f2c0*/  IMAD.MOV.U32 R247, RZ, RZ, R6 ;  /* 0x000000fffff77224 */ /* 0x000fe200078e0006 */
[----:B------:R-:W-:Y:S01]  /*8f2d0*/  MOV R245, R7 ;  /* 0x0000000700f57202 */ /* 0x000fe20000000f00 */
[----:B------:R1:W-:Y:S04]  /*8f2e0*/  STL.64 [R1+0xf0], R4 ;  /* 0x0000f00401007387 */ /* 0x0003e80000100a00 */
[----:B------:R2:W-:Y:S04]  /*8f2f0*/  STL [R1+0x4324], R247 ;  /* 0x004324f701007387 */ /* 0x0005e80000100800 */
[----:B------:R3:W-:Y:S04]  /*8f300*/  STL [R1+0x4320], R245 ;  /* 0x004320f501007387 */ /* 0x0007e80000100800 */
        /* <DEDUP_REMOVED lines=30> */
[----:B-1----:R-:W-:Y:S03]  /*8f4f0*/  HMMA.1688.F32.TF32 R4, R108, R56, R240 ;  /* 0x000000386c04723c */ /* 0x002fe600000810f0 */
        /* <DEDUP_REMOVED lines=8> */
[----:B--2---:R-:W-:-:S02]  /*8f580*/  IMAD.MOV.U32 R247, RZ, RZ, R4 ;  /* 0x000000fffff77224 */ /* 0x004fc400078e0004 */
[----:B------:R-:W-:Y:S02]  /*8f590*/  IMAD.MOV.U32 R246, RZ, RZ, R6 ;  /* 0x000000fffff67224 */ /* 0x000fe400078e0006 */
[----:B---3--:R-:W-:Y:S02]  /*8f5a0*/  IMAD.MOV.U32 R245, RZ, RZ, R5 ;  /* 0x000000fffff57224 */ /* 0x008fe400078e0005 */
[----:B------:R-:W-:Y:S01]  /*8f5b0*/  IMAD.MOV.U32 R244, RZ, RZ, R7 ;  /* 0x000000fffff47224 */ /* 0x000fe200078e0007 */
[----:B------:R-:W-:Y:S04]  /*8f5c0*/  STL.64 [R1+0x4340], R246 ;  /* 0x004340f601007387 */ /* 0x000fe80000100a00 */
[----:B------:R-:W-:Y:S01]  /*8f5d0*/  STL.64 [R1+0x4338], R244 ;  /* 0x004338f401007387 */ /* 0x000fe20000100a00 */
[C---:B----4-:R-:W-:Y:S08]  /*8f5e0*/  HMMA.1688.F32.TF32 R16, R108.reuse, R64, R16 ;  /* 0x000000406c10723c */ /* 0x050ff00000081010 */
[C---:B------:R-:W-:Y:S08]  /*8f5f0*/  HMMA.1688.F32.TF32 R12, R108.reuse, R60, R28 ;  /* 0x0000003c6c0c723c */ /* 0x040ff0000008101c */
[C---:B------:R-:W-:Y:S08]  /*8f600*/  HMMA.1688.F32.TF32 R96, R108.reuse, R80, R228 ;  /* 0x000000506c60723c */ /* 0x040ff000000810e4 */
        /* <DEDUP_REMOVED lines=8> */
[----:B------:R-:W-:Y:S04]  /*8f690*/  STL.64 [R1+0x4200], R16 ;  /* 0x0042001001007387 */ /* 0x000fe80000100a00 */
[----:B------:R-:W-:Y:S03]  /*8f6a0*/  STL.64 [R1+0x4218], R22 ;  /* 0x0042181601007387 */ /* 0x000fe60000100a00 */
        /* <DEDUP_REMOVED lines=14> */
[----:B------:R-:W-:Y:S04]  /*8f790*/  LDS R233, [R2+0x8c380] ;  /* 0x08c3800002e97984 */ /* 0x000fe80000000800 */
[----:B------:R1:W-:Y:S04]  /*8f7a0*/  LDS R235, [R2+0x8d380] ;  /* 0x08d3800002eb7984 */ /* 0x0003e80000000800 */
[----:B------:R-:W-:Y:S04]  /*8f7b0*/  LDS R232, [R62+0x8c380] ;  /* 0x08c380003ee87984 */ /* 0x000fe80000000800 */
[----:B-1----:R-:W2:Y:S04]  /*8f7c0*/  LDL.LU R2, [R1+0x4578] ;  /* 0x0045780001027983 */ /* 0x002ea80000300800 */
        /* <DEDUP_REMOVED lines=44> */
[----:B------:R-:W1:Y:S01]  /*8fa90*/  LDS R234, [R62+0x8d380] ;  /* 0x08d380003eea7984 */ /* 0x000e620000000800 */
[C---:B----4-:R-:W-:Y:S08]  /*8faa0*/  HMMA.1688.F32.TF32 R120, R148.reuse, R44, R120 ;  /* 0x0000002c9478723c */ /* 0x050ff00000081078 */
[C---:B--2---:R-:W-:Y:S08]  /*8fab0*/  HMMA.1688.F32.TF32 R112, R148.reuse, R32, R112 ;  /* 0x000000209470723c */ /* 0x044ff00000081070 */
[C---:B---3--:R-:W-:Y:S08]  /*8fac0*/  HMMA.1688.F32.TF32 R116, R148.reuse, R36, R116 ;  /* 0x000000249474723c */ /* 0x048ff00000081074 */
[C---:B------:R-:W-:Y:S08]  /*8fad0*/  HMMA.1688.F32.TF32 R8, R148.reuse, R40, R128 ;  /* 0x000000289408723c */ /* 0x040ff00000081080 */
[C---:B------:R-:W-:Y:S08]  /*8fae0*/  HMMA.1688.F32.TF32 R128, R148.reuse, R60, R224 ;  /* 0x0000003c9480723c */ /* 0x040ff000000810e0 */
[C---:B------:R-:W-:Y:S01]  /*8faf0*/  HMMA.1688.F32.TF32 R160, R148.reuse, R48, R124 ;  /* 0x0000003094a0723c */ /* 0x040fe2000008107c */
[----:B------:R-:W-:Y:S07]  /*8fb00*/  STL.64 [R1+0x4288], R114 ;  /* 0x0042887201007387 */ /* 0x000fee0000100a00 */
[C---:B------:R-:W-:Y:S01]  /*8fb10*/  HMMA.1688.F32.TF32 R156, R148.reuse, R52, R220 ;  /* 0x00000034949c723c */ /* 0x040fe200000810dc */
[----:B------:R-:W-:Y:S07]  /*8fb20*/  STL.64 [R1+0x4280], R112 ;  /* 0x0042807001007387 */ /* 0x000fee0000100a00 */
[C---:B------:R-:W-:Y:S01]  /*8fb30*/  HMMA.1688.F32.TF32 R124, R148.reuse, R56, R216 ;  /* 0x00000038947c723c */ /* 0x040fe200000810d8 */
[----:B------:R2:W-:Y:S04]  /*8fb40*/  STL.64 [R1+0x4298], R118 ;  /* 0x0042987601007387 */ /* 0x0005e80000100a00 */
[----:B------:R-:W-:Y:S03]  /*8fb50*/  STL.64 [R1+0x4290], R116 ;  /* 0x0042907401007387 */ /* 0x000fe60000100a00 */
[C---:B------:R-:W-:Y:S01]  /*8fb60*/  HMMA.1688.F32.TF32 R132, R148.reuse, R64, R228 ;  /* 0x000000409484723c */ /* 0x040fe200000810e4 */
[----:B------:R-:W-:Y:S04]  /*8fb70*/  STL.64 [R1+0x42a8], R10 ;  /* 0x0042a80a01007387 */ /* 0x000fe80000100a00 */
[----:B------:R3:W-:Y:S03]  /*8fb80*/  STL.64 [R1+0x42a0], R8 ;  /* 0x0042a00801007387 */ /* 0x0007e60000100a00 */
[C---:B------:R-:W-:Y:S01]  /*8fb90*/  HMMA.1688.F32.TF32 R136, R148.reuse, R68, R236 ;  /* 0x000000449488723c */ /* 0x040fe200000810ec */
[----:B------:R-:W-:Y:S04]  /*8fba0*/  STL.64 [R1+0x42c8], R122 ;  /* 0x0042c87a01007387 */ /* 0x000fe80000100a00 */
[----:B------:R4:W-:Y:S04]  /*8fbb0*/  STL.64 [R1+0x42c0], R120 ;  /* 0x0042c07801007387 */ /* 0x0009e80000100a00 */
        /* <DEDUP_REMOVED lines=84> */
[----:B---3--:R-:W-:Y:S08]  /*90100*/  HMMA.1688.F32.TF32 R152, R212, R32, R152 ;  /* 0x00000020d498723c */ /* 0x008ff00000081098 */
[C---:B----4-:R-:W-:Y:S08]  /*90110*/  HMMA.1688.F32.TF32 R4, R148.reuse, R80, R196 ;  /* 0x000000509404723c */ /* 0x050ff000000810c4 */
[C---:B------:R-:W-:Y:S08]  /*90120*/  HMMA.1688.F32.TF32 R220, R148.reuse, R76, R220 ;  /* 0x0000004c94dc723c */ /* 0x040ff000000810dc */
[C---:B------:R-:W-:Y:S08]  /*90130*/  HMMA.1688.F32.TF32 R140, R148.reuse, R84, R140 ;  /* 0x00000054948c723c */ /* 0x040ff0000008108c */
[C---:B------:R-:W-:Y:S07]  /*90140*/  HMMA.1688.F32.TF32 R144, R148.reuse, R88, R144 ;  /* 0x000000589490723c */ /* 0x040fee0000081090 */
[----:B------:R-:W-:Y:S01]  /*90150*/  STL.64 [R1+0x43a0], R222 ;  /* 0x0043a0de01007387 */ /* 0x000fe20000100a00 */
[----:B------:R-:W-:Y:S03]  /*90160*/  HMMA.1688.F32.TF32 R148, R148, R92, R192 ;  /* 0x0000005c9494723c */ /* 0x000fe600000810c0 */
        /* <DEDUP_REMOVED lines=11> */
[----:B------:R-:W3:Y:S04]  /*90220*/  LDL R119, [R1+0xb34] ;  /* 0x000b340001777983 */ /* 0x000ee80000100800 */
        /* <DEDUP_REMOVED lines=37> */
[----:B-1----:R-:W4:Y:S04]  /*90480*/  LDL.LU R160, [R1+0x780] ;  /* 0x0007800001a07983 */ /* 0x002f280000300800 */
        /* <DEDUP_REMOVED lines=44> */
[C---:B--2---:R-:W-:Y:S08]  /*90750*/  HMMA.1688.F32.TF32 R4, R232.reuse, R36, R8 ;  /* 0x00000024e804723c */ /* 0x044ff00000081008 */
[----:B---3--:R-:W-:Y:S11]  /*90760*/  HMMA.1688.F32.TF32 R120, R232, R32, R120 ;  /* 0x00000020e878723c */ /* 0x008ff60000081078 */
[----:B------:R-:W-:Y:S04]  /*90770*/  @!UPT UIADD3 URZ, URZ, URZ, URZ ;  /* 0x0000003f3f3ff290 */ /* 0x000fe8000fffe03f */
[----:B------:R-:W-:Y:S01]  /*90780*/  STL.64 [R1+0x1600], R4 ;  /* 0x0016000401007387 */ /* 0x000fe20000100a00 */
[----:B------:R-:W-:-:S07]  /*90790*/  MOV R2, R6 ;  /* 0x0000000600027202 */ /* 0x000fce0000000f00 */
[----:B------:R-:W-:Y:S04]  /*907a0*/  STL.64 [R1+0x1610], R120 ;  /* 0x0016107801007387 */ /* 0x000fe80000100a00 */
[----:B------:R-:W-:Y:S04]  /*907b0*/  STL.64 [R1+0x1618], R122 ;  /* 0x0016187a01007387 */ /* 0x000fe80000100a00 */
[----:B------:R1:W-:Y:S02]  /*907c0*/  STL [R1+0x160c], R7 ;  /* 0x00160c0701007387 */ /* 0x0003e40000100800 */
[C---:B-1----:R-:W-:Y:S02]  /*907d0*/  HMMA.1688.F32.TF32 R4, R232.reuse, R44, R108 ;  /* 0x0000002ce804723c */ /* 0x042fe4000008106c */
[----:B------:R1:W-:Y:S06]  /*907e0*/  STL [R1+0x41e4], R2 ;  /* 0x0041e40201007387 */ /* 0x0003ec0000100800 */
[----:B----4-:R-:W-:Y:S11]  /*907f0*/  HMMA.1688.F32.TF32 R8, R232, R40, R112 ;  /* 0x00000028e808723c */ /* 0x010ff60000081070 */
[----:B------:R-:W-:Y:S04]  /*90800*/  @!UPT UIADD3 URZ, URZ, URZ, URZ ;  /* 0x0000003f3f3ff290 */ /* 0x000fe8000fffe03f */
[----:B------:R-:W-:Y:S01]  /*90810*/  STL.64 [R1+0x15e0], R4 ;  /* 0x0015e00401007387 */ /* 0x000fe20000100a00 */
[----:B-1----:R-:W-:-:S07]  /*90820*/  IMAD.MOV.U32 R2, RZ, RZ, R7 ;  /* 0x000000ffff027224 */ /* 0x002fce00078e0007 */
[----:B------:R-:W-:Y:S04]  /*90830*/  STL.64 [R1+0x15f0], R8 ;  /* 0x0015f00801007387 */ /* 0x000fe80000100a00 */
[----:B------:R1:W-:Y:S04]  /*90840*/  STL.64 [R1+0x15f8], R10 ;  /* 0x0015f80a01007387 */ /* 0x0003e80000100a00 */
[----:B------:R2:W-:Y:S01]  /*90850*/  STL [R1+0x15e8], R6 ;  /* 0x0015e80601007387 */ /* 0x0005e20000100800 */
[C---:B-1----:R-:W-:Y:S08]  /*90860*/  HMMA.1688.F32.TF32 R8, R232.reuse, R48, R104 ;  /* 0x00000030e808723c */ /* 0x042ff00000081068 */
[C---:B--2---:R-:W-:Y:S01]  /*90870*/  HMMA.1688.F32.TF32 R4, R232.reuse, R52, R236 ;  /* 0x00000034e804723c */ /* 0x044fe200000810ec */
[----:B------:R-:W-:Y:S04]  /*90880*/  LDS R236, [R252+0x8e000] ;  /* 0x08e00000fcec7984 */ /* 0x000fe80000000800 */
[----:B------:R-:W-:Y:S03]  /*90890*/  LDS R238, [R252+0x8f000] ;  /* 0x08f00000fcee7984 */ /* 0x000fe60000000800 */
[C---:B------:R-:W-:Y:S01]  /*908a0*/  HMMA.1688.F32.TF32 R28, R232.reuse, R64, R28 ;  /* 0x00000040e81c723c */ /* 0x040fe2000008101c */
[----:B------:R-:W-:Y:S04]  /*908b0*/  LDS R237, [R3+0x8e000] ;  /* 0x08e0000003ed7984 */ /* 0x000fe80000000800 */
[----:B------:R-:W1:Y:S04]  /*908c0*/  LDS R239, [R3+0x8f000] ;  /* 0x08f0000003ef7984 */ /* 0x000e680000000800 */
[----:B------:R-:W-:Y:S04]  /*908d0*/  STL.64 [R1+0x15d0], R8 ;  /* 0x0015d00801007387 */ /* 0x000fe80000100a00 */
[----:B------:R2:W-:Y:S04]  /*908e0*/  STL.64 [R1+0x15d8], R10 ;  /* 0x0015d80a01007387 */ /* 0x0005e80000100a00 */
[----:B------:R-:W-:Y:S04]  /*908f0*/  STL.64 [R1+0x15c0], R4 ;  /* 0x0015c00401007387 */ /* 0x000fe80000100a00 */
[----:B------:R3:W-:Y:S01]  /*90900*/  STL.64 [R1+0x15c8], R6 ;  /* 0x0015c80601007387 */ /* 0x0007e20000100a00 */
[C---:B--2---:R-:W-:Y:S08]  /*90910*/  HMMA.1688.F32.TF32 R8, R232.reuse, R56, R100 ;  /* 0x00000038e808723c */ /* 0x044ff00000081064 */
[C---:B---3--:R-:W-:Y:S11]  /*90920*/  HMMA.1688.F32.TF32 R4, R232.reuse, R60, R96 ;  /* 0x0000003ce804723c */ /* 0x048ff60000081060 */
[----:B------:R-:W-:Y:S04]  /*90930*/  @!UPT UIADD3 URZ, URZ, URZ, URZ ;  /* 0x0000003f3f3ff290 */ /* 0x000fe8000fffe03f */
[----:B------:R-:W-:Y:S04]  /*90940*/  STL.64 [R1+0x15b0], R8 ;  /* 0x0015b00801007387 */ /* 0x000fe80000100a00 */
[----:B------:R2:W-:Y:S04]  /*90950*/  STL.64 [R1+0x15b8], R10 ;  /* 0x0015b80a01007387 */ /* 0x0005e80000100a00 */
[----:B------:R-:W-:Y:S04]  /*90960*/  STL.64 [R1+0x15a0], R4 ;  /* 0x0015a00401007387 */ /* 0x000fe80000100a00 */
[----:B------:R3:W-:Y:S01]  /*90970*/  STL.64 [R1+0x15a8], R6 ;  /* 0x0015a80601007387 */ /* 0x0007e20000100a00 */
[C---:B--2---:R-:W-:Y:S08]  /*90980*/  HMMA.1688.F32.TF32 R8, R232.reuse, R68, R24 ;  /* 0x00000044e808723c */ /* 0x044ff00000081018 */
[C---:B---3--:R-:W-:Y:S01]  /*90990*/  HMMA.1688.F32.TF32 R4, R232.reuse, R72, R240 ;  /* 0x00000048e804723c */ /* 0x048fe200000810f0 */
[----:B------:R-:W-:Y:S04]  /*909a0*/  STL.64 [R1+0x1590], R28 ;  /* 0x0015901c01007387 */ /* 0x000fe80000100a00 */
[----:B------:R-:W-:Y:S04]  /*909b0*/  STL.64 [R1+0x1598], R30 ;  /* 0x0015981e01007387 */ /* 0x000fe80000100a00 */
[----:B------:R-:W-:Y:S01]  /*909c0*/  LDS R240, [R62+0x8e000] ;  /* 0x08e000003ef07984 */ /* 0x000fe20000000800 */
[C---:B------:R-:W-:Y:S03]  /*909d0*/  HMMA.1688.F32.TF32 R12, R232.reuse, R84, R12 ;  /* 0x00000054e80c723c */ /* 0x040fe6000008100c */
[----:B------:R-:W-:Y:S04]  /*909e0*/  LDS R242, [R62+0x8f000] ;  /* 0x08f000003ef27984 */ /* 0x000fe80000000800 */
[----:B------:R-:W-:Y:S04]  /*909f0*/  STL.64 [R1+0x1580], R8 ;  /* 0x0015800801007387 */ /* 0x000fe80000100a00 */
[----:B------:R2:W-:Y:S04]  /*90a00*/  STL.64 [R1+0x1588], R10 ;  /* 0x0015880a01007387 */ /* 0x0005e80000100a00 */
[----:B------:R-:W-:Y:S04]  /*90a10*/  STL.64 [R1+0x1570], R4 ;  /* 0x0015700401007387 */ /* 0x000fe80000100a00 */
[----:B------:R3:W-:Y:S01]  /*90a20*/  STL.64 [R1+0x1578], R6 ;  /* 0x0015780601007387 */ /* 0x0007e20000100a00 */
[----:B--2---:R-:W-:Y:S03]  /*90a30*/  HMMA.1688.F32.TF32 R8, R232, R76, R20 ;  /* 0x0000004ce808723c */ /* 0x004fe60000081014 */
[----:B------:R-:W2:Y:S01]  /*90a40*/  LDL.LU R62, [R1+0x4574] ;  /* 0x00457400013e7983 */ /* 0x000ea20000300800 */
[----:B------:R-:W-:Y:S01]  /*90a50*/  MOV R24, R95 ;  /* 0x0000005f00187202 */ /* 0x000fe20000000f00 */
[----:B------:R-:W-:-:S02]  /*90a60*/  IMAD.MOV.U32 R25, RZ, RZ, R90 ;  /* 0x000000ffff197224 */ /* 0x000fc400078e005a */
[----:B------:R-:W-:Y:S02]  /*90a70*/  IMAD.MOV.U32 R26, RZ, RZ, R91 ;  /* 0x000000ffff1a7224 */ /* 0x000fe400078e005b */
[----:B------:R-:W-:Y:S01]  /*90a80*/  IMAD.MOV.U32 R96, RZ, RZ, R87 ;  /* 0x000000ffff607224 */ /* 0x000fe200078e0057 */
[----:B---3--:R-:W-:Y:S01]  /*90a90*/  HMMA.1688.F32.TF32 R4, R232, R80, R16 ;  /* 0x00000050e804723c */ /* 0x008fe20000081010 */
[----:B------:R-:W-:Y:S01]  /*90aa0*/  IMAD.MOV.U32 R27, RZ, RZ, R70 ;  /* 0x000000ffff1b7224 */ /* 0x000fe200078e0046 */
[----:B------:R-:W-:Y:S01]  /*90ab0*/  MOV R98, R83 ;  /* 0x0000005300627202 */ /* 0x000fe20000000f00 */
[----:B------:R-:W-:Y:S01]  /*90ac0*/  IMAD.MOV.U32 R97, RZ, RZ, R82 ;  /* 0x000000ffff617224 */ /* 0x000fe200078e0052 */
[----:B------:R-:W-:Y:S01]  /*90ad0*/  LDS R241, [R119+0x8e000] ;  /* 0x08e0000077f17984 */ /* 0x000fe20000000800 */
[----:B------:R-:W-:-:S03]  /*90ae0*/  IMAD.MOV.U32 R99, RZ, RZ, R54 ;  /* 0x000000ffff637224 */ /* 0x000fc600078e0036 */
[----:B------:R-:W-:Y:S01]  /*90af0*/  HMMA.1688.F32.TF32 R228, R212, R36, R228 ;  /* 0x00000024d4e4723c */ /* 0x000fe200000810e4 */
[----:B------:R-:W3:Y:S04]  /*90b00*/  LDS R243, [R119+0x8f000] ;  /* 0x08f0000077f37984 */ /* 0x000ee80000000800 */
[----:B------:R-:W-:Y:S04]  /*90b10*/  STL.64 [R1+0x1560], R8 ;  /* 0x0015600801007387 */ /* 0x000fe80000100a00 */
[----:B------:R4:W-:Y:S06]  /*90b20*/  STL.64 [R1+0x1568], R10 ;  /* 0x0015680a01007387 */ /* 0x0009ec0000100a00 */
[----:B------:R-:W-:Y:S04]  /*90b30*/  STL.64 [R1+0x1550], R4 ;  /* 0x0015500401007387 */ /* 0x000fe80000100a00 */
[----:B------:R1:W-:Y:S01]  /*90b40*/  STL.64 [R1+0x1558], R6 ;  /* 0x0015580601007387 */ /* 0x0003e20000100a00 */
[C---:B----4-:R-:W-:Y:S08]  /*90b50*/  HMMA.1688.F32.TF32 R8, R232.reuse, R88, R244 ;  /* 0x00000058e808723c */ /* 0x050ff000000810f4 */
[----:B-1----:R-:W-:Y:S01]  /*90b60*/  HMMA.1688.F32.TF32 R4, R232, R92, R248 ;  /* 0x0000005ce804723c */ /* 0x002fe200000810f8 */
[----:B------:R-:W-:Y:S04]  /*90b70*/  STL.64 [R1+0x1540], R12 ;  /* 0x0015400c01007387 */ /* 0x000fe80000100a00 */
[----:B------:R-:W-:Y:S02]  /*90b80*/  STL.64 [R1+0x1548], R14 ;  /* 0x0015480e01007387 */ /* 0x000fe40000100a00 */
[----:B------:R-:W-:-:S02]  /*90b90*/  IMAD.MOV.U32 R248, RZ, RZ, R63 ;  /* 0x000000fffff87224 */ /* 0x000fc400078e003f */
[----:B------:R-:W-:Y:S01]  /*90ba0*/  IMAD.MOV.U32 R249, RZ, RZ, R58 ;  /* 0x000000fffff97224 */ /* 0x000fe200078e003a */
[----:B------:R-:W-:Y:S01]  /*90bb0*/  MOV R244, R71 ;  /* 0x0000004700f47202 */ /* 0x000fe20000000f00 */
[----:B------:R-:W-:Y:S02]  /*90bc0*/  IMAD.MOV.U32 R245, RZ, RZ, R66 ;  /* 0x000000fffff57224 */ /* 0x000fe400078e0042 */
[----:B------:R-:W-:Y:S01]  /*90bd0*/  IMAD.MOV.U32 R16, RZ, RZ, R51 ;  /* 0x000000ffff107224 */ /* 0x000fe200078e0033 */
[----:B------:R-:W-:Y:S01]  /*90be0*/  MOV R18, R55 ;  /* 0x0000003700127202 */ /* 0x000fe20000000f00 */
[----:B------:R-:W-:Y:S04]  /*90bf0*/  STL.64 [R1+0x1530], R8 ;  /* 0x0015300801007387 */ /* 0x000fe80000100a00 */
[----:B------:R1:W-:Y:S01]  /*90c00*/  STL.64 [R1+0x1538], R10 ;  /* 0x0015380a01007387 */ /* 0x0003e20000100a00 */
[----:B------:R-:W-:-:S03]  /*90c10*/  IMAD.MOV.U32 R250, RZ, RZ, R59 ;  /* 0x000000fffffa7224 */ /* 0x000fc600078e003b */
[----:B------:R-:W4:Y:S01]  /*90c20*/  LDL.LU R63, [R1+0x4570] ;  /* 0x00457000013f7983 */ /* 0x000f220000300800 */
[----:B------:R-:W-:-:S03]  /*90c30*/  IMAD.MOV.U32 R251, RZ, RZ, R78 ;  /* 0x000000fffffb7224 */ /* 0x000fc600078e004e */
[----:B------:R-:W-:Y:S04]  /*90c40*/  STL.64 [R1+0x2d0], R4 ;  /* 0x0002d00401007387 */ /* 0x000fe80000100a00 */
[----:B------:R1:W-:Y:S04]  /*90c50*/  STL.64 [R1+0x2d8], R6 ;  /* 0x0002d80601007387 */ /* 0x0003e80000100a00 */
[----:B------:R-:W3:Y:S01]  /*90c60*/  LDL.LU R58, [R1+0x456c] ;  /* 0x00456c00013a7983 */ /* 0x000ee20000300800 */
[----:B------:R-:W-:-:S03]  /*90c70*/  IMAD.MOV.U32 R246, RZ, RZ, R67 ;  /* 0x000000fffff67224 */ /* 0x000fc600078e0043 */
[----:B------:R-:W3:Y:S01]  /*90c80*/  LDL.LU R59, [R1+0x4568] ;  /* 0x00456800013b7983 */ /* 0x000ee20000300800 */
[----:B------:R-:W-:-:S03]  /*90c90*/  IMAD.MOV.U32 R247, RZ, RZ, R42 ;  /* 0x000000fffff77224 */ /* 0x000fc600078e002a */
[----:B------:R-:W3:Y:S04]  /*90ca0*/  LDL.LU R78, [R1+0x4564] ;  /* 0x00456400014e7983 */ /* 0x000ee80000300800 */
[----:B------:R-:W3:Y:S01]  /*90cb0*/  LDL.LU R71, [R1+0x4560] ;  /* 0x0045600001477983 */ /* 0x000ee20000300800 */
[----:B------:R-:W-:-:S03]  /*90cc0*/  IMAD.MOV.U32 R17, RZ, RZ, R50 ;  /* 0x000000ffff117224 */ /* 0x000fc600078e0032 */
        /* <DEDUP_REMOVED lines=11> */
[----:B------:R-:W3:Y:S04]  /*90d80*/  LDL.LU R94, [R1+0x4544] ;  /* 0x00454400015e7983 */ /* 0x000ee80000300800 */
[----:B------:R-:W3:Y:S04]  /*90d90*/  LDL.LU R75, [R1+0x4540] ;  /* 0x00454000014b7983 */ /* 0x000ee80000300800 */
[----:B------:R-:W3:Y:S04]  /*90da0*/  LDL.LU R74, [R1+0x453c] ;  /* 0x00453c00014a7983 */ /* 0x000ee80000300800 */
[----:B------:R-:W3:Y:S04]  /*90db0*/  LDL.LU R79, [R1+0x4538] ;  /* 0x00453800014f7983 */ /* 0x000ee80000300800 */
[----:B------:R-:W3:Y:S04]  /*90dc0*/  LDL.LU R86, [R1+0x4534] ;  /* 0x0045340001567983 */ /* 0x000ee80000300800 */
[----:B------:R-:W1:Y:S04]  /*90dd0*/  LDL.LU R95, [R1+0x4530] ;  /* 0x00453000015f7983 */ /* 0x000e680000300800 */
[----:B------:R-:W3:Y:S04]  /*90de0*/  LDL.LU R90, [R1+0x452c] ;  /* 0x00452c00015a7983 */ /* 0x000ee80000300800 */
[----:B------:R-:W3:Y:S04]  /*90df0*/  LDL.LU R91, [R1+0x4528] ;  /* 0x00452800015b7983 */ /* 0x000ee80000300800 */
[----:B------:R-:W3:Y:S04]  /*90e00*/  LDL.LU R70, [R1+0x4524] ;  /* 0x0045240001467983 */ /* 0x000ee80000300800 */
[----:B------:R-:W3:Y:S04]  /*90e10*/  LDL.LU R87, [R1+0x4520] ;  /* 0x0045200001577983 */ /* 0x000ee80000300800 */
[----:B------:R-:W3:Y:S04]  /*90e20*/  LDL.LU R82, [R1+0x451c] ;  /* 0x00451c0001527983 */ /* 0x000ee80000300800 */
[----:B------:R-:W3:Y:S04]  /*90e30*/  LDL.LU R83, [R1+0x4518] ;  /* 0x0045180001537983 */ /* 0x000ee80000300800 */
[----:B------:R-:W3:Y:S01]  /*90e40*/  LDL.LU R54, [R1+0x4514] ;  /* 0x0045140001367983 */ /* 0x000ee20000300800 */
        /* <DEDUP_REMOVED lines=10> */
[----:B------:R-:W-:Y:S01]  /*90ef0*/  MOV R28, R43 ;  /* 0x0000002b001c7202 */ /* 0x000fe20000000f00 */
[----:B------:R-:W-:Y:S01]  /*90f00*/  IMAD.MOV.U32 R29, RZ, RZ, R38 ;  /* 0x000000ffff1d7224 */ /* 0x000fe200078e0026 */
[----:B------:R-:W-:Y:S01]  /*90f10*/  LDS R232, [R252+0x8e080] ;  /* 0x08e08000fce87984 */ /* 0x000fe20000000800 */
[----:B------:R-:W-:-:S02]  /*90f20*/  IMAD.MOV.U32 R30, RZ, RZ, R34 ;  /* 0x000000ffff1e7224 */ /* 0x000fc400078e0022 */
[----:B------:R-:W-:Y:S01]  /*90f30*/  IMAD.MOV.U32 R31, RZ, RZ, R35 ;  /* 0x000000ffff1f7224 */ /* 0x000fe200078e0023 */
[----:B------:R-:W-:Y:S04]  /*90f40*/  LDS R234, [R252+0x8f080] ;  /* 0x08f08000fcea7984 */ /* 0x000fe80000000800 */
[----:B------:R-:W-:Y:S04]  /*90f50*/  LDS R233, [R3+0x8e080] ;  /* 0x08e0800003e97984 */ /* 0x000fe80000000800 */
[----:B------:R-:W1:Y:S01]  /*90f60*/  LDS R235, [R3+0x8f080] ;  /* 0x08f0800003eb7984 */ /* 0x000e620000000800 */
[----:B--2---:R-:W-:-:S02]  /*90f70*/  IMAD.MOV.U32 R103, RZ, RZ, R62 ;  /* 0x000000ffff677224 */ /* 0x004fc400078e003e */
[----:B----4-:R-:W-:Y:S02]  /*90f80*/  IMAD.MOV.U32 R102, RZ, RZ, R63 ;  /* 0x000000ffff667224 */ /* 0x010fe400078e003f */
[----:B---3--:R-:W-:Y:S02]  /*90f90*/  IMAD.MOV.U32 R101, RZ, RZ, R58 ;  /* 0x000000ffff657224 */ /* 0x008fe400078e003a */
[----:B------:R-:W-:Y:S02]  /*90fa0*/  IMAD.MOV.U32 R100, RZ, RZ, R59 ;  /* 0x000000ffff647224 */ /* 0x000fe400078e003b */
[----:B------:R-:W2:Y:S04]  /*90fb0*/  LDL.LU R59, [R1+0x4510] ;  /* 0x00451000013b7983 */ /* 0x000ea80000300800 */
[----:B------:R-:W3:Y:S04]  /*90fc0*/  LDL.LU R58, [R1+0x450c] ;  /* 0x00450c00013a7983 */ /* 0x000ee80000300800 */
[----:B------:R-:W4:Y:S01]  /*90fd0*/  LDL.LU R63, [R1+0x4508] ;  /* 0x00450800013f7983 */ /* 0x000f220000300800 */
[----:B------:R-:W-:-:S02]  /*90fe0*/  IMAD.MOV.U32 R106, RZ, RZ, R71 ;  /* 0x000000ffff6a7224 */ /* 0x000fc400078e0047 */
[----:B------:R-:W-:Y:S01]  /*90ff0*/  IMAD.MOV.U32 R105, RZ, RZ, R66 ;  /* 0x000000ffff697224 */ /* 0x000fe200078e0042 */
[----:B------:R-:W2:Y:S01]  /*91000*/  LDL.LU R62, [R1+0x4504] ;  /* 0x00450400013e7983 */ /* 0x000ea20000300800 */
[----:B------:R-:W-:-:S03]  /*91010*/  MOV R104, R67 ;  /* 0x0000004300687202 */ /* 0x000fc60000000f00 */
[----:B------:R-:W2:Y:S01]  /*91020*/  LDL.LU R67, [R1+0x4500] ;  /* 0x0045000001437983 */ /* 0x000ea20000300800 */
[----:B------:R-:W-:-:S03]  /*91030*/  IMAD.MOV.U32 R107, RZ, RZ, R78 ;  /* 0x000000ffff6b7224 */ /* 0x000fc600078e004e */
[----:B------:R-:W2:Y:S04]  /*91040*/  LDL.LU R66, [R1+0x44fc] ;  /* 0x0044fc0001427983 */ /* 0x000ea80000300800 */
[----:B------:R-:W2:Y:S04]  /*91050*/  LDL.LU R71, [R1+0x44f8] ;  /* 0x0044f80001477983 */ /* 0x000ea80000300800 */
[----:B------:R-:W2:Y:S01]  /*91060*/  LDL.LU R78, [R1+0x44f4] ;  /* 0x0044f400014e7983 */ /* 0x000ea20000300800 */
[----:B------:R-:W-:Y:S01]  /*91070*/  IMAD.MOV.U32 R115, RZ, RZ, R94 ;  /* 0x000000ffff737224 */ /* 0x000fe200078e005e */
[----:B------:R-:W-:Y:S01]  /*91080*/  MOV R114, R75 ;  /* 0x0000004b00727202 */ /* 0x000fe20000000f00 */
[----:B------:R-:W-:-:S02]  /*91090*/  IMAD.MOV.U32 R113, RZ, RZ, R74 ;  /* 0x000000ffff717224 */ /* 0x000fc400078e004a */
[----:B------:R-:W-:Y:S02]  /*910a0*/  IMAD.MOV.U32 R112, RZ, RZ, R79 ;  /* 0x000000ffff707224 */ /* 0x000fe400078e004f */
[----:B------:R-:W3:Y:S04]  /*910b0*/  LDL.LU R79, [R1+0x44f0] ;  /* 0x0044f000014f7983 */ /* 0x000ee80000300800 */
[----:B------:R-:W4:Y:S04]  /*910c0*/  LDL.LU R74, [R1+0x44ec] ;  /* 0x0044ec00014a7983 */ /* 0x000f280000300800 */
[----:B------:R-:W4:Y:S01]  /*910d0*/  LDL.LU R75, [R1+0x44e8] ;  /* 0x0044e800014b7983 */ /* 0x000f220000300800 */
[----:B-1----:R-:W-:-:S02]  /*910e0*/  IMAD.MOV.U32 R10, RZ, RZ, R95 ;  /* 0x000000ffff0a7224 */ /* 0x002fc400078e005f */
[----:B------:R-:W-:Y:S01]  /*910f0*/  IMAD.MOV.U32 R9, RZ, RZ, R90 ;  /* 0x000000ffff097224 */ /* 0x000fe200078e005a */
[----:B------:R-:W4:Y:S01]  /*91100*/  LDL.LU R94, [R1+0x44e4] ;  /* 0x0044e400015e7983 */ /* 0x000f220000300800 */
[----:B------:R-:W-:-:S03]  /*91110*/  IMAD.MOV.U32 R8, RZ, RZ, R91 ;  /* 0x000000ffff087224 */ /* 0x000fc600078e005b */
[----:B------:R-:W4:Y:S04]  /*91120*/  LDL.LU R91, [R1+0x44e0] ;  /* 0x0044e000015b7983 */ /* 0x000f280000300800 */
[----:B------:R-:W4:Y:S04]  /*91130*/  LDL.LU R90, [R1+0x44dc] ;  /* 0x0044dc00015a7983 */ /* 0x000f280000300800 */
[----:B------:R-:W4:Y:S01]  /*91140*/  LDL.LU R95, [R1+0x44d8] ;  /* 0x0044d800015f7983 */ /* 0x000f220000300800 */
[----:B------:R-:W-:Y:S02]  /*91150*/  IMAD.MOV.U32 R11, RZ, RZ, R86 ;  /* 0x000000ffff0b7224 */ /* 0x000fe400078e0056 */
[----:B------:R-:W-:Y:S01]  /*91160*/  IMAD.MOV.U32 R121, RZ, RZ, R82 ;  /* 0x000000ffff797224 */ /* 0x000fe200078e0052 */
[----:B------:R-:W4:Y:S01]  /*91170*/  LDL.LU R86, [R1+0x44d4] ;  /* 0x0044d40001567983 */ /* 0x000f220000300800 */
[----:B------:R-:W-:Y:S01]  /*91180*/  MOV R120, R83 ;  /* 0x0000005300787202 */ /* 0x000fe20000000f00 */
[----:B------:R-:W-:-:S02]  /*91190*/  IMAD.MOV.U32 R122, RZ, RZ, R87 ;  /* 0x000000ffff7a7224 */ /* 0x000fc400078e0057 */
[----:B------:R-:W4:Y:S04]  /*911a0*/  LDL.LU R83, [R1+0x44d0] ;  /* 0x0044d00001537983 */ /* 0x000f280000300800 */
[----:B------:R-:W4:Y:S04]  /*911b0*/  LDL.LU R82, [R1+0x44cc] ;  /* 0x0044cc0001527983 */ /* 0x000f280000300800 */
[----:B------:R-:W4:Y:S01]  /*911c0*/  LDL.LU R87, [R1+0x44c8] ;  /* 0x0044c80001577983 */ /* 0x000f220000300800 */
[----:B------:R-:W-:-:S03]  /*911d0*/  IMAD.MOV.U32 R123, RZ, RZ, R70 ;  /* 0x000000ffff7b7224 */ /* 0x000fc600078e0046 */
[----:B------:R-:W4:Y:S01]  /*911e0*/  LDL.LU R70, [R1+0x44c4] ;  /* 0x0044c40001467983 */ /* 0x000f220000300800 */
[----:B--2---:R-:W-:Y:S01]  /*911f0*/  IMAD.MOV.U32 R127, RZ, RZ, R78 ;  /* 0x000000ffff7f7224 */ /* 0x004fe200078e004e */
[----:B---3--:R-:W-:Y:S01]  /*91200*/  MOV R126, R79 ;  /* 0x0000004f007e7202 */ /* 0x008fe20000000f00 */
[----:B----4-:R-:W-:Y:S02]  /*91210*/  IMAD.MOV.U32 R125, RZ, RZ, R74 ;  /* 0x000000ffff7d7224 */ /* 0x010fe400078e004a */
[----:B------:R-:W-:Y:S02]  /*91220*/  IMAD.MOV.U32 R124, RZ, RZ, R75 ;  /* 0x000000ffff7c7224 */ /* 0x000fe400078e004b */
[----:B------:R-:W2:Y:S04]  /*91230*/  LDL.LU R75, [R1+0x44c0] ;  /* 0x0044c000014b7983 */ /* 0x000ea80000300800 */
[----:B------:R-:W3:Y:S04]  /*91240*/  LDL.LU R74, [R1+0x44bc] ;  /* 0x0044bc00014a7983 */ /* 0x000ee80000300800 */
[----:B------:R-:W4:Y:S01]  /*91250*/  LDL.LU R79, [R1+0x44b8] ;  /* 0x0044b800014f7983 */ /* 0x000f220000300800 */
[----:B------:R-:W-:-:S02]  /*91260*/  IMAD.MOV.U32 R130, RZ, RZ, R91 ;  /* 0x000000ffff827224 */ /* 0x000fc400078e005b */
[----:B------:R-:W-:Y:S01]  /*91270*/  IMAD.MOV.U32 R129, RZ, RZ, R90 ;  /* 0x000000ffff817224 */ /* 0x000fe200078e005a */
[----:B------:R-:W2:Y:S01]  /*91280*/  LDL.LU R78, [R1+0x44b4] ;  /* 0x0044b400014e7983 */ /* 0x000ea20000300800 */
[----:B------:R-:W-:-:S03]  /*91290*/  IMAD.MOV.U32 R128, RZ, RZ, R95 ;  /* 0x000000ffff807224 */ /* 0x000fc600078e005f */
[----:B------:R-:W2:Y:S04]  /*912a0*/  LDL.LU R95, [R1+0x44b0] ;  /* 0x0044b000015f7983 */ /* 0x000ea80000300800 */
[----:B------:R-:W3:Y:S04]  /*912b0*/  LDL.LU R90, [R1+0x44ac] ;  /* 0x0044ac00015a7983 */ /* 0x000ee80000300800 */
        /* <DEDUP_REMOVED lines=14> */
[----:B------:R-:W2:Y:S04]  /*913a0*/  LDL.LU R91, [R1+0x4490] ;  /* 0x00449000015b7983 */ /* 0x000ea80000300800 */
[----:B------:R-:W3:Y:S04]  /*913b0*/  LDL.LU R90, [R1+0x448c] ;  /* 0x00448c00015a7983 */ /* 0x000ee80000300800 */
[----:B------:R-:W4:Y:S01]  /*913c0*/  LDL.LU R95, [R1+0x4488] ;  /* 0x00448800015f7983 */ /* 0x000f220000300800 */
[----:B------:R-:W-:-:S02]  /*913d0*/  IMAD.MOV.U32 R219, RZ, RZ, R78 ;  /* 0x000000ffffdb7224 */ /* 0x000fc400078e004e */
[----:B------:R-:W-:Y:S01]  /*913e0*/  IMAD.MOV.U32 R221, RZ, RZ, R82 ;  /* 0x000000ffffdd7224 */ /* 0x000fe200078e0052 */
[----:B------:R-:W4:Y:S01]  /*913f0*/  LDL.LU R78, [R1+0x4484] ;  /* 0x00448400014e7983 */ /* 0x000f220000300800 */
[----:B------:R-:W-:-:S03]  /*91400*/  IMAD.MOV.U32 R220, RZ, RZ, R83 ;  /* 0x000000ffffdc7224 */ /* 0x000fc600078e0053 */
[----:B------:R-:W4:Y:S01]  /*91410*/  LDL.LU R83, [R1+0x4480] ;  /* 0x0044800001537983 */ /* 0x000f220000300800 */
[----:B------:R-:W-:-:S03]  /*91420*/  IMAD.MOV.U32 R222, RZ, RZ, R87 ;  /* 0x000000ffffde7224 */ /* 0x000fc600078e0057 */
[----:B------:R-:W4:Y:S04]  /*91430*/  LDL.LU R82, [R1+0x447c] ;  /* 0x00447c0001527983 */ /* 0x000f280000300800 */
[----:B------:R-:W4:Y:S01]  /*91440*/  LDL.LU R87, [R1+0x4478] ;  /* 0x0044780001577983 */ /* 0x000f220000300800 */
[----:B------:R-:W-:-:S03]  /*91450*/  IMAD.MOV.U32 R223, RZ, RZ, R94 ;  /* 0x000000ffffdf7224 */ /* 0x000fc600078e005e */
[----:B------:R-:W4:Y:S01]  /*91460*/  LDL.LU R94, [R1+0x4474] ;  /* 0x00447400015e7983 */ /* 0x000f220000300800 */
[----:B------:R-:W-:Y:S02]  /*91470*/  IMAD.MOV.U32 R7, RZ, RZ, R86 ;  /* 0x000000ffff077224 */ /* 0x000fe400078e0056 */
[----:B------:R-:W-:Y:S02]  /*91480*/  IMAD.MOV.U32 R136, RZ, RZ, R79 ;  /* 0x000000ffff887224 */ /* 0x000fe400078e004f */
[----:B------:R-:W-:Y:S02]  /*91490*/  IMAD.MOV.U32 R137, RZ, RZ, R74 ;  /* 0x000000ffff897224 */ /* 0x000fe400078e004a */
[----:B------:R-:W-:Y:S01]  /*914a0*/  IMAD.MOV.U32 R138, RZ, RZ, R75 ;  /* 0x000000ffff8a7224 */ /* 0x000fe200078e004b */
[----:B------:R-:W-:Y:S01]  /*914b0*/  MOV R156, R71 ;  /* 0x00000047009c7202 */ /* 0x000fe20000000f00 */
[----:B------:R-:W-:Y:S02]  /*914c0*/  IMAD.MOV.U32 R139, RZ, RZ, R70 ;  /* 0x000000ffff8b7224 */ /* 0x000fe400078e0046 */
[----:B------:R-:W-:Y:S01]  /*914d0*/  IMAD.MOV.U32 R157, RZ, RZ, R66 ;  /* 0x000000ffff9d7224 */ /* 0x000fe200078e0042 */
[----:B------:R-:W-:Y:S01]  /*914e0*/  HMMA.1688.F32.TF32 R212, R212, R92, R160 ;  /* 0x0000005cd4d4723c */ /* 0x000fe200000810a0 */
[----:B------:R-:W-:-:S02]  /*914f0*/  IMAD.MOV.U32 R158, RZ, RZ, R67 ;  /* 0x000000ffff9e7224 */ /* 0x000fc400078e0043 */
[----:B------:R-:W-:-:S04]  /*91500*/  IMAD.MOV.U32 R159, RZ, RZ, R62 ;  /* 0x000000ffff9f7224 */ /* 0x000fc800078e003e */
[----:B------:R-:W-:Y:S01]  /*91510*/  IMAD.MOV.U32 R160, RZ, RZ, R63 ;  /* 0x000000ffffa07224 */ /* 0x000fe200078e003f */
[----:B------:R-:W-:Y:S01]  /*91520*/  MOV R162, R59 ;  /* 0x0000003b00a27202 */ /* 0x000fe20000000f00 */
[----:B------:R-:W-:Y:S02]  /*91530*/  IMAD.MOV.U32 R161, RZ, RZ, R58 ;  /* 0x000000ffffa17224 */ /* 0x000fe400078e003a */
[----:B------:R-:W-:Y:S02]  /*91540*/  IMAD.MOV.U32 R163, RZ, RZ, R54 ;  /* 0x000000ffffa37224 */ /* 0x000fe400078e0036 */
[----:B------:R-:W-:Y:S02]  /*91550*/  IMAD.MOV.U32 R108, RZ, RZ, R55 ;  /* 0x000000ffff6c7224 */ /* 0x000fe400078e0037 */
[----:B------:R-:W-:Y:S02]  /*91560*/  IMAD.MOV.U32 R109, RZ, RZ, R50 ;  /* 0x000000ffff6d7224 */ /* 0x000fe400078e0032 */
[----:B------:R-:W-:-:S02]  /*91570*/  IMAD.MOV.U32 R110, RZ, RZ, R51 ;  /* 0x000000ffff6e7224 */ /* 0x000fc400078e0033 */
[----:B------:R-:W-:Y:S02]  /*91580*/  IMAD.MOV.U32 R111, RZ, RZ, R42 ;  /* 0x000000ffff6f7224 */ /* 0x000fe400078e002a */
[----:B------:R-:W-:Y:S01]  /*91590*/  IMAD.MOV.U32 R12, RZ, RZ, R39 ;  /* 0x000000ffff0c7224 */ /* 0x000fe200078e0027 */
[----:B------:R-:W-:Y:S01]  /*915a0*/  MOV R14, R47 ;  /* 0x0000002f000e7202 */ /* 0x000fe20000000f00 */
[----:B------:R-:W-:Y:S02]  /*915b0*/  IMAD.MOV.U32 R13, RZ, RZ, R46 ;  /* 0x000000ffff0d7224 */ /* 0x000fe400078e002e */
[----:B--2---:R-:W-:Y:S02]  /*915c0*/  IMAD.MOV.U32 R6, RZ, RZ, R91 ;  /* 0x000000ffff067224 */ /* 0x004fe400078e005b */
[----:B---3--:R-:W-:Y:S01]  /*915d0*/  IMAD.MOV.U32 R5, RZ, RZ, R90 ;  /* 0x000000ffff057224 */ /* 0x008fe200078e005a */
[----:B----4-:R-:W-:Y:S02]  /*915e0*/  MOV R4, R95 ;  /* 0x0000005f00047202 */ /* 0x010fe40000000f00 */
[----:B------:R-:W2:Y:S04]  /*915f0*/  LDL.LU R95, [R1+0x4470] ;  /* 0x00447000015f7983 */ /* 0x000ea80000300800 */
[----:B------:R-:W3:Y:S04]  /*91600*/  LDL.LU R90, [R1+0x446c] ;  /* 0x00446c00015a7983 */ /* 0x000ee80000300800 */
[----:B------:R-:W3:Y:S04]  /*91610*/  LDL.LU R91, [R1+0x4468] ;  /* 0x00446800015b7983 */ /* 0x000ee80000300800 */
[----:B------:R-:W4:Y:S04]  /*91620*/  LDL.LU R86, [R1+0x4464] ;  /* 0x0044640001567983 */ /* 0x000f280000300800 */
        /* <DEDUP_REMOVED lines=38> */
[----:B------:R-:W4:Y:S01]  /*91890*/  LDL.LU R47, [R1+0x43f8] ;  /* 0x0043f800012f7983 */ /* 0x000f220000300800 */
[----:B------:R-:W-:Y:S01]  /*918a0*/  IMAD.MOV.U32 R15, RZ, RZ, R0 ;  /* 0x000000ffff0f7224 */ /* 0x000fe200078e0000 */
[C---:B---3--:R-:W-:Y:S08]  /*918b0*/  HMMA.1688.F32.TF32 R112, R236.reuse, R90, R112 ;  /* 0x0000005aec70723c */ /* 0x048ff00000081070 */
[C---:B--2---:R-:W-:Y:S08]  /*918c0*/  HMMA.1688.F32.TF32 R140, R236.reuse, R42, R140 ;  /* 0x0000002aec8c723c */ /* 0x044ff0000008108c */
[C---:B----4-:R-:W-:Y:S08]  /*918d0*/  HMMA.1688.F32.TF32 R152, R236.reuse, R34, R148 ;  /* 0x00000022ec98723c */ /* 0x050ff00000081094 */
[C---:B------:R-:W-:Y:S08]  /*918e0*/  HMMA.1688.F32.TF32 R148, R236.reuse, R38, R144 ;  /* 0x00000026ec94723c */ /* 0x040ff00000081090 */
[C---:B------:R-:W-:Y:S08]  /*918f0*/  HMMA.1688.F32.TF32 R144, R236.reuse, R46, R4 ;  /* 0x0000002eec90723c */ /* 0x040ff00000081004 */
[C---:B------:R-:W-:Y:S01]  /*91900*/  HMMA.1688.F32.TF32 R4, R236.reuse, R50, R220 ;  /* 0x00000032ec04723c */ /* 0x040fe200000810dc */
[----:B------:R-:W-:Y:S04]  /*91910*/  STL.64 [R1+0x2c0], R152 ;  /* 0x0002c09801007387 */ /* 0x000fe80000100a00 */
[----:B------:R-:W-:Y:S04]  /*91920*/  STL.64 [R1+0x2c8], R154 ;  /* 0x0002c89a01007387 */ /* 0x000fe80000100a00 */
[----:B------:R-:W-:Y:S04]  /*91930*/  STL.64 [R1+0x2b0], R148 ;  /* 0x0002b09401007387 */ /* 0x000fe80000100a00 */
[----:B------:R-:W-:Y:S04]  /*91940*/  STL.64 [R1+0x2b8], R150 ;  /* 0x0002b89601007387 */ /* 0x000fe80000100a00 */
[----:B------:R-:W-:Y:S01]  /*91950*/  STL.64 [R1+0x2a0], R140 ;  /* 0x0002a08c01007387 */ /* 0x000fe20000100a00 */
[C---:B------:R-:W-:Y:S03]  /*91960*/  HMMA.1688.F32.TF32 R136, R236.reuse, R58, R136 ;  /* 0x0000003aec88723c */ /* 0x040fe60000081088 */
[----:B------:R1:W-:Y:S04]  /*91970*/  STL.64 [R1+0x2a8], R142 ;  /* 0x0002a88e01007387 */ /* 0x0003e80000100a00 */
[----:B------:R-:W-:Y:S04]  /*91980*/  STL.64 [R1+0x290], R144 ;  /* 0x0002909001007387 */ /* 0x000fe80000100a00 */
[----:B------:R-:W-:Y:S01]  /*91990*/  STL.64 [R1+0x298], R146 ;  /* 0x0002989201007387 */ /* 0x000fe20000100a00 */
[C---:B-1----:R-:W-:Y:S03]  /*919a0*/  HMMA.1688.F32.TF32 R140, R236.reuse, R54, R216 ;  /* 0x00000036ec8c723c */ /* 0x042fe600000810d8 */
[----:B------:R-:W-:Y:S04]  /*919b0*/  STL.64 [R1+0x280], R4 ;  /* 0x0002800401007387 */ /* 0x000fe80000100a00 */
[----:B------:R1:W-:Y:S02]  /*919c0*/  STL.64 [R1+0x288], R6 ;  /* 0x0002880601007387 */ /* 0x0003e40000100a00 */
[C---:B-1----:R-:W-:Y:S11]  /*919d0*/  HMMA.1688.F32.TF32 R4, R236.reuse, R62, R132 ;  /* 0x0000003eec04723c */ /* 0x042ff60000081084 */
[----:B------:R-:W-:Y:S03]  /*919e0*/  @!UPT UIADD3 URZ, URZ, URZ, URZ ;  /* 0x0000003f3f3ff290 */ /* 0x000fe6000fffe03f */
[----:B------:R-:W-:Y:S04]  /*919f0*/  STL.64 [R1+0x270], R140 ;  /* 0x0002708c01007387 */ /* 0x000fe80000100a00 */
[----:B------:R-:W-:Y:S01]  /*91a00*/  STL.64 [R1+0x278], R142 ;  /* 0x0002788e01007387 */ /* 0x000fe20000100a00 */
[C---:B------:R-:W-:Y:S03]  /*91a10*/  HMMA.1688.F32.TF32 R128, R236.reuse, R66, R128 ;  /* 0x00000042ec80723c */ /* 0x040fe60000081080 */
[----:B------:R-:W-:Y:S04]  /*91a20*/  STL.64 [R1+0x260], R136 ;  /* 0x0002608801007387 */ /* 0x000fe80000100a00 */
[----:B------:R-:W-:Y:S01]  /*91a30*/  STL.64 [R1+0x268], R138 ;  /* 0x0002688a01007387 */ /* 0x000fe20000100a00 */
[C---:B------:R-:W-:Y:S03]  /*91a40*/  HMMA.1688.F32.TF32 R124, R236.reuse, R70, R124 ;  /* 0x00000046ec7c723c */ /* 0x040fe6000008107c */
[----:B------:R-:W-:Y:S04]  /*91a50*/  STL.64 [R1+0x250], R4 ;  /* 0x0002500401007387 */ /* 0x000fe80000100a00 */
[----:B------:R1:W-:Y:S02]  /*91a60*/  STL.64 [R1+0x258], R6 ;  /* 0x0002580601007387 */ /* 0x0003e40000100a00 */
[C---:B-1----:R-:W-:Y:S06]  /*91a70*/  HMMA.1688.F32.TF32 R4, R236.reuse, R74, R156 ;  /* 0x0000004aec04723c */ /* 0x042fec000008109c */
[----:B------:R-:W-:Y:S04]  /*91a80*/  STL.64 [R1+0x240], R128 ;  /* 0x0002408001007387 */ /* 0x000fe80000100a00 */
[----:B------:R-:W-:Y:S01]  /*91a90*/  STL.64 [R1+0x248], R130 ;  /* 0x0002488201007387 */ /* 0x000fe20000100a00 */
[----:B------:R-:W-:Y:S11]  /*91aa0*/  HMMA.1688.F32.TF32 R120, R236, R82, R120 ;  /* 0x00000052ec78723c */ /* 0x000ff60000081078 */
[----:B------:R-:W-:Y:S01]  /*91ab0*/  @!UPT UIADD3 URZ, URZ, URZ, URZ ;  /* 0x0000003f3f3ff290 */ /* 0x000fe2000fffe03f */
[----:B------:R-:W-:Y:S04]  /*91ac0*/  STL.64 [R1+0x220], R4 ;  /* 0x0002200401007387 */ /* 0x000fe80000100a00 */
[----:B------:R-:W-:Y:S04]  /*91ad0*/  STL.64 [R1+0x230], R124 ;  /* 0x0002307c01007387 */ /* 0x000fe80000100a00 */
[----:B------:R1:W-:Y:S01]  /*91ae0*/  STL.64 [R1+0x238], R126 ;  /* 0x0002387e01007387 */ /* 0x0003e20000100a00 */
[----:B------:R-:W-:-:S03]  /*91af0*/  IMAD.MOV.U32 R0, RZ, RZ, R7 ;  /* 0x000000ffff007224 */ /* 0x000fc600078e0007 */
[----:B------:R2:W-:Y:S01]  /*91b00*/  STL [R1+0x228], R6 ;  /* 0x0002280601007387 */ /* 0x0005e20000100800 */
[C---:B-1----:R-:W-:Y:S08]  /*91b10*/  HMMA.1688.F32.TF32 R124, R236.reuse, R78, R160 ;  /* 0x0000004eec7c723c */ /* 0x042ff000000810a0 */
[C---:B--2---:R-:W-:Y:S01]  /*91b20*/  HMMA.1688.F32.TF32 R4, R236.reuse, R86, R8 ;  /* 0x00000056ec04723c */ /* 0x044fe20000081008 */
[----:B------:R1:W-:Y:S04]  /*91b30*/  STL [R1+0x41e8], R0 ;  /* 0x0041e80001007387 */ /* 0x0003e80000100800 */
[----:B-1----:R-:W2:Y:S10]  /*91b40*/  LDL R0, [R1+0xb30] ;  /* 0x000b300001007983 */ /* 0x002eb40000100800 */
[----:B------:R-:W-:Y:S01]  /*91b50*/  STL.64 [R1+0x210], R124 ;  /* 0x0002107c01007387 */ /* 0x000fe20000100a00 */
[----:B------:R-:W-:Y:S03]  /*91b60*/  HMMA.1688.F32.TF32 R8, R236, R94, R108 ;  /* 0x0000005eec08723c */ /* 0x000fe6000008106c */
        /* <DEDUP_REMOVED lines=12> */
[----:B------:R1:W-:Y:S08]  /*91c30*/  STL.64 [R1+0x1d8], R10 ;  /* 0x0001d80a01007387 */ /* 0x0003f00000100a00 */
        /* <DEDUP_REMOVED lines=22> */
[----:B------:R1:W-:Y:S04]  /*91da0*/  STL.64 [R1+0x150], R12 ;  /* 0x0001500c01007387 */ /* 0x0003e80000100a00 */
[----:B------:R3:W-:Y:S04]  /*91db0*/  STL.64 [R1+0x158], R14 ;  /* 0x0001580e01007387 */ /* 0x0007e80000100a00 */
[----:B------:R-:W4:Y:S06]  /*91dc0*/  LDL.LU R244, [R1+0xbe0] ;  /* 0x000be00001f47983 */ /* 0x000f2c0000300800 */
[----:B------:R1:W-:Y:S04]  /*91dd0*/  STL.64 [R1+0x140], R8 ;  /* 0x0001400801007387 */ /* 0x0003e80000100a00 */
[----:B------:R1:W-:Y:S04]  /*91de0*/  STL.64 [R1+0x148], R10 ;  /* 0x0001480a01007387 */ /* 0x0003e80000100a00 */
[----:B------:R-:W-:Y:S04]  /*91df0*/  STL.64 [R1+0x1520], R4 ;  /* 0x0015200401007387 */ /* 0x000fe80000100a00 */
[----:B------:R1:W-:Y:S04]  /*91e00*/  STL.64 [R1+0x1528], R6 ;  /* 0x0015280601007387 */ /* 0x0003e80000100a00 */
[----:B------:R-:W4:Y:S04]  /*91e10*/  LDL.LU R245, [R1+0xbe4] ;  /* 0x000be40001f57983 */ /* 0x000f280000300800 */
[----:B------:R-:W4:Y:S04]  /*91e20*/  LDL.LU R246, [R1+0xbe8] ;  /* 0x000be80001f67983 */ /* 0x000f280000300800 */
[----:B------:R-:W4:Y:S04]  /*91e30*/  LDL.LU R247, [R1+0xbec] ;  /* 0x000bec0001f77983 */ /* 0x000f280000300800 */
        /* <DEDUP_REMOVED lines=81> */
[----:B------:R-:W-:Y:S04]  /*92350*/  STL.64 [R1+0x1508], R130 ;  /* 0x0015088201007387 */ /* 0x000fe80000100a00 */
[----:B------:R-:W-:Y:S04]  /*92360*/  STL.64 [R1+0x14f0], R124 ;  /* 0x0014f07c01007387 */ /* 0x000fe80000100a00 */
[----:B------:R2:W-:Y:S10]  /*92370*/  STL.64 [R1+0x14f8], R126 ;  /* 0x0014f87e01007387 */ /* 0x0005f40000100a00 */
[----:B------:R-:W-:Y:S01]  /*92380*/  IMAD.MOV.U32 R41, RZ, RZ, R4 ;  /* 0x000000ffff297224 */ /* 0x000fe200078e0004 */
[----:B--2---:R-:W-:Y:S01]  /*92390*/  HMMA.1688.F32.TF32 R124, R240, R90, R160 ;  /* 0x0000005af07c723c */ /* 0x004fe200000810a0 */
[----:B------:R-:W-:Y:S01]  /*923a0*/  IMAD.MOV.U32 R40, RZ, RZ, R5 ;  /* 0x000000ffff287224 */ /* 0x000fe200078e0005 */
[----:B------:R-:W-:Y:S01]  /*923b0*/  MOV R36, R7 ;  /* 0x0000000700247202 */ /* 0x000fe20000000f00 */
[----:B------:R-:W-:-:S05]  /*923c0*/  IMAD.MOV.U32 R37, RZ, RZ, R6 ;  /* 0x000000ffff257224 */ /* 0x000fca00078e0006 */
[----:B------:R-:W-:Y:S01]  /*923d0*/  HMMA.1688.F32.TF32 R4, R240, R94, R120 ;  /* 0x0000005ef004723c */ /* 0x000fe20000081078 */
[----:B------:R-:W-:Y:S04]  /*923e0*/  LDS R240, [R252+0x8e100] ;  /* 0x08e10000fcf07984 */ /* 0x000fe80000000800 */
[----:B------:R-:W-:Y:S03]  /*923f0*/  LDS R242, [R252+0x8f100] ;  /* 0x08f10000fcf27984 */ /* 0x000fe60000000800 */
[C---:B------:R-:W-:Y:S01]  /*92400*/  HMMA.1688.F32.TF32 R120, R232.reuse, R34, R8 ;  /* 0x00000022e878723c */ /* 0x040fe20000081008 */
[----:B------:R-:W-:Y:S04]  /*92410*/  LDS R241, [R3+0x8e100] ;  /* 0x08e1000003f17984 */ /* 0x000fe80000000800 */
[----:B------:R-:W2:Y:S04]  /*92420*/  LDS R243, [R3+0x8f100] ;  /* 0x08f1000003f37984 */ /* 0x000ea80000000800 */
[----:B------:R-:W-:Y:S01]  /*92430*/  STL.64 [R1+0x14d0], R124 ;  /* 0x0014d07c01007387 */ /* 0x000fe20000100a00 */
[C---:B------:R-:W-:Y:S03]  /*92440*/  HMMA.1688.F32.TF32 R8, R232.reuse, R38, R112 ;  /* 0x00000026e808723c */ /* 0x040fe60000081070 */
[----:B------:R-:W-:Y:S04]  /*92450*/  STL.64 [R1+0x14d8], R126 ;  /* 0x0014d87e01007387 */ /* 0x000fe80000100a00 */
[----:B------:R-:W-:Y:S04]  /*92460*/  STL.64 [R1+0x320], R4 ;  /* 0x0003200401007387 */ /* 0x000fe80000100a00 */
[----:B------:R3:W-:Y:S02]  /*92470*/  STL.64 [R1+0x328], R6 ;  /* 0x0003280601007387 */ /* 0x0007e40000100a00 */
[C---:B---3--:R-:W-:Y:S02]  /*92480*/  HMMA.1688.F32.TF32 R4, R232.reuse, R42, R108 ;  /* 0x0000002ae804723c */ /* 0x048fe4000008106c */
[----:B------:R-:W-:Y:S04]  /*92490*/  STL.64 [R1+0x14c0], R120 ;  /* 0x0014c07801007387 */ /* 0x000fe80000100a00 */
[----:B------:R-:W-:Y:S04]  /*924a0*/  STL.64 [R1+0x14c8], R122 ;  /* 0x0014c87a01007387 */ /* 0x000fe80000100a00 */
[----:B------:R-:W-:Y:S04]  /*924b0*/  STL.64 [R1+0x14b0], R8 ;  /* 0x0014b00801007387 */ /* 0x000fe80000100a00 */
[----:B------:R-:W-:Y:S09]  /*924c0*/  STL.64 [R1+0x14b8], R10 ;  /* 0x0014b80a01007387 */ /* 0x000ff20000100a00 */
[----:B------:R-:W-:Y:S04]  /*924d0*/  STL.64 [R1+0x14a0], R4 ;  /* 0x0014a00401007387 */ /* 0x000fe80000100a00 */
[----:B------:R3:W-:Y:S02]  /*924e0*/  STL.64 [R1+0x14a8], R6 ;  /* 0x0014a80601007387 */ /* 0x0007e40000100a00 */
[C---:B---3--:R-:W-:Y:S08]  /*924f0*/  HMMA.1688.F32.TF32 R4, R232.reuse, R46, R104 ;  /* 0x0000002ee804723c */ /* 0x048ff00000081068 */
[C---:B------:R-:W-:Y:S11]  /*92500*/  HMMA.1688.F32.TF32 R8, R232.reuse, R50, R100 ;  /* 0x00000032e808723c */ /* 0x040ff60000081064 */
[----:B------:R-:W-:Y:S04]  /*92510*/  @!UPT UIADD3 URZ, URZ, URZ, URZ ;  /* 0x0000003f3f3ff290 */ /* 0x000fe8000fffe03f */
[----:B------:R-:W-:Y:S04]  /*92520*/  STL.64 [R1+0x1490], R4 ;  /* 0x0014900401007387 */ /* 0x000fe80000100a00 */
[----:B------:R3:W-:Y:S02]  /*92530*/  STL.64 [R1+0x1498], R6 ;  /* 0x0014980601007387 */ /* 0x0007e40000100a00 */
[C---:B---3--:R-:W-:Y:S02]  /*92540*/  HMMA.1688.F32.TF32 R4, R232.reuse, R54, R96 ;  /* 0x00000036e804723c */ /* 0x048fe40000081060 */
[----:B------:R-:W-:Y:S04]  /*92550*/  STL.64 [R1+0x1480], R8 ;  /* 0x0014800801007387 */ /* 0x000fe80000100a00 */
[----:B------:R3:W-:Y:S02]  /*92560*/  STL.64 [R1+0x1488], R10 ;  /* 0x0014880a01007387 */ /* 0x0007e40000100a00 */
[C---:B------:R-:W-:Y:S08]  /*92570*/  HMMA.1688.F32.TF32 R28, R232.reuse, R58, R28 ;  /* 0x0000003ae81c723c */ /* 0x040ff0000008101c */
[C---:B---3--:R-:W-:Y:S07]  /*92580*/  HMMA.1688.F32.TF32 R8, R232.reuse, R62, R24 ;  /* 0x0000003ee808723c */ /* 0x048fee0000081018 */
        /* <DEDUP_REMOVED lines=10> */
[C---:B------:R-:W-:Y:S08]  /*92630*/  HMMA.1688.F32.TF32 R12, R232.reuse, R74, R12 ;  /* 0x0000004ae80c723c */ /* 0x040ff0000008100c */
[C---:B------:R-:W-:Y:S07]  /*92640*/  HMMA.1688.F32.TF32 R8, R232.reuse, R78, R244 ;  /* 0x0000004ee808723c */ /* 0x040fee00000810f4 */
[----:B------:R-:W-:Y:S04]  /*92650*/  STL.64 [R1+0x1430], R4 ;  /* 0x0014300401007387 */ /* 0x000fe80000100a00 */
[----:B------:R3:W-:Y:S02]  /*92660*/  STL.64 [R1+0x1438], R6 ;  /* 0x0014380601007387 */ /* 0x0007e40000100a00 */
[C---:B---3--:R-:W-:Y:S02]  /*92670*/  HMMA.1688.F32.TF32 R4, R232.reuse, R82, R248 ;  /* 0x00000052e804723c */ /* 0x048fe400000810f8 */
[----:B------:R3:W-:Y:S04]  /*92680*/  STL.64 [R1+0x700], R12 ;  /* 0x0007000c01007387 */ /* 0x0007e80000100a00 */
[----:B------:R4:W-:Y:S04]  /*92690*/  STL.64 [R1+0x708], R14 ;  /* 0x0007080e01007387 */ /* 0x0009e80000100a00 */
[----:B------:R-:W2:Y:S04]  /*926a0*/  LDL.LU R244, [R1+0xeb0] ;  /* 0x000eb00001f47983 */ /* 0x000ea80000300800 */
[----:B------:R-:W-:Y:S04]  /*926b0*/  STL.64 [R1+0x6f0], R8 ;  /* 0x0006f00801007387 */ /* 0x000fe80000100a00 */
[----:B------:R-:W-:Y:S05]  /*926c0*/  STL.64 [R1+0x6f8], R10 ;  /* 0x0006f80a01007387 */ /* 0x000fea0000100a00 */
        /* <DEDUP_REMOVED lines=103> */
[----:B----4-:R-:W-:Y:S01]  /*92d40*/  HMMA.1688.F32.TF32 R4, R232, R94, R4 ;  /* 0x0000005ee804723c */ /* 0x010fe20000081004 */
[----:B------:R-:W-:Y:S04]  /*92d50*/  LDS R232, [R0+0x8e100] ;  /* 0x08e1000000e87984 */ /* 0x000fe80000000800 */
[----:B------:R-:W-:Y:S10]  /*92d60*/  LDS R234, [R0+0x8f100] ;  /* 0x08f1000000ea7984 */ /* 0x000ff40000000800 */
        /* <DEDUP_REMOVED lines=10> */
[C---:B------:R-:W-:Y:S07]  /*92e10*/  HMMA.1688.F32.TF32 R136, R236.reuse, R42, R136 ;  /* 0x0000002aec88723c */ /* 0x040fee0000081088 */
[----:B------:R-:W-:Y:S01]  /*92e20*/  STL.64 [R1+0x520], R140 ;  /* 0x0005208c01007387 */ /* 0x000fe20000100a00 */
[C---:B------:R-:W-:Y:S03]  /*92e30*/  HMMA.1688.F32.TF32 R132, R236.reuse, R46, R132 ;  /* 0x0000002eec84723c */ /* 0x040fe60000081084 */
[----:B------:R-:W-:Y:S04]  /*92e40*/  STL.64 [R1+0x528], R142 ;  /* 0x0005288e01007387 */ /* 0x000fe80000100a00 */
[----:B------:R-:W-:Y:S04]  /*92e50*/  STL.64 [R1+0x530], R4 ;  /* 0x0005300401007387 */ /* 0x000fe80000100a00 */
[----:B------:R2:W-:Y:S02]  /*92e60*/  STL.64 [R1+0x538], R6 ;  /* 0x0005380601007387 */ /* 0x0005e40000100a00 */
[C---:B--2---:R-:W-:Y:S02]  /*92e70*/  HMMA.1688.F32.TF32 R4, R236.reuse, R50, R128 ;  /* 0x00000032ec04723c */ /* 0x044fe40000081080 */
[----:B------:R-:W-:Y:S04]  /*92e80*/  STL.64 [R1+0x540], R136 ;  /* 0x0005408801007387 */ /* 0x000fe80000100a00 */
[----:B------:R-:W-:Y:S02]  /*92e90*/  STL.64 [R1+0x548], R138 ;  /* 0x0005488a01007387 */ /* 0x000fe40000100a00 */
[----:B------:R-:W-:Y:S02]  /*92ea0*/  HMMA.1688.F32.TF32 R128, R236, R54, R124 ;  /* 0x00000036ec80723c */ /* 0x000fe4000008107c */
[----:B------:R-:W-:Y:S04]  /*92eb0*/  STL.64 [R1+0x550], R132 ;  /* 0x0005508401007387 */ /* 0x000fe80000100a00 */
[----:B------:R-:W-:Y:S09]  /*92ec0*/  STL.64 [R1+0x558], R134 ;  /* 0x0005588601007387 */ /* 0x000ff20000100a00 */
[----:B------:R2:W-:Y:S01]  /*92ed0*/  STL.64 [R1+0x560], R4 ;  /* 0x0005600401007387 */ /* 0x0005e20000100a00 */
[----:B------:R-:W-:-:S02]  /*92ee0*/  IMAD.MOV.U32 R33, RZ, RZ, R6 ;  /* 0x000000ffff217224 */ /* 0x000fc400078e0006 */
[----:B------:R-:W-:Y:S02]  /*92ef0*/  IMAD.MOV.U32 R32, RZ, RZ, R7 ;  /* 0x000000ffff207224 */ /* 0x000fe400078e0007 */
[C---:B--2---:R-:W-:Y:S03]  /*92f00*/  HMMA.1688.F32.TF32 R4, R236.reuse, R58, R156 ;  /* 0x0000003aec04723c */ /* 0x044fe6000008109c */
[----:B------:R-:W-:Y:S04]  /*92f10*/  STL.64 [R1+0x570], R128 ;  /* 0x0005708001007387 */ /* 0x000fe80000100a00 */
[----:B------:R-:W-:Y:S01]  /*92f20*/  STL.64 [R1+0x578], R130 ;  /* 0x0005788201007387 */ /* 0x000fe20000100a00 */
        /* <DEDUP_REMOVED lines=24> */
[----:B------:R-:W-:Y:S03]  /*930b0*/  STL.64 [R1+0x5f8], R102 ;  /* 0x0005f86601007387 */ /* 0x000fe60000100a00 */
[C---:B------:R-:W-:Y:S07]  /*930c0*/  HMMA.1688.F32.TF32 R24, R240.reuse, R34, R24 ;  /* 0x00000022f018723c */ /* 0x040fee0000081018 */
[----:B------:R-:W-:Y:S04]  /*930d0*/  STL.64 [R1+0x610], R8 ;  /* 0x0006100801007387 */ /* 0x000fe80000100a00 */
[----:B------:R2:W-:Y:S01]  /*930e0*/  STL.64 [R1+0x618], R10 ;  /* 0x0006180a01007387 */ /* 0x0005e20000100a00 */
[C---:B------:R-:W-:Y:S03]  /*930f0*/  HMMA.1688.F32.TF32 R12, R240.reuse, R46, R12 ;  /* 0x0000002ef00c723c */ /* 0x040fe6000008100c */
[----:B------:R-:W-:Y:S04]  /*93100*/  LDS R236, [R0+0x8e180] ;  /* 0x08e1800000ec7984 */ /* 0x000fe80000000800 */
[----:B------:R-:W-:Y:S01]  /*93110*/  LDS R238, [R0+0x8f180] ;  /* 0x08f1800000ee7984 */ /* 0x000fe20000000800 */
[C---:B--2---:R-:W-:Y:S03]  /*93120*/  HMMA.1688.F32.TF32 R8, R240.reuse, R38, R20 ;  /* 0x00000026f008723c */ /* 0x044fe60000081014 */
[----:B------:R-:W-:Y:S04]  /*93130*/  STL.64 [R1+0x600], R4 ;  /* 0x0006000401007387 */ /* 0x000fe80000100a00 */
[----:B------:R2:W-:Y:S04]  /*93140*/  STL.64 [R1+0x608], R6 ;  /* 0x0006080601007387 */ /* 0x0005e80000100a00 */
[----:B------:R-:W-:Y:S04]  /*93150*/  LDS R237, [R119+0x8e180] ;  /* 0x08e1800077ed7984 */ /* 0x000fe80000000800 */
[----:B------:R-:W-:Y:S01]  /*93160*/  LDS R239, [R119+0x8f180] ;  /* 0x08f1800077ef7984 */ /* 0x000fe20000000800 */
[C---:B--2---:R-:W-:Y:S03]  /*93170*/  HMMA.1688.F32.TF32 R4, R240.reuse, R42, R16 ;  /* 0x0000002af004723c */ /* 0x044fe60000081010 */
[----:B------:R-:W-:Y:S04]  /*93180*/  STL.64 [R1+0x620], R24 ;  /* 0x0006201801007387 */ /* 0x000fe80000100a00 */
[----:B------:R-:W-:Y:S04]  /*93190*/  STL.64 [R1+0x628], R26 ;  /* 0x0006281a01007387 */ /* 0x000fe80000100a00 */
[----:B------:R-:W-:Y:S04]  /*931a0*/  STL.64 [R1+0x630], R8 ;  /* 0x0006300801007387 */ /* 0x000fe80000100a00 */
[----:B------:R2:W-:Y:S08]  /*931b0*/  STL.64 [R1+0x638], R10 ;  /* 0x0006380a01007387 */ /* 0x0005f00000100a00 */
[----:B------:R-:W-:Y:S01]  /*931c0*/  STL.64 [R1+0x640], R4 ;  /* 0x0006400401007387 */ /* 0x000fe20000100a00 */
[C---:B--2---:R-:W-:Y:S03]  /*931d0*/  HMMA.1688.F32.TF32 R8, R240.reuse, R50, R244 ;  /* 0x00000032f008723c */ /* 0x044fe600000810f4 */
[----:B------:R2:W-:Y:S05]  /*931e0*/  STL.64 [R1+0x648], R6 ;  /* 0x0006480601007387 */ /* 0x0005ea0000100a00 */
[----:B--2---:R-:W-:Y:S01]  /*931f0*/  HMMA.1688.F32.TF32 R4, R240, R54, R248 ;  /* 0x00000036f004723c */ /* 0x004fe200000810f8 */
[----:B------:R2:W-:Y:S04]  /*93200*/  STL.64 [R1+0x650], R12 ;  /* 0x0006500c01007387 */ /* 0x0005e80000100a00 */
[----:B------:R3:W-:Y:S04]  /*93210*/  STL.64 [R1+0x658], R14 ;  /* 0x0006580e01007387 */ /* 0x0007e80000100a00 */
        /* <DEDUP_REMOVED lines=96> */
[-C--:B--2---:R-:W-:Y:S08]  /*93820*/  HMMA.1688.F32.TF32 R28, R232, R58.reuse, R28 ;  /* 0x0000003ae81c723c */ /* 0x084ff0000008101c */
[C---:B---3--:R-:W-:Y:S08]  /*93830*/  HMMA.1688.F32.TF32 R4, R240.reuse, R58, R4 ;  /* 0x0000003af004723c */ /* 0x048ff00000081004 */
[C---:B------:R-:W-:Y:S08]  /*93840*/  HMMA.1688.F32.TF32 R144, R240.reuse, R62, R220 ;  /* 0x0000003ef090723c */ /* 0x040ff000000810dc */
[C---:B----4-:R-:W-:Y:S07]  /*93850*/  HMMA.1688.F32.TF32 R140, R240.reuse, R66, R216 ;  /* 0x00000042f08c723c */ /* 0x050fee00000810d8 */
        /* <DEDUP_REMOVED lines=26> */
[C---:B------:R-:W-:Y:S02]  /*93a00*/  HMMA.1688.F32.TF32 R8, R232.reuse, R38, R112 ;  /* 0x00000026e808723c */ /* 0x040fe40000081070 */
[----:B------:R-:W-:Y:S04]  /*93a10*/  LDS R240, [R252+0x8e180] ;  /* 0x08e18000fcf07984 */ /* 0x000fe80000000800 */
[----:B------:R-:W-:Y:S04]  /*93a20*/  LDS R242, [R252+0x8f180] ;  /* 0x08f18000fcf27984 */ /* 0x000fe80000000800 */
[----:B------:R-:W-:Y:S04]  /*93a30*/  STL.64 [R1+0xef0], R4 ;  /* 0x000ef00401007387 */ /* 0x000fe80000100a00 */
[----:B------:R1:W-:Y:S01]  /*93a40*/  STL.64 [R1+0xef8], R6 ;  /* 0x000ef80601007387 */ /* 0x0003e20000100a00 */
[C---:B------:R-:W-:Y:S03]  /*93a50*/  HMMA.1688.F32.TF32 R12, R232.reuse, R74, R12 ;  /* 0x0000004ae80c723c */ /* 0x040fe6000008100c */
[----:B------:R-:W-:Y:S04]  /*93a60*/  LDS R241, [R3+0x8e180] ;  /* 0x08e1800003f17984 */ /* 0x000fe80000000800 */
[----:B------:R-:W2:Y:S01]  /*93a70*/  LDS R243, [R3+0x8f180] ;  /* 0x08f1800003f37984 */ /* 0x000ea20000000800 */
[C---:B-1----:R-:W-:Y:S03]  /*93a80*/  HMMA.1688.F32.TF32 R4, R232.reuse, R42, R108 ;  /* 0x0000002ae804723c */ /* 0x042fe6000008106c */
[----:B------:R-:W-:Y:S04]  /*93a90*/  STL.64 [R1+0x13c0], R120 ;  /* 0x0013c07801007387 */ /* 0x000fe80000100a00 */
[----:B------:R-:W-:Y:S04]  /*93aa0*/  STL.64 [R1+0x13c8], R122 ;  /* 0x0013c87a01007387 */ /* 0x000fe80000100a00 */
[----:B------:R-:W-:Y:S04]  /*93ab0*/  STL.64 [R1+0x13b0], R8 ;  /* 0x0013b00801007387 */ /* 0x000fe80000100a00 */
[----:B------:R-:W-:Y:S08]  /*93ac0*/  STL.64 [R1+0x13b8], R10 ;  /* 0x0013b80a01007387 */ /* 0x000ff00000100a00 */
        /* <DEDUP_REMOVED lines=21> */
[C---:B-1----:R-:W-:Y:S08]  /*93c20*/  HMMA.1688.F32.TF32 R4, R232.reuse, R70, R16 ;  /* 0x00000046e804723c */ /* 0x042ff00000081010 */
[C---:B------:R-:W-:Y:S11]  /*93c30*/  HMMA.1688.F32.TF32 R8, R232.reuse, R78, R244 ;  /* 0x0000004ee808723c */ /* 0x040ff600000810f4 */
[----:B------:R-:W-:Y:S04]  /*93c40*/  @!UPT UIADD3 URZ, URZ, URZ, URZ ;  /* 0x0000003f3f3ff290 */ /* 0x000fe8000fffe03f */
[----:B------:R-:W-:Y:S04]  /*93c50*/  STL.64 [R1+0x1330], R4 ;  /* 0x0013300401007387 */ /* 0x000fe80000100a00 */
[----:B------:R1:W-:Y:S02]  /*93c60*/  STL.64 [R1+0x1338], R6 ;  /* 0x0013380601007387 */ /* 0x0003e40000100a00 */
[----:B-1----:R-:W-:Y:S02]  /*93c70*/  HMMA.1688.F32.TF32 R4, R232, R82, R248 ;  /* 0x00000052e804723c */ /* 0x002fe400000810f8 */
[----:B------:R1:W-:Y:S04]  /*93c80*/  STL.64 [R1+0x1320], R12 ;  /* 0x0013200c01007387 */ /* 0x0003e80000100a00 */
[----:B------:R3:W-:Y:S04]  /*93c90*/  STL.64 [R1+0x1328], R14 ;  /* 0x0013280e01007387 */ /* 0x0007e80000100a00 */
[----:B------:R-:W4:Y:S04]  /*93ca0*/  LDL.LU R244, [R1+0x9b0] ;  /* 0x0009b00001f47983 */ /* 0x000f280000300800 */
[----:B------:R-:W-:Y:S04]  /*93cb0*/  STL.64 [R1+0x1310], R8 ;  /* 0x0013100801007387 */ /* 0x000fe80000100a00 */
[----:B------:R-:W-:Y:S05]  /*93cc0*/  STL.64 [R1+0x1318], R10 ;  /* 0x0013180a01007387 */ /* 0x000fea0000100a00 */
[----:B------:R1:W-:Y:S04]  /*93cd0*/  STL.64 [R1+0x1300], R4 ;  /* 0x0013000401007387 */ /* 0x0003e80000100a00 */
[----:B------:R1:W-:Y:S04]  /*93ce0*/  STL.64 [R1+0x1308], R6 ;  /* 0x0013080601007387 */ /* 0x0003e80000100a00 */
[----:B------:R-:W4:Y:S04]  /*93cf0*/  LDL.LU R245, [R1+0x9b4] ;  /* 0x0009b40001f57983 */ /* 0x000f280000300800 */
[----:B------:R-:W4:Y:S04]  /*93d00*/  LDL.LU R246, [R1+0x9b8] ;  /* 0x0009b80001f67983 */ /* 0x000f280000300800 */
[----:B------:R-:W4:Y:S04]  /*93d10*/  LDL.LU R247, [R1+0x9bc] ;  /* 0x0009bc0001f77983 */ /* 0x000f280000300800 */
[----:B-1----:R-:W2:Y:S04]  /*93d20*/  LDL.LU R12, [R1+0x9c0] ;  /* 0x0009c000010c7983 */ /* 0x002ea80000300800 */
[----:B------:R-:W2:Y:S04]  /*93d30*/  LDL.LU R13, [R1+0x9c4] ;  /* 0x0009c400010d7983 */ /* 0x000ea80000300800 */
[----:B---3--:R-:W3:Y:S04]  /*93d40*/  LDL.LU R14, [R1+0x9c8] ;  /* 0x0009c800010e7983 */ /* 0x008ee80000300800 */
        /* <DEDUP_REMOVED lines=103> */
[C---:B------:R-:W-:Y:S08]  /*943c0*/  HMMA.1688.F32.TF32 R112, R240.reuse, R82, R112 ;  /* 0x00000052f070723c */ /* 0x040ff00000081070 */
[C---:B----4-:R-:W-:Y:S08]  /*943d0*/  HMMA.1688.F32.TF32 R132, R240.reuse, R54, R132 ;  /* 0x00000036f084723c */ /* 0x050ff00000081084 */
[C---:B------:R-:W-:Y:S08]  /*943e0*/  HMMA.1688.F32.TF32 R136, R240.reuse, R50, R136 ;  /* 0x00000032f088723c */ /* 0x040ff00000081088 */
[C---:B------:R-:W-:Y:S08]  /*943f0*/  HMMA.1688.F32.TF32 R220, R240.reuse, R42, R220 ;  /* 0x0000002af0dc723c */ /* 0x040ff000000810dc */
[----:B------:R-:W-:Y:S08]  /*94400*/  HMMA.1688.F32.TF32 R4, R240, R38, R4 ;  /* 0x00000026f004723c */ /* 0x000ff00000081004 */
[C---:B------:R-:W-:Y:S08]  /*94410*/  HMMA.1688.F32.TF32 R148, R232.reuse, R90, R148 ;  /* 0x0000005ae894723c */ /* 0x040ff00000081094 */
[C---:B------:R-:W-:Y:S08]  /*94420*/  HMMA.1688.F32.TF32 R152, R232.reuse, R86, R152 ;  /* 0x00000056e898723c */ /* 0x040ff00000081098 */
[----:B------:R-:W-:Y:S08]  /*94430*/  HMMA.1688.F32.TF32 R232, R232, R94, R144 ;  /* 0x0000005ee8e8723c */ /* 0x000ff00000081090 */
[C---:B------:R-:W-:Y:S07]  /*94440*/  HMMA.1688.F32.TF32 R140, R240.reuse, R34, R140 ;  /* 0x00000022f08c723c */ /* 0x040fee000008108c */
[----:B------:R-:W-:Y:S04]  /*94450*/  STL.64 [R1+0x12f0], R152 ;  /* 0x0012f09801007387 */ /* 0x000fe80000100a00 */
[----:B------:R1:W-:Y:S01]  /*94460*/  STL.64 [R1+0x12f8], R154 ;  /* 0x0012f89a01007387 */ /* 0x0003e20000100a00 */
[C---:B------:R-:W-:Y:S03]  /*94470*/  HMMA.1688.F32.TF32 R216, R240.reuse, R46, R216 ;  /* 0x0000002ef0d8723c */ /* 0x040fe600000810d8 */
[----:B-1----:R-:W2:Y:S04]  /*94480*/  LDL.LU.64 R154, [R1+0x43f0] ;  /* 0x0043f000019a7983 */ /* 0x002ea80000300a00 */
[----:B------:R-:W2:Y:S04]  /*94490*/  LDL.LU.64 R152, [R1+0x43e8] ;  /* 0x0043e80001987983 */ /* 0x000ea80000300a00 */
[----:B------:R-:W-:Y:S04]  /*944a0*/  STL.64 [R1+0x12e0], R148 ;  /* 0x0012e09401007387 */ /* 0x000fe80000100a00 */
[----:B------:R1:W-:Y:S04]  /*944b0*/  STL.64 [R1+0x12e8], R150 ;  /* 0x0012e89601007387 */ /* 0x0003e80000100a00 */
[----:B-1----:R-:W3:Y:S04]  /*944c0*/  LDL.LU.64 R150, [R1+0x43e0] ;  /* 0x0043e00001967983 */ /* 0x002ee80000300a00 */
[----:B------:R-:W3:Y:S04]  /*944d0*/  LDL.LU.64 R148, [R1+0x43d8] ;  /* 0x0043d80001947983 */ /* 0x000ee80000300a00 */
[----:B------:R-:W4:Y:S04]  /*944e0*/  LDL.LU.64 R146, [R1+0x43d0] ;  /* 0x0043d00001927983 */ /* 0x000f280000300a00 */
[----:B------:R-:W4:Y:S04]  /*944f0*/  LDL.LU.64 R144, [R1+0x43c8] ;  /* 0x0043c80001907983 */ /* 0x000f280000300a00 */
[----:B------:R-:W-:Y:S04]  /*94500*/  STL.64 [R1+0xed0], R232 ;  /* 0x000ed0e801007387 */ /* 0x000fe80000100a00 */
[----:B------:R-:W-:Y:S04]  /*94510*/  STL.64 [R1+0xed8], R234 ;  /* 0x000ed8ea01007387 */ /* 0x000fe80000100a00 */
        /* <DEDUP_REMOVED lines=70> */
[----:B------:R-:W-:Y:S04]  /*94980*/  STL.64 [R1+0xdb8], R18 ;  /* 0x000db81201007387 */ /* 0x000fe80000100a00 */
[----:B------:R-:W2:Y:S04]  /*94990*/  LDL.LU R244, [R1+0x750] ;  /* 0x0007500001f47983 */ /* 0x000ea80000300800 */
[----:B------:R1:W-:Y:S04]  /*949a0*/  STL.64 [R1+0xda0], R12 ;  /* 0x000da00c01007387 */ /* 0x0003e80000100a00 */
[----:B------:R1:W-:Y:S05]  /*949b0*/  STL.64 [R1+0xda8], R14 ;  /* 0x000da80e01007387 */ /* 0x0003ea0000100a00 */
[----:B------:R1:W-:Y:S04]  /*949c0*/  STL.64 [R1+0xd90], R8 ;  /* 0x000d900801007387 */ /* 0x0003e80000100a00 */
[----:B------:R1:W-:Y:S04]  /*949d0*/  STL.64 [R1+0xd98], R10 ;  /* 0x000d980a01007387 */ /* 0x0003e80000100a00 */
        /* <DEDUP_REMOVED lines=84> */
[C---:B---3--:R-:W-:Y:S08]  /*94f20*/  HMMA.1688.F32.TF32 R124, R236.reuse, R82, R124 ;  /* 0x00000052ec7c723c */ /* 0x048ff0000008107c */
[C---:B----4-:R-:W-:Y:S08]  /*94f30*/  HMMA.1688.F32.TF32 R128, R236.reuse, R78, R128 ;  /* 0x0000004eec80723c */ /* 0x050ff00000081080 */
[C---:B------:R-:W-:Y:S08]  /*94f40*/  HMMA.1688.F32.TF32 R136, R236.reuse, R70, R136 ;  /* 0x00000046ec88723c */ /* 0x040ff00000081088 */
[C---:B------:R-:W-:Y:S08]  /*94f50*/  HMMA.1688.F32.TF32 R240, R236.reuse, R66, R240 ;  /* 0x00000042ecf0723c */ /* 0x040ff000000810f0 */
[C---:B------:R-:W-:Y:S11]  /*94f60*/  HMMA.1688.F32.TF32 R132, R236.reuse, R74, R132 ;  /* 0x0000004aec84723c */ /* 0x040ff60000081084 */
[----:B------:R-:W-:Y:S04]  /*94f70*/  @!UPT UIADD3 URZ, URZ, URZ, URZ ;  /* 0x0000003f3f3ff290 */ /* 0x000fe8000fffe03f */
        /* <DEDUP_REMOVED lines=14> */
[----:B-1----:R-:W-:Y:S03]  /*95060*/  HMMA.1688.F32.TF32 R124, R236, R94, R120 ;  /* 0x0000005eec7c723c */ /* 0x002fe60000081078 */
[----:B------:R-:W-:Y:S04]  /*95070*/  LDS R241, [R119+0x8e200] ;  /* 0x08e2000077f17984 */ /* 0x000fe80000000800 */
[----:B------:R-:W1:Y:S01]  /*95080*/  LDS R243, [R119+0x8f200] ;  /* 0x08f2000077f37984 */ /* 0x000e620000000800 */
[C---:B------:R-:W-:Y:S03]  /*95090*/  HMMA.1688.F32.TF32 R120, R232.reuse, R34, R8 ;  /* 0x00000022e878723c */ /* 0x040fe60000081008 */
[----:B------:R-:W-:Y:S04]  /*950a0*/  STL.64 [R1+0x1290], R132 ;  /* 0x0012908401007387 */ /* 0x000fe80000100a00 */
[----:B------:R-:W-:Y:S01]  /*950b0*/  LDS R236, [R252+0x8e280] ;  /* 0x08e28000fcec7984 */ /* 0x000fe20000000800 */
        /* <DEDUP_REMOVED lines=16> */
[----:B------:R-:W2:Y:S11]  /*951c0*/  LDS R239, [R3+0x8f280] ;  /* 0x08f2800003ef7984 */ /* 0x000eb60000000800 */
[----:B------:R-:W-:Y:S09]  /*951d0*/  @!UPT UIADD3 URZ, URZ, URZ, URZ ;  /* 0x0000003f3f3ff290 */ /* 0x000ff2000fffe03f */
[----:B------:R-:W-:Y:S04]  /*951e0*/  STL.64 [R1+0x1240], R8 ;  /* 0x0012400801007387 */ /* 0x000fe80000100a00 */
[----:B------:R3:W-:Y:S02]  /*951f0*/  STL.64 [R1+0x1248], R10 ;  /* 0x0012480a01007387 */ /* 0x0007e40000100a00 */
[C---:B---3--:R-:W-:Y:S02]  /*95200*/  HMMA.1688.F32.TF32 R8, R232.reuse, R54, R96 ;  /* 0x00000036e808723c */ /* 0x048fe40000081060 */
[----:B------:R-:W-:Y:S04]  /*95210*/  STL.64 [R1+0x1230], R100 ;  /* 0x0012306401007387 */ /* 0x000fe80000100a00 */
[----:B------:R-:W-:Y:S02]  /*95220*/  STL.64 [R1+0x1238], R102 ;  /* 0x0012386601007387 */ /* 0x000fe40000100a00 */
[C---:B------:R-:W-:Y:S08]  /*95230*/  HMMA.1688.F32.TF32 R28, R232.reuse, R58, R28 ;  /* 0x0000003ae81c723c */ /* 0x040ff0000008101c */
[----:B------:R-:W-:Y:S07]  /*95240*/  HMMA.1688.F32.TF32 R24, R232, R62, R24 ;  /* 0x0000003ee818723c */ /* 0x000fee0000081018 */
[----:B------:R3:W-:Y:S01]  /*95250*/  STL.64 [R1+0x1220], R8 ;  /* 0x0012200801007387 */ /* 0x0007e20000100a00 */
[----:B------:R-:W-:-:S02]  /*95260*/  IMAD.MOV.U32 R45, RZ, RZ, R10 ;  /* 0x000000ffff2d7224 */ /* 0x000fc400078e000a */
[----:B------:R-:W-:Y:S02]  /*95270*/  IMAD.MOV.U32 R44, RZ, RZ, R11 ;  /* 0x000000ffff2c7224 */ /* 0x000fe400078e000b */
[C---:B---3--:R-:W-:Y:S03]  /*95280*/  HMMA.1688.F32.TF32 R8, R232.reuse, R66, R20 ;  /* 0x00000042e808723c */ /* 0x048fe60000081014 */
[----:B------:R-:W-:Y:S04]  /*95290*/  STL.64 [R1+0x1210], R28 ;  /* 0x0012101c01007387 */ /* 0x000fe80000100a00 */
[----:B------:R-:W-:Y:S04]  /*952a0*/  STL.64 [R1+0x1218], R30 ;  /* 0x0012181e01007387 */ /* 0x000fe80000100a00 */
[----:B------:R-:W-:Y:S04]  /*952b0*/  STL.64 [R1+0x1200], R24 ;  /* 0x0012001801007387 */ /* 0x000fe80000100a00 */
[----:B------:R-:W-:Y:S08]  /*952c0*/  STL.64 [R1+0x1208], R26 ;  /* 0x0012081a01007387 */ /* 0x000ff00000100a00 */
        /* <DEDUP_REMOVED lines=10> */
[----:B---3--:R-:W3:Y:S04]  /*95370*/  LDL.LU R12, [R1+0x460] ;  /* 0x00046000010c7983 */ /* 0x008ee80000300800 */
[----:B------:R1:W-:Y:S04]  /*95380*/  STL.64 [R1+0x11c0], R16 ;  /* 0x0011c01001007387 */ /* 0x0003e80000100a00 */
[----:B------:R1:W-:Y:S05]  /*95390*/  STL.64 [R1+0x11c8], R18 ;  /* 0x0011c81201007387 */ /* 0x0003ea0000100a00 */
[----:B------:R1:W-:Y:S04]  /*953a0*/  STL.64 [R1+0x11b0], R8 ;  /* 0x0011b00801007387 */ /* 0x0003e80000100a00 */
[----:B------:R1:W-:Y:S04]  /*953b0*/  STL.64 [R1+0x11b8], R10 ;  /* 0x0011b80a01007387 */ /* 0x0003e80000100a00 */
[----:B------:R-:W3:Y:S04]  /*953c0*/  LDL.LU R13, [R1+0x464] ;  /* 0x00046400010d7983 */ /* 0x000ee80000300800 */
[----:B----4-:R-:W3:Y:S04]  /*953d0*/  LDL.LU R14, [R1+0x468] ;  /* 0x00046800010e7983 */ /* 0x010ee80000300800 */
[----:B------:R-:W3:Y:S04]  /*953e0*/  LDL.LU R15, [R1+0x46c] ;  /* 0x00046c00010f7983 */ /* 0x000ee80000300800 */
        /* <DEDUP_REMOVED lines=53> */
[----:B------:R-:W2:Y:S11]  /*95740*/  LDL.LU R248, [R1+0x440] ;  /* 0x0004400001f87983 */ /* 0x000eb60000300800 */
[----:B------:R-:W-:Y:S09]  /*95750*/  @!UPT UIADD3 URZ, URZ, URZ, URZ ;  /* 0x0000003f3f3ff290 */ /* 0x000ff2000fffe03f */
[----:B------:R-:W-:Y:S04]  /*95760*/  STL.64 [R1+0x11a0], R124 ;  /* 0x0011a07c01007387 */ /* 0x000fe80000100a00 */
[----:B------:R-:W-:Y:S04]  /*95770*/  STL.64 [R1+0x11a8], R126 ;  /* 0x0011a87e01007387 */ /* 0x000fe80000100a00 */
[----:B------:R-:W2:Y:S04]  /*95780*/  LDL.LU R249, [R1+0x444] ;  /* 0x0004440001f97983 */ /* 0x000ea80000300800 */
[----:B------:R-:W2:Y:S04]  /*95790*/  LDL.LU R250, [R1+0x448] ;  /* 0x0004480001fa7983 */ /* 0x000ea80000300800 */
[----:B------:R-:W2:Y:S01]  /*957a0*/  LDL.LU R251, [R1+0x44c] ;  /* 0x00044c0001fb7983 */ /* 0x000ea20000300800 */
[C---:B---3--:R-:W-:Y:S08]  /*957b0*/  HMMA.1688.F32.TF32 R120, R232.reuse, R90, R120 ;  /* 0x0000005ae878723c */ /* 0x048ff00000081078 */
[----:B------:R-:W-:Y:S01]  /*957c0*/  HMMA.1688.F32.TF32 R8, R232, R94, R8 ;  /* 0x0000005ee808723c */ /* 0x000fe20000081008 */
[----:B------:R-:W-:Y:S04]  /*957d0*/  LDS R233, [R119+0x8e280] ;  /* 0x08e2800077e97984 */ /* 0x000fe80000000800 */
[----:B------:R-:W-:Y:S03]  /*957e0*/  LDS R235, [R119+0x8f280] ;  /* 0x08f2800077eb7984 */ /* 0x000fe60000000800 */
[C---:B----4-:R-:W-:Y:S01]  /*957f0*/  HMMA.1688.F32.TF32 R112, R240.reuse, R34, R112 ;  /* 0x00000022f070723c */ /* 0x050fe20000081070 */
[----:B------:R-:W-:Y:S04]  /*95800*/  LDS R232, [R0+0x8e280] ;  /* 0x08e2800000e87984 */ /* 0x000fe80000000800 */
[----:B------:R-:W1:Y:S04]  /*95810*/  LDS R234, [R0+0x8f280] ;  /* 0x08f2800000ea7984 */ /* 0x000e680000000800 */
[----:B------:R-:W-:Y:S04]  /*95820*/  STL.64 [R1+0x1190], R120 ;  /* 0x0011907801007387 */ /* 0x000fe80000100a00 */
[----:B------:R-:W-:Y:S04]  /*95830*/  STL.64 [R1+0x1198], R122 ;  /* 0x0011987a01007387 */ /* 0x000fe80000100a00 */
[----:B------:R-:W-:Y:S04]  /*95840*/  STL.64 [R1+0xd60], R8 ;  /* 0x000d600801007387 */ /* 0x000fe80000100a00 */
[----:B------:R3:W-:Y:S02]  /*95850*/  STL.64 [R1+0xd68], R10 ;  /* 0x000d680a01007387 */ /* 0x0007e40000100a00 */
[C---:B---3--:R-:W-:Y:S11]  /*95860*/  HMMA.1688.F32.TF32 R8, R240.reuse, R42, R104 ;  /* 0x0000002af008723c */ /* 0x048ff60000081068 */
        /* <DEDUP_REMOVED lines=9> */
[----:B------:R-:W-:Y:S01]  /*95900*/  IMAD.MOV.U32 R53, RZ, RZ, R8 ;  /* 0x000000ffff357224 */ /* 0x000fe200078e0008 */
[----:B------:R-:W-:Y:S01]  /*95910*/  MOV R48, R11 ;  /* 0x0000000b00307202 */ /* 0x000fe20000000f00 */
[----:B------:R-:W-:Y:S02]  /*95920*/  IMAD.MOV.U32 R52, RZ, RZ, R9 ;  /* 0x000000ffff347224 */ /* 0x000fe400078e0009 */
[----:B------:R-:W-:Y:S02]  /*95930*/  IMAD.MOV.U32 R49, RZ, RZ, R10 ;  /* 0x000000ffff317224 */ /* 0x000fe400078e000a */
[C---:B------:R-:W-:Y:S01]  /*95940*/  HMMA.1688.F32.TF32 R8, R240.reuse, R50, R96 ;  /* 0x00000032f008723c */ /* 0x040fe20000081060 */
[----:B------:R-:W-:Y:S04]  /*95950*/  STL.64 [R1+0xd50], R112 ;  /* 0x000d507001007387 */ /* 0x000fe80000100a00 */
[----:B------:R-:W-:Y:S03]  /*95960*/  STL.64 [R1+0xd58], R114 ;  /* 0x000d587201007387 */ /* 0x000fe60000100a00 */
[C---:B------:R-:W-:Y:S01]  /*95970*/  HMMA.1688.F32.TF32 R28, R240.reuse, R54, R28 ;  /* 0x00000036f01c723c */ /* 0x040fe2000008101c */
[----:B------:R-:W-:Y:S04]  /*95980*/  STL.64 [R1+0xd40], R108 ;  /* 0x000d406c01007387 */ /* 0x000fe80000100a00 */
[----:B------:R-:W-:Y:S03]  /*95990*/  STL.64 [R1+0xd48], R110 ;  /* 0x000d486e01007387 */ /* 0x000fe60000100a00 */
[C---:B------:R-:W-:Y:S01]  /*959a0*/  HMMA.1688.F32.TF32 R24, R240.reuse, R58, R24 ;  /* 0x0000003af018723c */ /* 0x040fe20000081018 */
[----:B------:R-:W-:Y:S06]  /*959b0*/  STL [R1+0x41c0], R61 ;  /* 0x0041c03d01007387 */ /* 0x000fec0000100800 */
[----:B------:R-:W-:Y:S04]  /*959c0*/  STL.64 [R1+0xd10], R8 ;  /* 0x000d100801007387 */ /* 0x000fe80000100a00 */
[----:B------:R3:W-:Y:S02]  /*959d0*/  STL.64 [R1+0xd18], R10 ;  /* 0x000d180a01007387 */ /* 0x0007e40000100a00 */
[C---:B---3--:R-:W-:Y:S02]  /*959e0*/  HMMA.1688.F32.TF32 R8, R240.reuse, R62, R20 ;  /* 0x0000003ef008723c */ /* 0x048fe40000081014 */
[----:B------:R-:W-:Y:S06]  /*959f0*/  STL.64 [R1+0xd00], R28 ;  /* 0x000d001c01007387 */ /* 0x000fec0000100a00 */
[C---:B------:R-:W-:Y:S01]  /*95a00*/  HMMA.1688.F32.TF32 R16, R240.reuse, R66, R16 ;  /* 0x00000042f010723c */ /* 0x040fe20000081010 */
[----:B------:R-:W-:Y:S04]  /*95a10*/  STL.64 [R1+0xd08], R30 ;  /* 0x000d081e01007387 */ /* 0x000fe80000100a00 */
[----:B------:R-:W-:Y:S03]  /*95a20*/  STL.64 [R1+0xcf0], R24 ;  /* 0x000cf01801007387 */ /* 0x000fe60000100a00 */
[C---:B------:R-:W-:Y:S01]  /*95a30*/  HMMA.1688.F32.TF32 R12, R240.reuse, R70, R12 ;  /* 0x00000046f00c723c */ /* 0x040fe2000008100c */
[----:B------:R-:W-:Y:S06]  /*95a40*/  STL.64 [R1+0xcf8], R26 ;  /* 0x000cf81a01007387 */ /* 0x000fec0000100a00 */
[----:B------:R-:W-:Y:S04]  /*95a50*/  STL.64 [R1+0xce0], R8 ;  /* 0x000ce00801007387 */ /* 0x000fe80000100a00 */
[----:B------:R3:W-:Y:S02]  /*95a60*/  STL.64 [R1+0xce8], R10 ;  /* 0x000ce80a01007387 */ /* 0x0007e40000100a00 */
[----:B---3--:R-:W-:Y:S02]  /*95a70*/  HMMA.1688.F32.TF32 R8, R240, R74, R244 ;  /* 0x0000004af008723c */ /* 0x008fe400000810f4 */
[----:B------:R3:W-:Y:S04]  /*95a80*/  STL.64 [R1+0xcd0], R16 ;  /* 0x000cd01001007387 */ /* 0x0007e80000100a00 */
[----:B------:R4:W-:Y:S04]  /*95a90*/  STL.64 [R1+0xcd8], R18 ;  /* 0x000cd81201007387 */ /* 0x0009e80000100a00 */
[----:B------:R1:W-:Y:S04]  /*95aa0*/  STL.64 [R1+0xcc0], R12 ;  /* 0x000cc00c01007387 */ /* 0x0003e80000100a00 */
[----:B------:R1:W-:Y:S04]  /*95ab0*/  STL.64 [R1+0xcc8], R14 ;  /* 0x000cc80e01007387 */ /* 0x0003e80000100a00 */
[----:B---3--:R-:W3:Y:S04]  /*95ac0*/  LDL.LU R16, [R1+0x2e0] ;  /* 0x0002e00001107983 */ /* 0x008ee80000300800 */
[----:B------:R-:W3:Y:S04]  /*95ad0*/  LDL.LU R17, [R1+0x2e4] ;  /* 0x0002e40001117983 */ /* 0x000ee80000300800 */
[----:B----4-:R-:W3:Y:S01]  /*95ae0*/  LDL.LU R18, [R1+0x2e8] ;  /* 0x0002e80001127983 */ /* 0x010ee20000300800 */
[----:B------:R-:W-:-:S03]  /*95af0*/  IMAD.MOV.U32 R93, RZ, RZ, R8 ;  /* 0x000000ffff5d7224 */ /* 0x000fc600078e0008 */
[----:B------:R-:W3:Y:S01]  /*95b00*/  LDL.LU R19, [R1+0x2ec] ;  /* 0x0002ec0001137983 */ /* 0x000ee20000300800 */
[----:B------:R-:W-:-:S03]  /*95b10*/  IMAD.MOV.U32 R92, RZ, RZ, R9 ;  /* 0x000000ffff5c7224 */ /* 0x000fc600078e0009 */
[----:B------:R-:W4:Y:S01]  /*95b20*/  LDL.LU R20, [R1+0x2f0] ;  /* 0x0002f00001147983 */ /* 0x000f220000300800 */
[----:B------:R-:W-:Y:S02]  /*95b30*/  IMAD.MOV.U32 R89, RZ, RZ, R10 ;  /* 0x000000ffff597224 */ /* 0x000fe400078e000a */
[----:B------:R-:W-:Y:S01]  /*95b40*/  IMAD.MOV.U32 R88, RZ, RZ, R11 ;  /* 0x000000ffff587224 */ /* 0x000fe200078e000b */
        /* <DEDUP_REMOVED lines=28> */
[----:B------:R-:W-:Y:S01]  /*95d10*/  MOV R84, R9 ;  /* 0x0000000900547202 */ /* 0x000fe20000000f00 */
[----:B------:R-:W-:Y:S02]  /*95d20*/  IMAD.MOV.U32 R81, RZ, RZ, R10 ;  /* 0x000000ffff517224 */ /* 0x000fe400078e000a */
[----:B------:R-:W2:Y:S01]  /*95d30*/  LDL.LU R119, [R1+0x38c] ;  /* 0x00038c0001777983 */ /* 0x000ea20000300800 */
[----:B------:R-:W-:-:S03]  /*95d40*/  IMAD.MOV.U32 R80, RZ, RZ, R11 ;  /* 0x000000ffff507224 */ /* 0x000fc600078e000b */
        /* <DEDUP_REMOVED lines=48> */
[----:B-1----:R-:W4:Y:S04]  /*96050*/  LDL.LU R12, [R1] ;  /* 0x00000000010c7983 */ /* 0x002f280000300800 */
[----:B------:R-:W4:Y:S04]  /*96060*/  LDL.LU R13, [R1+0x4] ;  /* 0x00000400010d7983 */ /* 0x000f280000300800 */
[----:B------:R-:W4:Y:S04]  /*96070*/  LDL.LU R14, [R1+0x8] ;  /* 0x00000800010e7983 */ /* 0x000f280000300800 */
[----:B------:R-:W4:Y:S01]  /*96080*/  LDL.LU R15, [R1+0xc] ;  /* 0x00000c00010f7983 */ /* 0x000f220000300800 */
[C---:B--2---:R-:W-:Y:S08]  /*96090*/  HMMA.1688.F32.TF32 R136, R240.reuse, R82, R136 ;  /* 0x00000052f088723c */ /* 0x044ff00000081088 */
[----:B---3--:R-:W-:Y:S11]  /*960a0*/  HMMA.1688.F32.TF32 R132, R240, R86, R132 ;  /* 0x00000056f084723c */ /* 0x008ff60000081084 */
[----:B------:R-:W-:Y:S05]  /*960b0*/  @!UPT UIADD3 URZ, URZ, URZ, URZ ;  /* 0x0000003f3f3ff290 */ /* 0x000fea000fffe03f */
[----:B------:R-:W-:Y:S01]  /*960c0*/  IMAD.MOV.U32 R73, RZ, RZ, R138 ;  /* 0x000000ffff497224 */ /* 0x000fe200078e008a */
[----:B------:R-:W-:Y:S01]  /*960d0*/  MOV R72, R139 ;  /* 0x0000008b00487202 */ /* 0x000fe20000000f00 */
[----:B------:R-:W-:Y:S01]  /*960e0*/  IMAD.MOV.U32 R77, RZ, RZ, R136 ;  /* 0x000000ffff4d7224 */ /* 0x000fe200078e0088 */
[----:B------:R-:W2:Y:S01]  /*960f0*/  LDL.LU.64 R138, [R1+0x4380] ;  /* 0x00438000018a7983 */ /* 0x000ea20000300a00 */
[----:B------:R-:W-:-:S03]  /*96100*/  IMAD.MOV.U32 R76, RZ, RZ, R137 ;  /* 0x000000ffff4c7224 */ /* 0x000fc600078e0089 */
[----:B------:R-:W2:Y:S01]  /*96110*/  LDL.LU.64 R136, [R1+0x4378] ;  /* 0x0043780001887983 */ /* 0x000ea20000300a00 */
[C---:B----4-:R-:W-:Y:S08]  /*96120*/  HMMA.1688.F32.TF32 R128, R240.reuse, R90, R128 ;  /* 0x0000005af080723c */ /* 0x050ff00000081080 */
[----:B------:R-:W-:Y:S01]  /*96130*/  HMMA.1688.F32.TF32 R240, R240, R94, R124 ;  /* 0x0000005ef0f0723c */ /* 0x000fe2000008107c */
[----:B------:R-:W-:-:S02]  /*96140*/  IMAD.MOV.U32 R65, RZ, RZ, R134 ;  /* 0x000000ffff417224 */ /* 0x000fc400078e0086 */
[----:B------:R-:W-:Y:S02]  /*96150*/  IMAD.MOV.U32 R64, RZ, RZ, R135 ;  /* 0x000000ffff407224 */ /* 0x000fe400078e0087 */
[----:B------:R-:W-:Y:S01]  /*96160*/  IMAD.MOV.U32 R69, RZ, RZ, R132 ;  /* 0x000000ffff457224 */ /* 0x000fe200078e0084 */
[----:B------:R-:W3:Y:S01]  /*96170*/  LDL.LU.64 R134, [R1+0x4370] ;  /* 0x0043700001867983 */ /* 0x000ee20000300a00 */
[----:B------:R-:W-:-:S03]  /*96180*/  IMAD.MOV.U32 R68, RZ, RZ, R133 ;  /* 0x000000ffff447224 */ /* 0x000fc600078e0085 */
[----:B------:R-:W3:Y:S05]  /*96190*/  LDL.LU.64 R132, [R1+0x4368] ;  /* 0x0043680001847983 */ /* 0x000eea0000300a00 */
[----:B------:R-:W-:Y:S04]  /*961a0*/  STL.64 [R1+0xc70], R128 ;  /* 0x000c708001007387 */ /* 0x000fe80000100a00 */
[----:B------:R1:W-:Y:S04]  /*961b0*/  STL.64 [R1+0xc78], R130 ;  /* 0x000c788201007387 */ /* 0x0003e80000100a00 */
[----:B-1----:R-:W4:Y:S04]  /*961c0*/  LDL.LU.64 R130, [R1+0x4360] ;  /* 0x0043600001827983 */ /* 0x002f280000300a00 */
[----:B------:R-:W4:Y:S04]  /*961d0*/  LDL.LU.64 R128, [R1+0x4358] ;  /* 0x0043580001807983 */ /* 0x000f280000300a00 */
        /* <DEDUP_REMOVED lines=15> */
[----:B------:R-:W3:Y:S04]  /*962d0*/  LDL R61, [R1+0xb34] ;  /* 0x000b3400013d7983 */ /* 0x000ee80000100800 */
        /* <DEDUP_REMOVED lines=44> */
[----:B-1----:R-:W-:Y:S02]  /*965a0*/  HMMA.1688.F32.TF32 R8, R236, R94, R20 ;  /* 0x0000005eec08723c */ /* 0x002fe40000081014 */
        /* <DEDUP_REMOVED lines=8> */
[----:B------:R-:W-:Y:S04]  /*96630*/  LDS R237, [R3+0x8e300] ;  /* 0x08e3000003ed7984 */ /* 0x000fe80000000800 */
[----:B------:R-:W1:Y:S01]  /*96640*/  LDS R239, [R3+0x8f300] ;  /* 0x08f3000003ef7984 */ /* 0x000e620000000800 */
[----:B---3--:R-:W-:Y:S03]  /*96650*/  HMMA.1688.F32.TF32 R8, R232, R42, R248 ;  /* 0x0000002ae808723c */ /* 0x008fe600000810f8 */
[----:B------:R-:W-:Y:S04]  /*96660*/  STL.64 [R1+0x1120], R16 ;  /* 0x0011201001007387 */ /* 0x000fe80000100a00 */
[----:B------:R-:W-:Y:S01]  /*96670*/  STL.64 [R1+0x1128], R18 ;  /* 0x0011281201007387 */ /* 0x000fe20000100a00 */
[----:B------:R-:W-:-:S03]  /*96680*/  IMAD.MOV.U32 R248, RZ, RZ, R247 ;  /* 0x000000fffff87224 */ /* 0x000fc600078e00f7 */
[----:B------:R2:W-:Y:S01]  /*96690*/  STL.64 [R1+0x1110], R12 ;  /* 0x0011100c01007387 */ /* 0x0005e20000100a00 */
[----:B------:R-:W-:-:S03]  /*966a0*/  MOV R249, R245 ;  /* 0x000000f500f97202 */ /* 0x000fc60000000f00 */
[----:B------:R3:W-:Y:S04]  /*966b0*/  STL.64 [R1+0x1118], R14 ;  /* 0x0011180e01007387 */ /* 0x0007e80000100a00 */
[----:B------:R-:W3:Y:S04]  /*966c0*/  LDL.LU R247, [R1+0x4324] ;  /* 0x0043240001f77983 */ /* 0x000ee80000300800 */
[----:B------:R1:W-:Y:S04]  /*966d0*/  STL.64 [R1+0x1100], R8 ;  /* 0x0011000801007387 */ /* 0x0003e80000100a00 */
[----:B------:R1:W-:Y:S04]  /*966e0*/  STL.64 [R1+0x1108], R10 ;  /* 0x0011080a01007387 */ /* 0x0003e80000100a00 */
[----:B------:R-:W4:Y:S01]  /*966f0*/  LDL.LU R245, [R1+0x4320] ;  /* 0x0043200001f57983 */ /* 0x000f220000300800 */
[----:B------:R-:W-:-:S02]  /*96700*/  IMAD.MOV.U32 R250, RZ, RZ, R246 ;  /* 0x000000fffffa7224 */ /* 0x000fc400078e00f6 */
[----:B------:R-:W-:Y:S01]  /*96710*/  IMAD.MOV.U32 R251, RZ, RZ, R244 ;  /* 0x000000fffffb7224 */ /* 0x000fe200078e00f4 */
[----:B------:R-:W4:Y:S04]  /*96720*/  LDL.LU R246, [R1+0x431c] ;  /* 0x00431c0001f67983 */ /* 0x000f280000300800 */
[----:B------:R-:W4:Y:S04]  /*96730*/  LDL.LU R244, [R1+0x4318] ;  /* 0x0043180001f47983 */ /* 0x000f280000300800 */
[----:B--2---:R-:W2:Y:S04]  /*96740*/  LDL.LU R12, [R1+0xf0] ;  /* 0x0000f000010c7983 */ /* 0x004ea80000300800 */
[----:B------:R-:W2:Y:S01]  /*96750*/  LDL.LU R13, [R1+0xf4] ;  /* 0x0000f400010d7983 */ /* 0x000ea20000300800 */
[----:B---3--:R-:W-:-:S03]  /*96760*/  IMAD.MOV.U32 R14, RZ, RZ, R247 ;  /* 0x000000ffff0e7224 */ /* 0x008fc600078e00f7 */
[----:B------:R-:W3:Y:S01]  /*96770*/  LDL.LU R247, [R1+0x4314] ;  /* 0x0043140001f77983 */ /* 0x000ee20000300800 */
[----:B----4-:R-:W-:-:S03]  /*96780*/  IMAD.MOV.U32 R15, RZ, RZ, R245 ;  /* 0x000000ffff0f7224 */ /* 0x010fc600078e00f5 */
[----:B------:R-:W4:Y:S01]  /*96790*/  LDL.LU R245, [R1+0x4310] ;  /* 0x0043100001f57983 */ /* 0x000f220000300800 */
[----:B------:R-:W-:-:S03]  /*967a0*/  MOV R19, R246 ;  /* 0x000000f600137202 */ /* 0x000fc60000000f00 */
[----:B------:R-:W2:Y:S01]  /*967b0*/  LDL.LU R16, [R1+0x100] ;  /* 0x0001000001107983 */ /* 0x000ea20000300800 */
[----:B------:R-:W-:-:S03]  /*967c0*/  IMAD.MOV.U32 R18, RZ, RZ, R244 ;  /* 0x000000ffff127224 */ /* 0x000fc600078e00f4 */
[----:B------:R-:W2:Y:S04]  /*967d0*/  LDL.LU R17, [R1+0x104] ;  /* 0x0001040001117983 */ /* 0x000ea80000300800 */
[----:B------:R-:W2:Y:S04]  /*967e0*/  LDL.LU R244, [R1+0x430c] ;  /* 0x00430c0001f47983 */ /* 0x000ea80000300800 */
[----:B------:R-:W2:Y:S01]  /*967f0*/  LDL.LU R246, [R1+0x4308] ;  /* 0x0043080001f67983 */ /* 0x000ea20000300800 */
[----:B---3--:R-:W-:-:S03]  /*96800*/  IMAD.MOV.U32 R20, RZ, RZ, R247 ;  /* 0x000000ffff147224 */ /* 0x008fc600078e00f7 */
[----:B------:R-:W3:Y:S01]  /*96810*/  LDL.LU R247, [R1+0x4304] ;  /* 0x0043040001f77983 */ /* 0x000ee20000300800 */
[----:B----4-:R-:W-:-:S03]  /*96820*/  IMAD.MOV.U32 R21, RZ, RZ, R245 ;  /* 0x000000ffff157224 */ /* 0x010fc600078e00f5 */
[----:B------:R-:W4:Y:S04]  /*96830*/  LDL.LU R245, [R1+0x4300] ;  /* 0x0043000001f57983 */ /* 0x000f280000300800 */
[----:B------:R-:W4:Y:S04]  /*96840*/  LDL.LU R22, [R1+0x118] ;  /* 0x0001180001167983 */ /* 0x000f280000300800 */
[----:B------:R-:W4:Y:S01]  /*96850*/  LDL.LU R23, [R1+0x11c] ;  /* 0x00011c0001177983 */ /* 0x000f220000300800 */
[----:B--2---:R-:W-:-:S03]  /*96860*/  IMAD.MOV.U32 R96, RZ, RZ, R244 ;  /* 0x000000ffff607224 */ /* 0x004fc600078e00f4 */
[----:B------:R-:W2:Y:S01]  /*96870*/  LDL.LU R244, [R1+0x42fc] ;  /* 0x0042fc0001f47983 */ /* 0x000ea20000300800 */
[----:B------:R-:W-:-:S03]  /*96880*/  IMAD.MOV.U32 R97, RZ, RZ, R246 ;  /* 0x000000ffff617224 */ /* 0x000fc600078e00f6 */
[----:B------:R-:W2:Y:S01]  /*96890*/  LDL.LU R246, [R1+0x42f8] ;  /* 0x0042f80001f67983 */ /* 0x000ea20000300800 */
[----:B---3--:R-:W-:-:S03]  /*968a0*/  IMAD.MOV.U32 R98, RZ, RZ, R247 ;  /* 0x000000ffff627224 */ /* 0x008fc600078e00f7 */
[----:B------:R-:W3:Y:S01]  /*968b0*/  LDL.LU R247, [R1+0x42f4] ;  /* 0x0042f40001f77983 */ /* 0x000ee20000300800 */
[----:B----4-:R-:W-:-:S03]  /*968c0*/  MOV R99, R245 ;  /* 0x000000f500637202 */ /* 0x010fc60000000f00 */
[----:B------:R-:W4:Y:S04]  /*968d0*/  LDL.LU R245, [R1+0x42f0] ;  /* 0x0042f00001f57983 */ /* 0x000f280000300800 */
[----:B------:R-:W4:Y:S04]  /*968e0*/  LDL.LU R100, [R1+0x70] ;  /* 0x0000700001647983 */ /* 0x000f280000300800 */
[----:B------:R-:W4:Y:S04]  /*968f0*/  LDL.LU R101, [R1+0x74] ;  /* 0x0000740001657983 */ /* 0x000f280000300800 */
[----:B------:R-:W4:Y:S04]  /*96900*/  LDL.LU R102, [R1+0x78] ;  /* 0x0000780001667983 */ /* 0x000f280000300800 */
[----:B------:R-:W4:Y:S01]  /*96910*/  LDL.LU R103, [R1+0x7c] ;  /* 0x00007c0001677983 */ /* 0x000f220000300800 */
[----:B--2---:R-:W-:-:S03]  /*96920*/  IMAD.MOV.U32 R111, RZ, RZ, R244 ;  /* 0x000000ffff6f7224 */ /* 0x004fc600078e00f4 */
[----:B------:R-:W2:Y:S04]  /*96930*/  LDL.LU R240, [R1+0x10] ;  /* 0x0000100001f07983 */ /* 0x000ea80000300800 */
[----:B------:R-:W2:Y:S01]  /*96940*/  LDL.LU R241, [R1+0x14] ;  /* 0x0000140001f17983 */ /* 0x000ea20000300800 */
[----:B------:R-:W-:-:S03]  /*96950*/  IMAD.MOV.U32 R109, RZ, RZ, R246 ;  /* 0x000000ffff6d7224 */ /* 0x000fc600078e00f6 */
[----:B------:R-:W2:Y:S04]  /*96960*/  LDL.LU R242, [R1+0x18] ;  /* 0x0000180001f27983 */ /* 0x000ea80000300800 */
[----:B------:R-:W2:Y:S04]  /*96970*/  LDL.LU R243, [R1+0x1c] ;  /* 0x00001c0001f37983 */ /* 0x000ea80000300800 */
[----:B------:R-:W2:Y:S01]  /*96980*/  LDL.LU R244, [R1+0x20] ;  /* 0x0000200001f47983 */ /* 0x000ea20000300800 */
[----:B---3--:R-:W-:Y:S02]  /*96990*/  IMAD.MOV.U32 R108, RZ, RZ, R247 ;  /* 0x000000ffff6c7224 */ /* 0x008fe400078e00f7 */
[----:B----4-:R-:W-:-:S02]  /*969a0*/  IMAD.MOV.U32 R110, RZ, RZ, R245 ;  /* 0x000000ffff6e7224 */ /* 0x010fc400078e00f5 */
        /* <DEDUP_REMOVED lines=85> */
[----:B------:R1:W-:Y:S01]  /*96f00*/  STL.64 [R1+0x1098], R10 ;  /* 0x0010980a01007387 */ /* 0x0003e20000100a00 */
[C---:B------:R-:W-:Y:S03]  /*96f10*/  HMMA.1688.F32.TF32 R248, R236.reuse, R58, R248 ;  /* 0x0000003aecf8723c */ /* 0x040fe600000810f8 */
        /* <DEDUP_REMOVED lines=52> */
[----:B-1----:R-:W4:Y:S01]  /*97260*/  LDL.LU.64 R14, [R1+0x41f8] ;  /* 0x0041f800010e7983 */ /* 0x002f220000300a00 */
[----:B------:R-:W4:Y:S01]  /*97270*/  LDL.LU.64 R12, [R1+0x41f0] ;  /* 0x0041f000010c7983 */ /* 0x000f220000300a00 */
[C---:B--2---:R-:W-:Y:S11]  /*97280*/  HMMA.1688.F32.TF32 R244, R236.reuse, R54, R244 ;  /* 0x00000036ecf4723c */ /* 0x044ff600000810f4 */
[----:B------:R-:W-:Y:S11]  /*97290*/  @!UPT UIADD3 URZ, URZ, URZ, URZ ;  /* 0x0000003f3f3ff290 */ /* 0x000ff6000fffe03f */
[----:B------:R-:W-:Y:S01]  /*972a0*/  @!UPT UIADD3 URZ, URZ, URZ, URZ ;  /* 0x0000003f3f3ff290 */ /* 0x000fe2000fffe03f */
[----:B------:R-:W-:Y:S01]  /*972b0*/  STL.64 [R1+0x830], R244 ;  /* 0x000830f401007387 */ /* 0x000fe20000100a00 */
[----:B------:R4:W-:Y:S02]  /*972c0*/  STL.64 [R1+0x838], R246 ;  /* 0x000838f601007387 */ /* 0x0009e40000100a00 */
[----:B------:R-:W-:Y:S02]  /*972d0*/  STL.64 [R1+0x840], R248 ;  /* 0x000840f801007387 */ /* 0x000fe40000100a00 */
[----:B------:R-:W-:Y:S01]  /*972e0*/  STL.64 [R1+0x848], R250 ;  /* 0x000848fa01007387 */ /* 0x000fe20000100a00 */
[C---:B---3--:R-:W-:Y:S08]  /*972f0*/  HMMA.1688.F32.TF32 R16, R236.reuse, R66, R16 ;  /* 0x00000042ec10723c */ /* 0x048ff00000081010 */
[C---:B----4-:R-:W-:Y:S08]  /*97300*/  HMMA.1688.F32.TF32 R244, R236.reuse, R62, R12 ;  /* 0x0000003eecf4723c */ /* 0x050ff0000008100c */
[C---:B------:R-:W-:Y:S08]  /*97310*/  HMMA.1688.F32.TF32 R12, R236.reuse, R70, R20 ;  /* 0x00000046ec0c723c */ /* 0x040ff00000081014 */
[C---:B------:R-:W-:Y:S07]  /*97320*/  HMMA.1688.F32.TF32 R20, R236.reuse, R74, R24 ;  /* 0x0000004aec14723c */ /* 0x040fee0000081018 */
[----:B------:R-:W-:Y:S01]  /*97330*/  STL.64 [R1+0x850], R244 ;  /* 0x000850f401007387 */ /* 0x000fe20000100a00 */
[----:B------:R-:W-:Y:S02]  /*97340*/  STL.64 [R1+0x858], R246 ;  /* 0x000858f601007387 */ /* 0x000fe40000100a00 */
[----:B------:R-:W-:Y:S02]  /*97350*/  STL.64 [R1+0x860], R16 ;  /* 0x0008601001007387 */ /* 0x000fe40000100a00 */
[----:B------:R1:W-:Y:S03]  /*97360*/  STL.64 [R1+0x868], R18 ;  /* 0x0008681201007387 */ /* 0x0003e60000100a00 */
[----:B------:R-:W-:Y:S01]  /*97370*/  STL.64 [R1+0x870], R12 ;  /* 0x0008700c01007387 */ /* 0x000fe20000100a00 */
[----:B------:R2:W-:Y:S01]  /*97380*/  STL.64 [R1+0x878], R14 ;  /* 0x0008780e01007387 */ /* 0x0005e20000100a00 */
[C---:B-1----:R-:W-:Y:S08]  /*97390*/  HMMA.1688.F32.TF32 R16, R236.reuse, R78, R28 ;  /* 0x0000004eec10723c */ /* 0x042ff0000008101c */
[----:B--2---:R-:W-:Y:S01]  /*973a0*/  HMMA.1688.F32.TF32 R12, R236, R82, R96 ;  /* 0x00000052ec0c723c */ /* 0x004fe20000081060 */
[----:B------:R-:W-:Y:S01]  /*973b0*/  STL.64 [R1+0x880], R20 ;  /* 0x0008801401007387 */ /* 0x000fe20000100a00 */
[----:B------:R1:W-:Y:S03]  /*973c0*/  STL.64 [R1+0x888], R22 ;  /* 0x0008881601007387 */ /* 0x0003e60000100a00 */
[----:B------:R-:W-:Y:S04]  /*973d0*/  LDS R96, [R0+0x90000] ;  /* 0x0900000000607984 */ /* 0x000fe80000000800 */
[----:B------:R-:W-:Y:S01]  /*973e0*/  LDS R98, [R0+0x91000] ;  /* 0x0910000000627984 */ /* 0x000fe20000000800 */
[----:B------:R-:W-:-:S03]  /*973f0*/  IMAD.MOV.U32 R251, RZ, RZ, R2 ;  /* 0x000000fffffb7224 */ /* 0x000fc600078e0002 */
[----:B------:R-:W-:Y:S04]  /*97400*/  LDS R97, [R61+0x90000] ;  /* 0x090000003d617984 */ /* 0x000fe80000000800 */
[----:B------:R-:W-:Y:S01]  /*97410*/  LDS R99, [R61+0x91000] ;  /* 0x091000003d637984 */ /* 0x000fe20000000800 */
[C---:B-1----:R-:W-:Y:S03]  /*97420*/  HMMA.1688.F32.TF32 R20, R236.reuse, R86, R100 ;  /* 0x00000056ec14723c */ /* 0x042fe60000081064 */
[----:B------:R-:W-:Y:S04]  /*97430*/  LDS R100, [R0+0x8e380] ;  /* 0x08e3800000647984 */ /* 0x000fe80000000800 */
[----:B------:R-:W-:Y:S04]  /*97440*/  LDS R102, [R0+0x8f380] ;  /* 0x08f3800000667984 */ /* 0x000fe80000000800 */
[----:B------:R-:W-:Y:S04]  /*97450*/  LDS R101, [R61+0x8e380] ;  /* 0x08e380003d657984 */ /* 0x000fe80000000800 */
[----:B------:R-:W1:Y:S04]  /*97460*/  LDS R103, [R61+0x8f380] ;  /* 0x08f380003d677984 */ /* 0x000e680000000800 */
[----:B------:R-:W-:Y:S01]  /*97470*/  STL.64 [R1+0x890], R16 ;  /* 0x0008901001007387 */ /* 0x000fe20000100a00 */
[----:B------:R2:W-:Y:S02]  /*97480*/  STL.64 [R1+0x898], R18 ;  /* 0x0008981201007387 */ /* 0x0005e40000100a00 */
[----:B------:R-:W-:Y:S02]  /*97490*/  STL.64 [R1+0x8a0], R12 ;  /* 0x0008a00c01007387 */ /* 0x000fe40000100a00 */
[----:B------:R3:W-:Y:S01]  /*974a0*/  STL.64 [R1+0x8a8], R14 ;  /* 0x0008a80e01007387 */ /* 0x0007e20000100a00 */
[C---:B--2---:R-:W-:Y:S08]  /*974b0*/  HMMA.1688.F32.TF32 R16, R236.reuse, R90, R104 ;  /* 0x0000005aec10723c */ /* 0x044ff00000081068 */
[----:B---3--:R-:W-:Y:S01]  /*974c0*/  HMMA.1688.F32.TF32 R12, R236, R94, R108 ;  /* 0x0000005eec0c723c */ /* 0x008fe2000008106c */
[----:B------:R-:W-:Y:S01]  /*974d0*/  STL.64 [R1+0x8b0], R20 ;  /* 0x0008b01401007387 */ /* 0x000fe20000100a00 */
[----:B------:R2:W-:Y:S03]  /*974e0*/  STL.64 [R1+0x8b8], R22 ;  /* 0x0008b81601007387 */ /* 0x0005e60000100a00 */
[----:B------:R-:W-:Y:S04]  /*974f0*/  LDS R104, [R252+0x90000] ;  /* 0x09000000fc687984 */ /* 0x000fe80000000800 */
[----:B------:R-:W-:Y:S04]  /*97500*/  LDS R106, [R252+0x91000] ;  /* 0x09100000fc6a7984 */ /* 0x000fe80000000800 */
[----:B------:R-:W-:Y:S04]  /*97510*/  LDS R105, [R3+0x90000] ;  /* 0x0900000003697984 */ /* 0x000fe80000000800 */
[----:B------:R-:W-:Y:S01]  /*97520*/  LDS R107, [R3+0x91000] ;  /* 0x09100000036b7984 */ /* 0x000fe20000000800 */
[C---:B--2---:R-:W-:Y:S03]  /*97530*/  HMMA.1688.F32.TF32 R20, R240.reuse, R34, R112 ;  /* 0x00000022f014723c */ /* 0x044fe60000081070 */
[----:B------:R-:W-:Y:S01]  /*97540*/  STL.64 [R1+0x8d0], R16 ;  /* 0x0008d01001007387 */ /* 0x000fe20000100a00 */
[----:B------:R2:W-:Y:S02]  /*97550*/  STL.64 [R1+0x8d8], R18 ;  /* 0x0008d81201007387 */ /* 0x0005e40000100a00 */
[----:B------:R-:W-:Y:S02]  /*97560*/  STL.64 [R1+0x8c0], R12 ;  /* 0x0008c00c01007387 */ /* 0x000fe40000100a00 */
[----:B------:R3:W-:Y:S01]  /*97570*/  STL.64 [R1+0x8c8], R14 ;  /* 0x0008c80e01007387 */ /* 0x0007e20000100a00 */
[C---:B--2---:R-:W-:Y:S08]  /*97580*/  HMMA.1688.F32.TF32 R16, R240.reuse, R38, R116 ;  /* 0x00000026f010723c */ /* 0x044ff00000081074 */
[C---:B---3--:R-:W-:Y:S08]  /*97590*/  HMMA.1688.F32.TF32 R12, R240.reuse, R42, R8 ;  /* 0x0000002af00c723c */ /* 0x048ff00000081008 */
[C---:B------:R-:W-:Y:S01]  /*975a0*/  HMMA.1688.F32.TF32 R8, R240.reuse, R46, R120 ;  /* 0x0000002ef008723c */ /* 0x040fe20000081078 */
[----:B------:R-:W-:Y:S01]  /*975b0*/  STL.64 [R1+0x8f0], R20 ;  /* 0x0008f01401007387 */ /* 0x000fe20000100a00 */
[----:B------:R-:W-:Y:S05]  /*975c0*/  STL.64 [R1+0x8f8], R22 ;  /* 0x0008f81601007387 */ /* 0x000fea0000100a00 */
[----:B------:R-:W-:Y:S01]  /*975d0*/  STL.64 [R1+0x910], R16 ;  /* 0x0009101001007387 */ /* 0x000fe20000100a00 */
[----:B------:R2:W-:Y:S07]  /*975e0*/  STL.64 [R1+0x918], R18 ;  /* 0x0009181201007387 */ /* 0x0005ee0000100a00 */
[----:B------:R-:W-:Y:S02]  /*975f0*/  STL.64 [R1+0x940], R12 ;  /* 0x0009400c01007387 */ /* 0x000fe40000100a00 */
[----:B------:R3:W-:Y:S06]  /*97600*/  STL.64 [R1+0x948], R14 ;  /* 0x0009480e01007387 */ /* 0x0007ec0000100a00 */
[----:B------:R-:W-:Y:S01]  /*97610*/  STL.64 [R1+0x990], R8 ;  /* 0x0009900801007387 */ /* 0x000fe20000100a00 */
[----:B------:R4:W-:Y:S01]  /*97620*/  STL.64 [R1+0x998], R10 ;  /* 0x0009980a01007387 */ /* 0x0009e20000100a00 */
[C---:B--2---:R-:W-:Y:S08]  /*97630*/  HMMA.1688.F32.TF32 R16, R240.reuse, R50, R160 ;  /* 0x00000032f010723c */ /* 0x044ff000000810a0 */
[C---:B---3--:R-:W-:Y:S08]  /*97640*/  HMMA.1688.F32.TF32 R12, R240.reuse, R54, R156 ;  /* 0x00000036f00c723c */ /* 0x048ff0000008109c */
[C---:B----4-:R-:W-:Y:S07]  /*97650*/  HMMA.1688.F32.TF32 R8, R240.reuse, R58, R124 ;  /* 0x0000003af008723c */ /* 0x050fee000008107c */
        /* <DEDUP_REMOVED lines=17> */
[C---:B----4-:R-:W-:Y:S08]  /*97770*/  HMMA.1688.F32.TF32 R8, R240.reuse, R82, R4 ;  /* 0x00000052f008723c */ /* 0x050ff00000081004 */
[C---:B------:R-:W-:Y:S01]  /*97780*/  HMMA.1688.F32.TF32 R4, R240.reuse, R86, R140 ;  /* 0x00000056f004723c */ /* 0x040fe2000008108c */
[----:B------:R-:W-:Y:S01]  /*97790*/  STL.64 [R1+0x1020], R16 ;  /* 0x0010201001007387 */ /* 0x000fe20000100a00 */
[----:B------:R-:W-:Y:S05]  /*977a0*/  STL.64 [R1+0x1028], R18 ;  /* 0x0010281201007387 */ /* 0x000fea0000100a00 */
[----:B------:R-:W-:Y:S02]  /*977b0*/  STL.64 [R1+0x1010], R12 ;  /* 0x0010100c01007387 */ /* 0x000fe40000100a00 */
[----:B------:R2:W-:Y:S06]  /*977c0*/  STL.64 [R1+0x1018], R14 ;  /* 0x0010180e01007387 */ /* 0x0005ec0000100a00 */
[----:B------:R-:W-:Y:S01]  /*977d0*/  STL.64 [R1+0x1000], R8 ;  /* 0x0010000801007387 */ /* 0x000fe20000100a00 */
[----:B------:R3:W-:Y:S07]  /*977e0*/  STL.64 [R1+0x1008], R10 ;  /* 0x0010080a01007387 */ /* 0x0007ee0000100a00 */
[----:B------:R-:W-:Y:S02]  /*977f0*/  STL.64 [R1+0xff0], R4 ;  /* 0x000ff00401007387 */ /* 0x000fe40000100a00 */
[----:B------:R4:W-:Y:S01]  /*97800*/  STL.64 [R1+0xff8], R6 ;  /* 0x000ff80601007387 */ /* 0x0009e20000100a00 */
[C---:B--2---:R-:W-:Y:S08]  /*97810*/  HMMA.1688.F32.TF32 R12, R240.reuse, R90, R144 ;  /* 0x0000005af00c723c */ /* 0x044ff00000081090 */
[----:B---3--:R-:W-:Y:S08]  /*97820*/  HMMA.1688.F32.TF32 R8, R240, R94, R148 ;  /* 0x0000005ef008723c */ /* 0x008ff00000081094 */
        /* <DEDUP_REMOVED lines=38> */
[----:B------:R-:W-:Y:S07]  /*97a90*/  STL.64 [R1+0xf38], R14 ;  /* 0x000f380e01007387 */ /* 0x000fee0000100a00 */
[----:B------:R-:W-:Y:S02]  /*97aa0*/  STL.64 [R1+0xf20], R8 ;  /* 0x000f200801007387 */ /* 0x000fe40000100a00 */
[----:B------:R-:W-:Y:S06]  /*97ab0*/  STL.64 [R1+0xf28], R10 ;  /* 0x000f280a01007387 */ /* 0x000fec0000100a00 */
[----:B------:R-:W-:Y:S01]  /*97ac0*/  STL.64 [R1+0xf10], R4 ;  /* 0x000f100401007387 */ /* 0x000fe20000100a00 */
[----:B------:R2:W-:Y:S02]  /*97ad0*/  STL.64 [R1+0xf18], R6 ;  /* 0x000f180601007387 */ /* 0x0005e40000100a00 */
[C---:B--2---:R-:W-:Y:S08]  /*97ae0*/  HMMA.1688.F32.TF32 R4, R232.reuse, R86, R204 ;  /* 0x00000056e804723c */ /* 0x044ff000000810cc */
[C---:B------:R-:W-:Y:S11]  /*97af0*/  HMMA.1688.F32.TF32 R8, R232.reuse, R90, R208 ;  /* 0x0000005ae808723c */ /* 0x040ff600000810d0 */
[----:B------:R-:W-:Y:S04]  /*97b00*/  @!UPT UIADD3 URZ, URZ, URZ, URZ ;  /* 0x0000003f3f3ff290 */ /* 0x000fe8000fffe03f */
[----:B------:R-:W-:Y:S01]  /*97b10*/  STL.64 [R1+0xf00], R4 ;  /* 0x000f000401007387 */ /* 0x000fe20000100a00 */
[----:B------:R2:W-:Y:S02]  /*97b20*/  STL.64 [R1+0xf08], R6 ;  /* 0x000f080601007387 */ /* 0x0005e40000100a00 */
[----:B--2---:R-:W-:Y:S05]  /*97b30*/  HMMA.1688.F32.TF32 R4, R232, R94, R212 ;  /* 0x0000005ee804723c */ /* 0x004fea00000810d4 */
[----:B------:R-:W-:Y:S01]  /*97b40*/  STL.64 [R1+0xee0], R8 ;  /* 0x000ee00801007387 */ /* 0x000fe20000100a00 */
[----:B------:R-:W-:Y:S11]  /*97b50*/  STL.64 [R1+0xee8], R10 ;  /* 0x000ee80a01007387 */ /* 0x000ff60000100a00 */
[----:B------:R-:W-:Y:S06]  /*97b60*/  @!UPT UIADD3 URZ, URZ, URZ, URZ ;  /* 0x0000003f3f3ff290 */ /* 0x000fec000fffe03f */
[----:B------:R-:W-:Y:S01]  /*97b70*/  STL.64 [R1+0xc20], R4 ;  /* 0x000c200401007387 */ /* 0x000fe20000100a00 */
[----:B------:R-:W-:Y:S02]  /*97b80*/  STL.64 [R1+0xc28], R6 ;  /* 0x000c280601007387 */ /* 0x000fe40000100a00 */
[----:B------:R-:W2:Y:S02]  /*97b90*/  LDL.LU R0, [R1+0x41e8] ;  /* 0x0041e80001007983 */ /* 0x000ea40000300800 */
[----:B------:R-:W3:Y:S01]  /*97ba0*/  LDL.LU R248, [R1+0x15e0] ;  /* 0x0015e00001f87983 */ /* 0x000ee20000300800 */
[----:B------:R-:W3:Y:S01]  /*97bb0*/  LDL.LU R249, [R1+0x15e4] ;  /* 0x0015e40001f97983 */ /* 0x000ee20000300800 */
[----:B------:R-:W3:Y:S02]  /*97bc0*/  LDL.LU R250, [R1+0x15e8] ;  /* 0x0015e80001fa7983 */ /* 0x000ee40000300800 */
[----:B------:R-:W4:Y:S02]  /*97bd0*/  LDL.LU R2, [R1+0x41e4] ;  /* 0x0041e40001027983 */ /* 0x000f240000300800 */
[----:B------:R-:W1:Y:S01]  /*97be0*/  LDL.LU R244, [R1+0x15f0] ;  /* 0x0015f00001f47983 */ /* 0x000e620000300800 */
[----:B------:R-:W1:Y:S01]  /*97bf0*/  LDL.LU R245, [R1+0x15f4] ;  /* 0x0015f40001f57983 */ /* 0x000e620000300800 */
[----:B------:R-:W1:Y:S02]  /*97c00*/  LDL.LU R246, [R1+0x15f8] ;  /* 0x0015f80001f67983 */ /* 0x000e640000300800 */
[----:B------:R-:W1:Y:S02]  /*97c10*/  LDL.LU R247, [R1+0x15fc] ;  /* 0x0015fc0001f77983 */ /* 0x000e640000300800 */
[----:B------:R-:W2:Y:S01]  /*97c20*/  LDL.LU R108, [R1+0x1600] ;  /* 0x00160000016c7983 */ /* 0x000ea20000300800 */
[----:B------:R-:W2:Y:S01]  /*97c30*/  LDL.LU R109, [R1+0x1604] ;  /* 0x00160400016d7983 */ /* 0x000ea20000300800 */
[----:B----4-:R-:W-:-:S03]  /*97c40*/  MOV R110, R2 ;  /* 0x00000002006e7202 */ /* 0x010fc60000000f00 */
[----:B------:R-:W4:Y:S01]  /*97c50*/  LDL.LU R2, [R1+0x41e0] ;  /* 0x0041e00001027983 */ /* 0x000f220000300800 */
[----:B------:R-:W2:Y:S02]  /*97c60*/  LDL.LU R111, [R1+0x160c] ;  /* 0x00160c00016f7983 */ /* 0x000ea40000300800 */
[----:B------:R-:W2:Y:S02]  /*97c70*/  LDL.LU R236, [R1+0x1610] ;  /* 0x0016100001ec7983 */ /* 0x000ea40000300800 */
[----:B------:R-:W2:Y:S01]  /*97c80*/  LDL.LU R237, [R1+0x1614] ;  /* 0x0016140001ed7983 */ /* 0x000ea20000300800 */
[----:B------:R-:W2:Y:S01]  /*97c90*/  LDL.LU R238, [R1+0x1618] ;  /* 0x0016180001ee7983 */ /* 0x000ea20000300800 */
[----:B------:R-:W2:Y:S01]  /*97ca0*/  LDL.LU R239, [R1+0x161c] ;  /* 0x00161c0001ef7983 */ /* 0x000ea20000300800 */
[C---:B-1----:R-:W-:Y:S01]  /*97cb0*/  HMMA.1688.F32.TF32 R112, R100.reuse, R42, R244 ;  /* 0x0000002a6470723c */ /* 0x042fe200000810f4 */
[----:B------:R-:W-:Y:S01]  /*97cc0*/  LDS R42, [R252+0x91080] ;  /* 0x09108000fc2a7984 */ /* 0x000fe20000000800 */
[----:B------:R-:W-:Y:S04]  /*97cd0*/  LDS R43, [R3+0x91080] ;  /* 0x09108000032b7984 */ /* 0x000fe80000000800 */
[----:B----4-:R-:W1:Y:S04]  /*97ce0*/  LDSM.16.M88.4 R172, [R2+0x100] ;  /* 0x0001000002ac783b */ /* 0x010e680000000200 */
[----:B------:R-:W4:Y:S04]  /*97cf0*/  LDSM.16.M88.4 R176, [R2+0x4100] ;  /* 0x0041000002b0783b */ /* 0x000f280000000200 */
        /* <DEDUP_REMOVED lines=13> */
[----:B------:R-:W4:Y:S01]  /*97dd0*/  LDSM.16.M88.4 R24, [R2+0x3c100] ;  /* 0x03c100000218783b */ /* 0x000f220000000200 */
[C---:B--2---:R-:W-:Y:S08]  /*97de0*/  HMMA.1688.F32.TF32 R120, R100.reuse, R34, R236 ;  /* 0x000000226478723c */ /* 0x044ff000000810ec */
[C---:B------:R-:W-:Y:S08]  /*97df0*/  HMMA.1688.F32.TF32 R116, R100.reuse, R38, R108 ;  /* 0x000000266474723c */ /* 0x040ff0000008106c */
[C---:B---3--:R-:W-:Y:S01]  /*97e00*/  HMMA.1688.F32.TF32 R108, R100.reuse, R46, R248 ;  /* 0x0000002e646c723c */ /* 0x048fe200000810f8 */
[----:B------:R-:W-:Y:S04]  /*97e10*/  LDS R34, [R252+0x91100] ;  /* 0x09110000fc227984 */ /* 0x000fe80000000800 */
[----:B------:R-:W-:Y:S04]  /*97e20*/  LDS R35, [R3+0x91100] ;  /* 0x0911000003237984 */ /* 0x000fe80000000800 */
[----:B-1----:R-:W-:Y:S01]  /*97e30*/  STL [R1+0x418c], R174 ;  /* 0x00418cae01007387 */ /* 0x002fe20000100800 */
[----:B------:R-:W-:Y:S02]  /*97e40*/  STL [R1+0x4188], R175 ;  /* 0x004188af01007387 */ /* 0x000fe40000100800 */
[----:B----4-:R-:W-:Y:S02]  /*97e50*/  STL [R1+0x4194], R178 ;  /* 0x004194b201007387 */ /* 0x010fe40000100800 */
[----:B------:R-:W-:Y:S01]  /*97e60*/  STL [R1+0x4190], R179 ;  /* 0x004190b301007387 */ /* 0x000fe20000100800 */
[----:B------:R-:W-:Y:S01]  /*97e70*/  STL [R1+0x419c], R210 ;  /* 0x00419cd201007387 */ /* 0x000fe20000100800 */
[----:B------:R-:W-:Y:S02]  /*97e80*/  STL [R1+0x4198], R211 ;  /* 0x004198d301007387 */ /* 0x000fe40000100800 */
[----:B------:R-:W-:Y:S02]  /*97e90*/  STL [R1+0x41a4], R206 ;  /* 0x0041a4ce01007387 */ /* 0x000fe40000100800 */
        /* <DEDUP_REMOVED lines=26> */
[----:B------:R-:W-:Y:S02]  /*98040*/  STL.64 [R1+0xc00], R120 ;  /* 0x000c007801007387 */ /* 0x000fe40000100a00 */
[----:B------:R-:W-:Y:S02]  /*98050*/  STL.64 [R1+0xc08], R122 ;  /* 0x000c087a01007387 */ /* 0x000fe40000100a00 */
[----:B------:R1:W-:Y:S01]  /*98060*/  STL.64 [R1+0xbe0], R116 ;  /* 0x000be07401007387 */ /* 0x0003e20000100a00 */
[----:B------:R2:W-:Y:S04]  /*98070*/  STL.64 [R1+0xbe8], R118 ;  /* 0x000be87601007387 */ /* 0x0005e80000100a00 */
[----:B-1----:R-:W3:Y:S01]  /*98080*/  LDL.LU R116, [R1+0x1530] ;  /* 0x0015300001747983 */ /* 0x002ee20000300800 */
[----:B------:R1:W-:Y:S02]  /*98090*/  STL.64 [R1+0xbd0], R112 ;  /* 0x000bd07001007387 */ /* 0x0003e40000100a00 */
[----:B------:R4:W-:Y:S02]  /*980a0*/  STL.64 [R1+0xbd8], R114 ;  /* 0x000bd87201007387 */ /* 0x0009e40000100a00 */
[----:B------:R1:W-:Y:S01]  /*980b0*/  STL.64 [R1+0xbc0], R108 ;  /* 0x000bc06c01007387 */ /* 0x0003e20000100a00 */
[----:B------:R1:W-:Y:S01]  /*980c0*/  STL.64 [R1+0xbc8], R110 ;  /* 0x000bc86e01007387 */ /* 0x0003e20000100a00 */
[----:B------:R-:W3:Y:S02]  /*980d0*/  LDL.LU R117, [R1+0x1534] ;  /* 0x0015340001757983 */ /* 0x000ee40000300800 */
[----:B--2---:R-:W3:Y:S02]  /*980e0*/  LDL.LU R118, [R1+0x1538] ;  /* 0x0015380001767983 */ /* 0x004ee40000300800 */
[----:B------:R-:W3:Y:S01]  /*980f0*/  LDL.LU R119, [R1+0x153c] ;  /* 0x00153c0001777983 */ /* 0x000ee20000300800 */
[----:B------:R-:W2:Y:S01]  /*98100*/  LDL.LU R120, [R1+0x1540] ;  /* 0x0015400001787983 */ /* 0x000ea20000300800 */
[----:B------:R-:W2:Y:S02]  /*98110*/  LDL.LU R121, [R1+0x1544] ;  /* 0x0015440001797983 */ /* 0x000ea40000300800 */
[----:B------:R-:W2:Y:S02]  /*98120*/  LDL.LU R122, [R1+0x1548] ;  /* 0x00154800017a7983 */ /* 0x000ea40000300800 */
[----:B------:R-:W2:Y:S01]  /*98130*/  LDL.LU R123, [R1+0x154c] ;  /* 0x00154c00017b7983 */ /* 0x000ea20000300800 */
        /* <DEDUP_REMOVED lines=20> */
[----:B------:R-:W3:Y:S01]  /*98280*/  LDL.LU R216, [R1+0x15b0] ;  /* 0x0015b00001d87983 */ /* 0x000ee20000300800 */
[----:B------:R-:W3:Y:S02]  /*98290*/  LDL.LU R217, [R1+0x15b4] ;  /* 0x0015b40001d97983 */ /* 0x000ee40000300800 */
[----:B------:R-:W3:Y:S02]  /*982a0*/  LDL.LU R218, [R1+0x15b8] ;  /* 0x0015b80001da7983 */ /* 0x000ee40000300800 */
[----:B------:R-:W3:Y:S01]  /*982b0*/  LDL.LU R219, [R1+0x15bc] ;  /* 0x0015bc0001db7983 */ /* 0x000ee20000300800 */
        /* <DEDUP_REMOVED lines=12> */
[----:B-1----:R-:W3:Y:S01]  /*98380*/  LDL.LU R112, [R1+0x2d0] ;  /* 0x0002d00001707983 */ /* 0x002ee20000300800 */
[----:B------:R-:W3:Y:S02]  /*98390*/  LDL.LU R113, [R1+0x2d4] ;  /* 0x0002d40001717983 */ /* 0x000ee40000300800 */
[----:B----4-:R-:W4:Y:S02]  /*983a0*/  LDL.LU R114, [R1+0x2d8] ;  /* 0x0002d80001727983 */ /* 0x010f240000300800 */
[----:B------:R-:W4:Y:S01]  /*983b0*/  LDL.LU R115, [R1+0x2dc] ;  /* 0x0002dc0001737983 */ /* 0x000f220000300800 */
        /* <DEDUP_REMOVED lines=12> */
[----:B------:R2:W-:Y:S02]  /*98480*/  STL.64 [R1+0x41c8], R44 ;  /* 0x0041c82c01007387 */ /* 0x0005e40000100a00 */
[C---:B--2---:R-:W-:Y:S02]  /*98490*/  HMMA.1688.F32.TF32 R44, R100.reuse, R50, R248 ;  /* 0x00000032642c723c */ /* 0x044fe400000810f8 */
[----:B------:R-:W2:Y:S11]  /*984a0*/  LDL.LU R248, [R1+0x290] ;  /* 0x0002900001f87983 */ /* 0x000eb60000300800 */
[----:B------:R-:W-:Y:S10]  /*984b0*/  @!UPT UIADD3 URZ, URZ, URZ, URZ ;  /* 0x0000003f3f3ff290 */ /* 0x000ff4000fffe03f */
[----:B------:R-:W-:Y:S01]  /*984c0*/  STL.64 [R1+0xbb0], R44 ;  /* 0x000bb02c01007387 */ /* 0x000fe20000100a00 */
[----:B------:R3:W-:Y:S02]  /*984d0*/  STL.64 [R1+0xbb8], R46 ;  /* 0x000bb82e01007387 */ /* 0x0007e40000100a00 */
[----:B------:R-:W2:Y:S02]  /*984e0*/  LDL.LU R249, [R1+0x294] ;  /* 0x0002940001f97983 */ /* 0x000ea40000300800 */
[----:B------:R-:W2:Y:S01]  /*984f0*/  LDL.LU R250, [R1+0x298] ;  /* 0x0002980001fa7983 */ /* 0x000ea20000300800 */
[----:B------:R-:W2:Y:S01]  /*98500*/  LDL.LU R251, [R1+0x29c] ;  /* 0x00029c0001fb7983 */ /* 0x000ea20000300800 */
[----:B------:R1:W-:Y:S01]  /*98510*/  STL.64 [R1+0x41d0], R48 ;  /* 0x0041d03001007387 */ /* 0x0003e20000100a00 */
[C---:B---3--:R-:W-:Y:S08]  /*98520*/  HMMA.1688.F32.TF32 R44, R100.reuse, R58, R216 ;  /* 0x0000003a642c723c */ /* 0x048ff000000810d8 */
[C---:B-1----:R-:W-:Y:S01]  /*98530*/  HMMA.1688.F32.TF32 R48, R100.reuse, R54, R220 ;  /* 0x000000366430723c */ /* 0x042fe200000810dc */
[----:B------:R1:W-:Y:S07]  /*98540*/  STL.64 [R1+0x41d8], R52 ;  /* 0x0041d83401007387 */ /* 0x0003ee0000100a00 */
[C---:B-1----:R-:W-:Y:S11]  /*98550*/  HMMA.1688.F32.TF32 R52, R100.reuse, R62, R136 ;  /* 0x0000003e6434723c */ /* 0x042ff60000081088 */
[----:B------:R-:W-:Y:S04]  /*98560*/  @!UPT UIADD3 URZ, URZ, URZ, URZ ;  /* 0x0000003f3f3ff290 */ /* 0x000fe8000fffe03f */
[----:B------:R-:W-:Y:S01]  /*98570*/  STL.64 [R1+0xba0], R48 ;  /* 0x000ba03001007387 */ /* 0x000fe20000100a00 */
[----:B------:R1:W-:Y:S02]  /*98580*/  STL.64 [R1+0xba8], R50 ;  /* 0x000ba83201007387 */ /* 0x0003e40000100a00 */
[----:B------:R-:W-:Y:S02]  /*98590*/  STL.64 [R1+0xb90], R44 ;  /* 0x000b902c01007387 */ /* 0x000fe40000100a00 */
[----:B------:R3:W-:Y:S01]  /*985a0*/  STL.64 [R1+0xb98], R46 ;  /* 0x000b982e01007387 */ /* 0x0007e20000100a00 */
[C---:B-1----:R-:W-:Y:S08]  /*985b0*/  HMMA.1688.F32.TF32 R48, R100.reuse, R66, R132 ;  /* 0x000000426430723c */ /* 0x042ff00000081084 */
[C---:B---3--:R-:W-:Y:S01]  /*985c0*/  HMMA.1688.F32.TF32 R44, R100.reuse, R70, R128 ;  /* 0x00000046642c723c */ /* 0x048fe20000081080 */
[----:B------:R-:W-:Y:S01]  /*985d0*/  STL.64 [R1+0xb80], R52 ;  /* 0x000b803401007387 */ /* 0x000fe20000100a00 */
[----:B------:R1:W-:Y:S06]  /*985e0*/  STL.64 [R1+0xb88], R54 ;  /* 0x000b883601007387 */ /* 0x0003ec0000100a00 */
[C---:B-1----:R-:W-:Y:S07]  /*985f0*/  HMMA.1688.F32.TF32 R52, R100.reuse, R74, R124 ;  /* 0x0000004a6434723c */ /* 0x042fee000008107c */
[----:B------:R-:W-:Y:S01]  /*98600*/  STL.64 [R1+0xb70], R48 ;  /* 0x000b703001007387 */ /* 0x000fe20000100a00 */
[----:B------:R1:W-:Y:S07]  /*98610*/  STL.64 [R1+0xb78], R50 ;  /* 0x000b783201007387 */ /* 0x0003ee0000100a00 */
        /* <DEDUP_REMOVED lines=12> */
[----:B----4-:R-:W-:Y:S01]  /*986e0*/  HMMA.1688.F32.TF32 R44, R100, R94, R112 ;  /* 0x0000005e642c723c */ /* 0x010fe20000081070 */
[----:B------:R-:W-:Y:S01]  /*986f0*/  STL.64 [R1+0xb00], R52 ;  /* 0x000b003401007387 */ /* 0x000fe20000100a00 */
[----:B------:R-:W-:Y:S11]  /*98700*/  STL.64 [R1+0xb08], R54 ;  /* 0x000b083601007387 */ /* 0x000ff60000100a00 */
[----:B------:R-:W-:Y:S02]  /*98710*/  @!UPT UIADD3 URZ, URZ, URZ, URZ ;  /* 0x0000003f3f3ff290 */ /* 0x000fe4000fffe03f */
[----:B------:R-:W-:Y:S01]  /*98720*/  STL.64 [R1+0xaf0], R48 ;  /* 0x000af03001007387 */ /* 0x000fe20000100a00 */
[----:B------:R1:W-:Y:S08]  /*98730*/  STL.64 [R1+0xaf8], R50 ;  /* 0x000af83201007387 */ /* 0x0003f00000100a00 */
[----:B------:R-:W-:Y:S02]  /*98740*/  IMAD.MOV.U32 R202, RZ, RZ, R45 ;  /* 0x000000ffffca7224 */ /* 0x000fe400078e002d */
[----:B------:R-:W-:Y:S01]  /*98750*/  IMAD.MOV.U32 R203, RZ, RZ, R46 ;  /* 0x000000ffffcb7224 */ /* 0x000fe200078e002e */
[----:B------:R3:W-:Y:S01]  /*98760*/  STL [R1+0xad0], R44 ;  /* 0x000ad02c01007387 */ /* 0x0007e20000100800 */
[----:B------:R-:W-:Y:S01]  /*98770*/  IMAD.MOV.U32 R206, RZ, RZ, R47 ;  /* 0x000000ffffce7224 */ /* 0x000fe200078e002f */
[C---:B-1----:R-:W-:Y:S08]  /*98780*/  HMMA.1688.F32.TF32 R48, R104.reuse, R172, R236 ;  /* 0x000000ac6830723c */ /* 0x042ff000000810ec */
[----:B---3--:R-:W-:Y:S01]  /*98790*/  HMMA.1688.F32.TF32 R44, R104, R176, R108 ;  /* 0x000000b0682c723c */ /* 0x008fe2000008106c */
[----:B------:R1:W-:Y:S01]  /*987a0*/  STL [R1+0x41b8], R206 ;  /* 0x0041b8ce01007387 */ /* 0x0003e20000100800 */
[----:B------:R3:W-:Y:S02]  /*987b0*/  STL [R1+0x41b4], R203 ;  /* 0x0041b4cb01007387 */ /* 0x0007e40000100800 */
[----:B------:R4:W-:Y:S11]  /*987c0*/  STL [R1+0x41b0], R202 ;  /* 0x0041b0ca01007387 */ /* 0x0009f60000100800 */
[----:B------:R-:W-:Y:S01]  /*987d0*/  STL.64 [R1+0xac0], R48 ;  /* 0x000ac03001007387 */ /* 0x000fe20000100a00 */
[----:B------:R-:W-:Y:S08]  /*987e0*/  STL.64 [R1+0xac8], R50 ;  /* 0x000ac83201007387 */ /* 0x000ff00000100a00 */
[----:B-1----:R-:W-:-:S02]  /*987f0*/  IMAD.MOV.U32 R206, RZ, RZ, R45 ;  /* 0x000000ffffce7224 */ /* 0x002fc400078e002d */
[----:B---3--:R-:W-:Y:S01]  /*98800*/  IMAD.MOV.U32 R203, RZ, RZ, R46 ;  /* 0x000000ffffcb7224 */ /* 0x008fe200078e002e */
[----:B------:R1:W-:Y:S01]  /*98810*/  STL [R1+0xab0], R44 ;  /* 0x000ab02c01007387 */ /* 0x0003e20000100800 */
[----:B----4-:R-:W-:Y:S02]  /*98820*/  MOV R202, R47 ;  /* 0x0000002f00ca7202 */ /* 0x010fe40000000f00 */
[C---:B-1----:R-:W-:Y:S01]  /*98830*/  HMMA.1688.F32.TF32 R44, R104.reuse, R208, R244 ;  /* 0x000000d0682c723c */ /* 0x042fe200000810f4 */
[----:B------:R-:W-:Y:S01]  /*98840*/  STL [R1+0x41bc], R206 ;  /* 0x0041bcce01007387 */ /* 0x000fe20000100800 */
[----:B------:R-:W3:Y:S11]  /*98850*/  LDL.LU R236, [R1+0x280] ;  /* 0x0002800001ec7983 */ /* 0x000ef60000300800 */
[----:B------:R-:W-:Y:S10]  /*98860*/  @!UPT UIADD3 URZ, URZ, URZ, URZ ;  /* 0x0000003f3f3ff290 */ /* 0x000ff4000fffe03f */
[----:B------:R-:W-:Y:S01]  /*98870*/  STL.64 [R1+0xaa0], R44 ;  /* 0x000aa02c01007387 */ /* 0x000fe20000100a00 */
[----:B------:R2:W-:Y:S02]  /*98880*/  STL.64 [R1+0xaa8], R46 ;  /* 0x000aa82e01007387 */ /* 0x0005e40000100a00 */
[----:B------:R-:W3:Y:S02]  /*98890*/  LDL.LU R237, [R1+0x284] ;  /* 0x0002840001ed7983 */ /* 0x000ee40000300800 */
[----:B------:R-:W3:Y:S01]  /*988a0*/  LDL.LU R238, [R1+0x288] ;  /* 0x0002880001ee7983 */ /* 0x000ee20000300800 */
[----:B------:R-:W3:Y:S01]  /*988b0*/  LDL.LU R239, [R1+0x28c] ;  /* 0x00028c0001ef7983 */ /* 0x000ee20000300800 */
[----:B------:R-:W4:Y:S02]  /*988c0*/  LDL.LU R108, [R1+0x230] ;  /* 0x00023000016c7983 */ /* 0x000f240000300800 */
[----:B------:R-:W4:Y:S02]  /*988d0*/  LDL.LU R109, [R1+0x234] ;  /* 0x00023400016d7983 */ /* 0x000f240000300800 */
[----:B------:R-:W4:Y:S01]  /*988e0*/  LDL.LU R110, [R1+0x238] ;  /* 0x00023800016e7983 */ /* 0x000f220000300800 */
[----:B------:R-:W4:Y:S01]  /*988f0*/  LDL.LU R111, [R1+0x23c] ;  /* 0x00023c00016f7983 */ /* 0x000f220000300800 */
        /* <DEDUP_REMOVED lines=16> */
[----:B--2---:R-:W-:Y:S03]  /*98a00*/  HMMA.1688.F32.TF32 R44, R104, R204, R248 ;  /* 0x000000cc682c723c */ /* 0x004fe600000810f8 */
        /* <DEDUP_REMOVED lines=11> */
[----:B------:R-:W-:Y:S01]  /*98ac0*/  IMAD.MOV.U32 R247, RZ, RZ, R0 ;  /* 0x000000fffff77224 */ /* 0x000fe200078e0000 */
[----:B------:R-:W2:Y:S01]  /*98ad0*/  LDL.LU R120, [R1+0x200] ;  /* 0x0002000001787983 */ /* 0x000ea20000300800 */
[----:B------:R-:W2:Y:S02]  /*98ae0*/  LDL.LU R121, [R1+0x204] ;  /* 0x0002040001797983 */ /* 0x000ea40000300800 */
[----:B------:R-:W2:Y:S02]  /*98af0*/  LDL.LU R122, [R1+0x208] ;  /* 0x00020800017a7983 */ /* 0x000ea40000300800 */
[----:B------:R-:W2:Y:S01]  /*98b00*/  LDL.LU R123, [R1+0x20c] ;  /* 0x00020c00017b7983 */ /* 0x000ea20000300800 */
[----:B------:R-:W2:Y:S01]  /*98b10*/  LDL.LU R112, [R1+0x1e0] ;  /* 0x0001e00001707983 */ /* 0x000ea20000300800 */
[----:B------:R-:W2:Y:S02]  /*98b20*/  LDL.LU R113, [R1+0x1e4] ;  /* 0x0001e40001717983 */ /* 0x000ea40000300800 */
[----:B------:R-:W2:Y:S02]  /*98b30*/  LDL.LU R114, [R1+0x1e8] ;  /* 0x0001e80001727983 */ /* 0x000ea40000300800 */
[----:B------:R-:W2:Y:S02]  /*98b40*/  LDL.LU R115, [R1+0x1ec] ;  /* 0x0001ec0001737983 */ /* 0x000ea40000300800 */
[----:B------:R-:W-:-:S02]  /*98b50*/  IMAD.MOV.U32 R207, RZ, RZ, R44 ;  /* 0x000000ffffcf7224 */ /* 0x000fc400078e002c */
[----:B------:R-:W-:Y:S02]  /*98b60*/  IMAD.MOV.U32 R210, RZ, RZ, R45 ;  /* 0x000000ffffd27224 */ /* 0x000fe400078e002d */
[----:B------:R-:W-:Y:S02]  /*98b70*/  IMAD.MOV.U32 R211, RZ, RZ, R46 ;  /* 0x000000ffffd37224 */ /* 0x000fe400078e002e */
[----:B------:R-:W-:Y:S02]  /*98b80*/  IMAD.MOV.U32 R178, RZ, RZ, R47 ;  /* 0x000000ffffb27224 */ /* 0x000fe400078e002f */
[C---:B---3--:R-:W-:Y:S01]  /*98b90*/  HMMA.1688.F32.TF32 R44, R104.reuse, R200, R236 ;  /* 0x000000c8682c723c */ /* 0x048fe200000810ec */
[----:B------:R-:W3:Y:S01]  /*98ba0*/  LDL.LU R236, [R1+0x1d0] ;  /* 0x0001d00001ec7983 */ /* 0x000ee20000300800 */
[----:B------:R-:W3:Y:S02]  /*98bb0*/  LDL.LU R237, [R1+0x1d4] ;  /* 0x0001d40001ed7983 */ /* 0x000ee40000300800 */
[----:B------:R-:W3:Y:S02]  /*98bc0*/  LDL.LU R238, [R1+0x1d8] ;  /* 0x0001d80001ee7983 */ /* 0x000ee40000300800 */
[----:B------:R-:W3:Y:S02]  /*98bd0*/  LDL.LU R239, [R1+0x1dc] ;  /* 0x0001dc0001ef7983 */ /* 0x000ee40000300800 */
[C---:B----4-:R-:W-:Y:S11]  /*98be0*/  HMMA.1688.F32.TF32 R48, R104.reuse, R196, R128 ;  /* 0x000000c46830723c */ /* 0x050ff60000081080 */
[----:B------:R-:W-:Y:S05]  /*98bf0*/  @!UPT UIADD3 URZ, URZ, URZ, URZ ;  /* 0x0000003f3f3ff290 */ /* 0x000fea000fffe03f */
[----:B------:R-:W-:Y:S01]  /*98c00*/  MOV R179, R44 ;  /* 0x0000002c00b37202 */ /* 0x000fe20000000f00 */
[----:B------:R-:W-:Y:S02]  /*98c10*/  IMAD.MOV.U32 R174, RZ, RZ, R45 ;  /* 0x000000ffffae7224 */ /* 0x000fe400078e002d */
[----:B------:R-:W-:Y:S02]  /*98c20*/  IMAD.MOV.U32 R175, RZ, RZ, R46 ;  /* 0x000000ffffaf7224 */ /* 0x000fe400078e002e */
[----:B------:R-:W-:Y:S02]  /*98c30*/  IMAD.MOV.U32 R0, RZ, RZ, R47 ;  /* 0x000000ffff007224 */ /* 0x000fe400078e002f */
[C---:B------:R-:W-:Y:S08]  /*98c40*/  HMMA.1688.F32.TF32 R44, R104.reuse, R192, R124 ;  /* 0x000000c0682c723c */ /* 0x040ff0000008107c */
[C---:B------:R-:W-:Y:S01]  /*98c50*/  HMMA.1688.F32.TF32 R52, R104.reuse, R188, R156 ;  /* 0x000000bc6834723c */ /* 0x040fe2000008109c */
[----:B------:R-:W-:Y:S01]  /*98c60*/  STL.64 [R1+0xa70], R48 ;  /* 0x000a703001007387 */ /* 0x000fe20000100a00 */
[----:B------:R1:W-:Y:S06]  /*98c70*/  STL.64 [R1+0xa78], R50 ;  /* 0x000a783201007387 */ /* 0x0003ec0000100a00 */
[C---:B-1----:R-:W-:Y:S07]  /*98c80*/  HMMA.1688.F32.TF32 R48, R104.reuse, R184, R160 ;  /* 0x000000b86830723c */ /* 0x042fee00000810a0 */
[----:B------:R-:W-:Y:S01]  /*98c90*/  STL.64 [R1+0xa60], R44 ;  /* 0x000a602c01007387 */ /* 0x000fe20000100a00 */
[----:B------:R1:W-:Y:S02]  /*98ca0*/  STL.64 [R1+0xa68], R46 ;  /* 0x000a682e01007387 */ /* 0x0003e40000100a00 */
[C---:B-1----:R-:W-:Y:S05]  /*98cb0*/  HMMA.1688.F32.TF32 R44, R104.reuse, R28, R108 ;  /* 0x0000001c682c723c */ /* 0x042fea000008106c */
[----:B------:R-:W-:Y:S01]  /*98cc0*/  STL.64 [R1+0xa50], R52 ;  /* 0x000a503401007387 */ /* 0x000fe20000100a00 */
[----:B------:R-:W-:Y:S02]  /*98cd0*/  STL.64 [R1+0xa58], R54 ;  /* 0x000a583601007387 */ /* 0x000fe40000100a00 */
[----:B------:R-:W4:Y:S05]  /*98ce0*/  LDL.LU R108, [R1+0x1c0] ;  /* 0x0001c000016c7983 */ /* 0x000f2a0000300800 */
[----:B------:R-:W-:Y:S01]  /*98cf0*/  STL.64 [R1+0xa40], R48 ;  /* 0x000a403001007387 */ /* 0x000fe20000100a00 */
[----:B------:R2:W-:Y:S09]  /*98d00*/  STL.64 [R1+0xa48], R50 ;  /* 0x000a483201007387 */ /* 0x0005f20000100a00 */
[----:B------:R-:W-:Y:S01]  /*98d10*/  STL.64 [R1+0xa30], R44 ;  /* 0x000a302c01007387 */ /* 0x000fe20000100a00 */
[----:B------:R1:W-:Y:S02]  /*98d20*/  STL.64 [R1+0xa38], R46 ;  /* 0x000a382e01007387 */ /* 0x0003e40000100a00 */
[----:B------:R-:W4:Y:S02]  /*98d30*/  LDL.LU R109, [R1+0x1c4] ;  /* 0x0001c400016d7983 */ /* 0x000f240000300800 */
[----:B------:R-:W4:Y:S01]  /*98d40*/  LDL.LU R110, [R1+0x1c8] ;  /* 0x0001c800016e7983 */ /* 0x000f220000300800 */
[----:B------:R-:W4:Y:S01]  /*98d50*/  LDL.LU R111, [R1+0x1cc] ;  /* 0x0001cc00016f7983 */ /* 0x000f220000300800 */
[C---:B--2---:R-:W-:Y:S08]  /*98d60*/  HMMA.1688.F32.TF32 R48, R104.reuse, R4, R244 ;  /* 0x000000046830723c */ /* 0x044ff000000810f4 */
[----:B-1----:R-:W-:Y:S11]  /*98d70*/  HMMA.1688.F32.TF32 R44, R104, R8, R248 ;  /* 0x00000008682c723c */ /* 0x002ff600000810f8 */
[----:B------:R-:W-:Y:S04]  /*98d80*/  @!UPT UIADD3 URZ, URZ, URZ, URZ ;  /* 0x0000003f3f3ff290 */ /* 0x000fe8000fffe03f */
[----:B------:R-:W-:Y:S01]  /*98d90*/  STL.64 [R1+0xa20], R48 ;  /* 0x000a203001007387 */ /* 0x000fe20000100a00 */
[----:B------:R1:W-:Y:S07]  /*98da0*/  STL.64 [R1+0xa28], R50 ;  /* 0x000a283201007387 */ /* 0x0003ee0000100a00 */
[----:B------:R2:W-:Y:S01]  /*98db0*/  STL.64 [R1+0xa00], R44 ;  /* 0x000a002c01007387 */ /* 0x0005e20000100a00 */
[----:B------:R-:W4:Y:S02]  /*98dc0*/  LDL.LU R244, [R1+0x1b0] ;  /* 0x0001b00001f47983 */ /* 0x000f240000300800 */
[----:B------:R-:W4:Y:S02]  /*98dd0*/  LDL.LU R245, [R1+0x1b4] ;  /* 0x0001b40001f57983 */ /* 0x000f240000300800 */
[----:B------:R-:W4:Y:S01]  /*98de0*/  LDL.LU R246, [R1+0x1b8] ;  /* 0x0001b80001f67983 */ /* 0x000f220000300800 */
[----:B------:R-:W4:Y:S01]  /*98df0*/  LDL.LU R247, [R1+0x1bc] ;  /* 0x0001bc0001f77983 */ /* 0x000f220000300800 */
[----:B------:R-:W-:-:S02]  /*98e00*/  IMAD.MOV.U32 R26, RZ, RZ, R46 ;  /* 0x000000ffff1a7224 */ /* 0x000fc400078e002e */
[----:B------:R-:W-:Y:S01]  /*98e10*/  IMAD.MOV.U32 R27, RZ, RZ, R47 ;  /* 0x000000ffff1b7224 */ /* 0x000fe200078e002f */
[C---:B-1----:R-:W-:Y:S08]  /*98e20*/  HMMA.1688.F32.TF32 R48, R104.reuse, R12, R120 ;  /* 0x0000000c6830723c */ /* 0x042ff00000081078 */
[C---:B--2---:R-:W-:Y:S01]  /*98e30*/  HMMA.1688.F32.TF32 R44, R104.reuse, R16, R116 ;  /* 0x00000010682c723c */ /* 0x044fe20000081074 */
[----:B------:R-:W3:Y:S01]  /*98e40*/  LDL.LU R248, [R1+0x1a0] ;  /* 0x0001a00001f87983 */ /* 0x000ee20000300800 */
[----:B------:R-:W3:Y:S02]  /*98e50*/  LDL.LU R249, [R1+0x1a4] ;  /* 0x0001a40001f97983 */ /* 0x000ee40000300800 */
[----:B------:R-:W3:Y:S02]  /*98e60*/  LDL.LU R250, [R1+0x1a8] ;  /* 0x0001a80001fa7983 */ /* 0x000ee40000300800 */
[----:B------:R-:W3:Y:S01]  /*98e70*/  LDL.LU R251, [R1+0x1ac] ;  /* 0x0001ac0001fb7983 */ /* 0x000ee20000300800 */
[----:B------:R1:W-:Y:S01]  /*98e80*/  STL [R1+0x4164], R27 ;  /* 0x0041641b01007387 */ /* 0x0003e20000100800 */
[----:B------:R1:W-:Y:S07]  /*98e90*/  STL [R1+0x4160], R26 ;  /* 0x0041601a01007387 */ /* 0x0003ee0000100800 */
[----:B------:R-:W-:Y:S01]  /*98ea0*/  STL.64 [R1+0x9f0], R48 ;  /* 0x0009f03001007387 */ /* 0x000fe20000100a00 */
[----:B------:R1:W-:Y:S08]  /*98eb0*/  STL.64 [R1+0x9f8], R50 ;  /* 0x0009f83201007387 */ /* 0x0003f00000100a00 */
[----:B-1----:R-:W-:Y:S01]  /*98ec0*/  MOV R27, R46 ;  /* 0x0000002e001b7202 */ /* 0x002fe20000000f00 */
[----:B------:R3:W-:Y:S02]  /*98ed0*/  STL.64 [R1+0x9d0], R44 ;  /* 0x0009d02c01007387 */ /* 0x0007e40000100a00 */
[----:B------:R-:W-:Y:S01]  /*98ee0*/  IMAD.MOV.U32 R26, RZ, RZ, R47 ;  /* 0x000000ffff1a7224 */ /* 0x000fe200078e002f */
[C---:B------:R-:W-:Y:S04]  /*98ef0*/  HMMA.1688.F32.TF32 R48, R104.reuse, R20, R112 ;  /* 0x000000146830723c */ /* 0x040fe80000081070 */
[----:B------:R-:W-:Y:S01]  /*98f00*/  STL [R1+0x416c], R26 ;  /* 0x00416c1a01007387 */ /* 0x000fe20000100800 */
[----:B------:R-:W-:Y:S11]  /*98f10*/  STL [R1+0x4168], R27 ;  /* 0x0041681b01007387 */ /* 0x000ff60000100800 */
[----:B------:R-:W-:Y:S07]  /*98f20*/  @!UPT UIADD3 URZ, URZ, URZ, URZ ;  /* 0x0000003f3f3ff290 */ /* 0x000fee000fffe03f */
[----:B------:R-:W-:Y:S01]  /*98f30*/  STL.64 [R1+0x9b0], R48 ;  /* 0x0009b03001007387 */ /* 0x000fe20000100a00 */
[----:B------:R-:W-:Y:S01]  /*98f40*/  STL.64 [R1+0x9b8], R50 ;  /* 0x0009b83201007387 */ /* 0x000fe20000100a00 */
[----:B---3--:R-:W-:Y:S11]  /*98f50*/  HMMA.1688.F32.TF32 R44, R104, R24, R236 ;  /* 0x00000018682c723c */ /* 0x008ff600000810ec */
[----:B------:R-:W-:Y:S11]  /*98f60*/  @!UPT UIADD3 URZ, URZ, URZ, URZ ;  /* 0x0000003f3f3ff290 */ /* 0x000ff6000fffe03f */
[----:B------:R-:W-:Y:S02]  /*98f70*/  @!UPT UIADD3 URZ, URZ, URZ, URZ ;  /* 0x0000003f3f3ff290 */ /* 0x000fe4000fffe03f */
[----:B------:R-:W-:Y:S02]  /*98f80*/  IMAD.MOV.U32 R22, RZ, RZ, R44 ;  /* 0x000000ffff167224 */ /* 0x000fe400078e002c */
[----:B------:R-:W-:Y:S02]  /*98f90*/  IMAD.MOV.U32 R23, RZ, RZ, R45 ;  /* 0x000000ffff177224 */ /* 0x000fe400078e002d */
[----:B------:R-:W-:Y:S02]  /*98fa0*/  IMAD.MOV.U32 R18, RZ, RZ, R46 ;  /* 0x000000ffff127224 */ /* 0x000fe400078e002e */
[----:B------:R-:W-:-:S05]  /*98fb0*/  IMAD.MOV.U32 R19, RZ, RZ, R47 ;  /* 0x000000ffff137224 */ /* 0x000fca00078e002f */
[----:B------:R-:W-:Y:S01]  /*98fc0*/  STL [R1+0x417c], R19 ;  /* 0x00417c1301007387 */ /* 0x000fe20000100800 */
[----:B------:R-:W-:Y:S02]  /*98fd0*/  STL [R1+0x4178], R18 ;  /* 0x0041781201007387 */ /* 0x000fe40000100800 */
[----:B------:R1:W-:Y:S02]  /*98fe0*/  STL [R1+0x4174], R23 ;  /* 0x0041741701007387 */ /* 0x0003e40000100800 */
[----:B------:R3:W-:Y:S01]  /*98ff0*/  STL [R1+0x4170], R22 ;  /* 0x0041701601007387 */ /* 0x0007e20000100800 */
[----:B------:R-:W2:Y:S01]  /*99000*/  LDL R206, [R1+0xb30] ;  /* 0x000b300001ce7983 */ /* 0x000ea20000100800 */
[C---:B----4-:R-:W-:Y:S11]  /*99010*/  HMMA.1688.F32.TF32 R44, R96.reuse, R172, R108 ;  /* 0x000000ac602c723c */ /* 0x050ff6000008106c */
[----:B------:R-:W-:Y:S11]  /*99020*/  @!UPT UIADD3 URZ, URZ, URZ, URZ ;  /* 0x0000003f3f3ff290 */ /* 0x000ff6000fffe03f */
[----:B------:R-:W-:Y:S02]  /*99030*/  @!UPT UIADD3 URZ, URZ, URZ, URZ ;  /* 0x0000003f3f3ff290 */ /* 0x000fe4000fffe03f */
[----:B------:R-:W-:Y:S01]  /*99040*/  IMAD.MOV.U32 R15, RZ, RZ, R45 ;  /* 0x000000ffff0f7224 */ /* 0x000fe200078e002d */
[----:B------:R-:W-:Y:S01]  /*99050*/  MOV R14, R44 ;  /* 0x0000002c000e7202 */ /* 0x000fe20000000f00 */
[----:B------:R-:W-:Y:S02]  /*99060*/  IMAD.MOV.U32 R10, RZ, RZ, R46 ;  /* 0x000000ffff0a7224 */ /* 0x000fe400078e002e */
[----:B------:R-:W-:Y:S01]  /*99070*/  IMAD.MOV.U32 R11, RZ, RZ, R47 ;  /* 0x000000ffff0b7224 */ /* 0x000fe200078e002f */
[----:B------:R4:W-:Y:S01]  /*99080*/  STL [R1+0x4184], R15 ;  /* 0x0041840f01007387 */ /* 0x0009e20000100800 */
[----:B------:R1:W-:Y:S01]  /*99090*/  STL [R1+0x4180], R14 ;  /* 0x0041800e01007387 */ /* 0x0003e20000100800 */
[----:B------:R-:W-:Y:S02]  /*990a0*/  HMMA.1688.F32.TF32 R44, R96, R176, R244 ;  /* 0x000000b0602c723c */ /* 0x000fe400000810f4 */
        /* <DEDUP_REMOVED lines=40> */
[----:B-1----:R-:W-:-:S02]  /*99330*/  IMAD.MOV.U32 R23, RZ, RZ, R44 ;  /* 0x000000ffff177224 */ /* 0x002fc400078e002c */
[----:B---3--:R-:W-:Y:S01]  /*99340*/  IMAD.MOV.U32 R22, RZ, RZ, R45 ;  /* 0x000000ffff167224 */ /* 0x008fe200078e002d */
[----:B------:R-:W-:Y:S01]  /*99350*/  MOV R26, R46 ;  /* 0x0000002e001a7202 */ /* 0x000fe20000000f00 */
[----:B------:R-:W-:Y:S02]  /*99360*/  IMAD.MOV.U32 R27, RZ, RZ, R47 ;  /* 0x000000ffff1b7224 */ /* 0x000fe400078e002f */
[----:B------:R-:W-:Y:S07]  /*99370*/  HMMA.1688.F32.TF32 R44, R96, R208, R248 ;  /* 0x000000d0602c723c */ /* 0x000fee00000810f8 */
[----:B------:R-:W-:-:S02]  /*99380*/  IMAD.MOV.U32 R250, RZ, RZ, R37 ;  /* 0x000000fffffa7224 */ /* 0x000fc400078e0025 */
[----:B------:R-:W-:Y:S11]  /*99390*/  IMAD.MOV.U32 R251, RZ, RZ, R36 ;  /* 0x000000fffffb7224 */ /* 0x000ff600078e0024 */
[----:B------:R-:W-:Y:S04]  /*993a0*/  @!UPT UIADD3 URZ, URZ, URZ, URZ ;  /* 0x0000003f3f3ff290 */ /* 0x000fe8000fffe03f */
[----:B----4-:R-:W-:Y:S02]  /*993b0*/  IMAD.MOV.U32 R15, RZ, RZ, R44 ;  /* 0x000000ffff0f7224 */ /* 0x010fe400078e002c */
[----:B------:R-:W-:Y:S02]  /*993c0*/  IMAD.MOV.U32 R14, RZ, RZ, R45 ;  /* 0x000000ffff0e7224 */ /* 0x000fe400078e002d */
[----:B------:R-:W-:Y:S02]  /*993d0*/  IMAD.MOV.U32 R19, RZ, RZ, R46 ;  /* 0x000000ffff137224 */ /* 0x000fe400078e002e */
[----:B------:R-:W-:Y:S01]  /*993e0*/  IMAD.MOV.U32 R18, RZ, RZ, R47 ;  /* 0x000000ffff127224 */ /* 0x000fe200078e002f */
[----:B------:R-:W-:Y:S01]  /*993f0*/  MOV R248, R41 ;  /* 0x0000002900f87202 */ /* 0x000fe20000000f00 */
[----:B------:R-:W-:Y:S01]  /*99400*/  IMAD.MOV.U32 R249, RZ, RZ, R40 ;  /* 0x000000fffff97224 */ /* 0x000fe200078e0028 */
[----:B------:R-:W-:Y:S04]  /*99410*/  LDS R41, [R3+0x90080] ;  /* 0x0900800003297984 */ /* 0x000fe80000000800 */
[----:B------:R-:W1:Y:S01]  /*99420*/  LDS R40, [R252+0x90080] ;  /* 0x09008000fc287984 */ /* 0x000e620000000800 */
[C---:B--2---:R-:W-:Y:S11]  /*99430*/  HMMA.1688.F32.TF32 R36, R96.reuse, R204, R128 ;  /* 0x000000cc6024723c */ /* 0x044ff60000081080 */
[----:B------:R-:W-:Y:S11]  /*99440*/  @!UPT UIADD3 URZ, URZ, URZ, URZ ;  /* 0x0000003f3f3ff290 */ /* 0x000ff6000fffe03f */
[----:B------:R-:W-:Y:S02]  /*99450*/  @!UPT UIADD3 URZ, URZ, URZ, URZ ;  /* 0x0000003f3f3ff290 */ /* 0x000fe4000fffe03f */
[----:B------:R-:W-:Y:S02]  /*99460*/  IMAD.MOV.U32 R6, RZ, RZ, R36 ;  /* 0x000000ffff067224 */ /* 0x000fe400078e0024 */
[----:B------:R-:W-:Y:S01]  /*99470*/  IMAD.MOV.U32 R186, RZ, RZ, R37 ;  /* 0x000000ffffba7224 */ /* 0x000fe200078e0025 */
[----:B------:R-:W-:Y:S01]  /*99480*/  MOV R190, R38 ;  /* 0x0000002600be7202 */ /* 0x000fe20000000f00 */
        /* <DEDUP_REMOVED lines=8> */
[C---:B------:R-:W-:Y:S08]  /*99510*/  HMMA.1688.F32.TF32 R36, R96.reuse, R196, R156 ;  /* 0x000000c46024723c */ /* 0x040ff0000008109c */
[C---:B------:R-:W-:Y:S08]  /*99520*/  HMMA.1688.F32.TF32 R48, R96.reuse, R188, R120 ;  /* 0x000000bc6030723c */ /* 0x040ff00000081078 */
[----:B------:R-:W-:Y:S08]  /*99530*/  HMMA.1688.F32.TF32 R44, R96, R184, R116 ;  /* 0x000000b8602c723c */ /* 0x000ff00000081074 */
[----:B------:R-:W-:Y:S01]  /*99540*/  MOV R187, R36 ;  /* 0x0000002400bb7202 */ /* 0x000fe20000000f00 */
[----:B------:R-:W-:-:S02]  /*99550*/  IMAD.MOV.U32 R7, RZ, RZ, R37 ;  /* 0x000000ffff077224 */ /* 0x000fc400078e0025 */
[----:B------:R-:W-:Y:S02]  /*99560*/  IMAD.MOV.U32 R30, RZ, RZ, R38 ;  /* 0x000000ffff1e7224 */ /* 0x000fe400078e0026 */
[----:B------:R-:W-:Y:S02]  /*99570*/  IMAD.MOV.U32 R31, RZ, RZ, R39 ;  /* 0x000000ffff1f7224 */ /* 0x000fe400078e0027 */
[C---:B------:R-:W-:Y:S11]  /*99580*/  HMMA.1688.F32.TF32 R36, R96.reuse, R192, R160 ;  /* 0x000000c06024723c */ /* 0x040ff600000810a0 */
[----:B------:R-:W-:Y:S11]  /*99590*/  @!UPT UIADD3 URZ, URZ, URZ, URZ ;  /* 0x0000003f3f3ff290 */ /* 0x000ff6000fffe03f */
[----:B------:R-:W-:Y:S01]  /*995a0*/  @!UPT UIADD3 URZ, URZ, URZ, URZ ;  /* 0x0000003f3f3ff290 */ /* 0x000fe2000fffe03f */
[----:B------:R-:W-:Y:S01]  /*995b0*/  STL.64 [R1+0x8e0], R36 ;  /* 0x0008e02401007387 */ /* 0x000fe20000100a00 */
[----:B------:R-:W-:Y:S02]  /*995c0*/  STL.64 [R1+0x8e8], R38 ;  /* 0x0008e82601007387 */ /* 0x000fe40000100a00 */
[----:B------:R-:W-:Y:S02]  /*995d0*/  STL.64 [R1+0x720], R48 ;  /* 0x0007203001007387 */ /* 0x000fe40000100a00 */
[----:B------:R2:W-:Y:S01]  /*995e0*/  STL.64 [R1+0x728], R50 ;  /* 0x0007283201007387 */ /* 0x0005e20000100a00 */
[----:B------:R-:W-:Y:S01]  /*995f0*/  STL.64 [R1+0x190], R44 ;  /* 0x0001902c01007387 */ /* 0x000fe20000100a00 */
[----:B------:R3:W-:Y:S01]  /*99600*/  STL.64 [R1+0x198], R46 ;  /* 0x0001982e01007387 */ /* 0x0007e20000100a00 */
[C---:B------:R-:W-:Y:S02]  /*99610*/  HMMA.1688.F32.TF32 R52, R96.reuse, R8, R108 ;  /* 0x000000086034723c */ /* 0x040fe4000008106c */
[----:B------:R-:W-:Y:S04]  /*99620*/  LDS R36, [R206+0x90080] ;  /* 0x09008000ce247984 */ /* 0x000fe80000000800 */
[----:B------:R-:W-:Y:S04]  /*99630*/  LDS R38, [R206+0x91080] ;  /* 0x09108000ce267984 */ /* 0x000fe80000000800 */
[----:B------:R-:W-:Y:S04]  /*99640*/  LDS R37, [R61+0x90080] ;  /* 0x090080003d257984 */ /* 0x000fe80000000800 */
[----:B------:R-:W4:Y:S01]  /*99650*/  LDS R39, [R61+0x91080] ;  /* 0x091080003d277984 */ /* 0x000f220000000800 */
[C---:B--2---:R-:W-:Y:S08]  /*99660*/  HMMA.1688.F32.TF32 R48, R96.reuse, R28, R112 ;  /* 0x0000001c6030723c */ /* 0x044ff00000081070 */
[C---:B---3--:R-:W-:Y:S11]  /*99670*/  HMMA.1688.F32.TF32 R44, R96.reuse, R4, R236 ;  /* 0x00000004602c723c */ /* 0x048ff600000810ec */
[----:B------:R-:W-:Y:S04]  /*99680*/  @!UPT UIADD3 URZ, URZ, URZ, URZ ;  /* 0x0000003f3f3ff290 */ /* 0x000fe8000fffe03f */
[----:B------:R-:W-:Y:S01]  /*99690*/  STL.64 [R1+0x180], R48 ;  /* 0x0001803001007387 */ /* 0x000fe20000100a00 */
[----:B------:R2:W-:Y:S07]  /*996a0*/  STL.64 [R1+0x188], R50 ;  /* 0x0001883201007387 */ /* 0x0005ee0000100a00 */
[----:B------:R-:W-:Y:S02]  /*996b0*/  STL.64 [R1+0x170], R44 ;  /* 0x0001702c01007387 */ /* 0x000fe40000100a00 */
[----:B------:R3:W-:Y:S01]  /*996c0*/  STL.64 [R1+0x178], R46 ;  /* 0x0001782e01007387 */ /* 0x0007e20000100a00 */
[C---:B--2---:R-:W-:Y:S08]  /*996d0*/  HMMA.1688.F32.TF32 R48, R96.reuse, R12, R244 ;  /* 0x0000000c6030723c */ /* 0x044ff000000810f4 */
[----:B---3--:R-:W-:Y:S01]  /*996e0*/  HMMA.1688.F32.TF32 R44, R96, R16, R248 ;  /* 0x00000010602c723c */ /* 0x008fe200000810f8 */
[----:B------:R-:W-:Y:S01]  /*996f0*/  STL.64 [R1+0x160], R52 ;  /* 0x0001603401007387 */ /* 0x000fe20000100a00 */
[----:B------:R-:W-:Y:S02]  /*99700*/  STL.64 [R1+0x168], R54 ;  /* 0x0001683601007387 */ /* 0x000fe40000100a00 */
[----:B------:R-:W4:Y:S11]  /*99710*/  LDL.LU R248, [R1+0x540] ;  /* 0x0005400001f87983 */ /* 0x000f360000300800 */
[----:B------:R-:W-:Y:S01]  /*99720*/  STL.64 [R1+0x150], R48 ;  /* 0x0001503001007387 */ /* 0x000fe20000100a00 */
[----:B------:R-:W-:Y:S07]  /*99730*/  STL.64 [R1+0x158], R50 ;  /* 0x0001583201007387 */ /* 0x000fee0000100a00 */
[----:B------:R-:W-:Y:S02]  /*99740*/  STL.64 [R1+0x140], R44 ;  /* 0x0001402c01007387 */ /* 0x000fe40000100a00 */
[----:B------:R2:W-:Y:S01]  /*99750*/  STL.64 [R1+0x148], R46 ;  /* 0x0001482e01007387 */ /* 0x0005e20000100a00 */
[----:B------:R-:W4:Y:S01]  /*99760*/  LDL.LU R249, [R1+0x544] ;  /* 0x0005440001f97983 */ /* 0x000f220000300800 */
[----:B------:R-:W4:Y:S02]  /*99770*/  LDL.LU R250, [R1+0x548] ;  /* 0x0005480001fa7983 */ /* 0x000f240000300800 */
[----:B------:R-:W4:Y:S02]  /*99780*/  LDL.LU R251, [R1+0x54c] ;  /* 0x00054c0001fb7983 */ /* 0x000f240000300800 */
[----:B------:R-:W3:Y:S01]  /*99790*/  LDL.LU R236, [R1+0x530] ;  /* 0x0005300001ec7983 */ /* 0x000ee20000300800 */
[----:B------:R-:W3:Y:S01]  /*997a0*/  LDL.LU R237, [R1+0x534] ;  /* 0x0005340001ed7983 */ /* 0x000ee20000300800 */
[----:B------:R-:W3:Y:S02]  /*997b0*/  LDL.LU R238, [R1+0x538] ;  /* 0x0005380001ee7983 */ /* 0x000ee40000300800 */
[----:B------:R-:W3:Y:S02]  /*997c0*/  LDL.LU R239, [R1+0x53c] ;  /* 0x00053c0001ef7983 */ /* 0x000ee40000300800 */
        /* <DEDUP_REMOVED lines=48> */
[----:B------:R-:W3:Y:S01]  /*99ad0*/  LDL.LU R168, [R1+0x14d0] ;  /* 0x0014d00001a87983 */ /* 0x000ee20000300800 */
[----:B------:R-:W3:Y:S01]  /*99ae0*/  LDL.LU R169, [R1+0x14d4] ;  /* 0x0014d40001a97983 */ /* 0x000ee20000300800 */
[----:B------:R-:W3:Y:S02]  /*99af0*/  LDL.LU R170, [R1+0x14d8] ;  /* 0x0014d80001aa7983 */ /* 0x000ee40000300800 */
[----:B------:R-:W3:Y:S02]  /*99b00*/  LDL.LU R171, [R1+0x14dc] ;  /* 0x0014dc0001ab7983 */ /* 0x000ee40000300800 */
[----:B------:R-:W4:Y:S01]  /*99b10*/  LDL.LU R152, [R1+0x14b0] ;  /* 0x0014b00001987983 */ /* 0x000f220000300800 */
[----:B------:R-:W4:Y:S01]  /*99b20*/  LDL.LU R153, [R1+0x14b4] ;  /* 0x0014b40001997983 */ /* 0x000f220000300800 */
[----:B------:R-:W4:Y:S02]  /*99b30*/  LDL.LU R154, [R1+0x14b8] ;  /* 0x0014b800019a7983 */ /* 0x000f240000300800 */
[----:B------:R-:W4:Y:S02]  /*99b40*/  LDL.LU R155, [R1+0x14bc] ;  /* 0x0014bc00019b7983 */ /* 0x000f240000300800 */
[----:B------:R-:W1:Y:S01]  /*99b50*/  LDL.LU R228, [R1+0x14c0] ;  /* 0x0014c00001e47983 */ /* 0x000e620000300800 */
[----:B------:R-:W1:Y:S01]  /*99b60*/  LDL.LU R229, [R1+0x14c4] ;  /* 0x0014c40001e57983 */ /* 0x000e620000300800 */
[----:B------:R-:W1:Y:S02]  /*99b70*/  LDL.LU R230, [R1+0x14c8] ;  /* 0x0014c80001e67983 */ /* 0x000e640000300800 */
[----:B------:R-:W1:Y:S02]  /*99b80*/  LDL.LU R231, [R1+0x14cc] ;  /* 0x0014cc0001e77983 */ /* 0x000e640000300800 */
        /* <DEDUP_REMOVED lines=22> */
[----:B------:R-:W-:-:S02]  /*99cf0*/  IMAD.MOV.U32 R246, RZ, RZ, R33 ;  /* 0x000000fffff67224 */ /* 0x000fc400078e0021 */
[----:B------:R-:W-:Y:S02]  /*99d00*/  IMAD.MOV.U32 R247, RZ, RZ, R32 ;  /* 0x000000fffff77224 */ /* 0x000fe400078e0020 */
[----:B------:R-:W-:Y:S01]  /*99d10*/  LDS R33, [R3+0x90100] ;  /* 0x0901000003217984 */ /* 0x000fe20000000800 */
[----:B------:R-:W1:Y:S01]  /*99d20*/  LDS R32, [R252+0x90100] ;  /* 0x09010000fc207984 */ /* 0x000e620000000800 */
[C---:B--2---:R-:W-:Y:S08]  /*99d30*/  HMMA.1688.F32.TF32 R44, R96.reuse, R24, R164 ;  /* 0x00000018602c723c */ /* 0x044ff000000810a4 */
[----:B---3--:R-:W-:Y:S11]  /*99d40*/  HMMA.1688.F32.TF32 R48, R96, R20, R168 ;  /* 0x000000146030723c */ /* 0x008ff600000810a8 */
[----:B------:R-:W-:Y:S11]  /*99d50*/  @!UPT UIADD3 URZ, URZ, URZ, URZ ;  /* 0x0000003f3f3ff290 */ /* 0x000ff6000fffe03f */
[----:B------:R-:W-:Y:S01]  /*99d60*/  @!UPT UIADD3 URZ, URZ, URZ, URZ ;  /* 0x0000003f3f3ff290 */ /* 0x000fe2000fffe03f */
[----:B------:R-:W-:Y:S01]  /*99d70*/  STL.64 [R1+0x130], R48 ;  /* 0x0001303001007387 */ /* 0x000fe20000100a00 */
[----:B------:R1:W-:Y:S02]  /*99d80*/  STL.64 [R1+0x138], R50 ;  /* 0x0001383201007387 */ /* 0x0003e40000100a00 */
[----:B------:R-:W-:Y:S02]  /*99d90*/  STL.64 [R1+0x120], R44 ;  /* 0x0001202c01007387 */ /* 0x000fe40000100a00 */
[----:B------:R4:W-:Y:S01]  /*99da0*/  STL.64 [R1+0x128], R46 ;  /* 0x0001282e01007387 */ /* 0x0009e20000100a00 */
[C---:B-1----:R-:W-:Y:S08]  /*99db0*/  HMMA.1688.F32.TF32 R48, R40.reuse, R172, R228 ;  /* 0x000000ac2830723c */ /* 0x042ff000000810e4 */
[C---:B----4-:R-:W-:Y:S08]  /*99dc0*/  HMMA.1688.F32.TF32 R44, R40.reuse, R176, R152 ;  /* 0x000000b0282c723c */ /* 0x050ff00000081098 */
[C---:B------:R-:W-:Y:S07]  /*99dd0*/  HMMA.1688.F32.TF32 R52, R40.reuse, R208, R240 ;  /* 0x000000d02834723c */ /* 0x040fee00000810f0 */
[----:B------:R-:W-:Y:S01]  /*99de0*/  STL.64 [R1+0x110], R48 ;  /* 0x0001103001007387 */ /* 0x000fe20000100a00 */
[----:B------:R1:W-:Y:S07]  /*99df0*/  STL.64 [R1+0x118], R50 ;  /* 0x0001183201007387 */ /* 0x0003ee0000100a00 */
[----:B------:R-:W-:Y:S02]  /*99e00*/  STL.64 [R1+0x100], R44 ;  /* 0x0001002c01007387 */ /* 0x000fe40000100a00 */
[----:B------:R2:W-:Y:S01]  /*99e10*/  STL.64 [R1+0x108], R46 ;  /* 0x0001082e01007387 */ /* 0x0005e20000100a00 */
[C---:B-1----:R-:W-:Y:S08]  /*99e20*/  HMMA.1688.F32.TF32 R48, R40.reuse, R204, R148 ;  /* 0x000000cc2830723c */ /* 0x042ff00000081094 */
[C---:B--2---:R-:W-:Y:S01]  /*99e30*/  HMMA.1688.F32.TF32 R44, R40.reuse, R200, R144 ;  /* 0x000000c8282c723c */ /* 0x044fe20000081090 */
        /* <DEDUP_REMOVED lines=26> */
[----:B--2---:R-:W-:Y:S01]  /*99fe0*/  HMMA.1688.F32.TF32 R44, R40, R16, R160 ;  /* 0x00000010282c723c */ /* 0x004fe200000810a0 */
[----:B------:R-:W-:Y:S01]  /*99ff0*/  STL.64 [R1+0x60], R52 ;  /* 0x0000603401007387 */ /* 0x000fe20000100a00 */
[----:B------:R1:W-:Y:S06]  /*9a000*/  STL.64 [R1+0x68], R54 ;  /* 0x0000683601007387 */ /* 0x0003ec0000100a00 */
[----:B------:R-:W-:Y:S08]  /*9a010*/  HMMA.1688.F32.TF32 R248, R36, R208, R248 ;  /* 0x000000d024f8723c */ /* 0x000ff000000810f8 */
[C---:B-1----:R-:W-:Y:S01]  /*9a020*/  HMMA.1688.F32.TF32 R52, R40.reuse, R20, R120 ;  /* 0x000000142834723c */ /* 0x042fe20000081078 */
[----:B------:R-:W-:Y:S01]  /*9a030*/  STL.64 [R1+0x50], R48 ;  /* 0x0000503001007387 */ /* 0x000fe20000100a00 */
[----:B------:R1:W-:Y:S05]  /*9a040*/  STL.64 [R1+0x58], R50 ;  /* 0x0000583201007387 */ /* 0x0003ea0000100a00 */
[----:B------:R-:W-:Y:S02]  /*9a050*/  STL.64 [R1+0x40], R44 ;  /* 0x0000402c01007387 */ /* 0x000fe40000100a00 */
[----:B------:R2:W-:Y:S01]  /*9a060*/  STL.64 [R1+0x48], R46 ;  /* 0x0000482e01007387 */ /* 0x0005e20000100a00 */
[----:B-1----:R-:W-:Y:S08]  /*9a070*/  HMMA.1688.F32.TF32 R48, R40, R24, R116 ;  /* 0x000000182830723c */ /* 0x002ff00000081074 */
[C---:B--2---:R-:W-:Y:S08]  /*9a080*/  HMMA.1688.F32.TF32 R44, R36.reuse, R172, R112 ;  /* 0x000000ac242c723c */ /* 0x044ff00000081070 */
[C---:B------:R-:W-:Y:S01]  /*9a090*/  HMMA.1688.F32.TF32 R40, R36.reuse, R176, R236 ;  /* 0x000000b02428723c */ /* 0x040fe200000810ec */
[----:B------:R-:W-:Y:S01]  /*9a0a0*/  STL.64 [R1+0x30], R52 ;  /* 0x0000303401007387 */ /* 0x000fe20000100a00 */
[----:B------:R-:W-:Y:S05]  /*9a0b0*/  STL.64 [R1+0x38], R54 ;  /* 0x0000383601007387 */ /* 0x000fea0000100a00 */
[----:B------:R-:W-:Y:S01]  /*9a0c0*/  STL.64 [R1+0x20], R48 ;  /* 0x0000203001007387 */ /* 0x000fe20000100a00 */
[----:B------:R-:W-:Y:S07]  /*9a0d0*/  STL.64 [R1+0x28], R50 ;  /* 0x0000283201007387 */ /* 0x000fee0000100a00 */
[----:B------:R-:W-:Y:S02]  /*9a0e0*/  STL.64 [R1+0x10], R44 ;  /* 0x0000102c01007387 */ /* 0x000fe40000100a00 */
[----:B------:R1:W-:Y:S01]  /*9a0f0*/  STL.64 [R1+0x18], R46 ;  /* 0x0000182e01007387 */ /* 0x0003e20000100a00 */
[----:B------:R-:W-:Y:S05]  /*9a100*/  STL [R1+0x40e4], R248 ;  /* 0x0040e4f801007387 */ /* 0x000fea0000100800 */
[----:B------:R-:W-:Y:S02]  /*9a110*/  STL.64 [R1], R40 ;  /* 0x0000002801007387 */ /* 0x000fe40000100a00 */
[----:B------:R2:W-:Y:S01]  /*9a120*/  STL.64 [R1+0x8], R42 ;  /* 0x0000082a01007387 */ /* 0x0005e20000100a00 */
[C---:B-1----:R-:W-:Y:S08]  /*9a130*/  HMMA.1688.F32.TF32 R44, R36.reuse, R204, R108 ;  /* 0x000000cc242c723c */ /* 0x042ff0000008106c */
[C---:B--2---:R-:W-:Y:S01]  /*9a140*/  HMMA.1688.F32.TF32 R40, R36.reuse, R200, R244 ;  /* 0x000000c82428723c */ /* 0x044fe200000810f4 */
[----:B------:R-:W-:Y:S01]  /*9a150*/  STL [R1+0x40e0], R249 ;  /* 0x0040e0f901007387 */ /* 0x000fe20000100800 */
[----:B------:R-:W-:Y:S02]  /*9a160*/  STL [R1+0x40dc], R250 ;  /* 0x0040dcfa01007387 */ /* 0x000fe40000100800 */
[----:B------:R-:W-:Y:S02]  /*9a170*/  STL [R1+0x40d8], R251 ;  /* 0x0040d8fb01007387 */ /* 0x000fe40000100800 */
[----:B------:R-:W3:Y:S09]  /*9a180*/  LDL.LU R156, [R1+0x5c0] ;  /* 0x0005c000019c7983 */ /* 0x000ef20000300800 */
[----:B------:R-:W-:Y:S01]  /*9a190*/  STL.64 [R1+0x1e0], R44 ;  /* 0x0001e02c01007387 */ /* 0x000fe20000100a00 */
[----:B------:R-:W-:Y:S07]  /*9a1a0*/  STL.64 [R1+0x1e8], R46 ;  /* 0x0001e82e01007387 */ /* 0x000fee0000100a00 */
[----:B------:R-:W-:Y:S02]  /*9a1b0*/  STL.64 [R1+0x1d0], R40 ;  /* 0x0001d02801007387 */ /* 0x000fe40000100a00 */
[----:B------:R1:W-:Y:S01]  /*9a1c0*/  STL.64 [R1+0x1d8], R42 ;  /* 0x0001d82a01007387 */ /* 0x0003e20000100a00 */
[----:B------:R-:W3:Y:S01]  /*9a1d0*/  LDL.LU R157, [R1+0x5c4] ;  /* 0x0005c400019d7983 */ /* 0x000ee20000300800 */
[----:B------:R-:W3:Y:S02]  /*9a1e0*/  LDL.LU R158, [R1+0x5c8] ;  /* 0x0005c800019e7983 */ /* 0x000ee40000300800 */
[----:B------:R-:W3:Y:S02]  /*9a1f0*/  LDL.LU R159, [R1+0x5cc] ;  /* 0x0005cc00019f7983 */ /* 0x000ee40000300800 */
[----:B------:R-:W3:Y:S01]  /*9a200*/  LDL.LU R244, [R1+0x5a0] ;  /* 0x0005a00001f47983 */ /* 0x000ee20000300800 */
[----:B------:R-:W3:Y:S01]  /*9a210*/  LDL.LU R245, [R1+0x5a4] ;  /* 0x0005a40001f57983 */ /* 0x000ee20000300800 */
[----:B------:R-:W3:Y:S02]  /*9a220*/  LDL.LU R246, [R1+0x5a8] ;  /* 0x0005a80001f67983 */ /* 0x000ee40000300800 */
[----:B------:R-:W3:Y:S02]  /*9a230*/  LDL.LU R247, [R1+0x5ac] ;  /* 0x0005ac0001f77983 */ /* 0x000ee40000300800 */
        /* <DEDUP_REMOVED lines=35> */
[----:B------:R-:W3:Y:S01]  /*9a470*/  LDL.LU R239, [R1+0x60c] ;  /* 0x00060c0001ef7983 */ /* 0x000ee20000300800 */
[C---:B-1----:R-:W-:Y:S01]  /*9a480*/  HMMA.1688.F32.TF32 R40, R36.reuse, R196, R108 ;  /* 0x000000c42428723c */ /* 0x042fe2000008106c */
[----:B------:R-:W2:Y:S11]  /*9a490*/  LDL.LU R108, [R1+0x620] ;  /* 0x00062000016c7983 */ /* 0x000eb60000300800 */
[----:B------:R-:W-:Y:S11]  /*9a4a0*/  @!UPT UIADD3 URZ, URZ, URZ, URZ ;  /* 0x0000003f3f3ff290 */ /* 0x000ff6000fffe03f */
[----:B------:R-:W-:Y:S01]  /*9a4b0*/  STL.64 [R1+0x1c0], R40 ;  /* 0x0001c02801007387 */ /* 0x000fe20000100a00 */
[----:B------:R1:W-:Y:S02]  /*9a4c0*/  STL.64 [R1+0x1c8], R42 ;  /* 0x0001c82a01007387 */ /* 0x0003e40000100a00 */
[----:B------:R-:W2:Y:S02]  /*9a4d0*/  LDL.LU R109, [R1+0x624] ;  /* 0x00062400016d7983 */ /* 0x000ea40000300800 */
[----:B------:R-:W2:Y:S01]  /*9a4e0*/  LDL.LU R110, [R1+0x628] ;  /* 0x00062800016e7983 */ /* 0x000ea20000300800 */
[----:B------:R-:W2:Y:S01]  /*9a4f0*/  LDL.LU R111, [R1+0x62c] ;  /* 0x00062c00016f7983 */ /* 0x000ea20000300800 */
[C---:B----4-:R-:W-:Y:S08]  /*9a500*/  HMMA.1688.F32.TF32 R44, R36.reuse, R192, R132 ;  /* 0x000000c0242c723c */ /* 0x050ff00000081084 */
[C---:B---3--:R-:W-:Y:S08]  /*9a510*/  HMMA.1688.F32.TF32 R244, R36.reuse, R184, R244 ;  /* 0x000000b824f4723c */ /* 0x048ff000000810f4 */
[C---:B-1----:R-:W-:Y:S08]  /*9a520*/  HMMA.1688.F32.TF32 R40, R36.reuse, R188, R128 ;  /* 0x000000bc2428723c */ /* 0x042ff00000081080 */
[C---:B------:R-:W-:Y:S01]  /*9a530*/  HMMA.1688.F32.TF32 R48, R36.reuse, R28, R124 ;  /* 0x0000001c2430723c */ /* 0x040fe2000008107c */
[----:B------:R-:W-:Y:S01]  /*9a540*/  STL.64 [R1+0x1b0], R44 ;  /* 0x0001b02c01007387 */ /* 0x000fe20000100a00 */
[----:B------:R1:W-:Y:S05]  /*9a550*/  STL.64 [R1+0x1b8], R46 ;  /* 0x0001b82e01007387 */ /* 0x0003ea0000100a00 */
[----:B------:R-:W-:Y:S08]  /*9a560*/  STL [R1+0x40f4], R244 ;  /* 0x0040f4f401007387 */ /* 0x000ff00000100800 */
[----:B------:R-:W-:Y:S01]  /*9a570*/  STL.64 [R1+0x1a0], R40 ;  /* 0x0001a02801007387 */ /* 0x000fe20000100a00 */
[----:B------:R3:W-:Y:S01]  /*9a580*/  STL.64 [R1+0x1a8], R42 ;  /* 0x0001a82a01007387 */ /* 0x0007e20000100a00 */
[C---:B-1----:R-:W-:Y:S08]  /*9a590*/  HMMA.1688.F32.TF32 R44, R36.reuse, R4, R156 ;  /* 0x00000004242c723c */ /* 0x042ff0000008109c */
[----:B---3--:R-:W-:Y:S01]  /*9a5a0*/  HMMA.1688.F32.TF32 R40, R36, R8, R160 ;  /* 0x000000082428723c */ /* 0x008fe200000810a0 */
[----:B------:R1:W-:Y:S01]  /*9a5b0*/  STL [R1+0x40f0], R245 ;  /* 0x0040f0f501007387 */ /* 0x0003e20000100800 */
[----:B------:R3:W-:Y:S02]  /*9a5c0*/  STL [R1+0x40ec], R246 ;  /* 0x0040ecf601007387 */ /* 0x0007e40000100800 */
[----:B------:R4:W-:Y:S02]  /*9a5d0*/  STL [R1+0x40e8], R247 ;  /* 0x0040e8f701007387 */ /* 0x0009e40000100800 */
[----:B------:R-:W-:Y:S01]  /*9a5e0*/  STL.64 [R1+0x250], R48 ;  /* 0x0002503001007387 */ /* 0x000fe20000100a00 */
[----:B------:R-:W-:Y:S08]  /*9a5f0*/  STL.64 [R1+0x258], R50 ;  /* 0x0002583201007387 */ /* 0x000ff00000100a00 */
[----:B------:R-:W-:Y:S01]  /*9a600*/  STL.64 [R1+0x240], R44 ;  /* 0x0002402c01007387 */ /* 0x000fe20000100a00 */
[----:B------:R4:W-:Y:S08]  /*9a610*/  STL.64 [R1+0x248], R46 ;  /* 0x0002482e01007387 */ /* 0x0009f00000100a00 */
[----:B------:R-:W-:Y:S01]  /*9a620*/  MOV R244, R40 ;  /* 0x0000002800f47202 */ /* 0x000fe20000000f00 */
[----:B-1----:R-:W-:-:S02]  /*9a630*/  IMAD.MOV.U32 R245, RZ, RZ, R41 ;  /* 0x000000fffff57224 */ /* 0x002fc400078e0029 */
[----:B---3--:R-:W-:Y:S02]  /*9a640*/  IMAD.MOV.U32 R246, RZ, RZ, R42 ;  /* 0x000000fffff67224 */ /* 0x008fe400078e002a */
[----:B----4-:R-:W-:Y:S02]  /*9a650*/  IMAD.MOV.U32 R247, RZ, RZ, R43 ;  /* 0x000000fffff77224 */ /* 0x010fe400078e002b */
[C---:B------:R-:W-:Y:S08]  /*9a660*/  HMMA.1688.F32.TF32 R40, R36.reuse, R16, R116 ;  /* 0x000000102428723c */ /* 0x040ff00000081074 */
[C---:B------:R-:W-:Y:S01]  /*9a670*/  HMMA.1688.F32.TF32 R44, R36.reuse, R12, R120 ;  /* 0x0000000c242c723c */ /* 0x040fe20000081078 */
[----:B------:R1:W-:Y:S01]  /*9a680*/  STL [R1+0x4104], R247 ;  /* 0x004104f701007387 */ /* 0x0003e20000100800 */
[----:B------:R3:W-:Y:S02]  /*9a690*/  STL [R1+0x4100], R246 ;  /* 0x004100f601007387 */ /* 0x0007e40000100800 */
[----:B------:R4:W-:Y:S02]  /*9a6a0*/  STL [R1+0x40fc], R245 ;  /* 0x0040fcf501007387 */ /* 0x0009e40000100800 */
[----:B------:R1:W-:Y:S11]  /*9a6b0*/  STL [R1+0x40f8], R244 ;  /* 0x0040f8f401007387 */ /* 0x0003f60000100800 */
[----:B------:R-:W-:Y:S06]  /*9a6c0*/  @!UPT UIADD3 URZ, URZ, URZ, URZ ;  /* 0x0000003f3f3ff290 */ /* 0x000fec000fffe03f */
[----:B------:R-:W-:Y:S01]  /*9a6d0*/  STL.64 [R1+0x220], R44 ;  /* 0x0002202c01007387 */ /* 0x000fe20000100a00 */
[----:B------:R4:W-:Y:S02]  /*9a6e0*/  STL.64 [R1+0x228], R46 ;  /* 0x0002282e01007387 */ /* 0x0009e40000100a00 */
[----:B-1----:R-:W-:Y:S02]  /*9a6f0*/  IMAD.MOV.U32 R247, RZ, RZ, R40 ;  /* 0x000000fffff77224 */ /* 0x002fe400078e0028 */
[----:B---3--:R-:W-:Y:S01]  /*9a700*/  IMAD.MOV.U32 R246, RZ, RZ, R41 ;  /* 0x000000fffff67224 */ /* 0x008fe200078e0029 */
[----:B----4-:R-:W-:Y:S01]  /*9a710*/  MOV R245, R42 ;  /* 0x0000002a00f57202 */ /* 0x010fe20000000f00 */
[----:B------:R-:W-:Y:S02]  /*9a720*/  IMAD.MOV.U32 R244, RZ, RZ, R43 ;  /* 0x000000fffff47224 */ /* 0x000fe400078e002b */
[C---:B------:R-:W-:Y:S08]  /*9a730*/  HMMA.1688.F32.TF32 R40, R36.reuse, R24, R236 ;  /* 0x000000182428723c */ /* 0x040ff000000810ec */
[----:B------:R-:W-:Y:S11]  /*9a740*/  HMMA.1688.F32.TF32 R44, R36, R20, R112 ;  /* 0x00000014242c723c */ /* 0x000ff60000081070 */
[----:B------:R-:W-:Y:S11]  /*9a750*/  @!UPT UIADD3 URZ, URZ, URZ, URZ ;  /* 0x0000003f3f3ff290 */ /* 0x000ff6000fffe03f */
[----:B------:R-:W-:Y:S01]  /*9a760*/  @!UPT UIADD3 URZ, URZ, URZ, URZ ;  /* 0x0000003f3f3ff290 */ /* 0x000fe2000fffe03f */
[----:B------:R-:W-:Y:S01]  /*9a770*/  STL.64 [R1+0x200], R44 ;  /* 0x0002002c01007387 */ /* 0x000fe20000100a00 */
[----:B------:R-:W-:Y:S02]  /*9a780*/  STL.64 [R1+0x208], R46 ;  /* 0x0002082e01007387 */ /* 0x000fe40000100a00 */
[----:B------:R-:W3:Y:S01]  /*9a790*/  LDL.LU R236, [R1+0x13a0] ;  /* 0x0013a00001ec7983 */ /* 0x000ee20000300800 */
[----:B--2---:R-:W-:Y:S11]  /*9a7a0*/  HMMA.1688.F32.TF32 R36, R32, R172, R108 ;  /* 0x000000ac2024723c */ /* 0x004ff6000008106c */
[----:B------:R-:W-:Y:S11]  /*9a7b0*/  @!UPT UIADD3 URZ, URZ, URZ, URZ ;  /* 0x0000003f3f3ff290 */ /* 0x000ff6000fffe03f */
[----:B------:R-:W-:Y:S01]  /*9a7c0*/  @!UPT UIADD3 URZ, URZ, URZ, URZ ;  /* 0x0000003f3f3ff290 */ /* 0x000fe2000fffe03f */
[----:B------:R-:W-:Y:S01]  /*9a7d0*/  STL.64 [R1+0x710], R36 ;  /* 0x0007102401007387 */ /* 0x000fe20000100a00 */
[----:B------:R1:W-:Y:S02]  /*9a7e0*/  STL.64 [R1+0x718], R38 ;  /* 0x0007182601007387 */ /* 0x0003e40000100a00 */
[----:B------:R-:W3:Y:S02]  /*9a7f0*/  LDL.LU R237, [R1+0x13a4] ;  /* 0x0013a40001ed7983 */ /* 0x000ee40000300800 */
[----:B------:R-:W3:Y:S01]  /*9a800*/  LDL.LU R238, [R1+0x13a8] ;  /* 0x0013a80001ee7983 */ /* 0x000ee20000300800 */
[----:B------:R-:W3:Y:S01]  /*9a810*/  LDL.LU R239, [R1+0x13ac] ;  /* 0x0013ac0001ef7983 */ /* 0x000ee20000300800 */
[----:B------:R-:W2:Y:S02]  /*9a820*/  LDL.LU R112, [R1+0x13b0] ;  /* 0x0013b00001707983 */ /* 0x000ea40000300800 */
[----:B------:R-:W2:Y:S02]  /*9a830*/  LDL.LU R113, [R1+0x13b4] ;  /* 0x0013b40001717983 */ /* 0x000ea40000300800 */
[----:B------:R-:W2:Y:S01]  /*9a840*/  LDL.LU R114, [R1+0x13b8] ;  /* 0x0013b80001727983 */ /* 0x000ea20000300800 */
[----:B------:R-:W2:Y:S01]  /*9a850*/  LDL.LU R115, [R1+0x13bc] ;  /* 0x0013bc0001737983 */ /* 0x000ea20000300800 */
[----:B------:R-:W4:Y:S02]  /*9a860*/  LDL.LU R160, [R1+0x13d0] ;  /* 0x0013d00001a07983 */ /* 0x000f240000300800 */
[----:B------:R-:W4:Y:S02]  /*9a870*/  LDL.LU R161, [R1+0x13d4] ;  /* 0x0013d40001a17983 */ /* 0x000f240000300800 */
[----:B------:R-:W4:Y:S01]  /*9a880*/  LDL.LU R162, [R1+0x13d8] ;  /* 0x0013d80001a27983 */ /* 0x000f220000300800 */
[----:B------:R-:W4:Y:S01]  /*9a890*/  LDL.LU R163, [R1+0x13dc] ;  /* 0x0013dc0001a37983 */ /* 0x000f220000300800 */
        /* <DEDUP_REMOVED lines=24> */
[----:B------:R-:W1:Y:S02]  /*9aa20*/  LDL.LU R152, [R1+0x640] ;  /* 0x0006400001987983 */ /* 0x000e640000300800 */
[----:B------:R-:W1:Y:S02]  /*9aa30*/  LDL.LU R153, [R1+0x644] ;  /* 0x0006440001997983 */ /* 0x000e640000300800 */
[----:B------:R-:W1:Y:S01]  /*9aa40*/  LDL.LU R154, [R1+0x648] ;  /* 0x00064800019a7983 */ /* 0x000e620000300800 */
[----:B------:R-:W1:Y:S01]  /*9aa50*/  LDL.LU R155, [R1+0x64c] ;  /* 0x00064c00019b7983 */ /* 0x000e620000300800 */
[----:B------:R-:W2:Y:S02]  /*9aa60*/  LDL.LU R228, [R1+0x630] ;  /* 0x0006300001e47983 */ /* 0x000ea40000300800 */
[----:B------:R-:W2:Y:S02]  /*9aa70*/  LDL.LU R229, [R1+0x634] ;  /* 0x0006340001e57983 */ /* 0x000ea40000300800 */
[----:B------:R-:W2:Y:S01]  /*9aa80*/  LDL.LU R230, [R1+0x638] ;  /* 0x0006380001e67983 */ /* 0x000ea20000300800 */
[----:B------:R-:W2:Y:S01]  /*9aa90*/  LDL.LU R231, [R1+0x63c] ;  /* 0x00063c0001e77983 */ /* 0x000ea20000300800 */
        /* <DEDUP_REMOVED lines=34> */
[----:B------:R-:W-:Y:S02]  /*9acc0*/  IMAD.MOV.U32 R250, RZ, RZ, R42 ;  /* 0x000000fffffa7224 */ /* 0x000fe400078e002a */
[----:B------:R-:W-:Y:S01]  /*9acd0*/  IMAD.MOV.U32 R251, RZ, RZ, R43 ;  /* 0x000000fffffb7224 */ /* 0x000fe200078e002b */
[----:B------:R-:W-:Y:S04]  /*9ace0*/  LDS R40, [R206+0x90100] ;  /* 0x09010000ce287984 */ /* 0x000fe80000000800 */
[----:B------:R-:W-:Y:S04]  /*9acf0*/  LDS R42, [R206+0x91100] ;  /* 0x09110000ce2a7984 */ /* 0x000fe80000000800 */
[----:B------:R-:W-:Y:S04]  /*9ad00*/  LDS R41, [R61+0x90100] ;  /* 0x090100003d297984 */ /* 0x000fe80000000800 */
[----:B------:R-:W1:Y:S02]  /*9ad10*/  LDS R43, [R61+0x91100] ;  /* 0x091100003d2b7984 */ /* 0x000e640000000800 */
[C---:B-1----:R-:W-:Y:S08]  /*9ad20*/  HMMA.1688.F32.TF32 R36, R32.reuse, R208, R152 ;  /* 0x000000d02024723c */ /* 0x042ff00000081098 */
[C---:B--2---:R-:W-:Y:S08]  /*9ad30*/  HMMA.1688.F32.TF32 R44, R32.reuse, R176, R228 ;  /* 0x000000b0202c723c */ /* 0x044ff000000810e4 */
[C---:B---3--:R-:W-:Y:S11]  /*9ad40*/  HMMA.1688.F32.TF32 R48, R32.reuse, R200, R148 ;  /* 0x000000c82030723c */ /* 0x048ff60000081094 */
[----:B------:R-:W-:Y:S04]  /*9ad50*/  @!UPT UIADD3 URZ, URZ, URZ, URZ ;  /* 0x0000003f3f3ff290 */ /* 0x000fe8000fffe03f */
[----:B------:R-:W-:Y:S01]  /*9ad60*/  STL.64 [R1+0x700], R44 ;  /* 0x0007002c01007387 */ /* 0x000fe20000100a00 */
[----:B------:R-:W-:Y:S02]  /*9ad70*/  STL.64 [R1+0x708], R46 ;  /* 0x0007082e01007387 */ /* 0x000fe40000100a00 */
[----:B------:R-:W-:Y:S02]  /*9ad80*/  STL.64 [R1+0x6f0], R36 ;  /* 0x0006f02401007387 */ /* 0x000fe40000100a00 */
[----:B------:R1:W-:Y:S02]  /*9ad90*/  STL.64 [R1+0x6f8], R38 ;  /* 0x0006f82601007387 */ /* 0x0003e40000100a00 */
[C---:B-1----:R-:W-:Y:S08]  /*9ada0*/  HMMA.1688.F32.TF32 R36, R32.reuse, R204, R240 ;  /* 0x000000cc2024723c */ /* 0x042ff000000810f0 */
[C---:B------:R-:W-:Y:S11]  /*9adb0*/  HMMA.1688.F32.TF32 R44, R32.reuse, R196, R144 ;  /* 0x000000c4202c723c */ /* 0x040ff60000081090 */
[----:B------:R-:W-:Y:S04]  /*9adc0*/  @!UPT UIADD3 URZ, URZ, URZ, URZ ;  /* 0x0000003f3f3ff290 */ /* 0x000fe8000fffe03f */
[----:B------:R-:W-:Y:S01]  /*9add0*/  STL.64 [R1+0x6e0], R36 ;  /* 0x0006e02401007387 */ /* 0x000fe20000100a00 */
[----:B------:R1:W-:Y:S02]  /*9ade0*/  STL.64 [R1+0x6e8], R38 ;  /* 0x0006e82601007387 */ /* 0x0003e40000100a00 */
[----:B------:R-:W-:Y:S02]  /*9adf0*/  STL.64 [R1+0x6d0], R48 ;  /* 0x0006d03001007387 */ /* 0x000fe40000100a00 */
[----:B------:R4:W-:Y:S03]  /*9ae00*/  STL.64 [R1+0x6d8], R50 ;  /* 0x0006d83201007387 */ /* 0x0009e60000100a00 */
[----:B------:R-:W-:Y:S01]  /*9ae10*/  STL.64 [R1+0x6c0], R44 ;  /* 0x0006c02c01007387 */ /* 0x000fe20000100a00 */
[----:B------:R2:W-:Y:S01]  /*9ae20*/  STL.64 [R1+0x6c8], R46 ;  /* 0x0006c82e01007387 */ /* 0x0005e20000100a00 */
[C---:B-1----:R-:W-:Y:S08]  /*9ae30*/  HMMA.1688.F32.TF32 R36, R32.reuse, R192, R140 ;  /* 0x000000c02024723c */ /* 0x042ff0000008108c */
[C---:B----4-:R-:W-:Y:S08]  /*9ae40*/  HMMA.1688.F32.TF32 R48, R32.reuse, R188, R220 ;  /* 0x000000bc2030723c */ /* 0x050ff000000810dc */
[C---:B--2---:R-:W-:Y:S07]  /*9ae50*/  HMMA.1688.F32.TF32 R44, R32.reuse, R184, R216 ;  /* 0x000000b8202c723c */ /* 0x044fee00000810d8 */
[----:B------:R-:W-:Y:S01]  /*9ae60*/  STL.64 [R1+0x6b0], R36 ;  /* 0x0006b02401007387 */ /* 0x000fe20000100a00 */
[----:B------:R-:W-:Y:S07]  /*9ae70*/  STL.64 [R1+0x6b8], R38 ;  /* 0x0006b82601007387 */ /* 0x000fee0000100a00 */
[----:B------:R-:W-:Y:S02]  /*9ae80*/  STL.64 [R1+0x6a0], R48 ;  /* 0x0006a03001007387 */ /* 0x000fe40000100a00 */
[----:B------:R-:W-:Y:S06]  /*9ae90*/  STL.64 [R1+0x6a8], R50 ;  /* 0x0006a83201007387 */ /* 0x000fec0000100a00 */
[----:B------:R-:W-:Y:S01]  /*9aea0*/  STL.64 [R1+0x690], R44 ;  /* 0x0006902c01007387 */ /* 0x000fe20000100a00 */
[----:B------:R1:W-:Y:S01]  /*9aeb0*/  STL.64 [R1+0x698], R46 ;  /* 0x0006982e01007387 */ /* 0x0003e20000100a00 */
[C---:B------:R-:W-:Y:S02]  /*9aec0*/  HMMA.1688.F32.TF32 R52, R32.reuse, R4, R132 ;  /* 0x000000042034723c */ /* 0x040fe40000081084 */
[----:B------:R-:W-:Y:S04]  /*9aed0*/  LDS R36, [R252+0x90180] ;  /* 0x09018000fc247984 */ /* 0x000fe80000000800 */
[----:B------:R-:W-:Y:S04]  /*9aee0*/  LDS R38, [R252+0x91180] ;  /* 0x09118000fc267984 */ /* 0x000fe80000000800 */
[----:B------:R-:W-:Y:S04]  /*9aef0*/  LDS R37, [R3+0x90180] ;  /* 0x0901800003257984 */ /* 0x000fe80000000800 */
[----:B------:R-:W2:Y:S01]  /*9af00*/  LDS R39, [R3+0x91180] ;  /* 0x0911800003277984 */ /* 0x000ea20000000800 */
[C---:B-1----:R-:W-:Y:S08]  /*9af10*/  HMMA.1688.F32.TF32 R44, R32.reuse, R28, R136 ;  /* 0x0000001c202c723c */ /* 0x042ff00000081088 */
[C---:B------:R-:W-:Y:S11]  /*9af20*/  HMMA.1688.F32.TF32 R48, R32.reuse, R8, R128 ;  /* 0x000000082030723c */ /* 0x040ff60000081080 */
[----:B------:R-:W-:Y:S04]  /*9af30*/  @!UPT UIADD3 URZ, URZ, URZ, URZ ;  /* 0x0000003f3f3ff290 */ /* 0x000fe8000fffe03f */
[----:B------:R-:W-:Y:S01]  /*9af40*/  STL.64 [R1+0x680], R44 ;  /* 0x0006802c01007387 */ /* 0x000fe20000100a00 */
[----:B------:R1:W-:Y:S02]  /*9af50*/  STL.64 [R1+0x688], R46 ;  /* 0x0006882e01007387 */ /* 0x0003e40000100a00 */
[C---:B-1----:R-:W-:Y:S01]  /*9af60*/  HMMA.1688.F32.TF32 R44, R32.reuse, R12, R124 ;  /* 0x0000000c202c723c */ /* 0x042fe2000008107c */
[----:B------:R-:W-:Y:S01]  /*9af70*/  STL.64 [R1+0x670], R52 ;  /* 0x0006703401007387 */ /* 0x000fe20000100a00 */
[----:B------:R1:W-:Y:S03]  /*9af80*/  STL.64 [R1+0x678], R54 ;  /* 0x0006783601007387 */ /* 0x0003e60000100a00 */
[----:B------:R-:W-:Y:S02]  /*9af90*/  STL.64 [R1+0x660], R48 ;  /* 0x0006603001007387 */ /* 0x000fe40000100a00 */
[----:B------:R3:W-:Y:S01]  /*9afa0*/  STL.64 [R1+0x668], R50 ;  /* 0x0006683201007387 */ /* 0x0007e20000100a00 */
[C---:B-1----:R-:W-:Y:S08]  /*9afb0*/  HMMA.1688.F32.TF32 R52, R32.reuse, R16, R156 ;  /* 0x000000102034723c */ /* 0x042ff0000008109c */
[C---:B---3--:R-:W-:Y:S07]  /*9afc0*/  HMMA.1688.F32.TF32 R48, R32.reuse, R20, R160 ;  /* 0x000000142030723c */ /* 0x048fee00000810a0 */
[----:B------:R-:W-:Y:S01]  /*9afd0*/  STL.64 [R1+0x650], R44 ;  /* 0x0006502c01007387 */ /* 0x000fe20000100a00 */
[----:B------:R1:W-:Y:S02]  /*9afe0*/  STL.64 [R1+0x658], R46 ;  /* 0x0006582e01007387 */ /* 0x0003e40000100a00 */
[----:B-1----:R-:W-:Y:S05]  /*9aff0*/  HMMA.1688.F32.TF32 R44, R32, R24, R120 ;  /* 0x00000018202c723c */ /* 0x002fea0000081078 */
[----:B------:R-:W-:Y:S01]  /*9b000*/  STL.64 [R1+0x640], R52 ;  /* 0x0006403401007387 */ /* 0x000fe20000100a00 */
[----:B------:R-:W-:Y:S07]  /*9b010*/  STL.64 [R1+0x648], R54 ;  /* 0x0006483601007387 */ /* 0x000fee0000100a00 */
[----:B------:R-:W-:Y:S02]  /*9b020*/  STL.64 [R1+0x4e0], R48 ;  /* 0x0004e03001007387 */ /* 0x000fe40000100a00 */
[----:B------:R-:W-:Y:S01]  /*9b030*/  STL.64 [R1+0x4e8], R50 ;  /* 0x0004e83201007387 */ /* 0x000fe20000100a00 */
[----:B------:R-:W-:Y:S04]  /*9b040*/  LDS R32, [R206+0x90180] ;  /* 0x09018000ce207984 */ /* 0x000fe80000000800 */
[----:B------:R-:W-:Y:S04]  /*9b050*/  LDS R34, [R206+0x91180] ;  /* 0x09118000ce227984 */ /* 0x000fe80000000800 */
[----:B------:R-:W-:Y:S04]  /*9b060*/  LDS R33, [R61+0x90180] ;  /* 0x090180003d217984 */ /* 0x000fe80000000800 */
[----:B------:R-:W1:Y:S04]  /*9b070*/  LDS R35, [R61+0x91180] ;  /* 0x091180003d237984 */ /* 0x000e680000000800 */
[----:B------:R-:W-:Y:S01]  /*9b080*/  STL.64 [R1+0x4d0], R44 ;  /* 0x0004d02c01007387 */ /* 0x000fe20000100a00 */
[----:B------:R3:W-:Y:S02]  /*9b090*/  STL.64 [R1+0x4d8], R46 ;  /* 0x0004d82e01007387 */ /* 0x0007e40000100a00 */
[C---:B---3--:R-:W-:Y:S08]  /*9b0a0*/  HMMA.1688.F32.TF32 R44, R40.reuse, R172, R116 ;  /* 0x000000ac282c723c */ /* 0x048ff00000081074 */
[C---:B------:R-:W-:Y:S08]  /*9b0b0*/  HMMA.1688.F32.TF32 R52, R40.reuse, R176, R112 ;  /* 0x000000b02834723c */ /* 0x040ff00000081070 */
[C---:B------:R-:W-:Y:S07]  /*9b0c0*/  HMMA.1688.F32.TF32 R48, R40.reuse, R208, R236 ;  /* 0x000000d02830723c */ /* 0x040fee00000810ec */
[----:B------:R-:W-:Y:S01]  /*9b0d0*/  STL.64 [R1+0x4c0], R44 ;  /* 0x0004c02c01007387 */ /* 0x000fe20000100a00 */
[----:B------:R3:W-:Y:S02]  /*9b0e0*/  STL.64 [R1+0x4c8], R46 ;  /* 0x0004c82e01007387 */ /* 0x0007e40000100a00 */
[C---:B---3--:R-:W-:Y:S05]  /*9b0f0*/  HMMA.1688.F32.TF32 R44, R40.reuse, R204, R108 ;  /* 0x000000cc282c723c */ /* 0x048fea000008106c */
[----:B------:R-:W-:Y:S01]  /*9b100*/  STL.64 [R1+0x4b0], R52 ;  /* 0x0004b03401007387 */ /* 0x000fe20000100a00 */
[----:B------:R-:W-:Y:S02]  /*9b110*/  STL.64 [R1+0x4b8], R54 ;  /* 0x0004b83601007387 */ /* 0x000fe40000100a00 */
[----:B------:R-:W3:Y:S05]  /*9b120*/  LDL.LU R236, [R1+0x790] ;  /* 0x0007900001ec7983 */ /* 0x000eea0000300800 */
[----:B------:R4:W-:Y:S01]  /*9b130*/  STL.64 [R1+0x4a0], R48 ;  /* 0x0004a03001007387 */ /* 0x0009e20000100a00 */
[----:B------:R1:W-:Y:S09]  /*9b140*/  STL.64 [R1+0x4a8], R50 ;  /* 0x0004a83201007387 */ /* 0x0003f20000100a00 */
[----:B------:R1:W-:Y:S01]  /*9b150*/  STL.64 [R1+0x490], R44 ;  /* 0x0004902c01007387 */ /* 0x0003e20000100a00 */
        /* <DEDUP_REMOVED lines=84> */
[----:B----4-:R-:W4:Y:S02]  /*9b6a0*/  LDL.LU R48, [R1+0x1370] ;  /* 0x0013700001307983 */ /* 0x010f240000300800 */
[----:B------:R-:W4:Y:S02]  /*9b6b0*/  LDL.LU R49, [R1+0x1374] ;  /* 0x0013740001317983 */ /* 0x000f240000300800 */
[----:B-1----:R-:W4:Y:S01]  /*9b6c0*/  LDL.LU R50, [R1+0x1378] ;  /* 0x0013780001327983 */ /* 0x002f220000300800 */
        /* <DEDUP_REMOVED lines=37> */
[C---:B----4-:R-:W-:Y:S08]  /*9b920*/  HMMA.1688.F32.TF32 R48, R40.reuse, R196, R48 ;  /* 0x000000c42830723c */ /* 0x050ff00000081030 */
[C---:B--2---:R-:W-:Y:S08]  /*9b930*/  HMMA.1688.F32.TF32 R52, R40.reuse, R200, R52 ;  /* 0x000000c82834723c */ /* 0x044ff00000081034 */
[C---:B------:R-:W-:Y:S08]  /*9b940*/  HMMA.1688.F32.TF32 R44, R40.reuse, R192, R44 ;  /* 0x000000c0282c723c */ /* 0x040ff0000008102c */
[C---:B------:R-:W-:Y:S07]  /*9b950*/  HMMA.1688.F32.TF32 R96, R40.reuse, R188, R96 ;  /* 0x000000bc2860723c */ /* 0x040fee0000081060 */
[----:B------:R1:W-:Y:S01]  /*9b960*/  STL.64 [R1+0x480], R52 ;  /* 0x0004803401007387 */ /* 0x0003e20000100a00 */
[----:B------:R-:W-:Y:S03]  /*9b970*/  STL.64 [R1+0x488], R54 ;  /* 0x0004883601007387 */ /* 0x000fe60000100a00 */
[----:B-1----:R-:W2:Y:S01]  /*9b980*/  LDL.LU.64 R52, [R1+0x41d8] ;  /* 0x0041d80001347983 */ /* 0x002ea20000300a00 */
[----:B------:R1:W-:Y:S02]  /*9b990*/  STL.64 [R1+0x470], R48 ;  /* 0x0004703001007387 */ /* 0x0003e40000100a00 */
[----:B------:R-:W-:Y:S01]  /*9b9a0*/  STL.64 [R1+0x478], R50 ;  /* 0x0004783201007387 */ /* 0x000fe20000100a00 */
[----:B-1----:R-:W4:Y:S01]  /*9b9b0*/  LDL.LU.64 R48, [R1+0x41d0] ;  /* 0x0041d00001307983 */ /* 0x002f220000300a00 */
[----:B------:R1:W-:Y:S02]  /*9b9c0*/  STL.64 [R1+0x460], R44 ;  /* 0x0004602c01007387 */ /* 0x0003e40000100a00 */
[----:B------:R-:W-:Y:S02]  /*9b9d0*/  STL.64 [R1+0x468], R46 ;  /* 0x0004682e01007387 */ /* 0x000fe40000100a00 */
[----:B------:R-:W-:Y:S04]  /*9b9e0*/  LDS R46, [R252+0x91200] ;  /* 0x09120000fc2e7984 */ /* 0x000fe80000000800 */
[----:B------:R-:W-:Y:S04]  /*9b9f0*/  LDS R47, [R3+0x91200] ;  /* 0x09120000032f7984 */ /* 0x000fe80000000800 */
[----:B-1----:R-:W2:Y:S01]  /*9ba00*/  LDL.LU.64 R44, [R1+0x41c8] ;  /* 0x0041c800012c7983 */ /* 0x002ea20000300a00 */
[----:B------:R-:W-:Y:S02]  /*9ba10*/  STL.64 [R1+0x450], R96 ;  /* 0x0004506001007387 */ /* 0x000fe40000100a00 */
[----:B------:R1:W-:Y:S02]  /*9ba20*/  STL.64 [R1+0x458], R98 ;  /* 0x0004586201007387 */ /* 0x0003e40000100a00 */
[C---:B-1----:R-:W-:Y:S08]  /*9ba30*/  HMMA.1688.F32.TF32 R96, R40.reuse, R184, R104 ;  /* 0x000000b82860723c */ /* 0x042ff00000081068 */
[C---:B------:R-:W-:Y:S08]  /*9ba40*/  HMMA.1688.F32.TF32 R104, R40.reuse, R28, R100 ;  /* 0x0000001c2868723c */ /* 0x040ff00000081064 */
[C---:B---3--:R-:W-:Y:S01]  /*9ba50*/  HMMA.1688.F32.TF32 R100, R40.reuse, R4, R232 ;  /* 0x000000042864723c */ /* 0x048fe200000810e8 */
[----:B------:R-:W-:Y:S04]  /*9ba60*/  LDS R232, [R206+0x90280] ;  /* 0x09028000cee87984 */ /* 0x000fe80000000800 */
[----:B------:R-:W-:Y:S04]  /*9ba70*/  LDS R234, [R206+0x91280] ;  /* 0x09128000ceea7984 */ /* 0x000fe80000000800 */
[----:B------:R-:W-:Y:S01]  /*9ba80*/  STL.64 [R1+0x440], R96 ;  /* 0x0004406001007387 */ /* 0x000fe20000100a00 */
[----:B------:R1:W-:Y:S02]  /*9ba90*/  STL.64 [R1+0x448], R98 ;  /* 0x0004486201007387 */ /* 0x0003e40000100a00 */
[C---:B-1----:R-:W-:Y:S03]  /*9baa0*/  HMMA.1688.F32.TF32 R96, R40.reuse, R8, R212 ;  /* 0x000000082860723c */ /* 0x042fe600000810d4 */
        /* <DEDUP_REMOVED lines=8> */
[C---:B-1----:R-:W-:Y:S08]  /*9bb30*/  HMMA.1688.F32.TF32 R96, R40.reuse, R20, R168 ;  /* 0x000000142860723c */ /* 0x042ff000000810a8 */
[----:B------:R-:W-:Y:S01]  /*9bb40*/  HMMA.1688.F32.TF32 R40, R40, R24, R164 ;  /* 0x000000182828723c */ /* 0x000fe200000810a4 */
[----:B------:R-:W-:Y:S01]  /*9bb50*/  STL.64 [R1+0x400], R104 ;  /* 0x0004006801007387 */ /* 0x000fe20000100a00 */
[----:B------:R-:W-:Y:S05]  /*9bb60*/  STL.64 [R1+0x408], R106 ;  /* 0x0004086a01007387 */ /* 0x000fea0000100a00 */
[----:B------:R-:W-:Y:S02]  /*9bb70*/  STL.64 [R1+0x3f0], R100 ;  /* 0x0003f06401007387 */ /* 0x000fe40000100a00 */
[----:B------:R1:W-:Y:S02]  /*9bb80*/  STL.64 [R1+0x3f8], R102 ;  /* 0x0003f86601007387 */ /* 0x0003e40000100a00 */
[C---:B-1----:R-:W-:Y:S04]  /*9bb90*/  HMMA.1688.F32.TF32 R100, R36.reuse, R172, R228 ;  /* 0x000000ac2464723c */ /* 0x042fe800000810e4 */
        /* <DEDUP_REMOVED lines=41> */
[C---:B---3--:R-:W-:Y:S08]  /*9be30*/  HMMA.1688.F32.TF32 R40, R36.reuse, R20, R120 ;  /* 0x000000142428723c */ /* 0x048ff00000081078 */
[----:B------:R-:W-:Y:S01]  /*9be40*/  HMMA.1688.F32.TF32 R36, R36, R24, R116 ;  /* 0x000000182424723c */ /* 0x000fe20000081074 */
        /* <DEDUP_REMOVED lines=8> */
[C---:B-1----:R-:W-:Y:S08]  /*9bed0*/  HMMA.1688.F32.TF32 R96, R32.reuse, R172, R112 ;  /* 0x000000ac2060723c */ /* 0x042ff00000081070 */
[C---:B---3--:R-:W-:Y:S08]  /*9bee0*/  HMMA.1688.F32.TF32 R40, R32.reuse, R176, R236 ;  /* 0x000000b02028723c */ /* 0x048ff000000810ec */
[C---:B--2---:R-:W-:Y:S07]  /*9bef0*/  HMMA.1688.F32.TF32 R36, R32.reuse, R208, R108 ;  /* 0x000000d02024723c */ /* 0x044fee000008106c */
[----:B------:R-:W-:Y:S01]  /*9bf00*/  STL.64 [R1+0x5d0], R96 ;  /* 0x0005d06001007387 */ /* 0x000fe20000100a00 */
[----:B------:R-:W-:Y:S02]  /*9bf10*/  STL.64 [R1+0x5d8], R98 ;  /* 0x0005d86201007387 */ /* 0x000fe40000100a00 */
[----:B------:R-:W2:Y:S05]  /*9bf20*/  LDL.LU R112, [R1+0x1230] ;  /* 0x0012300001707983 */ /* 0x000eaa0000300800 */
[----:B------:R-:W-:Y:S01]  /*9bf30*/  STL.64 [R1+0x5c0], R40 ;  /* 0x0005c02801007387 */ /* 0x000fe20000100a00 */
[----:B------:R-:W-:Y:S07]  /*9bf40*/  STL.64 [R1+0x5c8], R42 ;  /* 0x0005c82a01007387 */ /* 0x000fee0000100a00 */
[----:B------:R-:W-:Y:S02]  /*9bf50*/  STL.64 [R1+0x5b0], R36 ;  /* 0x0005b02401007387 */ /* 0x000fe40000100a00 */
[----:B------:R1:W-:Y:S02]  /*9bf60*/  STL.64 [R1+0x5b8], R38 ;  /* 0x0005b82601007387 */ /* 0x0003e40000100a00 */
[----:B------:R-:W2:Y:S01]  /*9bf70*/  LDL.LU R113, [R1+0x1234] ;  /* 0x0012340001717983 */ /* 0x000ea20000300800 */
[----:B------:R-:W2:Y:S01]  /*9bf80*/  LDL.LU R114, [R1+0x1238] ;  /* 0x0012380001727983 */ /* 0x000ea20000300800 */
[----:B------:R-:W2:Y:S02]  /*9bf90*/  LDL.LU R115, [R1+0x123c] ;  /* 0x00123c0001737983 */ /* 0x000ea40000300800 */
[----:B------:R-:W3:Y:S02]  /*9bfa0*/  LDL.LU R116, [R1+0x1240] ;  /* 0x0012400001747983 */ /* 0x000ee40000300800 */
[----:B------:R-:W3:Y:S01]  /*9bfb0*/  LDL.LU R117, [R1+0x1244] ;  /* 0x0012440001757983 */ /* 0x000ee20000300800 */
[----:B------:R-:W3:Y:S01]  /*9bfc0*/  LDL.LU R118, [R1+0x1248] ;  /* 0x0012480001767983 */ /* 0x000ee20000300800 */
[----:B------:R-:W3:Y:S02]  /*9bfd0*/  LDL.LU R119, [R1+0x124c] ;  /* 0x00124c0001777983 */ /* 0x000ee40000300800 */
        /* <DEDUP_REMOVED lines=36> */
[----:B------:R-:W1:Y:S02]  /*9c220*/  LDL.LU R228, [R1+0xdd0] ;  /* 0x000dd00001e47983 */ /* 0x000e640000300800 */
[----:B------:R-:W1:Y:S01]  /*9c230*/  LDL.LU R229, [R1+0xdd4] ;  /* 0x000dd40001e57983 */ /* 0x000e620000300800 */
[----:B------:R-:W1:Y:S01]  /*9c240*/  LDL.LU R230, [R1+0xdd8] ;  /* 0x000dd80001e67983 */ /* 0x000e620000300800 */
[----:B------:R-:W1:Y:S02]  /*9c250*/  LDL.LU R231, [R1+0xddc] ;  /* 0x000ddc0001e77983 */ /* 0x000e640000300800 */
[----:B------:R-:W2:Y:S02]  /*9c260*/  LDL.LU R240, [R1+0xdb0] ;  /* 0x000db00001f07983 */ /* 0x000ea40000300800 */
        /* <DEDUP_REMOVED lines=25> */
[----:B------:R-:W-:Y:S01]  /*9c400*/  MOV R238, R45 ;  /* 0x0000002d00ee7202 */ /* 0x000fe20000000f00 */
[----:B------:R-:W-:Y:S01]  /*9c410*/  IMAD.MOV.U32 R239, RZ, RZ, R44 ;  /* 0x000000ffffef7224 */ /* 0x000fe200078e002c */
[----:B------:R-:W-:Y:S04]  /*9c420*/  LDS R45, [R3+0x90200] ;  /* 0x09020000032d7984 */ /* 0x000fe80000000800 */
[----:B------:R-:W1:Y:S02]  /*9c430*/  LDS R44, [R252+0x90200] ;  /* 0x09020000fc2c7984 */ /* 0x000e640000000800 */
[C---:B-1----:R-:W-:Y:S08]  /*9c440*/  HMMA.1688.F32.TF32 R36, R32.reuse, R204, R228 ;  /* 0x000000cc2024723c */ /* 0x042ff000000810e4 */
[C---:B--2---:R-:W-:Y:S11]  /*9c450*/  HMMA.1688.F32.TF32 R40, R32.reuse, R200, R152 ;  /* 0x000000c82028723c */ /* 0x044ff60000081098 */
[----:B------:R-:W-:Y:S04]  /*9c460*/  @!UPT UIADD3 URZ, URZ, URZ, URZ ;  /* 0x0000003f3f3ff290 */ /* 0x000fe8000fffe03f */
[----:B------:R-:W-:Y:S01]  /*9c470*/  STL.64 [R1+0x5a0], R36 ;  /* 0x0005a02401007387 */ /* 0x000fe20000100a00 */
[----:B------:R3:W-:Y:S02]  /*9c480*/  STL.64 [R1+0x5a8], R38 ;  /* 0x0005a82601007387 */ /* 0x0007e40000100a00 */
[C---:B---3--:R-:W-:Y:S08]  /*9c490*/  HMMA.1688.F32.TF32 R36, R32.reuse, R196, R240 ;  /* 0x000000c42024723c */ /* 0x048ff000000810f0 */
        /* <DEDUP_REMOVED lines=8> */
[----:B------:R-:W-:Y:S07]  /*9c520*/  STL.64 [R1+0x578], R98 ;  /* 0x0005786201007387 */ /* 0x000fee0000100a00 */
[----:B------:R-:W-:Y:S02]  /*9c530*/  STL.64 [R1+0x560], R40 ;  /* 0x0005602801007387 */ /* 0x000fe40000100a00 */
[----:B------:R-:W-:Y:S01]  /*9c540*/  STL.64 [R1+0x568], R42 ;  /* 0x0005682a01007387 */ /* 0x000fe20000100a00 */
[----:B------:R-:W-:Y:S04]  /*9c550*/  LDS R109, [R61+0x90200] ;  /* 0x090200003d6d7984 */ /* 0x000fe80000000800 */
[----:B------:R1:W-:Y:S04]  /*9c560*/  LDS R111, [R61+0x91200] ;  /* 0x091200003d6f7984 */ /* 0x0003e80000000800 */
[----:B------:R-:W-:Y:S04]  /*9c570*/  LDS R108, [R206+0x90200] ;  /* 0x09020000ce6c7984 */ /* 0x000fe80000000800 */
[----:B------:R-:W2:Y:S04]  /*9c580*/  LDS R110, [R206+0x91200] ;  /* 0x09120000ce6e7984 */ /* 0x000ea80000000800 */
[----:B------:R-:W-:Y:S01]  /*9c590*/  STL.64 [R1+0x550], R36 ;  /* 0x0005502401007387 */ /* 0x000fe20000100a00 */
[----:B------:R3:W-:Y:S02]  /*9c5a0*/  STL.64 [R1+0x558], R38 ;  /* 0x0005582601007387 */ /* 0x0007e40000100a00 */
[----:B-1----:R-:W2:Y:S01]  /*9c5b0*/  LDL.LU R61, [R1+0x41c0] ;  /* 0x0041c000013d7983 */ /* 0x002ea20000300800 */
[C---:B---3--:R-:W-:Y:S08]  /*9c5c0*/  HMMA.1688.F32.TF32 R36, R32.reuse, R28, R140 ;  /* 0x0000001c2024723c */ /* 0x048ff0000008108c */
[C---:B------:R-:W-:Y:S11]  /*9c5d0*/  HMMA.1688.F32.TF32 R40, R32.reuse, R4, R220 ;  /* 0x000000042028723c */ /* 0x040ff600000810dc */
[----:B------:R-:W-:Y:S04]  /*9c5e0*/  @!UPT UIADD3 URZ, URZ, URZ, URZ ;  /* 0x0000003f3f3ff290 */ /* 0x000fe8000fffe03f */
[----:B------:R-:W-:Y:S01]  /*9c5f0*/  STL.64 [R1+0x540], R36 ;  /* 0x0005402401007387 */ /* 0x000fe20000100a00 */
[----:B------:R1:W-:Y:S02]  /*9c600*/  STL.64 [R1+0x548], R38 ;  /* 0x0005482601007387 */ /* 0x0003e40000100a00 */
[C---:B-1----:R-:W-:Y:S08]  /*9c610*/  HMMA.1688.F32.TF32 R36, R32.reuse, R8, R216 ;  /* 0x000000082024723c */ /* 0x042ff000000810d8 */
[C---:B------:R-:W-:Y:S01]  /*9c620*/  HMMA.1688.F32.TF32 R96, R32.reuse, R12, R136 ;  /* 0x0000000c2060723c */ /* 0x040fe20000081088 */
[----:B------:R-:W-:Y:S01]  /*9c630*/  STL.64 [R1+0x530], R40 ;  /* 0x0005302801007387 */ /* 0x000fe20000100a00 */
[----:B------:R1:W-:Y:S06]  /*9c640*/  STL.64 [R1+0x538], R42 ;  /* 0x0005382a01007387 */ /* 0x0003ec0000100a00 */
[C---:B-1----:R-:W-:Y:S07]  /*9c650*/  HMMA.1688.F32.TF32 R40, R32.reuse, R16, R132 ;  /* 0x000000102028723c */ /* 0x042fee0000081084 */
[----:B------:R-:W-:Y:S01]  /*9c660*/  STL.64 [R1+0x520], R36 ;  /* 0x0005202401007387 */ /* 0x000fe20000100a00 */
[----:B------:R1:W-:Y:S02]  /*9c670*/  STL.64 [R1+0x528], R38 ;  /* 0x0005282601007387 */ /* 0x0003e40000100a00 */
[C---:B-1----:R-:W-:Y:S08]  /*9c680*/  HMMA.1688.F32.TF32 R36, R32.reuse, R20, R128 ;  /* 0x000000142024723c */ /* 0x042ff00000081080 */
[----:B------:R-:W-:Y:S01]  /*9c690*/  HMMA.1688.F32.TF32 R32, R32, R24, R160 ;  /* 0x000000182020723c */ /* 0x000fe200000810a0 */
[----:B------:R-:W-:Y:S01]  /*9c6a0*/  STL.64 [R1+0x510], R96 ;  /* 0x0005106001007387 */ /* 0x000fe20000100a00 */
[----:B------:R-:W-:Y:S03]  /*9c6b0*/  STL.64 [R1+0x518], R98 ;  /* 0x0005186201007387 */ /* 0x000fe60000100a00 */
[----:B------:R-:W-:Y:S02]  /*9c6c0*/  STL.64 [R1+0x500], R40 ;  /* 0x0005002801007387 */ /* 0x000fe40000100a00 */
[----:B------:R1:W-:Y:S01]  /*9c6d0*/  STL.64 [R1+0x508], R42 ;  /* 0x0005082a01007387 */ /* 0x0003e20000100a00 */
[----:B------:R-:W-:Y:S04]  /*9c6e0*/  LDS R160, [R252+0x90280] ;  /* 0x09028000fca07984 */ /* 0x000fe80000000800 */
[----:B------:R-:W-:Y:S04]  /*9c6f0*/  LDS R162, [R252+0x91280] ;  /* 0x09128000fca27984 */ /* 0x000fe80000000800 */
[----:B------:R-:W-:Y:S04]  /*9c700*/  LDS R161, [R3+0x90280] ;  /* 0x0902800003a17984 */ /* 0x000fe80000000800 */
[----:B------:R-:W3:Y:S01]  /*9c710*/  LDS R163, [R3+0x91280] ;  /* 0x0912800003a37984 */ /* 0x000ee20000000800 */
[C---:B-1----:R-:W-:Y:S03]  /*9c720*/  HMMA.1688.F32.TF32 R40, R44.reuse, R172, R124 ;  /* 0x000000ac2c28723c */ /* 0x042fe6000008107c */
[----:B------:R-:W-:Y:S01]  /*9c730*/  STL.64 [R1+0x4f0], R36 ;  /* 0x0004f02401007387 */ /* 0x000fe20000100a00 */
[----:B------:R1:W-:Y:S02]  /*9c740*/  STL.64 [R1+0x4f8], R38 ;  /* 0x0004f82601007387 */ /* 0x0003e40000100a00 */
[----:B------:R-:W-:Y:S02]  /*9c750*/  STL.64 [R1+0x370], R32 ;  /* 0x0003702001007387 */ /* 0x000fe40000100a00 */
[----:B------:R4:W-:Y:S01]  /*9c760*/  STL.64 [R1+0x378], R34 ;  /* 0x0003782201007387 */ /* 0x0009e20000100a00 */
[C---:B-1----:R-:W-:Y:S08]  /*9c770*/  HMMA.1688.F32.TF32 R36, R44.reuse, R176, R156 ;  /* 0x000000b02c24723c */ /* 0x042ff0000008109c */
[C---:B----4-:R-:W-:Y:S06]  /*9c780*/  HMMA.1688.F32.TF32 R32, R44.reuse, R208, R120 ;  /* 0x000000d02c20723c */ /* 0x050fec0000081078 */
[----:B------:R-:W-:Y:S01]  /*9c790*/  STL.64 [R1+0x360], R40 ;  /* 0x0003602801007387 */ /* 0x000fe20000100a00 */
[----:B------:R1:W-:Y:S02]  /*9c7a0*/  STL.64 [R1+0x368], R42 ;  /* 0x0003682a01007387 */ /* 0x0003e40000100a00 */
[C---:B-1----:R-:W-:Y:S06]  /*9c7b0*/  HMMA.1688.F32.TF32 R40, R44.reuse, R204, R116 ;  /* 0x000000cc2c28723c */ /* 0x042fec0000081074 */
[----:B------:R-:W-:Y:S01]  /*9c7c0*/  STL.64 [R1+0x350], R36 ;  /* 0x0003502401007387 */ /* 0x000fe20000100a00 */
[----:B------:R1:W-:Y:S07]  /*9c7d0*/  STL.64 [R1+0x358], R38 ;  /* 0x0003582601007387 */ /* 0x0003ee0000100a00 */
[----:B------:R-:W-:Y:S02]  /*9c7e0*/  STL.64 [R1+0x340], R32 ;  /* 0x0003402001007387 */ /* 0x000fe40000100a00 */
[----:B------:R4:W-:Y:S01]  /*9c7f0*/  STL.64 [R1+0x348], R34 ;  /* 0x0003482201007387 */ /* 0x0009e20000100a00 */
[C---:B-1----:R-:W-:Y:S08]  /*9c800*/  HMMA.1688.F32.TF32 R36, R44.reuse, R200, R112 ;  /* 0x000000c82c24723c */ /* 0x042ff00000081070 */
[----:B----4-:R-:W-:Y:S01]  /*9c810*/  HMMA.1688.F32.TF32 R32, R44, R196, R236 ;  /* 0x000000c42c20723c */ /* 0x010fe200000810ec */
[----:B------:R-:W-:Y:S01]  /*9c820*/  STL.64 [R1+0x330], R40 ;  /* 0x0003302801007387 */ /* 0x000fe20000100a00 */
[----:B------:R-:W-:Y:S02]  /*9c830*/  STL.64 [R1+0x338], R42 ;  /* 0x0003382a01007387 */ /* 0x000fe40000100a00 */
[----:B------:R-:W4:Y:S11]  /*9c840*/  LDL.LU R120, [R1+0xd50] ;  /* 0x000d500001787983 */ /* 0x000f360000300800 */
[----:B------:R-:W-:Y:S01]  /*9c850*/  STL.64 [R1+0x320], R36 ;  /* 0x0003202401007387 */ /* 0x000fe20000100a00 */
[----:B------:R1:W-:Y:S07]  /*9c860*/  STL.64 [R1+0x328], R38 ;  /* 0x0003282601007387 */ /* 0x0003ee0000100a00 */
        /* <DEDUP_REMOVED lines=49> */
[----:B------:R-:W-:-:S02]  /*9cb80*/  IMAD.MOV.U32 R113, RZ, RZ, R60 ;  /* 0x000000ffff717224 */ /* 0x000fc400078e003c */
[----:B------:R-:W-:Y:S02]  /*9cb90*/  IMAD.MOV.U32 R114, RZ, RZ, R57 ;  /* 0x000000ffff727224 */ /* 0x000fe400078e0039 */
[----:B------:R-:W-:Y:S02]  /*9cba0*/  IMAD.MOV.U32 R115, RZ, RZ, R56 ;  /* 0x000000ffff737224 */ /* 0x000fe400078e0038 */
[----:B------:R-:W-:Y:S02]  /*9cbb0*/  IMAD.MOV.U32 R238, RZ, RZ, R49 ;  /* 0x000000ffffee7224 */ /* 0x000fe400078e0031 */
[----:B------:R-:W-:Y:S01]  /*9cbc0*/  IMAD.MOV.U32 R239, RZ, RZ, R48 ;  /* 0x000000ffffef7224 */ /* 0x000fe200078e0030 */
[----:B------:R-:W-:Y:S01]  /*9cbd0*/  MOV R236, R53 ;  /* 0x0000003500ec7202 */ /* 0x000fe20000000f00 */
[----:B------:R-:W-:Y:S02]  /*9cbe0*/  IMAD.MOV.U32 R237, RZ, RZ, R52 ;  /* 0x000000ffffed7224 */ /* 0x000fe400078e0034 */
[----:B--2---:R-:W-:-:S07]  /*9cbf0*/  IMAD.MOV.U32 R112, RZ, RZ, R61 ;  /* 0x000000ffff707224 */ /* 0x004fce00078e003d */
[----:B------:R-:W-:Y:S08]  /*9cc00*/  HMMA.1688.F32.TF32 R56, R108, R208, R112 ;  /* 0x000000d06c38723c */ /* 0x000ff00000081070 */
[C---:B-1----:R-:W-:Y:S08]  /*9cc10*/  HMMA.1688.F32.TF32 R36, R44.reuse, R188, R144 ;  /* 0x000000bc2c24723c */ /* 0x042ff00000081090 */
[C---:B---3--:R-:W-:Y:S08]  /*9cc20*/  HMMA.1688.F32.TF32 R40, R44.reuse, R192, R148 ;  /* 0x000000c02c28723c */ /* 0x048ff00000081094 */
[C---:B------:R-:W-:Y:S11]  /*9cc30*/  HMMA.1688.F32.TF32 R32, R44.reuse, R184, R140 ;  /* 0x000000b82c20723c */ /* 0x040ff6000008108c */
[----:B------:R-:W-:Y:S04]  /*9cc40*/  @!UPT UIADD3 URZ, URZ, URZ, URZ ;  /* 0x0000003f3f3ff290 */ /* 0x000fe8000fffe03f */
[----:B------:R-:W-:Y:S01]  /*9cc50*/  STL.64 [R1+0x300], R40 ;  /* 0x0003002801007387 */ /* 0x000fe20000100a00 */
[----:B------:R1:W-:Y:S07]  /*9cc60*/  STL.64 [R1+0x308], R42 ;  /* 0x0003082a01007387 */ /* 0x0003ee0000100a00 */
[----:B------:R-:W-:Y:S02]  /*9cc70*/  STL.64 [R1+0x2e0], R32 ;  /* 0x0002e02001007387 */ /* 0x000fe40000100a00 */
[----:B------:R-:W-:Y:S01]  /*9cc80*/  STL.64 [R1+0x2f0], R36 ;  /* 0x0002f02401007387 */ /* 0x000fe20000100a00 */
[----:B------:R-:W-:Y:S01]  /*9cc90*/  STL.64 [R1+0x2f8], R38 ;  /* 0x0002f82601007387 */ /* 0x000fe20000100a00 */
[----:B------:R2:W-:Y:S02]  /*9cca0*/  STL [R1+0x2e8], R34 ;  /* 0x0002e82201007387 */ /* 0x0005e40000100800 */
[----:B------:R-:W-:Y:S01]  /*9ccb0*/  IMAD.MOV.U32 R2, RZ, RZ, R35 ;  /* 0x000000ffff027224 */ /* 0x000fe200078e0023 */
[C---:B-1----:R-:W-:Y:S08]  /*9ccc0*/  HMMA.1688.F32.TF32 R40, R44.reuse, R28, R220 ;  /* 0x0000001c2c28723c */ /* 0x042ff000000810dc */
[C---:B--2---:R-:W-:Y:S08]  /*9ccd0*/  HMMA.1688.F32.TF32 R32, R44.reuse, R8, R136 ;  /* 0x000000082c20723c */ /* 0x044ff00000081088 */
[----:B----4-:R-:W-:Y:S01]  /*9cce0*/  HMMA.1688.F32.TF32 R36, R44, R4, R216 ;  /* 0x000000042c24723c */ /* 0x010fe200000810d8 */
[----:B------:R1:W-:Y:S07]  /*9ccf0*/  STL [R1+0x4090], R2 ;  /* 0x0040900201007387 */ /* 0x0003ee0000100800 */
[C---:B------:R-:W-:Y:S08]  /*9cd00*/  HMMA.1688.F32.TF32 R48, R108.reuse, R172, R120 ;  /* 0x000000ac6c30723c */ /* 0x040ff00000081078 */
[----:B------:R-:W-:Y:S01]  /*9cd10*/  HMMA.1688.F32.TF32 R52, R108, R176, R116 ;  /* 0x000000b06c34723c */ /* 0x000fe20000081074 */
[----:B------:R-:W-:Y:S01]  /*9cd20*/  STL.64 [R1+0x2d0], R40 ;  /* 0x0002d02801007387 */ /* 0x000fe20000100a00 */
[----:B------:R-:W-:Y:S02]  /*9cd30*/  STL.64 [R1+0x2d8], R42 ;  /* 0x0002d82a01007387 */ /* 0x000fe40000100a00 */
[----:B------:R-:W-:Y:S03]  /*9cd40*/  STL.64 [R1+0x2b0], R32 ;  /* 0x0002b02001007387 */ /* 0x000fe60000100a00 */
[----:B------:R-:W-:Y:S01]  /*9cd50*/  STL.64 [R1+0x2c0], R36 ;  /* 0x0002c02401007387 */ /* 0x000fe20000100a00 */
[----:B------:R-:W-:Y:S01]  /*9cd60*/  STL.64 [R1+0x2c8], R38 ;  /* 0x0002c82601007387 */ /* 0x000fe20000100a00 */
[----:B------:R2:W-:Y:S02]  /*9cd70*/  STL [R1+0x2b8], R34 ;  /* 0x0002b82201007387 */ /* 0x0005e40000100800 */
[----:B-1----:R-:W-:-:S02]  /*9cd80*/  IMAD.MOV.U32 R2, RZ, RZ, R35 ;  /* 0x000000ffff027224 */ /* 0x002fc400078e0023 */
[C---:B--2---:R-:W-:Y:S08]  /*9cd90*/  HMMA.1688.F32.TF32 R32, R44.reuse, R12, R132 ;  /* 0x0000000c2c20723c */ /* 0x044ff00000081084 */
[C---:B------:R-:W-:Y:S08]  /*9cda0*/  HMMA.1688.F32.TF32 R36, R44.reuse, R16, R128 ;  /* 0x000000102c24723c */ /* 0x040ff00000081080 */
[C---:B------:R-:W-:Y:S08]  /*9cdb0*/  HMMA.1688.F32.TF32 R40, R44.reuse, R20, R124 ;  /* 0x000000142c28723c */ /* 0x040ff0000008107c */
[----:B------:R-:W-:Y:S01]  /*9cdc0*/  HMMA.1688.F32.TF32 R44, R44, R24, R156 ;  /* 0x000000182c2c723c */ /* 0x000fe2000008109c */
[----:B------:R-:W-:Y:S01]  /*9cdd0*/  STL.64 [R1+0x3f18], R34 ;  /* 0x003f182201007387 */ /* 0x000fe20000100a00 */
[----:B------:R-:W-:Y:S05]  /*9cde0*/  STL.64 [R1+0x3f10], R32 ;  /* 0x003f102001007387 */ /* 0x000fea0000100a00 */
[----:B------:R1:W-:Y:S02]  /*9cdf0*/  STL.64 [R1+0x3f28], R38 ;  /* 0x003f282601007387 */ /* 0x0003e40000100a00 */
[----:B------:R-:W-:Y:S06]  /*9ce00*/  STL.64 [R1+0x3f20], R36 ;  /* 0x003f202401007387 */ /* 0x000fec0000100a00 */
[----:B------:R-:W-:Y:S01]  /*9ce10*/  STL.64 [R1+0x3f38], R42 ;  /* 0x003f382a01007387 */ /* 0x000fe20000100a00 */
[----:B------:R-:W-:Y:S07]  /*9ce20*/  STL.64 [R1+0x3f30], R40 ;  /* 0x003f302801007387 */ /* 0x000fee0000100a00 */
[----:B------:R-:W-:Y:S02]  /*9ce30*/  STL.64 [R1+0x3f48], R46 ;  /* 0x003f482e01007387 */ /* 0x000fe40000100a00 */
[----:B------:R-:W-:Y:S01]  /*9ce40*/  STL.64 [R1+0x3f40], R44 ;  /* 0x003f402c01007387 */ /* 0x000fe20000100a00 */
[----:B------:R-:W-:Y:S01]  /*9ce50*/  STL.64 [R1+0x3f58], R50 ;  /* 0x003f583201007387 */ /* 0x000fe20000100a00 */
[----:B------:R-:W-:Y:S02]  /*9ce60*/  STL.64 [R1+0x3f50], R48 ;  /* 0x003f503001007387 */ /* 0x000fe40000100a00 */
[----:B------:R-:W-:Y:S02]  /*9ce70*/  STL.64 [R1+0x3f68], R54 ;  /* 0x003f683601007387 */ /* 0x000fe40000100a00 */
[----:B------:R-:W-:Y:S01]  /*9ce80*/  STL.64 [R1+0x3f60], R52 ;  /* 0x003f603401007387 */ /* 0x000fe20000100a00 */
[----:B------:R-:W-:Y:S01]  /*9ce90*/  STL.64 [R1+0x3f78], R58 ;  /* 0x003f783a01007387 */ /* 0x000fe20000100a00 */
[----:B------:R-:W-:Y:S02]  /*9cea0*/  STL.64 [R1+0x3f70], R56 ;  /* 0x003f703801007387 */ /* 0x000fe40000100a00 */
[----:B------:R-:W2:Y:S02]  /*9ceb0*/  LDL.LU R156, [R1+0xcc0] ;  /* 0x000cc000019c7983 */ /* 0x000ea40000300800 */
[----:B------:R-:W2:Y:S01]  /*9cec0*/  LDL.LU R157, [R1+0xcc4] ;  /* 0x000cc400019d7983 */ /* 0x000ea20000300800 */
[----:B------:R-:W2:Y:S01]  /*9ced0*/  LDL.LU R158, [R1+0xcc8] ;  /* 0x000cc800019e7983 */ /* 0x000ea20000300800 */
[----:B------:R-:W2:Y:S02]  /*9cee0*/  LDL.LU R159, [R1+0xccc] ;  /* 0x000ccc00019f7983 */ /* 0x000ea40000300800 */
[----:B------:R-:W3:Y:S02]  /*9cef0*/  LDL.LU R136, [R1+0xd00] ;  /* 0x000d000001887983 */ /* 0x000ee40000300800 */
[----:B------:R-:W3:Y:S01]  /*9cf00*/  LDL.LU R137, [R1+0xd04] ;  /* 0x000d040001897983 */ /* 0x000ee20000300800 */
[----:B------:R-:W3:Y:S01]  /*9cf10*/  LDL.LU R138, [R1+0xd08] ;  /* 0x000d0800018a7983 */ /* 0x000ee20000300800 */
[----:B------:R-:W3:Y:S02]  /*9cf20*/  LDL.LU R139, [R1+0xd0c] ;  /* 0x000d0c00018b7983 */ /* 0x000ee40000300800 */
        /* <DEDUP_REMOVED lines=15> */
[----:B------:R-:W4:Y:S01]  /*9d020*/  LDL.LU R127, [R1+0xcdc] ;  /* 0x000cdc00017f7983 */ /* 0x000f220000300800 */
[----:B------:R-:W-:Y:S01]  /*9d030*/  HMMA.1688.F32.TF32 R60, R108, R204, R236 ;  /* 0x000000cc6c3c723c */ /* 0x000fe200000810ec */
[----:B------:R-:W-:-:S02]  /*9d040*/  IMAD.MOV.U32 R114, RZ, RZ, R73 ;  /* 0x000000ffff727224 */ /* 0x000fc400078e0049 */
[----:B------:R-:W-:-:S04]  /*9d050*/  IMAD.MOV.U32 R115, RZ, RZ, R72 ;  /* 0x000000ffff737224 */ /* 0x000fc800078e0048 */
[----:B------:R-:W-:Y:S02]  /*9d060*/  IMAD.MOV.U32 R238, RZ, RZ, R65 ;  /* 0x000000ffffee7224 */ /* 0x000fe400078e0041 */
[----:B------:R-:W-:Y:S01]  /*9d070*/  IMAD.MOV.U32 R239, RZ, RZ, R64 ;  /* 0x000000ffffef7224 */ /* 0x000fe200078e0040 */
[----:B------:R-:W-:Y:S01]  /*9d080*/  MOV R236, R69 ;  /* 0x0000004500ec7202 */ /* 0x000fe20000000f00 */
[----:B------:R-:W-:Y:S02]  /*9d090*/  IMAD.MOV.U32 R237, RZ, RZ, R68 ;  /* 0x000000ffffed7224 */ /* 0x000fe400078e0044 */
[----:B------:R-:W-:Y:S02]  /*9d0a0*/  IMAD.MOV.U32 R112, RZ, RZ, R77 ;  /* 0x000000ffff707224 */ /* 0x000fe400078e004d */
[----:B------:R-:W-:Y:S01]  /*9d0b0*/  IMAD.MOV.U32 R113, RZ, RZ, R76 ;  /* 0x000000ffff717224 */ /* 0x000fe200078e004c */
[----:B------:R-:W-:Y:S01]  /*9d0c0*/  MOV R120, R93 ;  /* 0x0000005d00787202 */ /* 0x000fe20000000f00 */
[----:B------:R-:W-:-:S02]  /*9d0d0*/  IMAD.MOV.U32 R121, RZ, RZ, R92 ;  /* 0x000000ffff797224 */ /* 0x000fc400078e005c */
[----:B------:R-:W-:Y:S02]  /*9d0e0*/  IMAD.MOV.U32 R122, RZ, RZ, R89 ;  /* 0x000000ffff7a7224 */ /* 0x000fe400078e0059 */
[----:B------:R-:W-:Y:S01]  /*9d0f0*/  IMAD.MOV.U32 R123, RZ, RZ, R88 ;  /* 0x000000ffff7b7224 */ /* 0x000fe200078e0058 */
[----:B------:R-:W-:Y:S01]  /*9d100*/  MOV R118, R81 ;  /* 0x0000005100767202 */ /* 0x000fe20000000f00 */
[----:B------:R-:W-:Y:S02]  /*9d110*/  IMAD.MOV.U32 R119, RZ, RZ, R80 ;  /* 0x000000ffff777224 */ /* 0x000fe400078e0050 */
[----:B------:R-:W-:Y:S02]  /*9d120*/  IMAD.MOV.U32 R116, RZ, RZ, R85 ;  /* 0x000000ffff747224 */ /* 0x000fe400078e0055 */
[----:B------:R-:W-:Y:S01]  /*9d130*/  IMAD.MOV.U32 R117, RZ, RZ, R84 ;  /* 0x000000ffff757224 */ /* 0x000fe200078e0054 */
[C---:B------:R-:W-:Y:S08]  /*9d140*/  HMMA.1688.F32.TF32 R88, R108.reuse, R4, R120 ;  /* 0x000000046c58723c */ /* 0x040ff00000081078 */
[C---:B------:R-:W-:Y:S08]  /*9d150*/  HMMA.1688.F32.TF32 R92, R108.reuse, R8, R116 ;  /* 0x000000086c5c723c */ /* 0x040ff00000081074 */
[C---:B------:R-:W-:Y:S01]  /*9d160*/  HMMA.1688.F32.TF32 R96, R108.reuse, R12, R112 ;  /* 0x0000000c6c60723c */ /* 0x040fe20000081070 */
[----:B------:R-:W-:Y:S01]  /*9d170*/  STL.64 [R1+0x3f88], R62 ;  /* 0x003f883e01007387 */ /* 0x000fe20000100a00 */
[----:B------:R-:W-:Y:S06]  /*9d180*/  STL.64 [R1+0x3f80], R60 ;  /* 0x003f803c01007387 */ /* 0x000fec0000100a00 */
[C---:B------:R-:W-:Y:S08]  /*9d190*/  HMMA.1688.F32.TF32 R100, R108.reuse, R16, R236 ;  /* 0x000000106c64723c */ /* 0x040ff000000810ec */
[C---:B---3--:R-:W-:Y:S08]  /*9d1a0*/  HMMA.1688.F32.TF32 R68, R108.reuse, R196, R136 ;  /* 0x000000c46c44723c */ /* 0x048ff00000081088 */
[C---:B----4-:R-:W-:Y:S08]  /*9d1b0*/  HMMA.1688.F32.TF32 R64, R108.reuse, R200, R216 ;  /* 0x000000c86c40723c */ /* 0x050ff000000810d8 */
[C---:B------:R-:W-:Y:S08]  /*9d1c0*/  HMMA.1688.F32.TF32 R72, R108.reuse, R192, R132 ;  /* 0x000000c06c48723c */ /* 0x040ff00000081084 */
[C---:B--2---:R-:W-:Y:S08]  /*9d1d0*/  HMMA.1688.F32.TF32 R84, R108.reuse, R28, R156 ;  /* 0x0000001c6c54723c */ /* 0x044ff0000008109c */
[C---:B------:R-:W-:Y:S08]  /*9d1e0*/  HMMA.1688.F32.TF32 R76, R108.reuse, R188, R128 ;  /* 0x000000bc6c4c723c */ /* 0x040ff00000081080 */
[C---:B------:R-:W-:Y:S01]  /*9d1f0*/  HMMA.1688.F32.TF32 R80, R108.reuse, R184, R124 ;  /* 0x000000b86c50723c */ /* 0x040fe2000008107c */
[----:B------:R-:W-:Y:S01]  /*9d200*/  STL.64 [R1+0x3f98], R66 ;  /* 0x003f984201007387 */ /* 0x000fe20000100a00 */
[----:B------:R-:W-:Y:S02]  /*9d210*/  STL.64 [R1+0x3f90], R64 ;  /* 0x003f904001007387 */ /* 0x000fe40000100a00 */
[----:B------:R-:W-:Y:S02]  /*9d220*/  STL.64 [R1+0x3fa8], R70 ;  /* 0x003fa84601007387 */ /* 0x000fe40000100a00 */
[----:B------:R-:W-:Y:S01]  /*9d230*/  STL.64 [R1+0x3fa0], R68 ;  /* 0x003fa04401007387 */ /* 0x000fe20000100a00 */
[----:B------:R-:W-:Y:S01]  /*9d240*/  STL.64 [R1+0x3fb8], R74 ;  /* 0x003fb84a01007387 */ /* 0x000fe20000100a00 */
[----:B------:R-:W-:Y:S07]  /*9d250*/  STL.64 [R1+0x3fb0], R72 ;  /* 0x003fb04801007387 */ /* 0x000fee0000100a00 */
[----:B------:R-:W-:Y:S01]  /*9d260*/  STL.64 [R1+0x3fc8], R78 ;  /* 0x003fc84e01007387 */ /* 0x000fe20000100a00 */
[----:B------:R-:W-:Y:S07]  /*9d270*/  STL.64 [R1+0x3fc0], R76 ;  /* 0x003fc04c01007387 */ /* 0x000fee0000100a00 */
[----:B------:R-:W-:Y:S02]  /*9d280*/  STL.64 [R1+0x3fd8], R82 ;  /* 0x003fd85201007387 */ /* 0x000fe40000100a00 */
[----:B------:R-:W-:Y:S01]  /*9d290*/  STL.64 [R1+0x3fd0], R80 ;  /* 0x003fd05001007387 */ /* 0x000fe20000100a00 */
[----:B-1----:R-:W2:Y:S01]  /*9d2a0*/  LDL R39, [R1+0xb34] ;  /* 0x000b340001277983 */ /* 0x002ea20000100800 */
[----:B------:R-:W-:Y:S02]  /*9d2b0*/  STL.64 [R1+0x3fe8], R86 ;  /* 0x003fe85601007387 */ /* 0x000fe40000100a00 */
[----:B------:R-:W-:Y:S02]  /*9d2c0*/  STL.64 [R1+0x3fe0], R84 ;  /* 0x003fe05401007387 */ /* 0x000fe40000100a00 */
[----:B------:R-:W-:Y:S01]  /*9d2d0*/  STL.64 [R1+0x3ff8], R90 ;  /* 0x003ff85a01007387 */ /* 0x000fe20000100a00 */
[----:B------:R-:W-:Y:S01]  /*9d2e0*/  STL.64 [R1+0x3ff0], R88 ;  /* 0x003ff05801007387 */ /* 0x000fe20000100a00 */
[----:B------:R-:W-:Y:S02]  /*9d2f0*/  STL.64 [R1+0x4008], R94 ;  /* 0x0040085e01007387 */ /* 0x000fe40000100a00 */
[----:B------:R-:W-:Y:S02]  /*9d300*/  STL.64 [R1+0x4000], R92 ;  /* 0x0040005c01007387 */ /* 0x000fe40000100a00 */
[----:B------:R-:W-:Y:S01]  /*9d310*/  STL.64 [R1+0x4018], R98 ;  /* 0x0040186201007387 */ /* 0x000fe20000100a00 */
[----:B------:R-:W-:Y:S01]  /*9d320*/  STL.64 [R1+0x4010], R96 ;  /* 0x0040106001007387 */ /* 0x000fe20000100a00 */
        /* <DEDUP_REMOVED lines=36> */
[----:B------:R-:W-:Y:S02]  /*9d570*/  STL.64 [R1+0x4028], R102 ;  /* 0x0040286601007387 */ /* 0x000fe40000100a00 */
[----:B------:R-:W-:Y:S01]  /*9d580*/  STL.64 [R1+0x4020], R100 ;  /* 0x0040206401007387 */ /* 0x000fe20000100a00 */
[----:B--2---:R-:W-:Y:S04]  /*9d590*/  LDS R233, [R39+0x90280] ;  /* 0x0902800027e97984 */ /* 0x004fe80000000800 */
[----:B------:R-:W1:Y:S01]  /*9d5a0*/  LDS R235, [R39+0x91280] ;  /* 0x0912800027eb7984 */ /* 0x000e620000000800 */
[C---:B----4-:R-:W-:Y:S08]  /*9d5b0*/  HMMA.1688.F32.TF32 R104, R108.reuse, R20, R136 ;  /* 0x000000146c68723c */ /* 0x050ff00000081088 */
[----:B---3--:R-:W-:Y:S08]  /*9d5c0*/  HMMA.1688.F32.TF32 R108, R108, R24, R132 ;  /* 0x000000186c6c723c */ /* 0x008ff00000081084 */
[C---:B------:R-:W-:Y:S08]  /*9d5d0*/  HMMA.1688.F32.TF32 R180, R160.reuse, R172, R128 ;  /* 0x000000aca0b4723c */ /* 0x040ff00000081080 */
[C---:B------:R-:W-:Y:S08]  /*9d5e0*/  HMMA.1688.F32.TF32 R112, R160.reuse, R176, R112 ;  /* 0x000000b0a070723c */ /* 0x040ff00000081070 */
[C---:B------:R-:W-:Y:S08]  /*9d5f0*/  HMMA.1688.F32.TF32 R116, R160.reuse, R208, R116 ;  /* 0x000000d0a074723c */ /* 0x040ff00000081074 */
[C---:B------:R-:W-:Y:S08]  /*9d600*/  HMMA.1688.F32.TF32 R120, R160.reuse, R204, R120 ;  /* 0x000000cca078723c */ /* 0x040ff00000081078 */
[C---:B------:R-:W-:Y:S08]  /*9d610*/  HMMA.1688.F32.TF32 R124, R160.reuse, R200, R124 ;  /* 0x000000c8a07c723c */ /* 0x040ff0000008107c */
[C---:B------:R-:W-:Y:S01]  /*9d620*/  HMMA.1688.F32.TF32 R128, R160.reuse, R196, R156 ;  /* 0x000000c4a080723c */ /* 0x040fe2000008109c */
[----:B------:R-:W-:Y:S01]  /*9d630*/  STL.64 [R1+0x4038], R106 ;  /* 0x0040386a01007387 */ /* 0x000fe20000100a00 */
[----:B------:R2:W-:Y:S03]  /*9d640*/  STL.64 [R1+0x4030], R104 ;  /* 0x0040306801007387 */ /* 0x0005e60000100a00 */
[----:B------:R-:W-:Y:S01]  /*9d650*/  STL.64 [R1+0x4048], R110 ;  /* 0x0040486e01007387 */ /* 0x000fe20000100a00 */
[----:B------:R-:W-:Y:S03]  /*9d660*/  STL.64 [R1+0x4040], R108 ;  /* 0x0040406c01007387 */ /* 0x000fe60000100a00 */
[----:B------:R-:W-:Y:S01]  /*9d670*/  STL.64 [R1+0x4058], R182 ;  /* 0x004058b601007387 */ /* 0x000fe20000100a00 */
        /* <DEDUP_REMOVED lines=8> */
[----:B------:R-:W-:Y:S03]  /*9d700*/  STL.64 [R1+0x4098], R124 ;  /* 0x0040987c01007387 */ /* 0x000fe60000100a00 */
[----:B------:R-:W-:Y:S01]  /*9d710*/  STL.64 [R1+0x40b0], R130 ;  /* 0x0040b08201007387 */ /* 0x000fe20000100a00 */
[----:B------:R-:W-:Y:S02]  /*9d720*/  STL.64 [R1+0x40a8], R128 ;  /* 0x0040a88001007387 */ /* 0x000fe40000100a00 */
        /* <DEDUP_REMOVED lines=8> */
[----:B------:R-:W2:Y:S02]  /*9d7b0*/  LDL.LU R148, [R1+0x1150] ;  /* 0x0011500001947983 */ /* 0x000ea40000300800 */
[----:B------:R-:W2:Y:S01]  /*9d7c0*/  LDL.LU R149, [R1+0x1154] ;  /* 0x0011540001957983 */ /* 0x000ea20000300800 */
[----:B------:R-:W2:Y:S01]  /*9d7d0*/  LDL.LU R150, [R1+0x1158] ;  /* 0x0011580001967983 */ /* 0x000ea20000300800 */
[----:B------:R-:W2:Y:S02]  /*9d7e0*/  LDL.LU R151, [R1+0x115c] ;  /* 0x00115c0001977983 */ /* 0x000ea40000300800 */
[----:B------:R-:W2:Y:S02]  /*9d7f0*/  LDL.LU R144, [R1+0x1160] ;  /* 0x0011600001907983 */ /* 0x000ea40000300800 */
[----:B------:R-:W2:Y:S01]  /*9d800*/  LDL.LU R145, [R1+0x1164] ;  /* 0x0011640001917983 */ /* 0x000ea20000300800 */
[----:B------:R-:W2:Y:S01]  /*9d810*/  LDL.LU R146, [R1+0x1168] ;  /* 0x0011680001927983 */ /* 0x000ea20000300800 */
[C---:B------:R-:W-:Y:S01]  /*9d820*/  HMMA.1688.F32.TF32 R132, R160.reuse, R192, R236 ;  /* 0x000000c0a084723c */ /* 0x040fe200000810ec */
        /* <DEDUP_REMOVED lines=37> */
[----:B------:R-:W-:Y:S01]  /*9da80*/  STL.64 [R1+0x40c0], R134 ;  /* 0x0040c08601007387 */ /* 0x000fe20000100a00 */
[----:B------:R-:W-:Y:S01]  /*9da90*/  STL.64 [R1+0x40b8], R132 ;  /* 0x0040b88401007387 */ /* 0x000fe20000100a00 */
[C---:B--2---:R-:W-:Y:S08]  /*9daa0*/  HMMA.1688.F32.TF32 R136, R160.reuse, R188, R136 ;  /* 0x000000bca088723c */ /* 0x044ff00000081088 */
[----:B---3--:R-:W-:Y:S08]  /*9dab0*/  HMMA.1688.F32.TF32 R152, R160, R16, R152 ;  /* 0x00000010a098723c */ /* 0x008ff00000081098 */
[C---:B-1----:R-:W-:Y:S08]  /*9dac0*/  HMMA.1688.F32.TF32 R212, R232.reuse, R172, R224 ;  /* 0x000000ace8d4723c */ /* 0x042ff000000810e0 */
[C---:B----4-:R-:W-:Y:S08]  /*9dad0*/  HMMA.1688.F32.TF32 R216, R232.reuse, R176, R216 ;  /* 0x000000b0e8d8723c */ /* 0x050ff000000810d8 */
[C---:B------:R-:W-:Y:S01]  /*9dae0*/  HMMA.1688.F32.TF32 R220, R232.reuse, R208, R220 ;  /* 0x000000d0e8dc723c */ /* 0x040fe200000810dc */
[----:B------:R-:W-:Y:S01]  /*9daf0*/  STL.64 [R1+0x40d0], R138 ;  /* 0x0040d08a01007387 */ /* 0x000fe20000100a00 */
[----:B------:R-:W-:Y:S03]  /*9db00*/  STL.64 [R1+0x40c8], R136 ;  /* 0x0040c88801007387 */ /* 0x000fe60000100a00 */
[----:B------:R-:W-:Y:S01]  /*9db10*/  STL [R1+0x3f08], R152 ;  /* 0x003f089801007387 */ /* 0x000fe20000100800 */
[----:B------:R-:W-:Y:S02]  /*9db20*/  STL [R1+0x3f04], R153 ;  /* 0x003f049901007387 */ /* 0x000fe40000100800 */
[----:B------:R-:W-:Y:S02]  /*9db30*/  STL [R1+0x3f00], R154 ;  /* 0x003f009a01007387 */ /* 0x000fe40000100800 */
[----:B------:R-:W-:Y:S01]  /*9db40*/  STL [R1+0x3efc], R155 ;  /* 0x003efc9b01007387 */ /* 0x000fe20000100800 */
[----:B------:R-:W-:Y:S04]  /*9db50*/  STL [R1+0x3ef8], R215 ;  /* 0x003ef8d701007387 */ /* 0x000fe80000100800 */
[----:B------:R-:W-:Y:S01]  /*9db60*/  STL [R1+0x3ef4], R218 ;  /* 0x003ef4da01007387 */ /* 0x000fe20000100800 */
[----:B------:R-:W-:Y:S07]  /*9db70*/  STL [R1+0x3ef0], R219 ;  /* 0x003ef0db01007387 */ /* 0x000fee0000100800 */
[----:B------:R-:W-:Y:S01]  /*9db80*/  STL [R1+0x3eec], R223 ;  /* 0x003eecdf01007387 */ /* 0x000fe20000100800 */
        /* <DEDUP_REMOVED lines=8> */
[----:B------:R-:W4:Y:S01]  /*9dc10*/  LDL.LU R44, [R1+0x820] ;  /* 0x00082000012c7983 */ /* 0x000f220000300800 */
[----:B------:R-:W4:Y:S02]  /*9dc20*/  LDL.LU R45, [R1+0x824] ;  /* 0x00082400012d7983 */ /* 0x000f240000300800 */
[----:B------:R-:W4:Y:S02]  /*9dc30*/  LDL.LU R46, [R1+0x828] ;  /* 0x00082800012e7983 */ /* 0x000f240000300800 */
        /* <DEDUP_REMOVED lines=32> */
[----:B------:R-:W-:Y:S01]  /*9de40*/  HMMA.1688.F32.TF32 R224, R232, R204, R228 ;  /* 0x000000cce8e0723c */ /* 0x000fe200000810e4 */
        /* <DEDUP_REMOVED lines=33> */
[----:B------:R-:W-:Y:S01]  /*9e060*/  HMMA.1688.F32.TF32 R140, R160, R184, R236 ;  /* 0x000000b8a08c723c */ /* 0x000fe200000810ec */
[----:B------:R-:W-:Y:S04]  /*9e070*/  LDS R236, [R252+0x90300] ;  /* 0x09030000fcec7984 */ /* 0x000fe80000000800 */
[----:B------:R-:W-:Y:S01]  /*9e080*/  LDS R238, [R252+0x91300] ;  /* 0x09130000fcee7984 */ /* 0x000fe20000000800 */
[----:B------:R-:W-:Y:S04]  /*9e090*/  LDS R237, [R3+0x90300] ;  /* 0x0903000003ed7984 */ /* 0x000fe80000000800 */
[----:B------:R-:W2:Y:S04]  /*9e0a0*/  LDS R239, [R3+0x91300] ;  /* 0x0913000003ef7984 */ /* 0x000ea80000000800 */
[----:B------:R1:W-:Y:S01]  /*9e0b0*/  STL [R1+0x3ee8], R224 ;  /* 0x003ee8e001007387 */ /* 0x0003e20000100800 */
[----:B------:R1:W-:Y:S02]  /*9e0c0*/  STL [R1+0x3ee4], R225 ;  /* 0x003ee4e101007387 */ /* 0x0003e40000100800 */
[----:B------:R1:W-:Y:S02]  /*9e0d0*/  STL [R1+0x3ee0], R226 ;  /* 0x003ee0e201007387 */ /* 0x0003e40000100800 */
[----:B------:R1:W-:Y:S01]  /*9e0e0*/  STL [R1+0x3edc], R227 ;  /* 0x003edce301007387 */ /* 0x0003e20000100800 */
[----:B--2---:R-:W-:Y:S08]  /*9e0f0*/  HMMA.1688.F32.TF32 R32, R236, R192, R32 ;  /* 0x000000c0ec20723c */ /* 0x004ff00000081020 */
[C---:B---3--:R-:W-:Y:S08]  /*9e100*/  HMMA.1688.F32.TF32 R92, R232.reuse, R184, R92 ;  /* 0x000000b8e85c723c */ /* 0x048ff0000008105c */
[C---:B------:R-:W-:Y:S11]  /*9e110*/  HMMA.1688.F32.TF32 R104, R232.reuse, R196, R104 ;  /* 0x000000c4e868723c */ /* 0x040ff60000081068 */
[----:B------:R-:W-:Y:S05]  /*9e120*/  @!UPT UIADD3 URZ, URZ, URZ, URZ ;  /* 0x0000003f3f3ff290 */ /* 0x000fea000fffe03f */
[----:B-1----:R-:W-:Y:S01]  /*9e130*/  MOV R224, R92 ;  /* 0x0000005c00e07202 */ /* 0x002fe20000000f00 */
[----:B------:R-:W-:Y:S02]  /*9e140*/  IMAD.MOV.U32 R225, RZ, RZ, R93 ;  /* 0x000000ffffe17224 */ /* 0x000fe400078e005d */
[----:B------:R-:W-:Y:S02]  /*9e150*/  IMAD.MOV.U32 R226, RZ, RZ, R94 ;  /* 0x000000ffffe27224 */ /* 0x000fe400078e005e */
[----:B------:R-:W-:Y:S02]  /*9e160*/  IMAD.MOV.U32 R227, RZ, RZ, R95 ;  /* 0x000000ffffe37224 */ /* 0x000fe400078e005f */
[C---:B----4-:R-:W-:Y:S08]  /*9e170*/  HMMA.1688.F32.TF32 R92, R232.reuse, R28, R88 ;  /* 0x0000001ce85c723c */ /* 0x050ff00000081058 */
[C---:B------:R-:W-:Y:S08]  /*9e180*/  HMMA.1688.F32.TF32 R88, R232.reuse, R4, R84 ;  /* 0x00000004e858723c */ /* 0x040ff00000081054 */
        /* <DEDUP_REMOVED lines=8> */
[C---:B------:R-:W-:Y:S01]  /*9e210*/  HMMA.1688.F32.TF32 R52, R236.reuse, R204, R48 ;  /* 0x000000ccec34723c */ /* 0x040fe20000081030 */
[----:B------:R-:W-:Y:S01]  /*9e220*/  STL.64 [R1+0x730], R104 ;  /* 0x0007306801007387 */ /* 0x000fe20000100a00 */
[----:B------:R-:W-:Y:S06]  /*9e230*/  STL.64 [R1+0x738], R106 ;  /* 0x0007386a01007387 */ /* 0x000fec0000100a00 */
[C---:B------:R-:W-:Y:S08]  /*9e240*/  HMMA.1688.F32.TF32 R48, R236.reuse, R200, R44 ;  /* 0x000000c8ec30723c */ /* 0x040ff0000008102c */
[----:B------:R-:W-:Y:S01]  /*9e250*/  HMMA.1688.F32.TF32 R44, R236, R196, R40 ;  /* 0x000000c4ec2c723c */ /* 0x000fe20000081028 */
        /* <DEDUP_REMOVED lines=24> */
[----:B------:R-:W2:Y:S01]  /*9e3e0*/  LDL.LU R40, [R1+0x1000] ;  /* 0x0010000001287983 */ /* 0x000ea20000300800 */
[----:B------:R1:W-:Y:S02]  /*9e3f0*/  STL.64 [R1+0x830], R44 ;  /* 0x0008302c01007387 */ /* 0x0003e40000100a00 */
[----:B------:R3:W-:Y:S02]  /*9e400*/  STL.64 [R1+0x838], R46 ;  /* 0x0008382e01007387 */ /* 0x0007e40000100a00 */
[----:B------:R4:W-:Y:S01]  /*9e410*/  STL.64 [R1+0x840], R32 ;  /* 0x0008402001007387 */ /* 0x0009e20000100a00 */
[----:B------:R4:W-:Y:S01]  /*9e420*/  STL.64 [R1+0x848], R34 ;  /* 0x0008482201007387 */ /* 0x0009e20000100a00 */
[----:B------:R-:W2:Y:S02]  /*9e430*/  LDL.LU R41, [R1+0x1004] ;  /* 0x0010040001297983 */ /* 0x000ea40000300800 */
[----:B------:R-:W2:Y:S02]  /*9e440*/  LDL.LU R42, [R1+0x1008] ;  /* 0x00100800012a7983 */ /* 0x000ea40000300800 */
[----:B------:R-:W2:Y:S01]  /*9e450*/  LDL.LU R43, [R1+0x100c] ;  /* 0x00100c00012b7983 */ /* 0x000ea20000300800 */
[----:B-1----:R-:W2:Y:S01]  /*9e460*/  LDL.LU R44, [R1+0x1010] ;  /* 0x00101000012c7983 */ /* 0x002ea20000300800 */
[----:B------:R-:W2:Y:S02]  /*9e470*/  LDL.LU R45, [R1+0x1014] ;  /* 0x00101400012d7983 */ /* 0x000ea40000300800 */
[----:B---3--:R-:W3:Y:S02]  /*9e480*/  LDL.LU R46, [R1+0x1018] ;  /* 0x00101800012e7983 */ /* 0x008ee40000300800 */
        /* <DEDUP_REMOVED lines=28> */
[----:B------:R-:W3:Y:S02]  /*9e650*/  LDL.LU R94, [R1+0x8c8] ;  /* 0x0008c800015e7983 */ /* 0x000ee40000300800 */
[----:B------:R-:W-:Y:S01]  /*9e660*/  IMAD.MOV.U32 R215, RZ, RZ, R96 ;  /* 0x000000ffffd77224 */ /* 0x000fe200078e0060 */
[----:B------:R-:W3:Y:S01]  /*9e670*/  LDL.LU R95, [R1+0x8cc] ;  /* 0x0008cc00015f7983 */ /* 0x000ee20000300800 */
[----:B------:R-:W-:-:S02]  /*9e680*/  IMAD.MOV.U32 R218, RZ, RZ, R97 ;  /* 0x000000ffffda7224 */ /* 0x000fc400078e0061 */
[----:B------:R-:W3:Y:S02]  /*9e690*/  LDL.LU R96, [R1+0x8d0] ;  /* 0x0008d00001607983 */ /* 0x000ee40000300800 */
[----:B------:R-:W-:Y:S01]  /*9e6a0*/  IMAD.MOV.U32 R219, RZ, RZ, R98 ;  /* 0x000000ffffdb7224 */ /* 0x000fe200078e0062 */
[----:B------:R-:W3:Y:S01]  /*9e6b0*/  LDL.LU R97, [R1+0x8d4] ;  /* 0x0008d40001617983 */ /* 0x000ee20000300800 */
[----:B------:R-:W-:Y:S02]  /*9e6c0*/  IMAD.MOV.U32 R223, RZ, RZ, R99 ;  /* 0x000000ffffdf7224 */ /* 0x000fe400078e0063 */
        /* <DEDUP_REMOVED lines=27> */
[----:B------:R-:W-:-:S02]  /*9e880*/  IMAD.MOV.U32 R152, RZ, RZ, R100 ;  /* 0x000000ffff987224 */ /* 0x000fc400078e0064 */
[----:B------:R-:W-:Y:S01]  /*9e890*/  IMAD.MOV.U32 R153, RZ, RZ, R101 ;  /* 0x000000ffff997224 */ /* 0x000fe200078e0065 */
[----:B------:R-:W3:Y:S01]  /*9e8a0*/  LDL.LU R100, [R1+0x8b0] ;  /* 0x0008b00001647983 */ /* 0x000ee20000300800 */
[----:B------:R-:W-:Y:S01]  /*9e8b0*/  MOV R154, R102 ;  /* 0x00000066009a7202 */ /* 0x000fe20000000f00 */
[----:B------:R-:W3:Y:S02]  /*9e8c0*/  LDL.LU R101, [R1+0x8b4] ;  /* 0x0008b40001657983 */ /* 0x000ee40000300800 */
[----:B------:R-:W-:Y:S01]  /*9e8d0*/  IMAD.MOV.U32 R155, RZ, RZ, R103 ;  /* 0x000000ffff9b7224 */ /* 0x000fe200078e0067 */
        /* <DEDUP_REMOVED lines=22> */
[----:B----4-:R-:W4:Y:S02]  /*9ea40*/  LDL.LU R32, [R1+0xff0] ;  /* 0x000ff00001207983 */ /* 0x010f240000300800 */
[----:B------:R-:W4:Y:S01]  /*9ea50*/  LDL.LU R33, [R1+0xff4] ;  /* 0x000ff40001217983 */ /* 0x000f220000300800 */
[----:B------:R-:W4:Y:S01]  /*9ea60*/  LDL.LU R34, [R1+0xff8] ;  /* 0x000ff80001227983 */ /* 0x000f220000300800 */
[----:B------:R-:W4:Y:S01]  /*9ea70*/  LDL.LU R35, [R1+0xffc] ;  /* 0x000ffc0001237983 */ /* 0x000f220000300800 */
[C---:B------:R-:W-:Y:S08]  /*9ea80*/  HMMA.1688.F32.TF32 R164, R160.reuse, R28, R164 ;  /* 0x0000001ca0a4723c */ /* 0x040ff000000810a4 */
[C---:B------:R-:W-:Y:S08]  /*9ea90*/  HMMA.1688.F32.TF32 R168, R160.reuse, R4, R168 ;  /* 0x00000004a0a8723c */ /* 0x040ff000000810a8 */
        /* <DEDUP_REMOVED lines=9> */
[C---:B---3--:R-:W-:Y:S08]  /*9eb30*/  HMMA.1688.F32.TF32 R56, R240.reuse, R184, R56 ;  /* 0x000000b8f038723c */ /* 0x048ff00000081038 */
        /* <DEDUP_REMOVED lines=16> */
[----:B------:R-:W-:Y:S01]  /*9ec40*/  HMMA.1688.F32.TF32 R44, R240, R8, R44 ;  /* 0x00000008f02c723c */ /* 0x000fe2000008102c */
[----:B------:R-:W-:Y:S04]  /*9ec50*/  LDS R236, [R206+0x90380] ;  /* 0x09038000ceec7984 */ /* 0x000fe80000000800 */
[----:B------:R1:W-:Y:S03]  /*9ec60*/  LDS R238, [R206+0x91380] ;  /* 0x09138000ceee7984 */ /* 0x0003e60000000800 */
[----:B------:R-:W-:Y:S08]  /*9ec70*/  HMMA.1688.F32.TF32 R228, R232, R200, R228 ;  /* 0x000000c8e8e4723c */ /* 0x000ff000000810e4 */
[C---:B------:R-:W-:Y:S01]  /*9ec80*/  HMMA.1688.F32.TF32 R68, R240.reuse, R196, R68 ;  /* 0x000000c4f044723c */ /* 0x040fe20000081044 */
[----:B------:R-:W-:Y:S01]  /*9ec90*/  LDS R232, [R252+0x90380] ;  /* 0x09038000fce87984 */ /* 0x000fe20000000800 */
[----:B------:R-:W-:Y:S03]  /*9eca0*/  STL.64 [R1+0x850], R124 ;  /* 0x0008507c01007387 */ /* 0x000fe60000100a00 */
        /* <DEDUP_REMOVED lines=11> */
[C---:B------:R-:W-:Y:S08]  /*9ed60*/  HMMA.1688.F32.TF32 R52, R240.reuse, R28, R52 ;  /* 0x0000001cf034723c */ /* 0x040ff00000081034 */
[C---:B------:R-:W-:Y:S01]  /*9ed70*/  HMMA.1688.F32.TF32 R48, R240.reuse, R4, R48 ;  /* 0x00000004f030723c */ /* 0x040fe20000081030 */
        /* <DEDUP_REMOVED lines=12> */
[C---:B----4-:R-:W-:Y:S01]  /*9ee40*/  HMMA.1688.F32.TF32 R32, R240.reuse, R16, R32 ;  /* 0x00000010f020723c */ /* 0x050fe20000081020 */
        /* <DEDUP_REMOVED lines=12> */
[----:B-1----:R-:W2:Y:S01]  /*9ef10*/  LDL.LU R206, [R1+0x41bc] ;  /* 0x0041bc0001ce7983 */ /* 0x002ea20000300800 */
[----:B------:R-:W-:Y:S02]  /*9ef20*/  STL.64 [R1+0xb50], R52 ;  /* 0x000b503401007387 */ /* 0x000fe40000100a00 */
[----:B------:R-:W-:Y:S02]  /*9ef30*/  STL.64 [R1+0xb58], R54 ;  /* 0x000b583601007387 */ /* 0x000fe40000100a00 */
[----:B------:R-:W-:Y:S01]  /*9ef40*/  STL.64 [R1+0xbf0], R48 ;  /* 0x000bf03001007387 */ /* 0x000fe20000100a00 */
[----:B------:R-:W-:Y:S01]  /*9ef50*/  STL.64 [R1+0xbf8], R50 ;  /* 0x000bf83201007387 */ /* 0x000fe20000100a00 */
[----:B------:R1:W-:Y:S02]  /*9ef60*/  STL.64 [R1+0xc10], R44 ;  /* 0x000c102c01007387 */ /* 0x0003e40000100a00 */
[----:B------:R3:W-:Y:S01]  /*9ef70*/  STL.64 [R1+0xc18], R46 ;  /* 0x000c182e01007387 */ /* 0x0007e20000100a00 */
[----:B------:R-:W-:Y:S04]  /*9ef80*/  LDS R234, [R252+0x91380] ;  /* 0x09138000fcea7984 */ /* 0x000fe80000000800 */
[----:B------:R-:W-:Y:S04]  /*9ef90*/  LDS R233, [R3+0x90380] ;  /* 0x0903800003e97984 */ /* 0x000fe80000000800 */
[----:B------:R-:W4:Y:S04]  /*9efa0*/  LDS R235, [R3+0x91380] ;  /* 0x0913800003eb7984 */ /* 0x000f280000000800 */
[----:B------:R-:W-:Y:S04]  /*9efb0*/  LDS R237, [R39+0x90380] ;  /* 0x0903800027ed7984 */ /* 0x000fe80000000800 */
[----:B------:R-:W2:Y:S04]  /*9efc0*/  LDS R239, [R39+0x91380] ;  /* 0x0913800027ef7984 */ /* 0x000ea80000000800 */
[----:B-1----:R-:W2:Y:S01]  /*9efd0*/  LDL.LU R44, [R1+0xbc0] ;  /* 0x000bc000012c7983 */ /* 0x002ea20000300800 */
[----:B------:R-:W-:Y:S02]  /*9efe0*/  STL.64 [R1+0xc30], R40 ;  /* 0x000c302801007387 */ /* 0x000fe40000100a00 */
[----:B------:R-:W-:Y:S02]  /*9eff0*/  STL.64 [R1+0xc38], R42 ;  /* 0x000c382a01007387 */ /* 0x000fe40000100a00 */
[----:B------:R1:W-:Y:S01]  /*9f000*/  STL.64 [R1+0xc40], R32 ;  /* 0x000c402001007387 */ /* 0x0003e20000100a00 */
[----:B------:R1:W-:Y:S01]  /*9f010*/  STL.64 [R1+0xc48], R34 ;  /* 0x000c482201007387 */ /* 0x0003e20000100a00 */
[----:B------:R-:W2:Y:S02]  /*9f020*/  LDL.LU R45, [R1+0xbc4] ;  /* 0x000bc400012d7983 */ /* 0x000ea40000300800 */
[----:B---3--:R-:W3:Y:S02]  /*9f030*/  LDL.LU R46, [R1+0xbc8] ;  /* 0x000bc800012e7983 */ /* 0x008ee40000300800 */
        /* <DEDUP_REMOVED lines=45> */
[----:B------:R-:W4:Y:S01]  /*9f310*/  LDL.LU R108, [R1+0xfa0] ;  /* 0x000fa000016c7983 */ /* 0x000f220000300800 */
[----:B------:R-:W4:Y:S02]  /*9f320*/  LDL.LU R109, [R1+0xfa4] ;  /* 0x000fa400016d7983 */ /* 0x000f240000300800 */
[----:B------:R-:W4:Y:S02]  /*9f330*/  LDL.LU R110, [R1+0xfa8] ;  /* 0x000fa800016e7983 */ /* 0x000f240000300800 */
[----:B------:R-:W4:Y:S01]  /*9f340*/  LDL.LU R111, [R1+0xfac] ;  /* 0x000fac00016f7983 */ /* 0x000f220000300800 */
[----:B------:R-:W2:Y:S01]  /*9f350*/  LDL.LU R180, [R1+0xfb0] ;  /* 0x000fb00001b47983 */ /* 0x000ea20000300800 */
[----:B------:R-:W2:Y:S02]  /*9f360*/  LDL.LU R181, [R1+0xfb4] ;  /* 0x000fb40001b57983 */ /* 0x000ea40000300800 */
[----:B------:R-:W2:Y:S02]  /*9f370*/  LDL.LU R182, [R1+0xfb8] ;  /* 0x000fb80001b67983 */ /* 0x000ea40000300800 */
[----:B------:R-:W2:Y:S01]  /*9f380*/  LDL.LU R183, [R1+0xfbc] ;  /* 0x000fbc0001b77983 */ /* 0x000ea20000300800 */
[----:B-1----:R-:W2:Y:S01]  /*9f390*/  LDL.LU R32, [R1+0xfe0] ;  /* 0x000fe00001207983 */ /* 0x002ea20000300800 */
        /* <DEDUP_REMOVED lines=35> */
[C---:B--2---:R-:W-:Y:S08]  /*9f5d0*/  HMMA.1688.F32.TF32 R124, R240.reuse, R20, R32 ;  /* 0x00000014f07c723c */ /* 0x044ff00000081020 */
[----:B---3--:R-:W-:Y:S01]  /*9f5e0*/  HMMA.1688.F32.TF32 R120, R240, R24, R120 ;  /* 0x00000018f078723c */ /* 0x008fe20000081078 */
[----:B------:R-:W2:Y:S07]  /*9f5f0*/  LDL.LU R32, [R1+0xba0] ;  /* 0x000ba00001207983 */ /* 0x000eae0000300800 */
        /* <DEDUP_REMOVED lines=14> */
[----:B------:R-:W-:Y:S08]  /*9f6e0*/  HMMA.1688.F32.TF32 R44, R236, R204, R44 ;  /* 0x000000ccec2c723c */ /* 0x000ff0000008102c */
[----:B------:R-:W-:Y:S01]  /*9f6f0*/  HMMA.1688.F32.TF32 R72, R232, R12, R72 ;  /* 0x0000000ce848723c */ /* 0x000fe20000081048 */
[----:B------:R-:W-:Y:S04]  /*9f700*/  LDS R240, [R252+0x92000] ;  /* 0x09200000fcf07984 */ /* 0x000fe80000000800 */
[----:B------:R-:W-:Y:S04]  /*9f710*/  LDS R242, [R252+0x93000] ;  /* 0x09300000fcf27984 */ /* 0x000fe80000000800 */
[----:B------:R-:W-:Y:S01]  /*9f720*/  STL.64 [R1+0xc60], R124 ;  /* 0x000c607c01007387 */ /* 0x000fe20000100a00 */
[----:B------:R-:W-:Y:S02]  /*9f730*/  STL.64 [R1+0xc68], R126 ;  /* 0x000c687e01007387 */ /* 0x000fe40000100a00 */
[----:B------:R-:W2:Y:S02]  /*9f740*/  LDL.LU R33, [R1+0xba4] ;  /* 0x000ba40001217983 */ /* 0x000ea40000300800 */
[----:B------:R-:W2:Y:S01]  /*9f750*/  LDL.LU R34, [R1+0xba8] ;  /* 0x000ba80001227983 */ /* 0x000ea20000300800 */
[----:B------:R-:W2:Y:S01]  /*9f760*/  LDL.LU R35, [R1+0xbac] ;  /* 0x000bac0001237983 */ /* 0x000ea20000300800 */
[----:B------:R-:W-:Y:S02]  /*9f770*/  STL.64 [R1+0xc50], R120 ;  /* 0x000c507801007387 */ /* 0x000fe40000100a00 */
[----:B------:R1:W-:Y:S01]  /*9f780*/  STL.64 [R1+0xc58], R122 ;  /* 0x000c587a01007387 */ /* 0x0003e20000100a00 */
[C---:B------:R-:W-:Y:S08]  /*9f790*/  HMMA.1688.F32.TF32 R56, R236.reuse, R172, R56 ;  /* 0x000000acec38723c */ /* 0x040ff00000081038 */
[----:B------:R-:W-:Y:S01]  /*9f7a0*/  HMMA.1688.F32.TF32 R40, R236, R200, R40 ;  /* 0x000000c8ec28723c */ /* 0x000fe20000081028 */
[----:B------:R-:W-:Y:S04]  /*9f7b0*/  LDS R241, [R3+0x92000] ;  /* 0x0920000003f17984 */ /* 0x000fe80000000800 */
[----:B------:R-:W3:Y:S03]  /*9f7c0*/  LDS R243, [R3+0x93000] ;  /* 0x0930000003f37984 */ /* 0x000ee60000000800 */
[C---:B-1----:R-:W-:Y:S08]  /*9f7d0*/  HMMA.1688.F32.TF32 R120, R232.reuse, R172, R116 ;  /* 0x000000ace878723c */ /* 0x042ff00000081074 */
[C---:B------:R-:W-:Y:S08]  /*9f7e0*/  HMMA.1688.F32.TF32 R116, R232.reuse, R176, R112 ;  /* 0x000000b0e874723c */ /* 0x040ff00000081070 */
[----:B------:R-:W-:Y:S01]  /*9f7f0*/  HMMA.1688.F32.TF32 R112, R232, R208, R180 ;  /* 0x000000d0e870723c */ /* 0x000fe200000810b4 */
[----:B------:R-:W-:Y:S04]  /*9f800*/  LDS R232, [R252+0x92080] ;  /* 0x09208000fce87984 */ /* 0x000fe80000000800 */
[----:B------:R-:W-:Y:S04]  /*9f810*/  LDS R234, [R252+0x93080] ;  /* 0x09308000fcea7984 */ /* 0x000fe80000000800 */
[----:B------:R-:W-:Y:S04]  /*9f820*/  LDS R233, [R3+0x92080] ;  /* 0x0920800003e97984 */ /* 0x000fe80000000800 */
[----:B------:R-:W-:Y:S04]  /*9f830*/  LDS R235, [R3+0x93080] ;  /* 0x0930800003eb7984 */ /* 0x000fe80000000800 */
        /* <DEDUP_REMOVED lines=36> */
[----:B------:R1:W-:Y:S01]  /*9fa80*/  STL.64 [R1+0xbd0], R48 ;  /* 0x000bd03001007387 */ /* 0x0003e20000100a00 */
[----:B------:R-:W-:-:S02]  /*9fa90*/  IMAD.MOV.U32 R208, RZ, RZ, R43 ;  /* 0x000000ffffd07224 */ /* 0x000fc400078e002b */
[----:B------:R-:W-:Y:S02]  /*9faa0*/  STL.64 [R1+0xbd8], R50 ;  /* 0x000bd83201007387 */ /* 0x000fe40000100a00 */
[----:B------:R-:W-:Y:S01]  /*9fab0*/  IMAD.MOV.U32 R209, RZ, RZ, R42 ;  /* 0x000000ffffd17224 */ /* 0x000fe200078e002a */
[----:B------:R4:W-:Y:S01]  /*9fac0*/  STL.64 [R1+0xbc0], R44 ;  /* 0x000bc02c01007387 */ /* 0x0009e20000100a00 */
[----:B------:R3:W-:Y:S02]  /*9fad0*/  STL.64 [R1+0xbc8], R46 ;  /* 0x000bc82e01007387 */ /* 0x0007e40000100a00 */
[----:B------:R3:W-:Y:S02]  /*9fae0*/  STL.64 [R1+0xbb0], R40 ;  /* 0x000bb02801007387 */ /* 0x0007e40000100a00 */
[----:B------:R-:W-:Y:S01]  /*9faf0*/  STL [R1+0x3ed4], R208 ;  /* 0x003ed4d001007387 */ /* 0x000fe20000100800 */
[----:B------:R-:W-:Y:S01]  /*9fb00*/  STL [R1+0x3ed0], R209 ;  /* 0x003ed0d101007387 */ /* 0x000fe20000100800 */
[----:B-1----:R-:W-:-:S03]  /*9fb10*/  IMAD.MOV.U32 R49, RZ, RZ, R206 ;  /* 0x000000ffff317224 */ /* 0x002fc600078e00ce */
[----:B----4-:R-:W4:Y:S01]  /*9fb20*/  LDL.LU R44, [R1+0xaa0] ;  /* 0x000aa000012c7983 */ /* 0x010f220000300800 */
[----:B------:R-:W4:Y:S02]  /*9fb30*/  LDL.LU R45, [R1+0xaa4] ;  /* 0x000aa400012d7983 */ /* 0x000f240000300800 */
[----:B---3--:R-:W4:Y:S02]  /*9fb40*/  LDL.LU R46, [R1+0xaa8] ;  /* 0x000aa800012e7983 */ /* 0x008f240000300800 */
[----:B------:R-:W4:Y:S01]  /*9fb50*/  LDL.LU R47, [R1+0xaac] ;  /* 0x000aac00012f7983 */ /* 0x000f220000300800 */
[----:B------:R-:W3:Y:S01]  /*9fb60*/  LDL.LU R48, [R1+0xab0] ;  /* 0x000ab00001307983 */ /* 0x000ee20000300800 */
[----:B------:R-:W3:Y:S02]  /*9fb70*/  LDL.LU R206, [R1+0x41b8] ;  /* 0x0041b80001ce7983 */ /* 0x000ee40000300800 */
[----:B------:R-:W-:Y:S01]  /*9fb80*/  IMAD.MOV.U32 R50, RZ, RZ, R203 ;  /* 0x000000ffff327224 */ /* 0x000fe200078e00cb */
[----:B------:R-:W-:Y:S01]  /*9fb90*/  MOV R51, R202 ;  /* 0x000000ca00337202 */ /* 0x000fe20000000f00 */
        /* <DEDUP_REMOVED lines=44> */
[----:B------:R-:W-:Y:S01]  /*9fe60*/  IMAD.MOV.U32 R41, RZ, RZ, R210 ;  /* 0x000000ffff297224 */ /* 0x000fe200078e00d2 */
[----:B------:R-:W-:Y:S01]  /*9fe70*/  MOV R42, R211 ;  /* 0x000000d3002a7202 */ /* 0x000fe20000000f00 */
[----:B------:R-:W-:Y:S01]  /*9fe80*/  IMAD.MOV.U32 R43, RZ, RZ, R178 ;  /* 0x000000ffff2b7224 */ /* 0x000fe200078e00b2 */
[----:B--2---:R-:W-:Y:S11]  /*9fe90*/  HMMA.1688.F32.TF32 R32, R236, R196, R32 ;  /* 0x000000c4ec20723c */ /* 0x004ff60000081020 */
[----:B------:R-:W-:Y:S11]  /*9fea0*/  @!UPT UIADD3 URZ, URZ, URZ, URZ ;  /* 0x0000003f3f3ff290 */ /* 0x000ff6000fffe03f */
[----:B------:R-:W-:Y:S02]  /*9feb0*/  @!UPT UIADD3 URZ, URZ, URZ, URZ ;  /* 0x0000003f3f3ff290 */ /* 0x000fe4000fffe03f */
[----:B------:R-:W-:Y:S01]  /*9fec0*/  MOV R205, R32 ;  /* 0x0000002000cd7202 */ /* 0x000fe20000000f00 */
[----:B------:R-:W-:Y:S02]  /*9fed0*/  IMAD.MOV.U32 R204, RZ, RZ, R33 ;  /* 0x000000ffffcc7224 */ /* 0x000fe400078e0021 */
[----:B------:R-:W-:Y:S02]  /*9fee0*/  IMAD.MOV.U32 R32, RZ, RZ, R179 ;  /* 0x000000ffff207224 */ /* 0x000fe400078e00b3 */
[----:B------:R-:W-:Y:S02]  /*9fef0*/  IMAD.MOV.U32 R201, RZ, RZ, R34 ;  /* 0x000000ffffc97224 */ /* 0x000fe400078e0022 */
[----:B------:R-:W-:Y:S02]  /*9ff00*/  IMAD.MOV.U32 R33, RZ, RZ, R174 ;  /* 0x000000ffff217224 */ /* 0x000fe400078e00ae */
[----:B------:R-:W-:Y:S02]  /*9ff10*/  IMAD.MOV.U32 R34, RZ, RZ, R175 ;  /* 0x000000ffff227224 */ /* 0x000fe400078e00af */
[----:B---3--:R-:W-:-:S02]  /*9ff20*/  IMAD.MOV.U32 R59, RZ, RZ, R206 ;  /* 0x000000ffff3b7224 */ /* 0x008fc400078e00ce */
[----:B----4-:R-:W-:Y:S02]  /*9ff30*/  IMAD.MOV.U32 R58, RZ, RZ, R203 ;  /* 0x000000ffff3a7224 */ /* 0x010fe400078e00cb */
[----:B------:R-:W-:Y:S02]  /*9ff40*/  IMAD.MOV.U32 R57, RZ, RZ, R202 ;  /* 0x000000ffff397224 */ /* 0x000fe400078e00ca */
[----:B------:R-:W2:Y:S01]  /*9ff50*/  LDL.LU R202, [R1+0x41ac] ;  /* 0x0041ac0001ca7983 */ /* 0x000ea20000300800 */
[----:B------:R-:W2:Y:S02]  /*9ff60*/  LDL.LU R203, [R1+0x41a8] ;  /* 0x0041a80001cb7983 */ /* 0x000ea40000300800 */
[----:B------:R-:W3:Y:S02]  /*9ff70*/  LDL.LU R206, [R1+0x41a4] ;  /* 0x0041a40001ce7983 */ /* 0x000ee40000300800 */
[----:B------:R-:W3:Y:S01]  /*9ff80*/  LDL.LU R207, [R1+0x41a0] ;  /* 0x0041a00001cf7983 */ /* 0x000ee20000300800 */
[----:B------:R-:W4:Y:S01]  /*9ff90*/  LDL.LU R210, [R1+0x419c] ;  /* 0x00419c0001d27983 */ /* 0x000f220000300800 */
[----:B------:R-:W4:Y:S02]  /*9ffa0*/  LDL.LU R211, [R1+0x4198] ;  /* 0x0041980001d37983 */ /* 0x000f240000300800 */
[----:B------:R-:W2:Y:S02]  /*9ffb0*/  LDL.LU R178, [R1+0x4194] ;  /* 0x0041940001b27983 */ /* 0x000ea40000300800 */
[----:B------:R-:W2:Y:S01]  /*9ffc0*/  LDL.LU R179, [R1+0x4190] ;  /* 0x0041900001b37983 */ /* 0x000ea20000300800 */
[----:B------:R-:W2:Y:S01]  /*9ffd0*/  LDL.LU R174, [R1+0x418c] ;  /* 0x00418c0001ae7983 */ /* 0x000ea20000300800 */
        /* <DEDUP_REMOVED lines=9> */
[----:B------:R-:W-:-:S02]  /*a0070*/  IMAD.MOV.U32 R200, RZ, RZ, R35 ;  /* 0x000000ffffc87224 */ /* 0x000fc400078e0023 */
[----:B------:R-:W-:Y:S01]  /*a0080*/  IMAD.MOV.U32 R35, RZ, RZ, R0 ;  /* 0x000000ffff237224 */ /* 0x000fe200078e0000 */
[----:B------:R1:W-:Y:S04]  /*a0090*/  STL [R1+0x3ed8], R205 ;  /* 0x003ed8cd01007387 */ /* 0x0003e80000100800 */
[----:B-1----:R-:W2:Y:S04]  /*a00a0*/  LDL R205, [R1+0xb30] ;  /* 0x000b300001cd7983 */ /* 0x002ea80000100800 */
[----:B------:R-:W-:Y:S04]  /*a00b0*/  STL.64 [R1+0xb90], R92 ;  /* 0x000b905c01007387 */ /* 0x000fe80000100a00 */
[----:B------:R-:W-:Y:S01]  /*a00c0*/  STL [R1+0xb60], R80 ;  /* 0x000b605001007387 */ /* 0x000fe20000100800 */
        /* <DEDUP_REMOVED lines=12> */
[----:B------:R-:W-:Y:S01]  /*a0190*/  STL.64 [R1+0x12a8], R58 ;  /* 0x0012a83a01007387 */ /* 0x000fe20000100a00 */
[C---:B---3--:R-:W-:Y:S08]  /*a01a0*/  HMMA.1688.F32.TF32 R40, R240.reuse, R206, R40 ;  /* 0x000000cef028723c */ /* 0x048ff00000081028 */
[C---:B--2---:R-:W-:Y:S08]  /*a01b0*/  HMMA.1688.F32.TF32 R52, R240.reuse, R174, R52 ;  /* 0x000000aef034723c */ /* 0x044ff00000081034 */
[C---:B------:R-:W-:Y:S08]  /*a01c0*/  HMMA.1688.F32.TF32 R48, R240.reuse, R178, R48 ;  /* 0x000000b2f030723c */ /* 0x040ff00000081030 */
[C---:B----4-:R-:W-:Y:S08]  /*a01d0*/  HMMA.1688.F32.TF32 R44, R240.reuse, R210, R44 ;  /* 0x000000d2f02c723c */ /* 0x050ff0000008102c */
[----:B------:R-:W-:Y:S01]  /*a01e0*/  HMMA.1688.F32.TF32 R32, R240, R202, R32 ;  /* 0x000000caf020723c */ /* 0x000fe20000081020 */
[----:B------:R-:W-:Y:S01]  /*a01f0*/  STL.64 [R1+0x1290], R52 ;  /* 0x0012903401007387 */ /* 0x000fe20000100a00 */
[----:B------:R-:W-:Y:S05]  /*a0200*/  STL.64 [R1+0x1298], R54 ;  /* 0x0012983601007387 */ /* 0x000fea0000100a00 */
[----:B------:R1:W-:Y:S02]  /*a0210*/  STL.64 [R1+0x1280], R48 ;  /* 0x0012803001007387 */ /* 0x0003e40000100a00 */
[----:B------:R2:W-:Y:S06]  /*a0220*/  STL.64 [R1+0x1288], R50 ;  /* 0x0012883201007387 */ /* 0x0005ec0000100a00 */
[----:B------:R3:W-:Y:S01]  /*a0230*/  STL.64 [R1+0x1270], R44 ;  /* 0x0012702c01007387 */ /* 0x0007e20000100a00 */
[----:B------:R2:W-:Y:S02]  /*a0240*/  STL.64 [R1+0x1278], R46 ;  /* 0x0012782e01007387 */ /* 0x0005e40000100a00 */
[----:B------:R2:W-:Y:S02]  /*a0250*/  STL.64 [R1+0x1260], R40 ;  /* 0x0012602801007387 */ /* 0x0005e40000100a00 */
[----:B------:R2:W-:Y:S02]  /*a0260*/  STL.64 [R1+0x1268], R42 ;  /* 0x0012682a01007387 */ /* 0x0005e40000100a00 */
[----:B-1----:R-:W-:-:S02]  /*a0270*/  IMAD.MOV.U32 R48, RZ, RZ, R15 ;  /* 0x000000ffff307224 */ /* 0x002fc400078e000f */
[----:B------:R-:W4:Y:S01]  /*a0280*/  LDL.LU R15, [R1+0x4184] ;  /* 0x00418400010f7983 */ /* 0x000f220000300800 */
[----:B------:R1:W-:Y:S02]  /*a0290*/  STL.64 [R1+0x1250], R32 ;  /* 0x0012502001007387 */ /* 0x0003e40000100a00 */
[----:B------:R1:W-:Y:S01]  /*a02a0*/  STL.64 [R1+0x1258], R34 ;  /* 0x0012582201007387 */ /* 0x0003e20000100a00 */
[----:B------:R-:W-:Y:S01]  /*a02b0*/  MOV R49, R14 ;  /* 0x0000000e00317202 */ /* 0x000fe20000000f00 */
[----:B--2---:R-:W-:Y:S01]  /*a02c0*/  IMAD.MOV.U32 R50, RZ, RZ, R19 ;  /* 0x000000ffff327224 */ /* 0x004fe200078e0013 */
[----:B------:R-:W2:Y:S01]  /*a02d0*/  LDL.LU R14, [R1+0x4180] ;  /* 0x00418000010e7983 */ /* 0x000ea20000300800 */
[----:B------:R-:W2:Y:S02]  /*a02e0*/  LDL.LU R19, [R1+0x417c] ;  /* 0x00417c0001137983 */ /* 0x000ea40000300800 */
[----:B------:R-:W-:Y:S02]  /*a02f0*/  IMAD.MOV.U32 R51, RZ, RZ, R18 ;  /* 0x000000ffff337224 */ /* 0x000fe400078e0012 */
[----:B------:R-:W-:Y:S01]  /*a0300*/  IMAD.MOV.U32 R52, RZ, RZ, R23 ;  /* 0x000000ffff347224 */ /* 0x000fe200078e0017 */
[----:B------:R-:W2:Y:S01]  /*a0310*/  LDL.LU R18, [R1+0x4178] ;  /* 0x0041780001127983 */ /* 0x000ea20000300800 */
[----:B------:R-:W2:Y:S02]  /*a0320*/  LDL.LU R23, [R1+0x4174] ;  /* 0x0041740001177983 */ /* 0x000ea40000300800 */
[----:B------:R-:W-:-:S02]  /*a0330*/  IMAD.MOV.U32 R53, RZ, RZ, R22 ;  /* 0x000000ffff357224 */ /* 0x000fc400078e0016 */
[----:B------:R-:W-:Y:S01]  /*a0340*/  IMAD.MOV.U32 R54, RZ, RZ, R26 ;  /* 0x000000ffff367224 */ /* 0x000fe200078e001a */
[----:B------:R-:W2:Y:S01]  /*a0350*/  LDL.LU R22, [R1+0x4170] ;  /* 0x0041700001167983 */ /* 0x000ea20000300800 */
[----:B------:R-:W2:Y:S01]  /*a0360*/  LDL.LU R26, [R1+0x416c] ;  /* 0x00416c00011a7983 */ /* 0x000ea20000300800 */
[----:B------:R-:W-:Y:S02]  /*a0370*/  MOV R55, R27 ;  /* 0x0000001b00377202 */ /* 0x000fe40000000f00 */
[----:B------:R-:W4:Y:S01]  /*a0380*/  LDL.LU R27, [R1+0x4168] ;  /* 0x00416800011b7983 */ /* 0x000f220000300800 */
[----:B------:R-:W4:Y:S02]  /*a0390*/  LDL.LU R64, [R1+0x9b0] ;  /* 0x0009b00001407983 */ /* 0x000f240000300800 */
[----:B------:R-:W4:Y:S02]  /*a03a0*/  LDL.LU R65, [R1+0x9b4] ;  /* 0x0009b40001417983 */ /* 0x000f240000300800 */
[----:B------:R-:W4:Y:S01]  /*a03b0*/  LDL.LU R66, [R1+0x9b8] ;  /* 0x0009b80001427983 */ /* 0x000f220000300800 */
[----:B------:R-:W4:Y:S01]  /*a03c0*/  LDL.LU R67, [R1+0x9bc] ;  /* 0x0009bc0001437983 */ /* 0x000f220000300800 */
[----:B------:R-:W4:Y:S02]  /*a03d0*/  LDL.LU R68, [R1+0x9d0] ;  /* 0x0009d00001447983 */ /* 0x000f240000300800 */
[----:B------:R-:W4:Y:S01]  /*a03e0*/  LDL.LU R69, [R1+0x9d4] ;  /* 0x0009d40001457983 */ /* 0x000f220000300800 */
[C---:B------:R-:W-:Y:S08]  /*a03f0*/  HMMA.1688.F32.TF32 R88, R236.reuse, R188, R88 ;  /* 0x000000bcec58723c */ /* 0x040ff00000081058 */
[----:B------:R-:W-:Y:S01]  /*a0400*/  HMMA.1688.F32.TF32 R84, R236, R184, R84 ;  /* 0x000000b8ec54723c */ /* 0x000fe20000081054 */
[----:B------:R-:W-:Y:S01]  /*a0410*/  IMAD.MOV.U32 R0, RZ, RZ, R81 ;  /* 0x000000ffff007224 */ /* 0x000fe200078e0051 */
[----:B------:R-:W-:Y:S01]  /*a0420*/  MOV R208, R94 ;  /* 0x0000005e00d07202 */ /* 0x000fe20000000f00 */
[----:B------:R-:W-:-:S02]  /*a0430*/  IMAD.MOV.U32 R209, RZ, RZ, R95 ;  /* 0x000000ffffd17224 */ /* 0x000fc400078e005f */
[----:B------:R-:W-:Y:S01]  /*a0440*/  IMAD.MOV.U32 R58, RZ, RZ, R10 ;  /* 0x000000ffff3a7224 */ /* 0x000fe200078e000a */
[----:B------:R-:W-:Y:S01]  /*a0450*/  MOV R59, R11 ;  /* 0x0000000b003b7202 */ /* 0x000fe20000000f00 */
[----:B---3--:R-:W-:Y:S02]  /*a0460*/  IMAD.MOV.U32 R44, RZ, RZ, R6 ;  /* 0x000000ffff2c7224 */ /* 0x008fe400078e0006 */
[----:B------:R-:W-:Y:S02]  /*a0470*/  IMAD.MOV.U32 R45, RZ, RZ, R186 ;  /* 0x000000ffff2d7224 */ /* 0x000fe400078e00ba */
[----:B------:R-:W-:Y:S02]  /*a0480*/  IMAD.MOV.U32 R46, RZ, RZ, R190 ;  /* 0x000000ffff2e7224 */ /* 0x000fe400078e00be */
[----:B------:R-:W-:Y:S02]  /*a0490*/  IMAD.MOV.U32 R47, RZ, RZ, R194 ;  /* 0x000000ffff2f7224 */ /* 0x000fe400078e00c2 */
[----:B------:R-:W-:Y:S01]  /*a04a0*/  IMAD.MOV.U32 R40, RZ, RZ, R195 ;  /* 0x000000ffff287224 */ /* 0x000fe200078e00c3 */
[----:B------:R-:W-:Y:S01]  /*a04b0*/  MOV R41, R198 ;  /* 0x000000c600297202 */ /* 0x000fe20000000f00 */
[----:B------:R-:W-:-:S02]  /*a04c0*/  IMAD.MOV.U32 R42, RZ, RZ, R199 ;  /* 0x000000ffff2a7224 */ /* 0x000fc400078e00c7 */
[----:B------:R-:W-:Y:S02]  /*a04d0*/  IMAD.MOV.U32 R43, RZ, RZ, R191 ;  /* 0x000000ffff2b7224 */ /* 0x000fe400078e00bf */
[----:B-1----:R-:W-:Y:S02]  /*a04e0*/  IMAD.MOV.U32 R32, RZ, RZ, R187 ;  /* 0x000000ffff207224 */ /* 0x002fe400078e00bb */
[----:B------:R-:W-:Y:S02]  /*a04f0*/  IMAD.MOV.U32 R33, RZ, RZ, R7 ;  /* 0x000000ffff217224 */ /* 0x000fe400078e0007 */
[----:B------:R-:W-:Y:S01]  /*a0500*/  IMAD.MOV.U32 R34, RZ, RZ, R30 ;  /* 0x000000ffff227224 */ /* 0x000fe200078e001e */
[----:B------:R-:W-:Y:S01]  /*a0510*/  MOV R35, R31 ;  /* 0x0000001f00237202 */ /* 0x000fe20000000f00 */
[----:B------:R-:W-:Y:S04]  /*a0520*/  LDS R236, [R205+0x92000] ;  /* 0x09200000cdec7984 */ /* 0x000fe80000000800 */
[----:B------:R-:W-:Y:S04]  /*a0530*/  LDS R238, [R205+0x93000] ;  /* 0x09300000cdee7984 */ /* 0x000fe80000000800 */
[----:B------:R-:W-:Y:S04]  /*a0540*/  LDS R237, [R39+0x92000] ;  /* 0x0920000027ed7984 */ /* 0x000fe80000000800 */
[----:B------:R-:W1:Y:S01]  /*a0550*/  LDS R239, [R39+0x93000] ;  /* 0x0930000027ef7984 */ /* 0x000e620000000800 */
[----:B--2---:R-:W-:-:S02]  /*a0560*/  IMAD.MOV.U32 R71, RZ, RZ, R26 ;  /* 0x000000ffff477224 */ /* 0x004fc400078e001a */
[----:B----4-:R-:W-:Y:S02]  /*a0570*/  IMAD.MOV.U32 R70, RZ, RZ, R27 ;  /* 0x000000ffff467224 */ /* 0x010fe400078e001b */
[----:B------:R-:W2:Y:S01]  /*a0580*/  LDL.LU R27, [R1+0x4164] ;  /* 0x00416400011b7983 */ /* 0x000ea20000300800 */
        /* <DEDUP_REMOVED lines=9> */
[----:B------:R-:W4:Y:S02]  /*a0620*/  LDL.LU R83, [R1+0xa2c] ;  /* 0x000a2c0001537983 */ /* 0x000f240000300800 */
[----:B------:R-:W-:Y:S01]  /*a0630*/  IMAD.MOV.U32 R196, RZ, RZ, R89 ;  /* 0x000000ffffc47224 */ /* 0x000fe200078e0059 */
[----:B------:R-:W4:Y:S01]  /*a0640*/  LDL.LU R88, [R1+0xa40] ;  /* 0x000a400001587983 */ /* 0x000f220000300800 */
[----:B------:R-:W-:Y:S02]  /*a0650*/  IMAD.MOV.U32 R193, RZ, RZ, R90 ;  /* 0x000000ffffc17224 */ /* 0x000fe400078e005a */
[----:B------:R-:W4:Y:S02]  /*a0660*/  LDL.LU R89, [R1+0xa44] ;  /* 0x000a440001597983 */ /* 0x000f240000300800 */
[----:B------:R-:W-:Y:S01]  /*a0670*/  IMAD.MOV.U32 R192, RZ, RZ, R91 ;  /* 0x000000ffffc07224 */ /* 0x000fe200078e005b */
        /* <DEDUP_REMOVED lines=13> */
[----:B------:R-:W-:Y:S01]  /*a0750*/  MOV R177, R84 ;  /* 0x0000005400b17202 */ /* 0x000fe20000000f00 */
[----:B------:R-:W4:Y:S02]  /*a0760*/  LDL.LU R95, [R1+0xa5c] ;  /* 0x000a5c00015f7983 */ /* 0x000f240000300800 */
[----:B------:R-:W-:Y:S01]  /*a0770*/  IMAD.MOV.U32 R176, RZ, RZ, R85 ;  /* 0x000000ffffb07224 */ /* 0x000fe200078e0055 */
[----:B------:R-:W4:Y:S01]  /*a0780*/  LDL.LU R84, [R1+0xa30] ;  /* 0x000a300001547983 */ /* 0x000f220000300800 */
[----:B------:R-:W-:-:S02]  /*a0790*/  IMAD.MOV.U32 R173, RZ, RZ, R86 ;  /* 0x000000ffffad7224 */ /* 0x000fc400078e0056 */
[----:B------:R-:W4:Y:S02]  /*a07a0*/  LDL.LU R85, [R1+0xa34] ;  /* 0x000a340001557983 */ /* 0x000f240000300800 */
[----:B------:R-:W-:Y:S01]  /*a07b0*/  IMAD.MOV.U32 R172, RZ, RZ, R87 ;  /* 0x000000ffffac7224 */ /* 0x000fe200078e0057 */
[----:B------:R-:W4:Y:S01]  /*a07c0*/  LDL.LU R86, [R1+0xa38] ;  /* 0x000a380001567983 */ /* 0x000f220000300800 */
[----:B------:R-:W4:Y:S02]  /*a07d0*/  LDL.LU R87, [R1+0xa3c] ;  /* 0x000a3c0001577983 */ /* 0x000f240000300800 */
[----:B------:R-:W4:Y:S02]  /*a07e0*/  LDL.LU R76, [R1+0xa00] ;  /* 0x000a0000014c7983 */ /* 0x000f240000300800 */
[----:B------:R-:W4:Y:S02]  /*a07f0*/  LDL.LU R77, [R1+0xa04] ;  /* 0x000a0400014d7983 */ /* 0x000f240000300800 */
[----:B------:R-:W-:Y:S01]  /*a0800*/  IMAD.MOV.U32 R60, RZ, RZ, R22 ;  /* 0x000000ffff3c7224 */ /* 0x000fe200078e0016 */
[----:B------:R-:W-:Y:S01]  /*a0810*/  MOV R61, R23 ;  /* 0x00000017003d7202 */ /* 0x000fe20000000f00 */
[----:B------:R-:W-:-:S02]  /*a0820*/  IMAD.MOV.U32 R62, RZ, RZ, R18 ;  /* 0x000000ffff3e7224 */ /* 0x000fc400078e0012 */
[----:B------:R-:W-:Y:S02]  /*a0830*/  IMAD.MOV.U32 R63, RZ, RZ, R19 ;  /* 0x000000ffff3f7224 */ /* 0x000fe400078e0013 */
[----:B------:R-:W-:Y:S02]  /*a0840*/  IMAD.MOV.U32 R56, RZ, RZ, R14 ;  /* 0x000000ffff387224 */ /* 0x000fe400078e000e */
[----:B------:R-:W-:Y:S02]  /*a0850*/  IMAD.MOV.U32 R57, RZ, RZ, R15 ;  /* 0x000000ffff397224 */ /* 0x000fe400078e000f */
[----:B--2---:R-:W-:Y:S02]  /*a0860*/  IMAD.MOV.U32 R79, RZ, RZ, R27 ;  /* 0x000000ffff4f7224 */ /* 0x004fe400078e001b */
[----:B---3--:R-:W-:Y:S02]  /*a0870*/  IMAD.MOV.U32 R78, RZ, RZ, R26 ;  /* 0x000000ffff4e7224 */ /* 0x008fe400078e001a */
[----:B------:R-:W2:Y:S01]  /*a0880*/  LDL.LU R26, [R1+0x415c] ;  /* 0x00415c00011a7983 */ /* 0x000ea20000300800 */
[----:B------:R-:W2:Y:S02]  /*a0890*/  LDL.LU R27, [R1+0x4158] ;  /* 0x00415800011b7983 */ /* 0x000ea40000300800 */
[----:B------:R-:W3:Y:S02]  /*a08a0*/  LDL.LU R22, [R1+0x4154] ;  /* 0x0041540001167983 */ /* 0x000ee40000300800 */
        /* <DEDUP_REMOVED lines=10> */
[----:B------:R-:W4:Y:S02]  /*a0950*/  LDL.LU R194, [R1+0x4128] ;  /* 0x0041280001c27983 */ /* 0x000f240000300800 */
[----:B------:R-:W4:Y:S02]  /*a0960*/  LDL.LU R195, [R1+0x4124] ;  /* 0x0041240001c37983 */ /* 0x000f240000300800 */
[----:B------:R-:W2:Y:S01]  /*a0970*/  LDL.LU R198, [R1+0x4120] ;  /* 0x0041200001c67983 */ /* 0x000ea20000300800 */
[----:B------:R-:W2:Y:S01]  /*a0980*/  LDL.LU R199, [R1+0x411c] ;  /* 0x00411c0001c77983 */ /* 0x000ea20000300800 */
[----:B------:R-:W2:Y:S02]  /*a0990*/  LDL.LU R191, [R1+0x4118] ;  /* 0x0041180001bf7983 */ /* 0x000ea40000300800 */
[----:B------:R-:W2:Y:S02]  /*a09a0*/  LDL.LU R187, [R1+0x4114] ;  /* 0x0041140001bb7983 */ /* 0x000ea40000300800 */
[----:B------:R-:W3:Y:S01]  /*a09b0*/  LDL.LU R7, [R1+0x4110] ;  /* 0x0041100001077983 */ /* 0x000ee20000300800 */
[----:B------:R-:W2:Y:S01]  /*a09c0*/  LDL.LU R30, [R1+0x410c] ;  /* 0x00410c00011e7983 */ /* 0x000ea20000300800 */
[----:B------:R-:W2:Y:S01]  /*a09d0*/  LDL.LU R31, [R1+0x4108] ;  /* 0x00410800011f7983 */ /* 0x000ea20000300800 */
[C---:B-1----:R-:W-:Y:S08]  /*a09e0*/  HMMA.1688.F32.TF32 R44, R236.reuse, R206, R44 ;  /* 0x000000ceec2c723c */ /* 0x042ff0000008102c */
[C---:B------:R-:W-:Y:S08]  /*a09f0*/  HMMA.1688.F32.TF32 R56, R236.reuse, R174, R56 ;  /* 0x000000aeec38723c */ /* 0x040ff00000081038 */
[C---:B------:R-:W-:Y:S08]  /*a0a00*/  HMMA.1688.F32.TF32 R52, R236.reuse, R178, R52 ;  /* 0x000000b2ec34723c */ /* 0x040ff00000081034 */
[----:B------:R-:W-:Y:S01]  /*a0a10*/  HMMA.1688.F32.TF32 R48, R236, R210, R48 ;  /* 0x000000d2ec30723c */ /* 0x000fe20000081030 */
[----:B------:R-:W-:-:S02]  /*a0a20*/  IMAD.MOV.U32 R185, RZ, RZ, R44 ;  /* 0x000000ffffb97224 */ /* 0x000fc400078e002c */
[----:B------:R-:W-:Y:S02]  /*a0a30*/  IMAD.MOV.U32 R184, RZ, RZ, R45 ;  /* 0x000000ffffb87224 */ /* 0x000fe400078e002d */
[----:B------:R-:W-:Y:S01]  /*a0a40*/  IMAD.MOV.U32 R29, RZ, RZ, R46 ;  /* 0x000000ffff1d7224 */ /* 0x000fe200078e002e */
[----:B------:R-:W-:Y:S02]  /*a0a50*/  MOV R28, R47 ;  /* 0x0000002f001c7202 */ /* 0x000fe40000000f00 */
[----:B------:R-:W-:Y:S11]  /*a0a60*/  HMMA.1688.F32.TF32 R44, R236, R202, R40 ;  /* 0x000000caec2c723c */ /* 0x000ff60000081028 */
[----:B------:R-:W-:Y:S05]  /*a0a70*/  @!UPT UIADD3 URZ, URZ, URZ, URZ ;  /* 0x0000003f3f3ff290 */ /* 0x000fea000fffe03f */
[----:B------:R-:W-:Y:S02]  /*a0a80*/  IMAD.MOV.U32 R189, RZ, RZ, R50 ;  /* 0x000000ffffbd7224 */ /* 0x000fe400078e0032 */
[----:B------:R-:W-:Y:S01]  /*a0a90*/  IMAD.MOV.U32 R188, RZ, RZ, R51 ;  /* 0x000000ffffbc7224 */ /* 0x000fe200078e0033 */
[C---:B----4-:R-:W-:Y:S08]  /*a0aa0*/  HMMA.1688.F32.TF32 R96, R240.reuse, R194, R96 ;  /* 0x000000c2f060723c */ /* 0x050ff00000081060 */
[C---:B--2---:R-:W-:Y:S08]  /*a0ab0*/  HMMA.1688.F32.TF32 R100, R240.reuse, R198, R100 ;  /* 0x000000c6f064723c */ /* 0x044ff00000081064 */
[C---:B------:R-:W-:Y:S08]  /*a0ac0*/  HMMA.1688.F32.TF32 R92, R240.reuse, R190, R92 ;  /* 0x000000bef05c723c */ /* 0x040ff0000008105c */
[C---:B------:R-:W-:Y:S08]  /*a0ad0*/  HMMA.1688.F32.TF32 R88, R240.reuse, R186, R88 ;  /* 0x000000baf058723c */ /* 0x040ff00000081058 */
[C---:B------:R-:W-:Y:S08]  /*a0ae0*/  HMMA.1688.F32.TF32 R84, R240.reuse, R30, R84 ;  /* 0x0000001ef054723c */ /* 0x040ff00000081054 */
[C---:B---3--:R-:W-:Y:S08]  /*a0af0*/  HMMA.1688.F32.TF32 R80, R240.reuse, R6, R80 ;  /* 0x00000006f050723c */ /* 0x048ff00000081050 */
[C---:B------:R-:W-:Y:S08]  /*a0b00*/  HMMA.1688.F32.TF32 R76, R240.reuse, R10, R76 ;  /* 0x0000000af04c723c */ /* 0x040ff0000008104c */
[C---:B------:R-:W-:Y:S08]  /*a0b10*/  HMMA.1688.F32.TF32 R72, R240.reuse, R14, R72 ;  /* 0x0000000ef048723c */ /* 0x040ff00000081048 */
[C---:B------:R-:W-:Y:S08]  /*a0b20*/  HMMA.1688.F32.TF32 R68, R240.reuse, R18, R68 ;  /* 0x00000012f044723c */ /* 0x040ff00000081044 */
[C---:B------:R-:W-:Y:S08]  /*a0b30*/  HMMA.1688.F32.TF32 R64, R240.reuse, R22, R64 ;  /* 0x00000016f040723c */ /* 0x040ff00000081040 */
[----:B------:R-:W-:Y:S08]  /*a0b40*/  HMMA.1688.F32.TF32 R60, R240, R26, R60 ;  /* 0x0000001af03c723c */ /* 0x000ff0000008103c */
[----:B------:R-:W-:Y:S01]  /*a0b50*/  HMMA.1688.F32.TF32 R32, R236, R198, R32 ;  /* 0x000000c6ec20723c */ /* 0x000fe20000081020 */
[----:B------:R-:W-:Y:S04]  /*a0b60*/  LDS R240, [R205+0x92080] ;  /* 0x09208000cdf07984 */ /* 0x000fe80000000800 */
[----:B------:R-:W-:Y:S04]  /*a0b70*/  LDS R242, [R205+0x93080] ;  /* 0x09308000cdf27984 */ /* 0x000fe80000000800 */
[----:B------:R-:W-:Y:S04]  /*a0b80*/  LDS R241, [R39+0x92080] ;  /* 0x0920800027f17984 */ /* 0x000fe80000000800 */
[----:B------:R-:W1:Y:S04]  /*a0b90*/  LDS R243, [R39+0x93080] ;  /* 0x0930800027f37984 */ /* 0x000e680000000800 */
        /* <DEDUP_REMOVED lines=27> */
[----:B------:R-:W2:Y:S01]  /*a0d50*/  LDL.LU R40, [R1+0xa0] ;  /* 0x0000a00001287983 */ /* 0x000ea20000300800 */
[----:B------:R3:W-:Y:S01]  /*a0d60*/  STL.64 [R1+0x11c0], R44 ;  /* 0x0011c02c01007387 */ /* 0x0007e20000100a00 */
[----:B------:R4:W-:Y:S02]  /*a0d70*/  STL.64 [R1+0x11c8], R46 ;  /* 0x0011c82e01007387 */ /* 0x0009e40000100a00 */
[----:B------:R1:W-:Y:S02]  /*a0d80*/  STL.64 [R1+0x11b0], R32 ;  /* 0x0011b02001007387 */ /* 0x0003e40000100a00 */
[----:B------:R1:W-:Y:S01]  /*a0d90*/  STL.64 [R1+0x11b8], R34 ;  /* 0x0011b82201007387 */ /* 0x0003e20000100a00 */
[----:B------:R-:W2:Y:S01]  /*a0da0*/  LDL.LU R41, [R1+0xa4] ;  /* 0x0000a40001297983 */ /* 0x000ea20000300800 */
[----:B------:R-:W2:Y:S02]  /*a0db0*/  LDL.LU R42, [R1+0xa8] ;  /* 0x0000a800012a7983 */ /* 0x000ea40000300800 */
[----:B------:R-:W2:Y:S01]  /*a0dc0*/  LDL.LU R43, [R1+0xac] ;  /* 0x0000ac00012b7983 */ /* 0x000ea20000300800 */
[----:B---3--:R-:W3:Y:S01]  /*a0dd0*/  LDL.LU R44, [R1+0xb0] ;  /* 0x0000b000012c7983 */ /* 0x008ee20000300800 */
[----:B------:R-:W3:Y:S02]  /*a0de0*/  LDL.LU R45, [R1+0xb4] ;  /* 0x0000b400012d7983 */ /* 0x000ee40000300800 */
[----:B----4-:R-:W3:Y:S02]  /*a0df0*/  LDL.LU R46, [R1+0xb8] ;  /* 0x0000b800012e7983 */ /* 0x010ee40000300800 */
[----:B------:R-:W3:Y:S01]  /*a0e00*/  LDL.LU R47, [R1+0xbc] ;  /* 0x0000bc00012f7983 */ /* 0x000ee20000300800 */
        /* <DEDUP_REMOVED lines=66> */
[----:B------:R-:W3:Y:S02]  /*a1230*/  LDL.LU R34, [R1+0x98] ;  /* 0x0000980001227983 */ /* 0x000ee40000300800 */
[----:B------:R-:W3:Y:S01]  /*a1240*/  LDL.LU R35, [R1+0x9c] ;  /* 0x00009c0001237983 */ /* 0x000ee20000300800 */
[C---:B----4-:R-:W-:Y:S08]  /*a1250*/  HMMA.1688.F32.TF32 R64, R232.reuse, R178, R64 ;  /* 0x000000b2e840723c */ /* 0x050ff00000081040 */
[----:B--2---:R-:W-:Y:S08]  /*a1260*/  HMMA.1688.F32.TF32 R68, R232, R174, R68 ;  /* 0x000000aee844723c */ /* 0x004ff00000081044 */
[C---:B------:R-:W-:Y:S08]  /*a1270*/  HMMA.1688.F32.TF32 R76, R236.reuse, R22, R76 ;  /* 0x00000016ec4c723c */ /* 0x040ff0000008104c */
[C---:B---3--:R-:W-:Y:S08]  /*a1280*/  HMMA.1688.F32.TF32 R80, R236.reuse, R18, R80 ;  /* 0x00000012ec50723c */ /* 0x048ff00000081050 */
        /* <DEDUP_REMOVED lines=8> */
[----:B------:R-:W-:Y:S01]  /*a1310*/  HMMA.1688.F32.TF32 R72, R236, R26, R72 ;  /* 0x0000001aec48723c */ /* 0x000fe20000081048 */
[----:B------:R-:W-:Y:S01]  /*a1320*/  STL.64 [R1+0x11a0], R108 ;  /* 0x0011a06c01007387 */ /* 0x000fe20000100a00 */
[----:B------:R-:W-:Y:S02]  /*a1330*/  STL.64 [R1+0x11a8], R110 ;  /* 0x0011a86e01007387 */ /* 0x000fe40000100a00 */
[----:B------:R-:W-:Y:S02]  /*a1340*/  STL.64 [R1+0x1190], R104 ;  /* 0x0011906801007387 */ /* 0x000fe40000100a00 */
[----:B------:R-:W-:Y:S02]  /*a1350*/  STL.64 [R1+0x1198], R106 ;  /* 0x0011986a01007387 */ /* 0x000fe40000100a00 */
[----:B------:R-:W-:Y:S01]  /*a1360*/  HMMA.1688.F32.TF32 R32, R232, R186, R32 ;  /* 0x000000bae820723c */ /* 0x000fe20000081020 */
[----:B------:R-:W-:Y:S01]  /*a1370*/  STL.64 [R1+0x15b0], R100 ;  /* 0x0015b06401007387 */ /* 0x000fe20000100a00 */
[----:B------:R-:W-:Y:S02]  /*a1380*/  STL.64 [R1+0x15b8], R102 ;  /* 0x0015b86601007387 */ /* 0x000fe40000100a00 */
[----:B------:R-:W-:Y:S04]  /*a1390*/  STL.64 [R1+0x15a0], R96 ;  /* 0x0015a06001007387 */ /* 0x000fe80000100a00 */
[----:B------:R-:W-:-:S02]  /*a13a0*/  IMAD.MOV.U32 R17, RZ, RZ, R56 ;  /* 0x000000ffff117224 */ /* 0x000fc400078e0038 */
[----:B------:R-:W-:Y:S02]  /*a13b0*/  IMAD.MOV.U32 R16, RZ, RZ, R57 ;  /* 0x000000ffff107224 */ /* 0x000fe400078e0039 */
[----:B------:R-:W-:Y:S01]  /*a13c0*/  IMAD.MOV.U32 R13, RZ, RZ, R58 ;  /* 0x000000ffff0d7224 */ /* 0x000fe200078e003a */
[----:B------:R-:W-:Y:S01]  /*a13d0*/  MOV R12, R59 ;  /* 0x0000003b000c7202 */ /* 0x000fe20000000f00 */
[C---:B------:R-:W-:Y:S08]  /*a13e0*/  HMMA.1688.F32.TF32 R60, R232.reuse, R210, R60 ;  /* 0x000000d2e83c723c */ /* 0x040ff0000008103c */
[C---:B------:R-:W-:Y:S08]  /*a13f0*/  HMMA.1688.F32.TF32 R56, R232.reuse, R202, R52 ;  /* 0x000000cae838723c */ /* 0x040ff00000081034 */
[C---:B------:R-:W-:Y:S08]  /*a1400*/  HMMA.1688.F32.TF32 R52, R232.reuse, R198, R48 ;  /* 0x000000c6e834723c */ /* 0x040ff00000081030 */
        /* <DEDUP_REMOVED lines=17> */
[----:B------:R-:W-:-:S02]  /*a1520*/  IMAD.MOV.U32 R5, RZ, RZ, R78 ;  /* 0x000000ffff057224 */ /* 0x000fc400078e004e */
[----:B------:R-:W-:Y:S02]  /*a1530*/  IMAD.MOV.U32 R4, RZ, RZ, R79 ;  /* 0x000000ffff047224 */ /* 0x000fe400078e004f */
[----:B------:R-:W-:Y:S02]  /*a1540*/  IMAD.MOV.U32 R9, RZ, RZ, R66 ;  /* 0x000000ffff097224 */ /* 0x000fe400078e0042 */
[----:B------:R-:W-:Y:S01]  /*a1550*/  IMAD.MOV.U32 R8, RZ, RZ, R67 ;  /* 0x000000ffff087224 */ /* 0x000fe200078e0043 */
[----:B------:R-:W-:Y:S01]  /*a1560*/  STL.64 [R1+0x1130], R56 ;  /* 0x0011303801007387 */ /* 0x000fe20000100a00 */
[----:B------:R-:W-:Y:S02]  /*a1570*/  STL.64 [R1+0x1138], R58 ;  /* 0x0011383a01007387 */ /* 0x000fe40000100a00 */
[----:B------:R-:W-:Y:S02]  /*a1580*/  STL.64 [R1+0x1120], R52 ;  /* 0x0011203401007387 */ /* 0x000fe40000100a00 */
[----:B------:R-:W-:Y:S01]  /*a1590*/  STL.64 [R1+0x1128], R54 ;  /* 0x0011283601007387 */ /* 0x000fe20000100a00 */
[----:B------:R-:W-:Y:S01]  /*a15a0*/  STL.64 [R1+0x1110], R48 ;  /* 0x0011103001007387 */ /* 0x000fe20000100a00 */
[----:B------:R-:W-:Y:S02]  /*a15b0*/  STL.64 [R1+0x1118], R50 ;  /* 0x0011183201007387 */ /* 0x000fe40000100a00 */
[----:B------:R-:W2:Y:S02]  /*a15c0*/  LDL.LU R40, [R1+0x200] ;  /* 0x0002000001287983 */ /* 0x000ea40000300800 */
[----:B------:R1:W-:Y:S01]  /*a15d0*/  STL.64 [R1+0x1100], R44 ;  /* 0x0011002c01007387 */ /* 0x0003e20000100a00 */
[----:B------:R3:W-:Y:S01]  /*a15e0*/  STL.64 [R1+0x1108], R46 ;  /* 0x0011082e01007387 */ /* 0x0007e20000100a00 */
[----:B------:R4:W-:Y:S02]  /*a15f0*/  STL.64 [R1+0x1540], R32 ;  /* 0x0015402001007387 */ /* 0x0009e40000100a00 */
[----:B------:R3:W-:Y:S02]  /*a1600*/  STL.64 [R1+0x1548], R34 ;  /* 0x0015482201007387 */ /* 0x0007e40000100a00 */
[----:B------:R-:W2:Y:S01]  /*a1610*/  LDL.LU R41, [R1+0x204] ;  /* 0x0002040001297983 */ /* 0x000ea20000300800 */
[----:B------:R-:W2:Y:S01]  /*a1620*/  LDL.LU R42, [R1+0x208] ;  /* 0x00020800012a7983 */ /* 0x000ea20000300800 */
[----:B------:R-:W2:Y:S03]  /*a1630*/  LDL.LU R43, [R1+0x20c] ;  /* 0x00020c00012b7983 */ /* 0x000ea60000300800 */
[----:B------:R-:W-:Y:S04]  /*a1640*/  LDS R236, [R205+0x92100] ;  /* 0x09210000cdec7984 */ /* 0x000fe80000000800 */
[----:B------:R-:W-:Y:S04]  /*a1650*/  LDS R238, [R205+0x93100] ;  /* 0x09310000cdee7984 */ /* 0x000fe80000000800 */
[----:B------:R-:W-:Y:S04]  /*a1660*/  LDS R237, [R39+0x92100] ;  /* 0x0921000027ed7984 */ /* 0x000fe80000000800 */
[----:B------:R-:W2:Y:S01]  /*a1670*/  LDS R239, [R39+0x93100] ;  /* 0x0931000027ef7984 */ /* 0x000ea20000000800 */
[----:B-1----:R-:W-:-:S02]  /*a1680*/  IMAD.MOV.U32 R44, RZ, RZ, R247 ;  /* 0x000000ffff2c7224 */ /* 0x002fc400078e00f7 */
[----:B------:R-:W-:Y:S01]  /*a1690*/  IMAD.MOV.U32 R45, RZ, RZ, R246 ;  /* 0x000000ffff2d7224 */ /* 0x000fe200078e00f6 */
[----:B------:R-:W2:Y:S01]  /*a16a0*/  LDL.LU R247, [R1+0x4104] ;  /* 0x0041040001f77983 */ /* 0x000ea20000300800 */
[----:B------:R-:W2:Y:S02]  /*a16b0*/  LDL.LU R246, [R1+0x4100] ;  /* 0x0041000001f67983 */ /* 0x000ea40000300800 */
[----:B---3--:R-:W-:Y:S02]  /*a16c0*/  IMAD.MOV.U32 R46, RZ, RZ, R245 ;  /* 0x000000ffff2e7224 */ /* 0x008fe400078e00f5 */
        /* <DEDUP_REMOVED lines=19> */
[----:B------:R-:W3:Y:S02]  /*a1800*/  LDL.LU R84, [R1] ;  /* 0x0000000001547983 */ /* 0x000ee40000300800 */
        /* <DEDUP_REMOVED lines=47> */
[----:B------:R-:W3:Y:S01]  /*a1b00*/  LDL.LU R67, [R1+0x1ac] ;  /* 0x0001ac0001437983 */ /* 0x000ee20000300800 */
[----:B------:R-:W-:Y:S01]  /*a1b10*/  MOV R24, R61 ;  /* 0x0000003d00187202 */ /* 0x000fe20000000f00 */
[----:B------:R-:W3:Y:S01]  /*a1b20*/  LDL.LU R60, [R1+0x250] ;  /* 0x00025000013c7983 */ /* 0x000ee20000300800 */
[----:B------:R-:W-:Y:S02]  /*a1b30*/  IMAD.MOV.U32 R21, RZ, RZ, R62 ;  /* 0x000000ffff157224 */ /* 0x000fe400078e003e */
[----:B------:R-:W3:Y:S02]  /*a1b40*/  LDL.LU R61, [R1+0x254] ;  /* 0x00025400013d7983 */ /* 0x000ee40000300800 */
[----:B------:R-:W-:Y:S01]  /*a1b50*/  IMAD.MOV.U32 R20, RZ, RZ, R63 ;  /* 0x000000ffff147224 */ /* 0x000fe200078e003f */
[----:B------:R-:W3:Y:S01]  /*a1b60*/  LDL.LU R62, [R1+0x258] ;  /* 0x00025800013e7983 */ /* 0x000ee20000300800 */
[----:B------:R-:W3:Y:S02]  /*a1b70*/  LDL.LU R63, [R1+0x25c] ;  /* 0x00025c00013f7983 */ /* 0x000ee40000300800 */
[----:B----4-:R-:W-:-:S02]  /*a1b80*/  IMAD.MOV.U32 R32, RZ, RZ, R248 ;  /* 0x000000ffff207224 */ /* 0x010fc400078e00f8 */
[----:B------:R-:W-:Y:S02]  /*a1b90*/  IMAD.MOV.U32 R33, RZ, RZ, R249 ;  /* 0x000000ffff217224 */ /* 0x000fe400078e00f9 */
[----:B------:R-:W-:Y:S01]  /*a1ba0*/  IMAD.MOV.U32 R34, RZ, RZ, R250 ;  /* 0x000000ffff227224 */ /* 0x000fe200078e00fa */
[----:B------:R-:W-:Y:S01]  /*a1bb0*/  MOV R35, R251 ;  /* 0x000000fb00237202 */ /* 0x000fe20000000f00 */
[----:B--2---:R-:W-:Y:S02]  /*a1bc0*/  IMAD.MOV.U32 R55, RZ, RZ, R247 ;  /* 0x000000ffff377224 */ /* 0x004fe400078e00f7 */
[----:B------:R-:W-:Y:S01]  /*a1bd0*/  IMAD.MOV.U32 R54, RZ, RZ, R246 ;  /* 0x000000ffff367224 */ /* 0x000fe200078e00f6 */
[----:B---3--:R-:W-:Y:S01]  /*a1be0*/  MOV R53, R245 ;  /* 0x000000f500357202 */ /* 0x008fe20000000f00 */
[----:B------:R-:W-:Y:S02]  /*a1bf0*/  IMAD.MOV.U32 R52, RZ, RZ, R244 ;  /* 0x000000ffff347224 */ /* 0x000fe400078e00f4 */
        /* <DEDUP_REMOVED lines=16> */
[C---:B------:R-:W-:Y:S01]  /*a1d00*/  HMMA.1688.F32.TF32 R88, R240.reuse, R178, R84 ;  /* 0x000000b2f058723c */ /* 0x040fe20000081054 */
        /* <DEDUP_REMOVED lines=22> */
[C---:B---3--:R-:W-:Y:S11]  /*a1e70*/  HMMA.1688.F32.TF32 R84, R240.reuse, R210, R248 ;  /* 0x000000d2f054723c */ /* 0x048ff600000810f8 */
[----:B------:R-:W-:Y:S11]  /*a1e80*/  @!UPT UIADD3 URZ, URZ, URZ, URZ ;  /* 0x0000003f3f3ff290 */ /* 0x000ff6000fffe03f */
[----:B------:R-:W-:Y:S01]  /*a1e90*/  @!UPT UIADD3 URZ, URZ, URZ, URZ ;  /* 0x0000003f3f3ff290 */ /* 0x000fe2000fffe03f */
[----:B------:R-:W-:Y:S01]  /*a1ea0*/  STL.64 [R1+0x10c0], R84 ;  /* 0x0010c05401007387 */ /* 0x000fe20000100a00 */
[----:B------:R3:W-:Y:S02]  /*a1eb0*/  STL.64 [R1+0x10c8], R86 ;  /* 0x0010c85601007387 */ /* 0x0007e40000100a00 */
[C---:B---3--:R-:W-:Y:S08]  /*a1ec0*/  HMMA.1688.F32.TF32 R84, R240.reuse, R206, R80 ;  /* 0x000000cef054723c */ /* 0x048ff00000081050 */
[C---:B------:R-:W-:Y:S08]  /*a1ed0*/  HMMA.1688.F32.TF32 R80, R240.reuse, R202, R76 ;  /* 0x000000caf050723c */ /* 0x040ff0000008104c */
[C---:B------:R-:W-:Y:S08]  /*a1ee0*/  HMMA.1688.F32.TF32 R76, R240.reuse, R198, R72 ;  /* 0x000000c6f04c723c */ /* 0x040ff00000081048 */
[C---:B------:R-:W-:Y:S08]  /*a1ef0*/  HMMA.1688.F32.TF32 R72, R240.reuse, R194, R68 ;  /* 0x000000c2f048723c */ /* 0x040ff00000081044 */
[C---:B------:R-:W-:Y:S08]  /*a1f00*/  HMMA.1688.F32.TF32 R68, R240.reuse, R190, R64 ;  /* 0x000000bef044723c */ /* 0x040ff00000081040 */
[C---:B--2---:R-:W-:Y:S01]  /*a1f10*/  HMMA.1688.F32.TF32 R64, R240.reuse, R186, R244 ;  /* 0x000000baf040723c */ /* 0x044fe200000810f4 */
[----:B------:R-:W-:Y:S01]  /*a1f20*/  STL.64 [R1+0x10b0], R84 ;  /* 0x0010b05401007387 */ /* 0x000fe20000100a00 */
[----:B------:R-:W-:Y:S02]  /*a1f30*/  STL.64 [R1+0x10b8], R86 ;  /* 0x0010b85601007387 */ /* 0x000fe40000100a00 */
[----:B------:R-:W-:Y:S02]  /*a1f40*/  STL.64 [R1+0x10a0], R80 ;  /* 0x0010a05001007387 */ /* 0x000fe40000100a00 */
[----:B------:R-:W-:Y:S01]  /*a1f50*/  STL.64 [R1+0x10a8], R82 ;  /* 0x0010a85201007387 */ /* 0x000fe20000100a00 */
[----:B------:R-:W-:Y:S01]  /*a1f60*/  STL.64 [R1+0x1090], R76 ;  /* 0x0010904c01007387 */ /* 0x000fe20000100a00 */
[----:B------:R-:W-:Y:S02]  /*a1f70*/  STL.64 [R1+0x1098], R78 ;  /* 0x0010984e01007387 */ /* 0x000fe40000100a00 */
[----:B------:R-:W-:Y:S02]  /*a1f80*/  STL.64 [R1+0x1080], R72 ;  /* 0x0010804801007387 */ /* 0x000fe40000100a00 */
[----:B------:R-:W-:Y:S03]  /*a1f90*/  STL.64 [R1+0x1088], R74 ;  /* 0x0010884a01007387 */ /* 0x000fe60000100a00 */
[----:B------:R-:W-:Y:S01]  /*a1fa0*/  STL.64 [R1+0x1070], R68 ;  /* 0x0010704401007387 */ /* 0x000fe20000100a00 */
[----:B------:R-:W-:Y:S07]  /*a1fb0*/  STL.64 [R1+0x1078], R70 ;  /* 0x0010784601007387 */ /* 0x000fee0000100a00 */
[----:B------:R-:W-:Y:S02]  /*a1fc0*/  STL.64 [R1+0x14d0], R64 ;  /* 0x0014d04001007387 */ /* 0x000fe40000100a00 */
[----:B------:R2:W-:Y:S02]  /*a1fd0*/  STL.64 [R1+0x14d8], R66 ;  /* 0x0014d84201007387 */ /* 0x0005e40000100a00 */
[C---:B--2---:R-:W-:Y:S08]  /*a1fe0*/  HMMA.1688.F32.TF32 R64, R240.reuse, R30, R60 ;  /* 0x0000001ef040723c */ /* 0x044ff0000008103c */
        /* <DEDUP_REMOVED lines=9> */
[----:B------:R-:W2:Y:S04]  /*a2080*/  LDS R243, [R3+0x93180] ;  /* 0x0931800003f37984 */ /* 0x000ea80000000800 */
        /* <DEDUP_REMOVED lines=10> */
[----:B------:R-:W3:Y:S02]  /*a2130*/  LDL.LU R32, [R1+0x400] ;  /* 0x0004000001207983 */ /* 0x000ee40000300800 */
[----:B------:R-:W-:Y:S01]  /*a2140*/  STL.64 [R1+0x1470], R44 ;  /* 0x0014702c01007387 */ /* 0x000fe20000100a00 */
[----:B------:R-:W-:Y:S01]  /*a2150*/  STL.64 [R1+0x1478], R46 ;  /* 0x0014782e01007387 */ /* 0x000fe20000100a00 */
[----:B------:R4:W-:Y:S02]  /*a2160*/  STL.64 [R1+0x1060], R40 ;  /* 0x0010602801007387 */ /* 0x0009e40000100a00 */
[----:B------:R1:W-:Y:S02]  /*a2170*/  STL.64 [R1+0x1068], R42 ;  /* 0x0010682a01007387 */ /* 0x0003e40000100a00 */
[----:B------:R-:W3:Y:S01]  /*a2180*/  LDL.LU R33, [R1+0x404] ;  /* 0x0004040001217983 */ /* 0x000ee20000300800 */
[----:B------:R-:W3:Y:S01]  /*a2190*/  LDL.LU R34, [R1+0x408] ;  /* 0x0004080001227983 */ /* 0x000ee20000300800 */
[----:B------:R-:W3:Y:S03]  /*a21a0*/  LDL.LU R35, [R1+0x40c] ;  /* 0x00040c0001237983 */ /* 0x000ee60000300800 */
[----:B----4-:R-:W4:Y:S01]  /*a21b0*/  LDL.LU R40, [R1+0x410] ;  /* 0x0004100001287983 */ /* 0x010f220000300800 */
[----:B------:R-:W4:Y:S02]  /*a21c0*/  LDL.LU R41, [R1+0x414] ;  /* 0x0004140001297983 */ /* 0x000f240000300800 */
[----:B-1----:R-:W4:Y:S02]  /*a21d0*/  LDL.LU R42, [R1+0x418] ;  /* 0x00041800012a7983 */ /* 0x002f240000300800 */
        /* <DEDUP_REMOVED lines=109> */
[----:B---3--:R-:W-:Y:S08]  /*a28b0*/  HMMA.1688.F32.TF32 R32, R236, R14, R32 ;  /* 0x0000000eec20723c */ /* 0x008ff00000081020 */
[C---:B--2---:R-:W-:Y:S08]  /*a28c0*/  HMMA.1688.F32.TF32 R132, R232.reuse, R178, R132 ;  /* 0x000000b2e884723c */ /* 0x044ff00000081084 */
[C---:B----4-:R-:W-:Y:S08]  /*a28d0*/  HMMA.1688.F32.TF32 R136, R232.reuse, R174, R136 ;  /* 0x000000aee888723c */ /* 0x050ff00000081088 */
[C---:B------:R-:W-:Y:S08]  /*a28e0*/  HMMA.1688.F32.TF32 R128, R232.reuse, R210, R128 ;  /* 0x000000d2e880723c */ /* 0x040ff00000081080 */
[C---:B------:R-:W-:Y:S08]  /*a28f0*/  HMMA.1688.F32.TF32 R124, R232.reuse, R206, R124 ;  /* 0x000000cee87c723c */ /* 0x040ff0000008107c */
[C---:B------:R-:W-:Y:S08]  /*a2900*/  HMMA.1688.F32.TF32 R244, R232.reuse, R202, R244 ;  /* 0x000000cae8f4723c */ /* 0x040ff000000810f4 */
[C---:B------:R-:W-:Y:S01]  /*a2910*/  HMMA.1688.F32.TF32 R248, R232.reuse, R198, R248 ;  /* 0x000000c6e8f8723c */ /* 0x040fe200000810f8 */
[----:B------:R-:W-:Y:S01]  /*a2920*/  STL.64 [R1+0x1050], R136 ;  /* 0x0010508801007387 */ /* 0x000fe20000100a00 */
[----:B------:R1:W-:Y:S03]  /*a2930*/  STL.64 [R1+0x1058], R138 ;  /* 0x0010588a01007387 */ /* 0x0003e60000100a00 */
[----:B-1----:R-:W2:Y:S01]  /*a2940*/  LDL.LU.64 R138, [R1+0x40d0] ;  /* 0x0040d000018a7983 */ /* 0x002ea20000300a00 */
[----:B------:R-:W2:Y:S02]  /*a2950*/  LDL.LU.64 R136, [R1+0x40c8] ;  /* 0x0040c80001887983 */ /* 0x000ea40000300a00 */
[----:B------:R-:W-:Y:S02]  /*a2960*/  STL.64 [R1+0x700], R132 ;  /* 0x0007008401007387 */ /* 0x000fe40000100a00 */
[----:B------:R1:W-:Y:S02]  /*a2970*/  STL.64 [R1+0x708], R134 ;  /* 0x0007088601007387 */ /* 0x0003e40000100a00 */
[----:B-1----:R-:W3:Y:S01]  /*a2980*/  LDL.LU.64 R134, [R1+0x40c0] ;  /* 0x0040c00001867983 */ /* 0x002ee20000300a00 */
[----:B------:R-:W3:Y:S02]  /*a2990*/  LDL.LU.64 R132, [R1+0x40b8] ;  /* 0x0040b80001847983 */ /* 0x000ee40000300a00 */
[----:B------:R-:W-:Y:S02]  /*a29a0*/  STL.64 [R1+0x6f0], R128 ;  /* 0x0006f08001007387 */ /* 0x000fe40000100a00 */
[----:B------:R1:W-:Y:S02]  /*a29b0*/  STL.64 [R1+0x6f8], R130 ;  /* 0x0006f88201007387 */ /* 0x0003e40000100a00 */
[----:B-1----:R-:W4:Y:S01]  /*a29c0*/  LDL.LU.64 R130, [R1+0x40b0] ;  /* 0x0040b00001827983 */ /* 0x002f220000300a00 */
[----:B------:R-:W4:Y:S02]  /*a29d0*/  LDL.LU.64 R128, [R1+0x40a8] ;  /* 0x0040a80001807983 */ /* 0x000f240000300a00 */
[----:B------:R-:W-:Y:S02]  /*a29e0*/  STL.64 [R1+0x6e0], R124 ;  /* 0x0006e07c01007387 */ /* 0x000fe40000100a00 */
[----:B------:R1:W-:Y:S02]  /*a29f0*/  STL.64 [R1+0x6e8], R126 ;  /* 0x0006e87e01007387 */ /* 0x0003e40000100a00 */
[----:B-1----:R-:W2:Y:S01]  /*a2a00*/  LDL.LU.64 R126, [R1+0x40a0] ;  /* 0x0040a000017e7983 */ /* 0x002ea20000300a00 */
[----:B------:R-:W2:Y:S02]  /*a2a10*/  LDL.LU.64 R124, [R1+0x4098] ;  /* 0x00409800017c7983 */ /* 0x000ea40000300a00 */
[----:B------:R-:W-:Y:S02]  /*a2a20*/  STL.64 [R1+0x6d0], R244 ;  /* 0x0006d0f401007387 */ /* 0x000fe40000100a00 */
[----:B------:R1:W-:Y:S01]  /*a2a30*/  STL.64 [R1+0x6d8], R246 ;  /* 0x0006d8f601007387 */ /* 0x0003e20000100a00 */
[C---:B------:R-:W-:Y:S08]  /*a2a40*/  HMMA.1688.F32.TF32 R108, R232.reuse, R6, R108 ;  /* 0x00000006e86c723c */ /* 0x040ff0000008106c */
[C---:B------:R-:W-:Y:S08]  /*a2a50*/  HMMA.1688.F32.TF32 R104, R232.reuse, R10, R104 ;  /* 0x0000000ae868723c */ /* 0x040ff00000081068 */
[C---:B-1----:R-:W-:Y:S08]  /*a2a60*/  HMMA.1688.F32.TF32 R244, R232.reuse, R194, R120 ;  /* 0x000000c2e8f4723c */ /* 0x042ff00000081078 */
[C---:B------:R-:W-:Y:S08]  /*a2a70*/  HMMA.1688.F32.TF32 R120, R232.reuse, R190, R116 ;  /* 0x000000bee878723c */ /* 0x040ff00000081074 */
[C---:B------:R-:W-:Y:S08]  /*a2a80*/  HMMA.1688.F32.TF32 R116, R232.reuse, R186, R112 ;  /* 0x000000bae874723c */ /* 0x040ff00000081070 */
[C---:B------:R-:W-:Y:S08]  /*a2a90*/  HMMA.1688.F32.TF32 R112, R232.reuse, R30, R180 ;  /* 0x0000001ee870723c */ /* 0x040ff000000810b4 */
[C---:B------:R-:W-:Y:S08]  /*a2aa0*/  HMMA.1688.F32.TF32 R100, R232.reuse, R14, R100 ;  /* 0x0000000ee864723c */ /* 0x040ff00000081064 */
[C---:B------:R-:W-:Y:S08]  /*a2ab0*/  HMMA.1688.F32.TF32 R96, R232.reuse, R18, R96 ;  /* 0x00000012e860723c */ /* 0x040ff00000081060 */
[C---:B------:R-:W-:Y:S08]  /*a2ac0*/  HMMA.1688.F32.TF32 R92, R232.reuse, R22, R92 ;  /* 0x00000016e85c723c */ /* 0x040ff0000008105c */
[----:B------:R-:W-:Y:S08]  /*a2ad0*/  HMMA.1688.F32.TF32 R88, R232, R26, R88 ;  /* 0x0000001ae858723c */ /* 0x000ff00000081058 */
[C---:B------:R-:W-:Y:S01]  /*a2ae0*/  HMMA.1688.F32.TF32 R84, R236.reuse, R174, R84 ;  /* 0x000000aeec54723c */ /* 0x040fe20000081054 */
[----:B------:R-:W-:Y:S01]  /*a2af0*/  STL.64 [R1+0x6c0], R248 ;  /* 0x0006c0f801007387 */ /* 0x000fe20000100a00 */
[----:B------:R-:W-:Y:S06]  /*a2b00*/  STL.64 [R1+0x6c8], R250 ;  /* 0x0006c8fa01007387 */ /* 0x000fec0000100a00 */
        /* <DEDUP_REMOVED lines=10> */
[C---:B------:R-:W-:Y:S01]  /*a2bb0*/  HMMA.1688.F32.TF32 R40, R236.reuse, R10, R40 ;  /* 0x0000000aec28723c */ /* 0x040fe20000081028 */
        /* <DEDUP_REMOVED lines=42> */
[----:B------:R1:W-:Y:S03]  /*a2e60*/  STL.64 [R1+0x13d8], R46 ;  /* 0x0013d82e01007387 */ /* 0x0003e60000100a00 */
[----:B------:R-:W-:Y:S04]  /*a2e70*/  LDS R234, [R252+0x93200] ;  /* 0x09320000fcea7984 */ /* 0x000fe80000000800 */
[----:B------:R-:W-:Y:S04]  /*a2e80*/  LDS R233, [R3+0x92200] ;  /* 0x0922000003e97984 */ /* 0x000fe80000000800 */
[----:B------:R-:W-:Y:S04]  /*a2e90*/  LDS R235, [R3+0x93200] ;  /* 0x0932000003eb7984 */ /* 0x000fe80000000800 */
[----:B-1----:R-:W2:Y:S01]  /*a2ea0*/  LDL.LU R44, [R1+0x5e0] ;  /* 0x0005e000012c7983 */ /* 0x002ea20000300800 */
[----:B------:R-:W-:Y:S02]  /*a2eb0*/  STL.64 [R1+0x13c0], R40 ;  /* 0x0013c02801007387 */ /* 0x000fe40000100a00 */
[----:B------:R-:W-:Y:S02]  /*a2ec0*/  STL.64 [R1+0x13c8], R42 ;  /* 0x0013c82a01007387 */ /* 0x000fe40000100a00 */
[----:B------:R1:W-:Y:S01]  /*a2ed0*/  STL.64 [R1+0x13b0], R32 ;  /* 0x0013b02001007387 */ /* 0x0003e20000100a00 */
[----:B------:R1:W-:Y:S01]  /*a2ee0*/  STL.64 [R1+0x13b8], R34 ;  /* 0x0013b82201007387 */ /* 0x0003e20000100a00 */
        /* <DEDUP_REMOVED lines=75> */
[C---:B--2---:R-:W-:Y:S08]  /*a33a0*/  HMMA.1688.F32.TF32 R112, R236.reuse, R18, R108 ;  /* 0x00000012ec70723c */ /* 0x044ff0000008106c */
[C---:B------:R-:W-:Y:S08]  /*a33b0*/  HMMA.1688.F32.TF32 R108, R236.reuse, R22, R104 ;  /* 0x00000016ec6c723c */ /* 0x040ff00000081068 */
[----:B---3--:R-:W-:Y:S08]  /*a33c0*/  HMMA.1688.F32.TF32 R104, R236, R26, R100 ;  /* 0x0000001aec68723c */ /* 0x008ff00000081064 */
[C---:B------:R-:W-:Y:S08]  /*a33d0*/  HMMA.1688.F32.TF32 R100, R240.reuse, R174, R96 ;  /* 0x000000aef064723c */ /* 0x040ff00000081060 */
        /* <DEDUP_REMOVED lines=14> */
[----:B------:R-:W1:Y:S01]  /*a34c0*/  LDL.LU R32, [R1+0x5d0] ;  /* 0x0005d00001207983 */ /* 0x000e620000300800 */
[----:B------:R-:W-:Y:S02]  /*a34d0*/  STL.64 [R1+0xfb0], R96 ;  /* 0x000fb06001007387 */ /* 0x000fe40000100a00 */
[----:B------:R-:W-:Y:S02]  /*a34e0*/  STL.64 [R1+0xfb8], R98 ;  /* 0x000fb86201007387 */ /* 0x000fe40000100a00 */
[----:B------:R-:W-:Y:S01]  /*a34f0*/  STL.64 [R1+0xfa0], R92 ;  /* 0x000fa05c01007387 */ /* 0x000fe20000100a00 */
[----:B------:R-:W-:Y:S01]  /*a3500*/  STL.64 [R1+0xfa8], R94 ;  /* 0x000fa85e01007387 */ /* 0x000fe20000100a00 */
[----:B------:R-:W1:Y:S02]  /*a3510*/  LDL.LU R33, [R1+0x5d4] ;  /* 0x0005d40001217983 */ /* 0x000e640000300800 */
[----:B------:R-:W1:Y:S02]  /*a3520*/  LDL.LU R34, [R1+0x5d8] ;  /* 0x0005d80001227983 */ /* 0x000e640000300800 */
[----:B------:R-:W1:Y:S01]  /*a3530*/  LDL.LU R35, [R1+0x5dc] ;  /* 0x0005dc0001237983 */ /* 0x000e620000300800 */
        /* <DEDUP_REMOVED lines=14> */
[----:B------:R-:W-:Y:S04]  /*a3620*/  LDS R241, [R39+0x92200] ;  /* 0x0922000027f17984 */ /* 0x000fe80000000800 */
[----:B------:R2:W-:Y:S04]  /*a3630*/  LDS R243, [R39+0x93200] ;  /* 0x0932000027f37984 */ /* 0x0005e80000000800 */
[----:B------:R-:W-:Y:S04]  /*a3640*/  LDS R240, [R205+0x92200] ;  /* 0x09220000cdf07984 */ /* 0x000fe80000000800 */
[----:B------:R-:W4:Y:S04]  /*a3650*/  LDS R242, [R205+0x93200] ;  /* 0x09320000cdf27984 */ /* 0x000f280000000800 */
        /* <DEDUP_REMOVED lines=25> */
[----:B------:R1:W-:Y:S02]  /*a37f0*/  STL.64 [R1+0x988], R42 ;  /* 0x0009882a01007387 */ /* 0x0003e40000100a00 */
        /* <DEDUP_REMOVED lines=8> */
[----:B------:R-:W4:Y:S01]  /*a3880*/  LDL.LU R36, [R1+0x2f0] ;  /* 0x0002f00001247983 */ /* 0x000f220000300800 */
[C---:B-1----:R-:W-:Y:S11]  /*a3890*/  HMMA.1688.F32.TF32 R32, R236.reuse, R174, R32 ;  /* 0x000000aeec20723c */ /* 0x042ff60000081020 */
[----:B------:R-:W-:Y:S11]  /*a38a0*/  @!UPT UIADD3 URZ, URZ, URZ, URZ ;  /* 0x0000003f3f3ff290 */ /* 0x000ff6000fffe03f */
[----:B------:R-:W-:Y:S01]  /*a38b0*/  @!UPT UIADD3 URZ, URZ, URZ, URZ ;  /* 0x0000003f3f3ff290 */ /* 0x000fe2000fffe03f */
[----:B------:R1:W-:Y:S01]  /*a38c0*/  STL.64 [R1+0xf40], R32 ;  /* 0x000f402001007387 */ /* 0x0003e20000100a00 */
[----:B------:R1:W-:Y:S02]  /*a38d0*/  STL.64 [R1+0xf48], R34 ;  /* 0x000f482201007387 */ /* 0x0003e40000100a00 */
[----:B------:R-:W3:Y:S02]  /*a38e0*/  LDL.LU R37, [R1+0x2f4] ;  /* 0x0002f40001257983 */ /* 0x000ee40000300800 */
[----:B------:R-:W3:Y:S01]  /*a38f0*/  LDL.LU R38, [R1+0x2f8] ;  /* 0x0002f80001267983 */ /* 0x000ee20000300800 */
[----:B--2---:R-:W3:Y:S01]  /*a3900*/  LDL.LU R39, [R1+0x2fc] ;  /* 0x0002fc0001277983 */ /* 0x004ee20000300800 */
[----:B----4-:R-:W2:Y:S03]  /*a3910*/  LDL.LU R40, [R1+0x300] ;  /* 0x0003000001287983 */ /* 0x010ea60000300800 */
[----:B------:R-:W2:Y:S01]  /*a3920*/  LDL.LU R41, [R1+0x304] ;  /* 0x0003040001297983 */ /* 0x000ea20000300800 */
[----:B------:R-:W2:Y:S03]  /*a3930*/  LDL.LU R42, [R1+0x308] ;  /* 0x00030800012a7983 */ /* 0x000ea60000300800 */
        /* <DEDUP_REMOVED lines=85> */
[----:B-1----:R-:W4:Y:S02]  /*a3e90*/  LDL.LU R32, [R1+0x2e0] ;  /* 0x0002e00001207983 */ /* 0x002f240000300800 */
[----:B------:R-:W4:Y:S02]  /*a3ea0*/  LDL.LU R33, [R1+0x2e4] ;  /* 0x0002e40001217983 */ /* 0x000f240000300800 */
[----:B------:R-:W4:Y:S02]  /*a3eb0*/  LDL.LU R34, [R1+0x2e8] ;  /* 0x0002e80001227983 */ /* 0x000f240000300800 */
[----:B------:R-:W-:Y:S01]  /*a3ec0*/  IMAD.MOV.U32 R35, RZ, RZ, R2 ;  /* 0x000000ffff237224 */ /* 0x000fe200078e0002 */
        /* <DEDUP_REMOVED lines=15> */
[----:B------:R1:W-:Y:S01]  /*a3fc0*/  STL.64 [R1+0xf28], R118 ;  /* 0x000f287601007387 */ /* 0x0003e20000100a00 */
[C---:B----4-:R-:W-:Y:S01]  /*a3fd0*/  HMMA.1688.F32.TF32 R84, R236.reuse, R10, R84 ;  /* 0x0000000aec54723c */ /* 0x050fe20000081054 */
[----:B-1----:R-:W3:Y:S01]  /*a3fe0*/  LDL.LU.64 R118, [R1+0x4078] ;  /* 0x0040780001767983 */ /* 0x002ee20000300a00 */
[----:B------:R-:W3:Y:S02]  /*a3ff0*/  LDL.LU.64 R116, [R1+0x4070] ;  /* 0x0040700001747983 */ /* 0x000ee40000300a00 */
[----:B------:R-:W-:Y:S02]  /*a4000*/  STL.64 [R1+0xf10], R112 ;  /* 0x000f107001007387 */ /* 0x000fe40000100a00 */
[----:B------:R1:W-:Y:S02]  /*a4010*/  STL.64 [R1+0xf18], R114 ;  /* 0x000f187201007387 */ /* 0x0003e40000100a00 */
[C---:B------:R-:W-:Y:S01]  /*a4020*/  HMMA.1688.F32.TF32 R80, R236.reuse, R14, R80 ;  /* 0x0000000eec50723c */ /* 0x040fe20000081050 */
        /* <DEDUP_REMOVED lines=8> */
[C---:B------:R-:W-:Y:S01]  /*a40b0*/  HMMA.1688.F32.TF32 R76, R236.reuse, R18, R76 ;  /* 0x00000012ec4c723c */ /* 0x040fe2000008104c */
[----:B-1----:R-:W2:Y:S01]  /*a40c0*/  LDL.LU.64 R110, [R1+0x4048] ;  /* 0x00404800016e7983 */ /* 0x002ea20000300a00 */
[----:B------:R-:W2:Y:S02]  /*a40d0*/  LDL.LU.64 R108, [R1+0x4040] ;  /* 0x00404000016c7983 */ /* 0x000ea40000300a00 */
[----:B------:R-:W-:Y:S02]  /*a40e0*/  STL.64 [R1+0xb40], R104 ;  /* 0x000b406801007387 */ /* 0x000fe40000100a00 */
[----:B------:R1:W-:Y:S02]  /*a40f0*/  STL.64 [R1+0xb48], R106 ;  /* 0x000b486a01007387 */ /* 0x0003e40000100a00 */
[C---:B------:R-:W-:Y:S01]  /*a4100*/  HMMA.1688.F32.TF32 R72, R236.reuse, R22, R72 ;  /* 0x00000016ec48723c */ /* 0x040fe20000081048 */
[----:B-1----:R-:W2:Y:S01]  /*a4110*/  LDL.LU.64 R106, [R1+0x4038] ;  /* 0x00403800016a7983 */ /* 0x002ea20000300a00 */
[----:B------:R-:W2:Y:S02]  /*a4120*/  LDL.LU.64 R104, [R1+0x4030] ;  /* 0x0040300001687983 */ /* 0x000ea40000300a00 */
[----:B------:R-:W-:Y:S02]  /*a4130*/  STL.64 [R1+0xee0], R100 ;  /* 0x000ee06401007387 */ /* 0x000fe40000100a00 */
[----:B------:R1:W-:Y:S02]  /*a4140*/  STL.64 [R1+0xee8], R102 ;  /* 0x000ee86601007387 */ /* 0x0003e40000100a00 */
[----:B------:R-:W-:Y:S01]  /*a4150*/  HMMA.1688.F32.TF32 R236, R236, R26, R68 ;  /* 0x0000001aecec723c */ /* 0x000fe20000081044 */
[----:B-1----:R-:W2:Y:S01]  /*a4160*/  LDL.LU.64 R102, [R1+0x4028] ;  /* 0x0040280001667983 */ /* 0x002ea20000300a00 */
[----:B------:R-:W2:Y:S02]  /*a4170*/  LDL.LU.64 R100, [R1+0x4020] ;  /* 0x0040200001647983 */ /* 0x000ea40000300a00 */
[----:B------:R-:W-:Y:S02]  /*a4180*/  STL.64 [R1+0x1310], R96 ;  /* 0x0013106001007387 */ /* 0x000fe40000100a00 */
[----:B------:R1:W-:Y:S02]  /*a4190*/  STL.64 [R1+0x1318], R98 ;  /* 0x0013186201007387 */ /* 0x0003e40000100a00 */
[----:B-1----:R-:W2:Y:S01]  /*a41a0*/  LDL.LU.64 R98, [R1+0x4018] ;  /* 0x0040180001627983 */ /* 0x002ea20000300a00 */
[----:B------:R-:W2:Y:S02]  /*a41b0*/  LDL.LU.64 R96, [R1+0x4010] ;  /* 0x0040100001607983 */ /* 0x000ea40000300a00 */
[----:B------:R-:W-:Y:S02]  /*a41c0*/  STL.64 [R1+0x1300], R92 ;  /* 0x0013005c01007387 */ /* 0x000fe40000100a00 */
[----:B------:R1:W-:Y:S02]  /*a41d0*/  STL.64 [R1+0x1308], R94 ;  /* 0x0013085e01007387 */ /* 0x0003e40000100a00 */
[----:B------:R-:W-:Y:S01]  /*a41e0*/  IMAD.MOV.U32 R2, RZ, RZ, R83 ;  /* 0x000000ffff027224 */ /* 0x000fe200078e0053 */
        /* <DEDUP_REMOVED lines=8> */
[----:B-1----:R-:W2:Y:S01]  /*a4270*/  LDL.LU.64 R86, [R1+0x3fe8] ;  /* 0x003fe80001567983 */ /* 0x002ea20000300a00 */
[----:B------:R-:W2:Y:S02]  /*a4280*/  LDL.LU.64 R84, [R1+0x3fe0] ;  /* 0x003fe00001547983 */ /* 0x000ea40000300a00 */
[----:B------:R-:W-:Y:S02]  /*a4290*/  STL.64 [R1+0x12d0], R80 ;  /* 0x0012d05001007387 */ /* 0x000fe40000100a00 */
[----:B------:R1:W-:Y:S01]  /*a42a0*/  STL [R1+0x12d8], R82 ;  /* 0x0012d85201007387 */ /* 0x0003e20000100800 */
[C---:B------:R-:W-:Y:S01]  /*a42b0*/  HMMA.1688.F32.TF32 R64, R232.reuse, R174, R64 ;  /* 0x000000aee840723c */ /* 0x040fe20000081040 */
[----:B-1----:R-:W2:Y:S01]  /*a42c0*/  LDL.LU.64 R82, [R1+0x3fd8] ;  /* 0x003fd80001527983 */ /* 0x002ea20000300a00 */
[----:B------:R-:W2:Y:S02]  /*a42d0*/  LDL.LU.64 R80, [R1+0x3fd0] ;  /* 0x003fd00001507983 */ /* 0x000ea40000300a00 */
[----:B------:R-:W-:Y:S02]  /*a42e0*/  STL [R1+0x3ec8], R2 ;  /* 0x003ec80201007387 */ /* 0x000fe40000100800 */
[----:B------:R-:W-:Y:S01]  /*a42f0*/  STL.64 [R1+0x12c0], R76 ;  /* 0x0012c04c01007387 */ /* 0x000fe20000100a00 */
[----:B------:R1:W-:Y:S01]  /*a4300*/  STL.64 [R1+0x12c8], R78 ;  /* 0x0012c84e01007387 */ /* 0x0003e20000100a00 */
[C---:B------:R-:W-:Y:S03]  /*a4310*/  HMMA.1688.F32.TF32 R60, R232.reuse, R178, R60 ;  /* 0x000000b2e83c723c */ /* 0x040fe6000008103c */
[----:B-1----:R-:W2:Y:S01]  /*a4320*/  LDL.LU.64 R78, [R1+0x3fc8] ;  /* 0x003fc800014e7983 */ /* 0x002ea20000300a00 */
[----:B------:R-:W2:Y:S02]  /*a4330*/  LDL.LU.64 R76, [R1+0x3fc0] ;  /* 0x003fc000014c7983 */ /* 0x000ea40000300a00 */
[----:B------:R-:W-:Y:S02]  /*a4340*/  STL.64 [R1+0x12b0], R72 ;  /* 0x0012b04801007387 */ /* 0x000fe40000100a00 */
[----:B------:R1:W-:Y:S01]  /*a4350*/  STL.64 [R1+0x12b8], R74 ;  /* 0x0012b84a01007387 */ /* 0x0003e20000100a00 */
[C---:B------:R-:W-:Y:S01]  /*a4360*/  HMMA.1688.F32.TF32 R56, R232.reuse, R210, R56 ;  /* 0x000000d2e838723c */ /* 0x040fe20000081038 */
[----:B-1----:R-:W2:Y:S01]  /*a4370*/  LDL.LU.64 R74, [R1+0x3fb8] ;  /* 0x003fb800014a7983 */ /* 0x002ea20000300a00 */
[----:B------:R-:W2:Y:S02]  /*a4380*/  LDL.LU.64 R72, [R1+0x3fb0] ;  /* 0x003fb00001487983 */ /* 0x000ea40000300a00 */
[----:B------:R-:W2:Y:S02]  /*a4390*/  LDL.LU.64 R70, [R1+0x3fa8] ;  /* 0x003fa80001467983 */ /* 0x000ea40000300a00 */
[----:B------:R-:W2:Y:S01]  /*a43a0*/  LDL.LU.64 R68, [R1+0x3fa0] ;  /* 0x003fa00001447983 */ /* 0x000ea20000300a00 */
[----:B------:R1:W-:Y:S01]  /*a43b0*/  STL.64 [R1+0xed0], R236 ;  /* 0x000ed0ec01007387 */ /* 0x0003e20000100a00 */
[----:B------:R1:W-:Y:S01]  /*a43c0*/  STL.64 [R1+0xed8], R238 ;  /* 0x000ed8ee01007387 */ /* 0x0003e20000100a00 */
[C---:B------:R-:W-:Y:S02]  /*a43d0*/  HMMA.1688.F32.TF32 R52, R232.reuse, R206, R52 ;  /* 0x000000cee834723c */ /* 0x040fe40000081034 */
[----:B-1----:R-:W2:Y:S01]  /*a43e0*/  LDL.LU R236, [R1+0x2d0] ;  /* 0x0002d00001ec7983 */ /* 0x002ea20000300800 */
[----:B------:R-:W2:Y:S02]  /*a43f0*/  LDL.LU R237, [R1+0x2d4] ;  /* 0x0002d40001ed7983 */ /* 0x000ea40000300800 */
[----:B------:R-:W2:Y:S02]  /*a4400*/  LDL.LU R238, [R1+0x2d8] ;  /* 0x0002d80001ee7983 */ /* 0x000ea40000300800 */
[----:B------:R-:W2:Y:S01]  /*a4410*/  LDL.LU R239, [R1+0x2dc] ;  /* 0x0002dc0001ef7983 */ /* 0x000ea20000300800 */
[C---:B------:R-:W-:Y:S08]  /*a4420*/  HMMA.1688.F32.TF32 R48, R232.reuse, R202, R48 ;  /* 0x000000cae830723c */ /* 0x040ff00000081030 */
[C---:B------:R-:W-:Y:S01]  /*a4430*/  HMMA.1688.F32.TF32 R44, R232.reuse, R198, R44 ;  /* 0x000000c6e82c723c */ /* 0x040fe2000008102c */
[----:B------:R-:W-:Y:S01]  /*a4440*/  STL.64 [R1+0xec0], R64 ;  /* 0x000ec04001007387 */ /* 0x000fe20000100a00 */
[----:B------:R1:W-:Y:S06]  /*a4450*/  STL.64 [R1+0xec8], R66 ;  /* 0x000ec84201007387 */ /* 0x0003ec0000100a00 */
[C---:B------:R-:W-:Y:S08]  /*a4460*/  HMMA.1688.F32.TF32 R40, R232.reuse, R194, R40 ;  /* 0x000000c2e828723c */ /* 0x040ff00000081028 */
[C---:B------:R-:W-:Y:S08]  /*a4470*/  HMMA.1688.F32.TF32 R36, R232.reuse, R190, R36 ;  /* 0x000000bee824723c */ /* 0x040ff00000081024 */
[C---:B------:R-:W-:Y:S01]  /*a4480*/  HMMA.1688.F32.TF32 R32, R232.reuse, R186, R32 ;  /* 0x000000bae820723c */ /* 0x040fe20000081020 */
[----:B-1----:R-:W3:Y:S01]  /*a4490*/  LDL.LU.64 R66, [R1+0x3f98] ;  /* 0x003f980001427983 */ /* 0x002ee20000300a00 */
[----:B------:R-:W3:Y:S02]  /*a44a0*/  LDL.LU.64 R64, [R1+0x3f90] ;  /* 0x003f900001407983 */ /* 0x000ee40000300a00 */
[----:B------:R-:W3:Y:S02]  /*a44b0*/  LDL R2, [R1+0xb34] ;  /* 0x000b340001027983 */ /* 0x000ee40000100800 */
[----:B------:R-:W-:Y:S01]  /*a44c0*/  STL.64 [R1+0xeb0], R60 ;  /* 0x000eb03c01007387 */ /* 0x000fe20000100a00 */
[----:B------:R1:W-:Y:S04]  /*a44d0*/  STL.64 [R1+0xeb8], R62 ;  /* 0x000eb83e01007387 */ /* 0x0003e80000100a00 */
[----:B-1----:R-:W3:Y:S01]  /*a44e0*/  LDL.LU.64 R62, [R1+0x3f88] ;  /* 0x003f8800013e7983 */ /* 0x002ee20000300a00 */
[----:B------:R-:W3:Y:S02]  /*a44f0*/  LDL.LU.64 R60, [R1+0x3f80] ;  /* 0x003f8000013c7983 */ /* 0x000ee40000300a00 */
[----:B------:R-:W-:Y:S02]  /*a4500*/  STL.64 [R1+0xea0], R56 ;  /* 0x000ea03801007387 */ /* 0x000fe40000100a00 */
[----:B------:R1:W-:Y:S02]  /*a4510*/  STL.64 [R1+0xea8], R58 ;  /* 0x000ea83a01007387 */ /* 0x0003e40000100a00 */
        /* <DEDUP_REMOVED lines=24> */
[----:B-1----:R-:W4:Y:S01]  /*a46a0*/  LDL.LU.64 R34, [R1+0x3f18] ;  /* 0x003f180001227983 */ /* 0x002f220000300a00 */
[----:B------:R-:W4:Y:S01]  /*a46b0*/  LDL.LU.64 R32, [R1+0x3f10] ;  /* 0x003f100001207983 */ /* 0x000f220000300a00 */
[C---:B--2---:R-:W-:Y:S11]  /*a46c0*/  HMMA.1688.F32.TF32 R236, R232.reuse, R30, R236 ;  /* 0x0000001ee8ec723c */ /* 0x044ff600000810ec */
[----:B------:R-:W-:Y:S11]  /*a46d0*/  @!UPT UIADD3 URZ, URZ, URZ, URZ ;  /* 0x0000003f3f3ff290 */ /* 0x000ff6000fffe03f */
[----:B------:R-:W-:Y:S01]  /*a46e0*/  @!UPT UIADD3 URZ, URZ, URZ, URZ ;  /* 0x0000003f3f3ff290 */ /* 0x000fe2000fffe03f */
[----:B------:R-:W-:Y:S01]  /*a46f0*/  STL.64 [R1+0xe30], R236 ;  /* 0x000e30ec01007387 */ /* 0x000fe20000100a00 */
[----:B------:R1:W-:Y:S02]  /*a4700*/  STL.64 [R1+0xe38], R238 ;  /* 0x000e38ee01007387 */ /* 0x0003e40000100a00 */
[C---:B-1----:R-:W-:Y:S08]  /*a4710*/  HMMA.1688.F32.TF32 R236, R232.reuse, R6, R244 ;  /* 0x00000006e8ec723c */ /* 0x042ff000000810f4 */
[C---:B------:R-:W-:Y:S11]  /*a4720*/  HMMA.1688.F32.TF32 R244, R232.reuse, R10, R248 ;  /* 0x0000000ae8f4723c */ /* 0x040ff600000810f8 */
[----:B------:R-:W-:Y:S04]  /*a4730*/  @!UPT UIADD3 URZ, URZ, URZ, URZ ;  /* 0x0000003f3f3ff290 */ /* 0x000fe8000fffe03f */
[----:B------:R-:W-:Y:S01]  /*a4740*/  STL.64 [R1+0xe20], R236 ;  /* 0x000e20ec01007387 */ /* 0x000fe20000100a00 */
[----:B------:R4:W-:Y:S07]  /*a4750*/  STL.64 [R1+0xe28], R238 ;  /* 0x000e28ee01007387 */ /* 0x0009ee0000100a00 */
[----:B------:R-:W-:Y:S02]  /*a4760*/  STL.64 [R1+0xe10], R244 ;  /* 0x000e10f401007387 */ /* 0x000fe40000100a00 */
[----:B------:R-:W-:Y:S01]  /*a4770*/  STL.64 [R1+0xe18], R246 ;  /* 0x000e18f601007387 */ /* 0x000fe20000100a00 */
[C---:B---3--:R-:W-:Y:S08]  /*a4780*/  HMMA.1688.F32.TF32 R40, R232.reuse, R22, R40 ;  /* 0x00000016e828723c */ /* 0x048ff00000081028 */
[C---:B----4-:R-:W-:Y:S08]  /*a4790*/  HMMA.1688.F32.TF32 R236, R232.reuse, R14, R32 ;  /* 0x0000000ee8ec723c */ /* 0x050ff00000081020 */
[C---:B------:R-:W-:Y:S08]  /*a47a0*/  HMMA.1688.F32.TF32 R32, R232.reuse, R18, R36 ;  /* 0x00000012e820723c */ /* 0x040ff00000081024 */
[----:B------:R-:W-:Y:S07]  /*a47b0*/  HMMA.1688.F32.TF32 R36, R232, R26, R44 ;  /* 0x0000001ae824723c */ /* 0x000fee000008102c */
[----:B------:R-:W-:Y:S01]  /*a47c0*/  STL.64 [R1+0xe00], R236 ;  /* 0x000e00ec01007387 */ /* 0x000fe20000100a00 */
[----:B------:R-:W-:Y:S07]  /*a47d0*/  STL.64 [R1+0xe08], R238 ;  /* 0x000e08ee01007387 */ /* 0x000fee0000100a00 */
[----:B------:R-:W-:Y:S02]  /*a47e0*/  STL.64 [R1+0xdf0], R32 ;  /* 0x000df02001007387 */ /* 0x000fe40000100a00 */
[----:B------:R1:W-:Y:S01]  /*a47f0*/  STL.64 [R1+0xdf8], R34 ;  /* 0x000df82201007387 */ /* 0x0003e20000100a00 */
[----:B------:R-:W-:Y:S01]  /*a4800*/  STL.64 [R1+0xde0], R40 ;  /* 0x000de02801007387 */ /* 0x000fe20000100a00 */
[----:B------:R2:W-:Y:S04]  /*a4810*/  STL.64 [R1+0xde8], R42 ;  /* 0x000de82a01007387 */ /* 0x0005e80000100a00 */
[----:B------:R-:W-:Y:S02]  /*a4820*/  STL.64 [R1+0xdd0], R36 ;  /* 0x000dd02401007387 */ /* 0x000fe40000100a00 */
[----:B------:R3:W-:Y:S01]  /*a4830*/  STL.64 [R1+0xdd8], R38 ;  /* 0x000dd82601007387 */ /* 0x0007e20000100a00 */
[C---:B-1----:R-:W-:Y:S08]  /*a4840*/  HMMA.1688.F32.TF32 R32, R240.reuse, R174, R48 ;  /* 0x000000aef020723c */ /* 0x042ff00000081030 */
[C---:B--2---:R-:W-:Y:S08]  /*a4850*/  HMMA.1688.F32.TF32 R40, R240.reuse, R178, R52 ;  /* 0x000000b2f028723c */ /* 0x044ff00000081034 */
[C---:B---3--:R-:W-:Y:S07]  /*a4860*/  HMMA.1688.F32.TF32 R36, R240.reuse, R210, R56 ;  /* 0x000000d2f024723c */ /* 0x048fee0000081038 */
        /* <DEDUP_REMOVED lines=16> */
[C---:B-1----:R-:W-:Y:S05]  /*a4970*/  HMMA.1688.F32.TF32 R36, R240.reuse, R198, R68 ;  /* 0x000000c6f024723c */ /* 0x042fea0000081044 */
[----:B------:R-:W-:Y:S01]  /*a4980*/  STL.64 [R1+0xd10], R40 ;  /* 0x000d102801007387 */ /* 0x000fe20000100a00 */
[----:B------:R1:W-:Y:S02]  /*a4990*/  STL.64 [R1+0xd18], R42 ;  /* 0x000d182a01007387 */ /* 0x0003e40000100a00 */
[C---:B-1----:R-:W-:Y:S11]  /*a49a0*/  HMMA.1688.F32.TF32 R40, R240.reuse, R190, R76 ;  /* 0x000000bef028723c */ /* 0x042ff6000008104c */
[----:B------:R-:W-:Y:S04]  /*a49b0*/  @!UPT UIADD3 URZ, URZ, URZ, URZ ;  /* 0x0000003f3f3ff290 */ /* 0x000fe8000fffe03f */
[----:B------:R-:W-:Y:S01]  /*a49c0*/  STL.64 [R1+0xc20], R36 ;  /* 0x000c202401007387 */ /* 0x000fe20000100a00 */
[----:B------:R1:W-:Y:S02]  /*a49d0*/  STL.64 [R1+0xc28], R38 ;  /* 0x000c282601007387 */ /* 0x0003e40000100a00 */
[C---:B-1----:R-:W-:Y:S01]  /*a49e0*/  HMMA.1688.F32.TF32 R36, R240.reuse, R186, R80 ;  /* 0x000000baf024723c */ /* 0x042fe20000081050 */
[----:B------:R-:W-:Y:S01]  /*a49f0*/  STL.64 [R1+0xc00], R44 ;  /* 0x000c002c01007387 */ /* 0x000fe20000100a00 */
[----:B------:R-:W-:Y:S03]  /*a4a00*/  STL.64 [R1+0xc08], R46 ;  /* 0x000c082e01007387 */ /* 0x000fe60000100a00 */
[----:B------:R-:W-:Y:S02]  /*a4a10*/  STL.64 [R1+0xb20], R40 ;  /* 0x000b202801007387 */ /* 0x000fe40000100a00 */
[----:B------:R-:W-:Y:S01]  /*a4a20*/  STL.64 [R1+0xb28], R42 ;  /* 0x000b282a01007387 */ /* 0x000fe20000100a00 */
[----:B------:R-:W-:Y:S08]  /*a4a30*/  HMMA.1688.F32.TF32 R48, R240, R6, R88 ;  /* 0x00000006f030723c */ /* 0x000ff00000081058 */
[----:B--2---:R-:W-:Y:S01]  /*a4a40*/  HMMA.1688.F32.TF32 R52, R32, R174, R180 ;  /* 0x000000ae2034723c */ /* 0x004fe200000810b4 */
[----:B------:R-:W-:-:S02]  /*a4a50*/  IMAD.MOV.U32 R236, RZ, RZ, R215 ;  /* 0x000000ffffec7224 */ /* 0x000fc400078e00d7 */
[----:B------:R-:W-:Y:S02]  /*a4a60*/  IMAD.MOV.U32 R237, RZ, RZ, R218 ;  /* 0x000000ffffed7224 */ /* 0x000fe400078e00da */
[----:B------:R-:W-:Y:S02]  /*a4a70*/  IMAD.MOV.U32 R238, RZ, RZ, R219 ;  /* 0x000000ffffee7224 */ /* 0x000fe400078e00db */
[----:B------:R-:W-:Y:S01]  /*a4a80*/  IMAD.MOV.U32 R239, RZ, RZ, R223 ;  /* 0x000000ffffef7224 */ /* 0x000fe200078e00df */
[----:B------:R-:W-:Y:S04]  /*a4a90*/  LDS R44, [R205+0x92280] ;  /* 0x09228000cd2c7984 */ /* 0x000fe80000000800 */
[----:B------:R-:W-:Y:S04]  /*a4aa0*/  LDS R46, [R205+0x93280] ;  /* 0x09328000cd2e7984 */ /* 0x000fe80000000800 */
[----:B------:R-:W-:Y:S04]  /*a4ab0*/  LDS R45, [R2+0x92280] ;  /* 0x09228000022d7984 */ /* 0x000fe80000000800 */
[----:B------:R-:W1:Y:S04]  /*a4ac0*/  LDS R47, [R2+0x93280] ;  /* 0x09328000022f7984 */ /* 0x000e680000000800 */
[----:B------:R-:W-:Y:S01]  /*a4ad0*/  STL.64 [R1+0xb10], R36 ;  /* 0x000b102401007387 */ /* 0x000fe20000100a00 */
[----:B------:R2:W-:Y:S02]  /*a4ae0*/  STL.64 [R1+0xb18], R38 ;  /* 0x000b182601007387 */ /* 0x0005e40000100a00 */
[C---:B--2---:R-:W-:Y:S08]  /*a4af0*/  HMMA.1688.F32.TF32 R36, R240.reuse, R30, R84 ;  /* 0x0000001ef024723c */ /* 0x044ff00000081054 */
[C---:B------:R-:W-:Y:S11]  /*a4b00*/  HMMA.1688.F32.TF32 R40, R240.reuse, R10, R92 ;  /* 0x0000000af028723c */ /* 0x040ff6000008105c */
[----:B------:R-:W-:Y:S04]  /*a4b10*/  @!UPT UIADD3 URZ, URZ, URZ, URZ ;  /* 0x0000003f3f3ff290 */ /* 0x000fe8000fffe03f */
[----:B------:R-:W-:Y:S01]  /*a4b20*/  STL.64 [R1+0xb00], R36 ;  /* 0x000b002401007387 */ /* 0x000fe20000100a00 */
[----:B------:R2:W-:Y:S02]  /*a4b30*/  STL.64 [R1+0xb08], R38 ;  /* 0x000b082601007387 */ /* 0x0005e40000100a00 */
[C---:B--2---:R-:W-:Y:S01]  /*a4b40*/  HMMA.1688.F32.TF32 R36, R240.reuse, R14, R96 ;  /* 0x0000000ef024723c */ /* 0x044fe20000081060 */
[----:B------:R-:W-:Y:S01]  /*a4b50*/  STL.64 [R1+0xaf0], R48 ;  /* 0x000af03001007387 */ /* 0x000fe20000100a00 */
[----:B------:R2:W-:Y:S03]  /*a4b60*/  STL.64 [R1+0xaf8], R50 ;  /* 0x000af83201007387 */ /* 0x0005e60000100a00 */
[----:B------:R-:W-:Y:S02]  /*a4b70*/  STL.64 [R1+0xad0], R40 ;  /* 0x000ad02801007387 */ /* 0x000fe40000100a00 */
[----:B------:R3:W-:Y:S01]  /*a4b80*/  STL.64 [R1+0xad8], R42 ;  /* 0x000ad82a01007387 */ /* 0x0007e20000100a00 */
[C---:B--2---:R-:W-:Y:S08]  /*a4b90*/  HMMA.1688.F32.TF32 R48, R240.reuse, R18, R100 ;  /* 0x00000012f030723c */ /* 0x044ff00000081064 */
[C---:B---3--:R-:W-:Y:S07]  /*a4ba0*/  HMMA.1688.F32.TF32 R40, R240.reuse, R22, R104 ;  /* 0x00000016f028723c */ /* 0x048fee0000081068 */
[----:B------:R-:W-:Y:S01]  /*a4bb0*/  STL.64 [R1+0xac0], R36 ;  /* 0x000ac02401007387 */ /* 0x000fe20000100a00 */
[----:B------:R2:W-:Y:S02]  /*a4bc0*/  STL.64 [R1+0xac8], R38 ;  /* 0x000ac82601007387 */ /* 0x0005e40000100a00 */
[----:B--2---:R-:W-:Y:S05]  /*a4bd0*/  HMMA.1688.F32.TF32 R36, R240, R26, R108 ;  /* 0x0000001af024723c */ /* 0x004fea000008106c */
[----:B------:R-:W-:Y:S01]  /*a4be0*/  STL.64 [R1+0xab0], R48 ;  /* 0x000ab03001007387 */ /* 0x000fe20000100a00 */
[----:B------:R-:W-:Y:S07]  /*a4bf0*/  STL.64 [R1+0xab8], R50 ;  /* 0x000ab83201007387 */ /* 0x000fee0000100a00 */
[----:B------:R-:W-:Y:S02]  /*a4c00*/  STL.64 [R1+0xaa0], R40 ;  /* 0x000aa02801007387 */ /* 0x000fe40000100a00 */
[----:B------:R2:W-:Y:S01]  /*a4c10*/  STL.64 [R1+0xaa8], R42 ;  /* 0x000aa82a01007387 */ /* 0x0005e20000100a00 */
[C---:B------:R-:W-:Y:S08]  /*a4c20*/  HMMA.1688.F32.TF32 R60, R32.reuse, R22, R156 ;  /* 0x00000016203c723c */ /* 0x040ff0000008109c */
[----:B------:R-:W-:Y:S01]  /*a4c30*/  HMMA.1688.F32.TF32 R56, R32, R26, R160 ;  /* 0x0000001a2038723c */ /* 0x000fe200000810a0 */
[----:B------:R-:W-:Y:S01]  /*a4c40*/  MOV R244, R224 ;  /* 0x000000e000f47202 */ /* 0x000fe20000000f00 */
[----:B------:R-:W-:-:S02]  /*a4c50*/  IMAD.MOV.U32 R245, RZ, RZ, R225 ;  /* 0x000000fffff57224 */ /* 0x000fc400078e00e1 */
[----:B------:R-:W-:Y:S02]  /*a4c60*/  IMAD.MOV.U32 R246, RZ, RZ, R226 ;  /* 0x000000fffff67224 */ /* 0x000fe400078e00e2 */
[----:B------:R-:W-:Y:S02]  /*a4c70*/  IMAD.MOV.U32 R247, RZ, RZ, R227 ;  /* 0x000000fffff77224 */ /* 0x000fe400078e00e3 */
[----:B-1----:R-:W-:Y:S08]  /*a4c80*/  HMMA.1688.F32.TF32 R228, R44, R202, R228 ;  /* 0x000000ca2ce4723c */ /* 0x002ff000000810e4 */
[C---:B--2---:R-:W-:Y:S01]  /*a4c90*/  HMMA.1688.F32.TF32 R40, R32.reuse, R210, R116 ;  /* 0x000000d22028723c */ /* 0x044fe20000081074 */
        /* <DEDUP_REMOVED lines=8> */
[----:B------:R-:W-:Y:S01]  /*a4d20*/  STL.64 [R1+0xa90], R36 ;  /* 0x000a902401007387 */ /* 0x000fe20000100a00 */
[----:B------:R2:W-:Y:S02]  /*a4d30*/  STL.64 [R1+0xa98], R38 ;  /* 0x000a982601007387 */ /* 0x0005e40000100a00 */
[----:B------:R-:W-:Y:S02]  /*a4d40*/  STL.64 [R1+0xa80], R52 ;  /* 0x000a803401007387 */ /* 0x000fe40000100a00 */
[----:B------:R3:W-:Y:S01]  /*a4d50*/  STL.64 [R1+0xa88], R54 ;  /* 0x000a883601007387 */ /* 0x0007e20000100a00 */
[C---:B--2---:R-:W-:Y:S08]  /*a4d60*/  HMMA.1688.F32.TF32 R36, R32.reuse, R178, R112 ;  /* 0x000000b22024723c */ /* 0x044ff00000081070 */
[C---:B---3--:R-:W-:Y:S01]  /*a4d70*/  HMMA.1688.F32.TF32 R52, R32.reuse, R206, R120 ;  /* 0x000000ce2034723c */ /* 0x048fe20000081078 */
[----:B------:R-:W-:Y:S04]  /*a4d80*/  LDS R121, [R2+0x94000] ;  /* 0x0940000002797984 */ /* 0x000fe80000000800 */
[----:B------:R-:W-:Y:S10]  /*a4d90*/  LDS R123, [R2+0x95000] ;  /* 0x09500000027b7984 */ /* 0x000ff40000000800 */
[----:B------:R-:W-:Y:S01]  /*a4da0*/  STL.64 [R1+0xa70], R36 ;  /* 0x000a702401007387 */ /* 0x000fe20000100a00 */
[----:B------:R2:W-:Y:S02]  /*a4db0*/  STL.64 [R1+0xa78], R38 ;  /* 0x000a782601007387 */ /* 0x0005e40000100a00 */
[----:B------:R-:W-:Y:S02]  /*a4dc0*/  STL.64 [R1+0xa60], R40 ;  /* 0x000a602801007387 */ /* 0x000fe40000100a00 */
[----:B------:R3:W-:Y:S03]  /*a4dd0*/  STL.64 [R1+0xa68], R42 ;  /* 0x000a682a01007387 */ /* 0x0007e60000100a00 */
[----:B------:R-:W-:Y:S01]  /*a4de0*/  STL.64 [R1+0xa50], R52 ;  /* 0x000a503401007387 */ /* 0x000fe20000100a00 */
[----:B------:R4:W-:Y:S01]  /*a4df0*/  STL.64 [R1+0xa58], R54 ;  /* 0x000a583601007387 */ /* 0x0009e20000100a00 */
[C---:B--2---:R-:W-:Y:S08]  /*a4e00*/  HMMA.1688.F32.TF32 R36, R32.reuse, R202, R124 ;  /* 0x000000ca2024723c */ /* 0x044ff0000008107c */
[C---:B---3--:R-:W-:Y:S08]  /*a4e10*/  HMMA.1688.F32.TF32 R40, R32.reuse, R198, R128 ;  /* 0x000000c62028723c */ /* 0x048ff00000081080 */
[C---:B----4-:R-:W-:Y:S01]  /*a4e20*/  HMMA.1688.F32.TF32 R52, R32.reuse, R194, R132 ;  /* 0x000000c22034723c */ /* 0x050fe20000081084 */
        /* <DEDUP_REMOVED lines=8> */
[----:B------:R-:W-:Y:S01]  /*a4eb0*/  STL.64 [R1+0xa20], R52 ;  /* 0x000a203401007387 */ /* 0x000fe20000100a00 */
[----:B------:R4:W-:Y:S01]  /*a4ec0*/  STL.64 [R1+0xa28], R54 ;  /* 0x000a283601007387 */ /* 0x0009e20000100a00 */
[C---:B--2---:R-:W-:Y:S08]  /*a4ed0*/  HMMA.1688.F32.TF32 R36, R32.reuse, R190, R136 ;  /* 0x000000be2024723c */ /* 0x044ff00000081088 */
[C---:B---3--:R-:W-:Y:S08]  /*a4ee0*/  HMMA.1688.F32.TF32 R40, R32.reuse, R186, R140 ;  /* 0x000000ba2028723c */ /* 0x048ff0000008108c */
[C---:B----4-:R-:W-:Y:S07]  /*a4ef0*/  HMMA.1688.F32.TF32 R52, R32.reuse, R30, R164 ;  /* 0x0000001e2034723c */ /* 0x050fee00000810a4 */
[----:B------:R-:W-:Y:S01]  /*a4f00*/  STL.64 [R1+0xa00], R36 ;  /* 0x000a002401007387 */ /* 0x000fe20000100a00 */
[----:B------:R2:W-:Y:S07]  /*a4f10*/  STL.64 [R1+0xa08], R38 ;  /* 0x000a082601007387 */ /* 0x0005ee0000100a00 */
[----:B------:R3:W-:Y:S02]  /*a4f20*/  STL.64 [R1+0x9f0], R40 ;  /* 0x0009f02801007387 */ /* 0x0007e40000100a00 */
[----:B------:R-:W-:Y:S01]  /*a4f30*/  STL.64 [R1+0x9f8], R42 ;  /* 0x0009f82a01007387 */ /* 0x000fe20000100a00 */
[C---:B--2---:R-:W-:Y:S01]  /*a4f40*/  HMMA.1688.F32.TF32 R36, R32.reuse, R6, R168 ;  /* 0x000000062024723c */ /* 0x044fe200000810a8 */
[----:B---3--:R-:W2:Y:S04]  /*a4f50*/  LDL.LU R40, [R1+0x730] ;  /* 0x0007300001287983 */ /* 0x008ea80000300800 */
[----:B------:R-:W-:Y:S02]  /*a4f60*/  STL.64 [R1+0x9d0], R52 ;  /* 0x0009d03401007387 */ /* 0x000fe40000100a00 */
[----:B------:R3:W-:Y:S01]  /*a4f70*/  STL.64 [R1+0x9d8], R54 ;  /* 0x0009d83601007387 */ /* 0x0007e20000100a00 */
[----:B------:R-:W-:Y:S04]  /*a4f80*/  LDS R168, [R252+0x94000] ;  /* 0x09400000fca87984 */ /* 0x000fe80000000800 */
[----:B------:R-:W-:Y:S04]  /*a4f90*/  LDS R170, [R252+0x95000] ;  /* 0x09500000fcaa7984 */ /* 0x000fe80000000800 */
[----:B------:R-:W-:Y:S04]  /*a4fa0*/  LDS R169, [R3+0x94000] ;  /* 0x0940000003a97984 */ /* 0x000fe80000000800 */
[----:B------:R-:W-:Y:S01]  /*a4fb0*/  LDS R171, [R3+0x95000] ;  /* 0x0950000003ab7984 */ /* 0x000fe20000000800 */
[----:B---3--:R-:W-:Y:S03]  /*a4fc0*/  HMMA.1688.F32.TF32 R52, R32, R10, R144 ;  /* 0x0000000a2034723c */ /* 0x008fe60000081090 */
[----:B------:R3:W-:Y:S01]  /*a4fd0*/  STL.64 [R1+0x9b0], R36 ;  /* 0x0009b02401007387 */ /* 0x0007e20000100a00 */
[----:B------:R4:W-:Y:S02]  /*a4fe0*/  STL.64 [R1+0x9b8], R38 ;  /* 0x0009b82601007387 */ /* 0x0009e40000100a00 */
[----:B------:R-:W2:Y:S02]  /*a4ff0*/  LDL.LU R41, [R1+0x734] ;  /* 0x0007340001297983 */ /* 0x000ea40000300800 */
[----:B------:R-:W2:Y:S01]  /*a5000*/  LDL.LU R42, [R1+0x738] ;  /* 0x00073800012a7983 */ /* 0x000ea20000300800 */
[----:B------:R-:W2:Y:S01]  /*a5010*/  LDL.LU R43, [R1+0x73c] ;  /* 0x00073c00012b7983 */ /* 0x000ea20000300800 */
[----:B---3--:R-:W-:-:S03]  /*a5020*/  IMAD.MOV.U32 R36, RZ, RZ, R152 ;  /* 0x000000ffff247224 */ /* 0x008fc600078e0098 */
[----:B------:R-:W3:Y:S10]  /*a5030*/  LDL.LU R152, [R1+0x3f08] ;  /* 0x003f080001987983 */ /* 0x000ef40000300800 */
[----:B------:R-:W-:Y:S02]  /*a5040*/  STL.64 [R1+0x970], R52 ;  /* 0x0009703401007387 */ /* 0x000fe40000100a00 */
[----:B------:R1:W-:Y:S02]  /*a5050*/  STL.64 [R1+0x978], R54 ;  /* 0x0009783601007387 */ /* 0x0003e40000100a00 */
[----:B------:R-:W-:Y:S01]  /*a5060*/  IMAD.MOV.U32 R37, RZ, RZ, R153 ;  /* 0x000000ffff257224 */ /* 0x000fe200078e0099 */
[----:B----4-:R-:W-:Y:S01]  /*a5070*/  MOV R38, R154 ;  /* 0x0000009a00267202 */ /* 0x010fe20000000f00 */
[----:B------:R-:W3:Y:S01]  /*a5080*/  LDL.LU R153, [R1+0x3f04] ;  /* 0x003f040001997983 */ /* 0x000ee20000300800 */
[----:B------:R-:W3:Y:S02]  /*a5090*/  LDL.LU R154, [R1+0x3f00] ;  /* 0x003f0000019a7983 */ /* 0x000ee40000300800 */
[----:B------:R-:W-:-:S02]  /*a50a0*/  IMAD.MOV.U32 R39, RZ, RZ, R155 ;  /* 0x000000ffff277224 */ /* 0x000fc400078e009b */
[----:B------:R-:W3:Y:S01]  /*a50b0*/  LDL.LU R155, [R1+0x3efc] ;  /* 0x003efc00019b7983 */ /* 0x000ee20000300800 */
[----:B------:R-:W4:Y:S01]  /*a50c0*/  LDL.LU R215, [R1+0x3ef8] ;  /* 0x003ef80001d77983 */ /* 0x000f220000300800 */
[C---:B-1----:R-:W-:Y:S11]  /*a50d0*/  HMMA.1688.F32.TF32 R52, R32.reuse, R14, R148 ;  /* 0x0000000e2034723c */ /* 0x042ff60000081094 */
[----:B------:R-:W-:Y:S11]  /*a50e0*/  @!UPT UIADD3 URZ, URZ, URZ, URZ ;  /* 0x0000003f3f3ff290 */ /* 0x000ff6000fffe03f */
[----:B------:R-:W-:Y:S01]  /*a50f0*/  @!UPT UIADD3 URZ, URZ, URZ, URZ ;  /* 0x0000003f3f3ff290 */ /* 0x000fe2000fffe03f */
[----:B------:R-:W-:Y:S01]  /*a5100*/  STL.64 [R1+0x960], R52 ;  /* 0x0009603401007387 */ /* 0x000fe20000100a00 */
[----:B------:R3:W-:Y:S02]  /*a5110*/  STL.64 [R1+0x968], R54 ;  /* 0x0009683601007387 */ /* 0x0007e40000100a00 */
[----:B------:R-:W2:Y:S02]  /*a5120*/  LDL.LU R218, [R1+0x3ef4] ;  /* 0x003ef40001da7983 */ /* 0x000ea40000300800 */
[----:B------:R-:W2:Y:S01]  /*a5130*/  LDL.LU R219, [R1+0x3ef0] ;  /* 0x003ef00001db7983 */ /* 0x000ea20000300800 */
[----:B------:R-:W4:Y:S01]  /*a5140*/  LDL.LU R223, [R1+0x3eec] ;  /* 0x003eec0001df7983 */ /* 0x000f220000300800 */
[----:B---3--:R-:W-:Y:S11]  /*a5150*/  HMMA.1688.F32.TF32 R52, R32, R18, R152 ;  /* 0x000000122034723c */ /* 0x008ff60000081098 */
[----:B------:R-:W-:Y:S11]  /*a5160*/  @!UPT UIADD3 URZ, URZ, URZ, URZ ;  /* 0x0000003f3f3ff290 */ /* 0x000ff6000fffe03f */
[----:B------:R-:W-:Y:S01]  /*a5170*/  @!UPT UIADD3 URZ, URZ, URZ, URZ ;  /* 0x0000003f3f3ff290 */ /* 0x000fe2000fffe03f */
[----:B------:R-:W-:Y:S01]  /*a5180*/  STL.64 [R1+0x950], R52 ;  /* 0x0009503401007387 */ /* 0x000fe20000100a00 */
[----:B------:R4:W-:Y:S01]  /*a5190*/  STL.64 [R1+0x958], R54 ;  /* 0x0009583601007387 */ /* 0x0009e20000100a00 */
[C---:B--2---:R-:W-:Y:S08]  /*a51a0*/  HMMA.1688.F32.TF32 R32, R44.reuse, R178, R216 ;  /* 0x000000b22c20723c */ /* 0x044ff000000810d8 */
[C---:B----4-:R-:W-:Y:S01]  /*a51b0*/  HMMA.1688.F32.TF32 R52, R44.reuse, R174, R212 ;  /* 0x000000ae2c34723c */ /* 0x050fe200000810d4 */
[----:B------:R-:W-:Y:S01]  /*a51c0*/  STL.64 [R1+0x930], R60 ;  /* 0x0009303c01007387 */ /* 0x000fe20000100a00 */
[----:B------:R-:W-:Y:S02]  /*a51d0*/  STL.64 [R1+0x938], R62 ;  /* 0x0009383e01007387 */ /* 0x000fe40000100a00 */
[----:B------:R-:W-:Y:S02]  /*a51e0*/  STL.64 [R1+0x920], R56 ;  /* 0x0009203801007387 */ /* 0x000fe40000100a00 */
[----:B------:R-:W-:Y:S11]  /*a51f0*/  STL.64 [R1+0x928], R58 ;  /* 0x0009283a01007387 */ /* 0x000ff60000100a00 */
[----:B------:R-:W-:Y:S06]  /*a5200*/  @!UPT UIADD3 URZ, URZ, URZ, URZ ;  /* 0x0000003f3f3ff290 */ /* 0x000fec000fffe03f */
[----:B------:R-:W-:Y:S01]  /*a5210*/  STL.64 [R1+0x900], R52 ;  /* 0x0009003401007387 */ /* 0x000fe20000100a00 */
[----:B------:R-:W-:Y:S02]  /*a5220*/  STL.64 [R1+0x908], R54 ;  /* 0x0009083601007387 */ /* 0x000fe40000100a00 */
[----:B------:R-:W2:Y:S02]  /*a5230*/  LDL.LU R224, [R1+0x3ee8] ;  /* 0x003ee80001e07983 */ /* 0x000ea40000300800 */
[----:B------:R-:W-:Y:S01]  /*a5240*/  STL.64 [R1+0x8e0], R32 ;  /* 0x0008e02001007387 */ /* 0x000fe20000100a00 */
[----:B------:R1:W-:Y:S01]  /*a5250*/  STL.64 [R1+0x8e8], R34 ;  /* 0x0008e82201007387 */ /* 0x0003e20000100a00 */
[----:B------:R-:W2:Y:S02]  /*a5260*/  LDL.LU R225, [R1+0x3ee4] ;  /* 0x003ee40001e17983 */ /* 0x000ea40000300800 */
[----:B------:R-:W2:Y:S02]  /*a5270*/  LDL.LU R226, [R1+0x3ee0] ;  /* 0x003ee00001e27983 */ /* 0x000ea40000300800 */
[----:B------:R-:W2:Y:S01]  /*a5280*/  LDL.LU R227, [R1+0x3edc] ;  /* 0x003edc0001e37983 */ /* 0x000ea20000300800 */
[----:B------:R-:W3:Y:S01]  /*a5290*/  LDL.LU R248, [R1+0x770] ;  /* 0x0007700001f87983 */ /* 0x000ee20000300800 */
[C---:B-1----:R-:W-:Y:S11]  /*a52a0*/  HMMA.1688.F32.TF32 R32, R44.reuse, R210, R220 ;  /* 0x000000d22c20723c */ /* 0x042ff600000810dc */
[----:B------:R-:W-:Y:S11]  /*a52b0*/  @!UPT UIADD3 URZ, URZ, URZ, URZ ;  /* 0x0000003f3f3ff290 */ /* 0x000ff6000fffe03f */
[----:B------:R-:W-:Y:S01]  /*a52c0*/  @!UPT UIADD3 URZ, URZ, URZ, URZ ;  /* 0x0000003f3f3ff290 */ /* 0x000fe2000fffe03f */
[----:B------:R-:W-:Y:S01]  /*a52d0*/  STL.64 [R1+0x440], R32 ;  /* 0x0004402001007387 */ /* 0x000fe20000100a00 */
[----:B------:R2:W-:Y:S02]  /*a52e0*/  STL.64 [R1+0x448], R34 ;  /* 0x0004482201007387 */ /* 0x0005e40000100a00 */
[----:B------:R-:W3:Y:S02]  /*a52f0*/  LDL.LU R249, [R1+0x774] ;  /* 0x0007740001f97983 */ /* 0x000ee40000300800 */
[----:B------:R-:W3:Y:S01]  /*a5300*/  LDL.LU R250, [R1+0x778] ;  /* 0x0007780001fa7983 */ /* 0x000ee20000300800 */
[----:B------:R-:W3:Y:S01]  /*a5310*/  LDL.LU R251, [R1+0x77c] ;  /* 0x00077c0001fb7983 */ /* 0x000ee20000300800 */
[----:B------:R-:W-:Y:S01]  /*a5320*/  STL [R1+0x3db4], R228 ;  /* 0x003db4e401007387 */ /* 0x000fe20000100800 */
[C---:B------:R-:W-:Y:S08]  /*a5330*/  HMMA.1688.F32.TF32 R36, R44.reuse, R194, R36 ;  /* 0x000000c22c24723c */ /* 0x040ff00000081024 */
[C---:B--2---:R-:W-:Y:S11]  /*a5340*/  HMMA.1688.F32.TF32 R32, R44.reuse, R206, R224 ;  /* 0x000000ce2c20723c */ /* 0x044ff600000810e0 */
[----:B------:R-:W-:Y:S11]  /*a5350*/  @!UPT UIADD3 URZ, URZ, URZ, URZ ;  /* 0x0000003f3f3ff290 */ /* 0x000ff6000fffe03f */
[----:B------:R-:W-:Y:S01]  /*a5360*/  @!UPT UIADD3 URZ, URZ, URZ, URZ ;  /* 0x0000003f3f3ff290 */ /* 0x000fe2000fffe03f */
[----:B------:R-:W-:Y:S01]  /*a5370*/  STL.64 [R1+0x110], R32 ;  /* 0x0001102001007387 */ /* 0x000fe20000100a00 */
[----:B------:R1:W-:Y:S02]  /*a5380*/  STL.64 [R1+0x118], R34 ;  /* 0x0001182201007387 */ /* 0x0003e40000100a00 */
[C---:B-1----:R-:W-:Y:S01]  /*a5390*/  HMMA.1688.F32.TF32 R32, R44.reuse, R198, R40 ;  /* 0x000000c62c20723c */ /* 0x042fe20000081028 */
[----:B------:R-:W-:Y:S01]  /*a53a0*/  STL [R1+0x3db0], R229 ;  /* 0x003db0e501007387 */ /* 0x000fe20000100800 */
[----:B------:R-:W-:Y:S02]  /*a53b0*/  STL [R1+0x3dac], R230 ;  /* 0x003dace601007387 */ /* 0x000fe40000100800 */
[----:B------:R-:W-:Y:S04]  /*a53c0*/  STL [R1+0x3da8], R231 ;  /* 0x003da8e701007387 */ /* 0x000fe80000100800 */
[C---:B------:R-:W-:Y:S11]  /*a53d0*/  HMMA.1688.F32.TF32 R40, R44.reuse, R190, R236 ;  /* 0x000000be2c28723c */ /* 0x040ff600000810ec */
[----:B------:R-:W-:Y:S04]  /*a53e0*/  @!UPT UIADD3 URZ, URZ, URZ, URZ ;  /* 0x0000003f3f3ff290 */ /* 0x000fe8000fffe03f */
[----:B------:R-:W-:Y:S01]  /*a53f0*/  STL [R1+0x3dc4], R32 ;  /* 0x003dc42001007387 */ /* 0x000fe20000100800 */
[----:B------:R-:W-:Y:S02]  /*a5400*/  STL [R1+0x3dc0], R33 ;  /* 0x003dc02101007387 */ /* 0x000fe40000100800 */
[----:B------:R-:W-:Y:S02]  /*a5410*/  STL [R1+0x3dbc], R34 ;  /* 0x003dbc2201007387 */ /* 0x000fe40000100800 */
[----:B------:R1:W-:Y:S02]  /*a5420*/  STL [R1+0x3db8], R35 ;  /* 0x003db82301007387 */ /* 0x0003e40000100800 */
[C---:B-1----:R-:W-:Y:S01]  /*a5430*/  HMMA.1688.F32.TF32 R32, R44.reuse, R186, R244 ;  /* 0x000000ba2c20723c */ /* 0x042fe200000810f4 */
[----:B------:R-:W-:Y:S01]  /*a5440*/  STL [R1+0x3dd4], R36 ;  /* 0x003dd42401007387 */ /* 0x000fe20000100800 */
[----:B------:R-:W-:Y:S02]  /*a5450*/  STL [R1+0x3dd0], R37 ;  /* 0x003dd02501007387 */ /* 0x000fe40000100800 */
[----:B------:R-:W-:Y:S02]  /*a5460*/  STL [R1+0x3dcc], R38 ;  /* 0x003dcc2601007387 */ /* 0x000fe40000100800 */
[----:B------:R-:W-:Y:S01]  /*a5470*/  STL [R1+0x3dc8], R39 ;  /* 0x003dc82701007387 */ /* 0x000fe20000100800 */
[----:B------:R-:W2:Y:S01]  /*a5480*/  LDL.LU R52, [R1+0x780] ;  /* 0x0007800001347983 */ /* 0x000ea20000300800 */
[----:B------:R-:W2:Y:S02]  /*a5490*/  LDL.LU R53, [R1+0x784] ;  /* 0x0007840001357983 */ /* 0x000ea40000300800 */
[----:B------:R-:W2:Y:S02]  /*a54a0*/  LDL.LU R54, [R1+0x788] ;  /* 0x0007880001367983 */ /* 0x000ea40000300800 */
[----:B------:R-:W2:Y:S01]  /*a54b0*/  LDL.LU R55, [R1+0x78c] ;  /* 0x00078c0001377983 */ /* 0x000ea20000300800 */
[----:B------:R-:W-:Y:S01]  /*a54c0*/  STL [R1+0x3de4], R40 ;  /* 0x003de42801007387 */ /* 0x000fe20000100800 */
[----:B------:R-:W-:Y:S02]  /*a54d0*/  STL [R1+0x3de0], R41 ;  /* 0x003de02901007387 */ /* 0x000fe40000100800 */
[----:B------:R-:W-:Y:S02]  /*a54e0*/  STL [R1+0x3ddc], R42 ;  /* 0x003ddc2a01007387 */ /* 0x000fe40000100800 */
[----:B------:R-:W-:Y:S01]  /*a54f0*/  STL [R1+0x3dd8], R43 ;  /* 0x003dd82b01007387 */ /* 0x000fe20000100800 */
[----:B------:R-:W4:Y:S04]  /*a5500*/  LDL.LU R232, [R1+0x790] ;  /* 0x0007900001e87983 */ /* 0x000f280000300800 */
[----:B------:R-:W-:Y:S01]  /*a5510*/  STL.64 [R1+0x100], R32 ;  /* 0x0001002001007387 */ /* 0x000fe20000100a00 */
        /* <DEDUP_REMOVED lines=12> */
[C---:B---3--:R-:W-:Y:S01]  /*a55e0*/  HMMA.1688.F32.TF32 R32, R44.reuse, R30, R248 ;  /* 0x0000001e2c20723c */ /* 0x048fe200000810f8 */
[----:B------:R-:W3:Y:S02]  /*a55f0*/  LDL.LU R248, [R1+0x7d0] ;  /* 0x0007d00001f87983 */ /* 0x000ee40000300800 */
[----:B------:R-:W3:Y:S01]  /*a5600*/  LDL.LU R249, [R1+0x7d4] ;  /* 0x0007d40001f97983 */ /* 0x000ee20000300800 */
[----:B------:R-:W3:Y:S01]  /*a5610*/  LDL.LU R250, [R1+0x7d8] ;  /* 0x0007d80001fa7983 */ /* 0x000ee20000300800 */
[----:B------:R-:W3:Y:S11]  /*a5620*/  LDL.LU R251, [R1+0x7dc] ;  /* 0x0007dc0001fb7983 */ /* 0x000ef60000300800 */
[----:B------:R-:W-:Y:S08]  /*a5630*/  @!UPT UIADD3 URZ, URZ, URZ, URZ ;  /* 0x0000003f3f3ff290 */ /* 0x000ff0000fffe03f */
[----:B------:R-:W-:Y:S01]  /*a5640*/  IMAD.MOV.U32 R39, RZ, RZ, R35 ;  /* 0x000000ffff277224 */ /* 0x000fe200078e0023 */
[----:B------:R-:W-:Y:S01]  /*a5650*/  MOV R38, R34 ;  /* 0x0000002200267202 */ /* 0x000fe20000000f00 */
[----:B------:R-:W-:Y:S02]  /*a5660*/  IMAD.MOV.U32 R37, RZ, RZ, R33 ;  /* 0x000000ffff257224 */ /* 0x000fe400078e0021 */
[----:B------:R-:W-:Y:S01]  /*a5670*/  IMAD.MOV.U32 R36, RZ, RZ, R32 ;  /* 0x000000ffff247224 */ /* 0x000fe200078e0020 */
[----:B------:R-:W-:Y:S01]  /*a5680*/  STL [R1+0x3df4], R39 ;  /* 0x003df42701007387 */ /* 0x000fe20000100800 */
[----:B------:R-:W-:Y:S02]  /*a5690*/  STL [R1+0x3df0], R38 ;  /* 0x003df02601007387 */ /* 0x000fe40000100800 */
[----:B------:R-:W-:Y:S02]  /*a56a0*/  STL [R1+0x3dec], R37 ;  /* 0x003dec2501007387 */ /* 0x000fe40000100800 */
[----:B------:R4:W-:Y:S01]  /*a56b0*/  STL [R1+0x3de8], R36 ;  /* 0x003de82401007387 */ /* 0x0009e20000100800 */
[C---:B--2---:R-:W-:Y:S08]  /*a56c0*/  HMMA.1688.F32.TF32 R32, R44.reuse, R6, R52 ;  /* 0x000000062c20723c */ /* 0x044ff00000081034 */
[----:B----4-:R-:W-:Y:S11]  /*a56d0*/  HMMA.1688.F32.TF32 R36, R44, R10, R232 ;  /* 0x0000000a2c24723c */ /* 0x010ff600000810e8 */
[----:B------:R-:W-:Y:S05]  /*a56e0*/  @!UPT UIADD3 URZ, URZ, URZ, URZ ;  /* 0x0000003f3f3ff290 */ /* 0x000fea000fffe03f */
[----:B------:R-:W-:Y:S02]  /*a56f0*/  IMAD.MOV.U32 R43, RZ, RZ, R35 ;  /* 0x000000ffff2b7224 */ /* 0x000fe400078e0023 */
[----:B------:R-:W-:Y:S02]  /*a5700*/  IMAD.MOV.U32 R42, RZ, RZ, R34 ;  /* 0x000000ffff2a7224 */ /* 0x000fe400078e0022 */
[----:B------:R-:W-:Y:S02]  /*a5710*/  IMAD.MOV.U32 R41, RZ, RZ, R33 ;  /* 0x000000ffff297224 */ /* 0x000fe400078e0021 */
[----:B------:R-:W-:Y:S01]  /*a5720*/  IMAD.MOV.U32 R40, RZ, RZ, R32 ;  /* 0x000000ffff287224 */ /* 0x000fe200078e0020 */
[----:B------:R-:W-:Y:S01]  /*a5730*/  STL [R1+0x3e04], R43 ;  /* 0x003e042b01007387 */ /* 0x000fe20000100800 */
[----:B------:R-:W-:Y:S02]  /*a5740*/  STL [R1+0x3e00], R42 ;  /* 0x003e002a01007387 */ /* 0x000fe40000100800 */
[----:B------:R-:W-:Y:S02]  /*a5750*/  STL [R1+0x3dfc], R41 ;  /* 0x003dfc2901007387 */ /* 0x000fe40000100800 */
[----:B------:R1:W-:Y:S02]  /*a5760*/  STL [R1+0x3df8], R40 ;  /* 0x003df82801007387 */ /* 0x0003e40000100800 */
[----:B------:R-:W-:-:S02]  /*a5770*/  IMAD.MOV.U32 R35, RZ, RZ, R39 ;  /* 0x000000ffff237224 */ /* 0x000fc400078e0027 */
[----:B------:R-:W-:Y:S02]  /*a5780*/  IMAD.MOV.U32 R34, RZ, RZ, R38 ;  /* 0x000000ffff227224 */ /* 0x000fe400078e0026 */
[----:B------:R-:W-:Y:S01]  /*a5790*/  IMAD.MOV.U32 R33, RZ, RZ, R37 ;  /* 0x000000ffff217224 */ /* 0x000fe200078e0025 */
[----:B------:R-:W-:Y:S01]  /*a57a0*/  MOV R32, R36 ;  /* 0x0000002400207202 */ /* 0x000fe20000000f00 */
[----:B------:R-:W-:Y:S01]  /*a57b0*/  STL [R1+0x3e14], R35 ;  /* 0x003e142301007387 */ /* 0x000fe20000100800 */
[----:B------:R-:W-:Y:S02]  /*a57c0*/  STL [R1+0x3e10], R34 ;  /* 0x003e102201007387 */ /* 0x000fe40000100800 */
[----:B------:R-:W-:Y:S01]  /*a57d0*/  STL [R1+0x3e0c], R33 ;  /* 0x003e0c2101007387 */ /* 0x000fe20000100800 */
[C---:B-1----:R-:W-:Y:S01]  /*a57e0*/  HMMA.1688.F32.TF32 R40, R44.reuse, R14, R236 ;  /* 0x0000000e2c28723c */ /* 0x042fe200000810ec */
[----:B------:R1:W-:Y:S07]  /*a57f0*/  STL [R1+0x3e08], R32 ;  /* 0x003e082001007387 */ /* 0x0003ee0000100800 */
[----:B-1----:R-:W-:Y:S11]  /*a5800*/  HMMA.1688.F32.TF32 R32, R44, R18, R244 ;  /* 0x000000122c20723c */ /* 0x002ff600000810f4 */
[----:B------:R-:W-:Y:S05]  /*a5810*/  @!UPT UIADD3 URZ, URZ, URZ, URZ ;  /* 0x0000003f3f3ff290 */ /* 0x000fea000fffe03f */
[----:B------:R-:W-:Y:S02]  /*a5820*/  IMAD.MOV.U32 R39, RZ, RZ, R40 ;  /* 0x000000ffff277224 */ /* 0x000fe400078e0028 */
[----:B------:R-:W-:Y:S01]  /*a5830*/  IMAD.MOV.U32 R38, RZ, RZ, R41 ;  /* 0x000000ffff267224 */ /* 0x000fe200078e0029 */
[----:B------:R-:W-:Y:S01]  /*a5840*/  MOV R37, R42 ;  /* 0x0000002a00257202 */ /* 0x000fe20000000f00 */
[----:B------:R-:W-:-:S03]  /*a5850*/  IMAD.MOV.U32 R36, RZ, RZ, R43 ;  /* 0x000000ffff247224 */ /* 0x000fc600078e002b */
[----:B------:R-:W-:Y:S02]  /*a5860*/  STL.64 [R1+0x3e20], R38 ;  /* 0x003e202601007387 */ /* 0x000fe40000100a00 */
[----:B------:R3:W-:Y:S02]  /*a5870*/  STL.64 [R1+0x3e18], R36 ;  /* 0x003e182401007387 */ /* 0x0007e40000100a00 */
[----:B------:R-:W-:Y:S02]  /*a5880*/  IMAD.MOV.U32 R43, RZ, RZ, R32 ;  /* 0x000000ffff2b7224 */ /* 0x000fe400078e0020 */
[----:B------:R-:W-:Y:S02]  /*a5890*/  IMAD.MOV.U32 R42, RZ, RZ, R33 ;  /* 0x000000ffff2a7224 */ /* 0x000fe400078e0021 */
[----:B------:R-:W-:Y:S02]  /*a58a0*/  IMAD.MOV.U32 R41, RZ, RZ, R34 ;  /* 0x000000ffff297224 */ /* 0x000fe400078e0022 */
[----:B------:R-:W-:Y:S01]  /*a58b0*/  IMAD.MOV.U32 R40, RZ, RZ, R35 ;  /* 0x000000ffff287224 */ /* 0x000fe200078e0023 */
[----:B------:R-:W-:Y:S04]  /*a58c0*/  STL.64 [R1+0x3e30], R42 ;  /* 0x003e302a01007387 */ /* 0x000fe80000100a00 */
[----:B------:R1:W-:Y:S02]  /*a58d0*/  STL.64 [R1+0x3e28], R40 ;  /* 0x003e282801007387 */ /* 0x0003e40000100a00 */
[----:B------:R-:W2:Y:S02]  /*a58e0*/  LDL.LU R232, [R1+0x850] ;  /* 0x0008500001e87983 */ /* 0x000ea40000300800 */
[----:B------:R-:W2:Y:S01]  /*a58f0*/  LDL.LU R233, [R1+0x854] ;  /* 0x0008540001e97983 */ /* 0x000ea20000300800 */
[----:B------:R-:W2:Y:S01]  /*a5900*/  LDL.LU R234, [R1+0x858] ;  /* 0x0008580001ea7983 */ /* 0x000ea20000300800 */
[----:B------:R-:W2:Y:S02]  /*a5910*/  LDL.LU R235, [R1+0x85c] ;  /* 0x00085c0001eb7983 */ /* 0x000ea40000300800 */
        /* <DEDUP_REMOVED lines=24> */
[----:B---3--:R-:W-:Y:S01]  /*a5aa0*/  HMMA.1688.F32.TF32 R36, R44, R22, R248 ;  /* 0x000000162c24723c */ /* 0x008fe200000810f8 */
        /* <DEDUP_REMOVED lines=11> */
[----:B------:R-:W3:Y:S07]  /*a5b60*/  LDL.LU R239, [R1+0x86c] ;  /* 0x00086c0001ef7983 */ /* 0x000eee0000300800 */
[----:B------:R-:W-:Y:S01]  /*a5b70*/  MOV R35, R36 ;  /* 0x0000002400237202 */ /* 0x000fe20000000f00 */
[----:B------:R-:W-:-:S02]  /*a5b80*/  IMAD.MOV.U32 R34, RZ, RZ, R37 ;  /* 0x000000ffff227224 */ /* 0x000fc400078e0025 */
[----:B------:R-:W-:Y:S02]  /*a5b90*/  IMAD.MOV.U32 R33, RZ, RZ, R38 ;  /* 0x000000ffff217224 */ /* 0x000fe400078e0026 */
[----:B------:R-:W-:Y:S01]  /*a5ba0*/  IMAD.MOV.U32 R32, RZ, RZ, R39 ;  /* 0x000000ffff207224 */ /* 0x000fe200078e0027 */
[----:B------:R-:W-:Y:S04]  /*a5bb0*/  STL.64 [R1+0x3e40], R34 ;  /* 0x003e402201007387 */ /* 0x000fe80000100a00 */
[----:B------:R4:W-:Y:S01]  /*a5bc0*/  STL.64 [R1+0x3e38], R32 ;  /* 0x003e382001007387 */ /* 0x0009e20000100a00 */
[----:B--2---:R-:W-:Y:S08]  /*a5bd0*/  HMMA.1688.F32.TF32 R36, R44, R26, R72 ;  /* 0x0000001a2c24723c */ /* 0x004ff00000081048 */
[C---:B-1----:R-:W-:Y:S08]  /*a5be0*/  HMMA.1688.F32.TF32 R40, R48.reuse, R174, R68 ;  /* 0x000000ae3028723c */ /* 0x042ff00000081044 */
[C---:B----4-:R-:W-:Y:S08]  /*a5bf0*/  HMMA.1688.F32.TF32 R32, R48.reuse, R210, R244 ;  /* 0x000000d23020723c */ /* 0x050ff000000810f4 */
[----:B------:R-:W-:Y:S01]  /*a5c00*/  HMMA.1688.F32.TF32 R44, R48, R190, R232 ;  /* 0x000000be302c723c */ /* 0x000fe200000810e8 */
[----:B------:R-:W-:Y:S04]  /*a5c10*/  LDS R68, [R252+0x92380] ;  /* 0x09238000fc447984 */ /* 0x000fe80000000800 */
[----:B------:R-:W-:Y:S04]  /*a5c20*/  LDS R70, [R252+0x93380] ;  /* 0x09338000fc467984 */ /* 0x000fe80000000800 */
[----:B------:R-:W-:Y:S04]  /*a5c30*/  LDS R69, [R3+0x92380] ;  /* 0x0923800003457984 */ /* 0x000fe80000000800 */
[----:B------:R-:W-:Y:S01]  /*a5c40*/  LDS R71, [R3+0x93380] ;  /* 0x0933800003477984 */ /* 0x000fe20000000800 */
[----:B------:R-:W-:-:S02]  /*a5c50*/  IMAD.MOV.U32 R228, RZ, RZ, R36 ;  /* 0x000000ffffe47224 */ /* 0x000fc400078e0024 */
[----:B------:R-:W-:Y:S01]  /*a5c60*/  IMAD.MOV.U32 R229, RZ, RZ, R37 ;  /* 0x000000ffffe57224 */ /* 0x000fe200078e0025 */
[----:B------:R-:W-:Y:S01]  /*a5c70*/  MOV R230, R38 ;  /* 0x0000002600e67202 */ /* 0x000fe20000000f00 */
[----:B------:R-:W-:Y:S02]  /*a5c80*/  IMAD.MOV.U32 R231, RZ, RZ, R39 ;  /* 0x000000ffffe77224 */ /* 0x000fe400078e0027 */
[C---:B------:R-:W-:Y:S01]  /*a5c90*/  HMMA.1688.F32.TF32 R36, R48.reuse, R178, R52 ;  /* 0x000000b23024723c */ /* 0x040fe20000081034 */
[----:B------:R-:W-:Y:S04]  /*a5ca0*/  LDS R52, [R205+0x92300] ;  /* 0x09230000cd347984 */ /* 0x000fe80000000800 */
[----:B------:R-:W-:Y:S01]  /*a5cb0*/  STL.64 [R1+0x3e50], R230 ;  /* 0x003e50e601007387 */ /* 0x000fe20000100a00 */
[----:B------:R-:W-:Y:S02]  /*a5cc0*/  STL.64 [R1+0x3e48], R228 ;  /* 0x003e48e401007387 */ /* 0x000fe40000100a00 */
[----:B------:R-:W-:Y:S02]  /*a5cd0*/  STL.64 [R1+0x80], R40 ;  /* 0x0000802801007387 */ /* 0x000fe40000100a00 */
[----:B------:R-:W-:Y:S01]  /*a5ce0*/  STL.64 [R1+0x88], R42 ;  /* 0x0000882a01007387 */ /* 0x000fe20000100a00 */
[----:B------:R-:W2:Y:S04]  /*a5cf0*/  LDL.LU R244, [R1+0x870] ;  /* 0x0008700001f47983 */ /* 0x000ea80000300800 */
[----:B------:R-:W-:Y:S04]  /*a5d00*/  LDS R54, [R205+0x93300] ;  /* 0x09330000cd367984 */ /* 0x000fe80000000800 */
[----:B------:R-:W-:Y:S04]  /*a5d10*/  LDS R53, [R2+0x92300] ;  /* 0x0923000002357984 */ /* 0x000fe80000000800 */
[----:B------:R-:W1:Y:S04]  /*a5d20*/  LDS R55, [R2+0x93300] ;  /* 0x0933000002377984 */ /* 0x000e680000000800 */
[----:B------:R-:W-:Y:S01]  /*a5d30*/  STL.64 [R1+0x70], R36 ;  /* 0x0000702401007387 */ /* 0x000fe20000100a00 */
[----:B------:R-:W-:Y:S02]  /*a5d40*/  STL.64 [R1+0x78], R38 ;  /* 0x0000782601007387 */ /* 0x000fe40000100a00 */
[----:B------:R-:W-:Y:S02]  /*a5d50*/  STL.64 [R1+0x60], R32 ;  /* 0x0000602001007387 */ /* 0x000fe40000100a00 */
[----:B------:R4:W-:Y:S01]  /*a5d60*/  STL.64 [R1+0x68], R34 ;  /* 0x0000682201007387 */ /* 0x0009e20000100a00 */
[----:B------:R-:W2:Y:S01]  /*a5d70*/  LDL.LU R245, [R1+0x874] ;  /* 0x0008740001f57983 */ /* 0x000ea20000300800 */
[----:B------:R-:W2:Y:S02]  /*a5d80*/  LDL.LU R246, [R1+0x878] ;  /* 0x0008780001f67983 */ /* 0x000ea40000300800 */
[----:B------:R-:W2:Y:S01]  /*a5d90*/  LDL.LU R247, [R1+0x87c] ;  /* 0x00087c0001f77983 */ /* 0x000ea20000300800 */
[C---:B----4-:R-:W-:Y:S08]  /*a5da0*/  HMMA.1688.F32.TF32 R32, R48.reuse, R206, R64 ;  /* 0x000000ce3020723c */ /* 0x050ff00000081040 */
[C---:B------:R-:W-:Y:S11]  /*a5db0*/  HMMA.1688.F32.TF32 R36, R48.reuse, R202, R60 ;  /* 0x000000ca3024723c */ /* 0x040ff6000008103c */
[----:B------:R-:W-:Y:S04]  /*a5dc0*/  @!UPT UIADD3 URZ, URZ, URZ, URZ ;  /* 0x0000003f3f3ff290 */ /* 0x000fe8000fffe03f */
[----:B------:R-:W-:Y:S01]  /*a5dd0*/  STL.64 [R1+0x50], R32 ;  /* 0x0000502001007387 */ /* 0x000fe20000100a00 */
[----:B------:R3:W-:Y:S02]  /*a5de0*/  STL.64 [R1+0x58], R34 ;  /* 0x0000582201007387 */ /* 0x0007e40000100a00 */
[C---:B---3--:R-:W-:Y:S01]  /*a5df0*/  HMMA.1688.F32.TF32 R32, R48.reuse, R198, R248 ;  /* 0x000000c63020723c */ /* 0x048fe200000810f8 */
[----:B------:R-:W3:Y:S04]  /*a5e00*/  LDL.LU R248, [R1+0x880] ;  /* 0x0008800001f87983 */ /* 0x000ee80000300800 */
[----:B------:R-:W-:Y:S02]  /*a5e10*/  STL.64 [R1+0x40], R36 ;  /* 0x0000402401007387 */ /* 0x000fe40000100a00 */
[----:B------:R-:W-:Y:S11]  /*a5e20*/  STL.64 [R1+0x48], R38 ;  /* 0x0000482601007387 */ /* 0x000ff60000100a00 */
[----:B------:R-:W-:Y:S05]  /*a5e30*/  @!UPT UIADD3 URZ, URZ, URZ, URZ ;  /* 0x0000003f3f3ff290 */ /* 0x000fea000fffe03f */
[----:B------:R-:W-:Y:S01]  /*a5e40*/  STL.64 [R1+0x30], R32 ;  /* 0x0000302001007387 */ /* 0x000fe20000100a00 */
[----:B------:R4:W-:Y:S02]  /*a5e50*/  STL.64 [R1+0x38], R34 ;  /* 0x0000382201007387 */ /* 0x0009e40000100a00 */
[----:B------:R-:W3:Y:S02]  /*a5e60*/  LDL.LU R249, [R1+0x884] ;  /* 0x0008840001f97983 */ /* 0x000ee40000300800 */
[----:B------:R-:W3:Y:S01]  /*a5e70*/  LDL.LU R250, [R1+0x888] ;  /* 0x0008880001fa7983 */ /* 0x000ee20000300800 */
[----:B------:R-:W3:Y:S01]  /*a5e80*/  LDL.LU R251, [R1+0x88c] ;  /* 0x00088c0001fb7983 */ /* 0x000ee20000300800 */
[C---:B----4-:R-:W-:Y:S03]  /*a5e90*/  HMMA.1688.F32.TF32 R32, R48.reuse, R194, R56 ;  /* 0x000000c23020723c */ /* 0x050fe60000081038 */
[----:B------:R-:W-:Y:S11]  /*a5ea0*/  STL.64 [R1+0x3cf8], R46 ;  /* 0x003cf82e01007387 */ /* 0x000ff60000100a00 */
[----:B------:R-:W-:Y:S09]  /*a5eb0*/  @!UPT UIADD3 URZ, URZ, URZ, URZ ;  /* 0x0000003f3f3ff290 */ /* 0x000ff2000fffe03f */
[----:B------:R-:W-:Y:S01]  /*a5ec0*/  STL.64 [R1+0x20], R32 ;  /* 0x0000202001007387 */ /* 0x000fe20000100a00 */
[----:B------:R4:W-:Y:S02]  /*a5ed0*/  STL.64 [R1+0x28], R34 ;  /* 0x0000282201007387 */ /* 0x0009e40000100a00 */
[C---:B----4-:R-:W-:Y:S01]  /*a5ee0*/  HMMA.1688.F32.TF32 R32, R48.reuse, R186, R236 ;  /* 0x000000ba3020723c */ /* 0x050fe200000810ec */
[----:B------:R-:W-:Y:S01]  /*a5ef0*/  STL.64 [R1+0x3cf0], R44 ;  /* 0x003cf02c01007387 */ /* 0x000fe20000100a00 */
[----:B------:R-:W4:Y:S11]  /*a5f00*/  LDL.LU R56, [R1+0x8b0] ;  /* 0x0008b00001387983 */ /* 0x000f360000300800 */
[----:B------:R-:W-:Y:S10]  /*a5f10*/  @!UPT UIADD3 URZ, URZ, URZ, URZ ;  /* 0x0000003f3f3ff290 */ /* 0x000ff4000fffe03f */
        /* <DEDUP_REMOVED lines=14> */
[C---:B--2---:R-:W-:Y:S11]  /*a6000*/  HMMA.1688.F32.TF32 R32, R48.reuse, R30, R244 ;  /* 0x0000001e3020723c */ /* 0x044ff600000810f4 */
[----:B------:R-:W-:Y:S11]  /*a6010*/  @!UPT UIADD3 URZ, URZ, URZ, URZ ;  /* 0x0000003f3f3ff290 */ /* 0x000ff6000fffe03f */
[----:B------:R-:W-:Y:S01]  /*a6020*/  @!UPT UIADD3 URZ, URZ, URZ, URZ ;  /* 0x0000003f3f3ff290 */ /* 0x000fe2000fffe03f */
[----:B------:R-:W-:Y:S01]  /*a6030*/  STL.64 [R1+0x420], R32 ;  /* 0x0004202001007387 */ /* 0x000fe20000100a00 */
[----:B------:R3:W-:Y:S02]  /*a6040*/  STL.64 [R1+0x428], R34 ;  /* 0x0004282201007387 */ /* 0x0007e40000100a00 */
        /* <DEDUP_REMOVED lines=11> */
[----:B---3--:R-:W-:Y:S03]  /*a6100*/  HMMA.1688.F32.TF32 R32, R48, R6, R248 ;  /* 0x000000063020723c */ /* 0x008fe600000810f8 */
[----:B------:R-:W3:Y:S01]  /*a6110*/  LDL.LU R248, [R1+0x910] ;  /* 0x0009100001f87983 */ /* 0x000ee20000300800 */
[----:B------:R-:W3:Y:S02]  /*a6120*/  LDL.LU R249, [R1+0x914] ;  /* 0x0009140001f97983 */ /* 0x000ee40000300800 */
[----:B------:R-:W3:Y:S02]  /*a6130*/  LDL.LU R250, [R1+0x918] ;  /* 0x0009180001fa7983 */ /* 0x000ee40000300800 */
[----:B------:R-:W3:Y:S11]  /*a6140*/  LDL.LU R251, [R1+0x91c] ;  /* 0x00091c0001fb7983 */ /* 0x000ef60000300800 */
[----:B------:R-:W-:Y:S05]  /*a6150*/  @!UPT UIADD3 URZ, URZ, URZ, URZ ;  /* 0x0000003f3f3ff290 */ /* 0x000fea000fffe03f */
[----:B------:R-:W-:Y:S02]  /*a6160*/  IMAD.MOV.U32 R47, RZ, RZ, R32 ;  /* 0x000000ffff2f7224 */ /* 0x000fe400078e0020 */
[----:B------:R-:W-:Y:S02]  /*a6170*/  IMAD.MOV.U32 R46, RZ, RZ, R33 ;  /* 0x000000ffff2e7224 */ /* 0x000fe400078e0021 */
[----:B------:R-:W-:Y:S02]  /*a6180*/  IMAD.MOV.U32 R45, RZ, RZ, R34 ;  /* 0x000000ffff2d7224 */ /* 0x000fe400078e0022 */
[----:B------:R-:W-:-:S05]  /*a6190*/  IMAD.MOV.U32 R44, RZ, RZ, R35 ;  /* 0x000000ffff2c7224 */ /* 0x000fca00078e0023 */
[----:B------:R4:W-:Y:S01]  /*a61a0*/  STL [R1+0x3d6c], R44 ;  /* 0x003d6c2c01007387 */ /* 0x0009e20000100800 */
[----:B------:R4:W-:Y:S02]  /*a61b0*/  STL [R1+0x3d68], R46 ;  /* 0x003d682e01007387 */ /* 0x0009e40000100800 */
[----:B------:R4:W-:Y:S02]  /*a61c0*/  STL [R1+0x3d64], R47 ;  /* 0x003d642f01007387 */ /* 0x0009e40000100800 */
[----:B------:R4:W-:Y:S02]  /*a61d0*/  STL [R1+0x3d60], R45 ;  /* 0x003d602d01007387 */ /* 0x0009e40000100800 */
[C---:B----4-:R-:W-:Y:S08]  /*a61e0*/  HMMA.1688.F32.TF32 R32, R48.reuse, R18, R56 ;  /* 0x000000123020723c */ /* 0x050ff00000081038 */
[C---:B------:R-:W-:Y:S08]  /*a61f0*/  HMMA.1688.F32.TF32 R36, R48.reuse, R14, R60 ;  /* 0x0000000e3024723c */ /* 0x040ff0000008103c */
[----:B------:R-:W-:Y:S11]  /*a6200*/  HMMA.1688.F32.TF32 R40, R48, R10, R64 ;  /* 0x0000000a3028723c */ /* 0x000ff60000081040 */
[----:B------:R-:W-:Y:S11]  /*a6210*/  @!UPT UIADD3 URZ, URZ, URZ, URZ ;  /* 0x0000003f3f3ff290 */ /* 0x000ff6000fffe03f */
[----:B------:R-:W-:Y:S01]  /*a6220*/  @!UPT UIADD3 URZ, URZ, URZ, URZ ;  /* 0x0000003f3f3ff290 */ /* 0x000fe2000fffe03f */
[----:B------:R-:W-:Y:S01]  /*a6230*/  STL.64 [R1+0x400], R40 ;  /* 0x0004002801007387 */ /* 0x000fe20000100a00 */
[----:B------:R-:W-:Y:S02]  /*a6240*/  STL.64 [R1+0x408], R42 ;  /* 0x0004082a01007387 */ /* 0x000fe40000100a00 */
[----:B------:R-:W-:Y:S02]  /*a6250*/  STL.64 [R1+0x380], R36 ;  /* 0x0003802401007387 */ /* 0x000fe40000100a00 */
[----:B------:R2:W-:Y:S01]  /*a6260*/  STL.64 [R1+0x388], R38 ;  /* 0x0003882601007387 */ /* 0x0005e20000100a00 */
[----:B------:R-:W-:Y:S01]  /*a6270*/  MOV R44, R32 ;  /* 0x00000020002c7202 */ /* 0x000fe20000000f00 */
[----:B------:R-:W-:Y:S02]  /*a6280*/  IMAD.MOV.U32 R46, RZ, RZ, R33 ;  /* 0x000000ffff2e7224 */ /* 0x000fe400078e0021 */
[----:B------:R-:W-:Y:S02]  /*a6290*/  IMAD.MOV.U32 R47, RZ, RZ, R34 ;  /* 0x000000ffff2f7224 */ /* 0x000fe400078e0022 */
[----:B------:R-:W-:-:S05]  /*a62a0*/  IMAD.MOV.U32 R45, RZ, RZ, R35 ;  /* 0x000000ffff2d7224 */ /* 0x000fca00078e0023 */
[----:B------:R4:W-:Y:S01]  /*a62b0*/  STL [R1+0x3d7c], R45 ;  /* 0x003d7c2d01007387 */ /* 0x0009e20000100800 */
[----:B------:R1:W-:Y:S02]  /*a62c0*/  STL [R1+0x3d78], R47 ;  /* 0x003d782f01007387 */ /* 0x0003e40000100800 */
[----:B------:R1:W-:Y:S02]  /*a62d0*/  STL [R1+0x3d74], R44 ;  /* 0x003d742c01007387 */ /* 0x0003e40000100800 */
[----:B------:R1:W-:Y:S01]  /*a62e0*/  STL [R1+0x3d70], R46 ;  /* 0x003d702e01007387 */ /* 0x0003e20000100800 */
[C---:B--2---:R-:W-:Y:S08]  /*a62f0*/  HMMA.1688.F32.TF32 R36, R48.reuse, R22, R232 ;  /* 0x000000163024723c */ /* 0x044ff000000810e8 */
[----:B------:R-:W-:Y:S11]  /*a6300*/  HMMA.1688.F32.TF32 R32, R48, R26, R236 ;  /* 0x0000001a3020723c */ /* 0x000ff600000810ec */
[----:B------:R-:W-:Y:S04]  /*a6310*/  @!UPT UIADD3 URZ, URZ, URZ, URZ ;  /* 0x0000003f3f3ff290 */ /* 0x000fe8000fffe03f */
[----:B------:R-:W-:Y:S01]  /*a6320*/  STL.64 [R1+0x360], R36 ;  /* 0x0003602401007387 */ /* 0x000fe20000100a00 */
[----:B------:R2:W-:Y:S08]  /*a6330*/  STL.64 [R1+0x368], R38 ;  /* 0x0003682601007387 */ /* 0x0005f00000100a00 */
[----:B----4-:R-:W-:Y:S02]  /*a6340*/  IMAD.MOV.U32 R45, RZ, RZ, R32 ;  /* 0x000000ffff2d7224 */ /* 0x010fe400078e0020 */
[----:B-1----:R-:W-:Y:S01]  /*a6350*/  IMAD.MOV.U32 R47, RZ, RZ, R33 ;  /* 0x000000ffff2f7224 */ /* 0x002fe200078e0021 */
[----:B------:R-:W-:Y:S01]  /*a6360*/  MOV R44, R34 ;  /* 0x00000022002c7202 */ /* 0x000fe20000000f00 */
[----:B------:R-:W-:Y:S01]  /*a6370*/  IMAD.MOV.U32 R46, RZ, RZ, R35 ;  /* 0x000000ffff2e7224 */ /* 0x000fe200078e0023 */
[C---:B--2---:R-:W-:Y:S08]  /*a6380*/  HMMA.1688.F32.TF32 R36, R52.reuse, R174, R244 ;  /* 0x000000ae3424723c */ /* 0x044ff000000810f4 */
[----:B---3--:R-:W-:Y:S01]  /*a6390*/  HMMA.1688.F32.TF32 R32, R52, R178, R248 ;  /* 0x000000b23420723c */ /* 0x008fe200000810f8 */
[----:B------:R-:W-:Y:S01]  /*a63a0*/  STL [R1+0x3d8c], R45 ;  /* 0x003d8c2d01007387 */ /* 0x000fe20000100800 */
[----:B------:R-:W-:Y:S02]  /*a63b0*/  STL [R1+0x3d88], R47 ;  /* 0x003d882f01007387 */ /* 0x000fe40000100800 */
[----:B------:R1:W-:Y:S02]  /*a63c0*/  STL [R1+0x3d84], R44 ;  /* 0x003d842c01007387 */ /* 0x0003e40000100800 */
[----:B------:R2:W-:Y:S01]  /*a63d0*/  STL [R1+0x3d80], R46 ;  /* 0x003d802e01007387 */ /* 0x0005e20000100800 */
[----:B------:R-:W3:Y:S08]  /*a63e0*/  LDL.LU R205, [R1+0x3ed8] ;  /* 0x003ed80001cd7983 */ /* 0x000ef00000300800 */
[----:B------:R-:W-:Y:S01]  /*a63f0*/  STL.64 [R1+0x180], R36 ;  /* 0x0001802401007387 */ /* 0x000fe20000100a00 */
[----:B------:R-:W-:Y:S07]  /*a6400*/  STL.64 [R1+0x188], R38 ;  /* 0x0001882601007387 */ /* 0x000fee0000100a00 */
[----:B------:R4:W-:Y:S01]  /*a6410*/  STL.64 [R1+0x178], R34 ;  /* 0x0001782201007387 */ /* 0x0009e20000100a00 */
        /* <DEDUP_REMOVED lines=60> */
[----:B-1----:R-:W-:-:S02]  /*a67e0*/  IMAD.MOV.U32 R44, RZ, RZ, R32 ;  /* 0x000000ffff2c7224 */ /* 0x002fc400078e0020 */
[----:B--2---:R-:W-:-:S03]  /*a67f0*/  IMAD.MOV.U32 R46, RZ, RZ, R33 ;  /* 0x000000ffff2e7224 */ /* 0x004fc600078e0021 */
[----:B------:R-:W-:Y:S02]  /*a6800*/  STL [R1+0x3d94], R44 ;  /* 0x003d942c01007387 */ /* 0x000fe40000100800 */
[----:B------:R-:W-:Y:S01]  /*a6810*/  STL [R1+0x3d90], R46 ;  /* 0x003d902e01007387 */ /* 0x000fe20000100800 */
[C---:B----4-:R-:W-:Y:S11]  /*a6820*/  HMMA.1688.F32.TF32 R32, R52.reuse, R210, R100 ;  /* 0x000000d23420723c */ /* 0x050ff60000081064 */
[----:B------:R-:W-:Y:S11]  /*a6830*/  @!UPT UIADD3 URZ, URZ, URZ, URZ ;  /* 0x0000003f3f3ff290 */ /* 0x000ff6000fffe03f */
[----:B------:R-:W-:Y:S01]  /*a6840*/  @!UPT UIADD3 URZ, URZ, URZ, URZ ;  /* 0x0000003f3f3ff290 */ /* 0x000fe2000fffe03f */
[----:B------:R3:W-:Y:S01]  /*a6850*/  STL.64 [R1+0x160], R32 ;  /* 0x0001602001007387 */ /* 0x0007e20000100a00 */
[----:B------:R-:W-:Y:S02]  /*a6860*/  IMAD.MOV.U32 R45, RZ, RZ, R34 ;  /* 0x000000ffff2d7224 */ /* 0x000fe400078e0022 */
[----:B------:R-:W-:Y:S02]  /*a6870*/  IMAD.MOV.U32 R47, RZ, RZ, R35 ;  /* 0x000000ffff2f7224 */ /* 0x000fe400078e0023 */
[C---:B---3--:R-:W-:Y:S03]  /*a6880*/  HMMA.1688.F32.TF32 R32, R52.reuse, R206, R96 ;  /* 0x000000ce3420723c */ /* 0x048fe60000081060 */
[----:B------:R-:W-:Y:S01]  /*a6890*/  STL [R1+0x3d9c], R47 ;  /* 0x003d9c2f01007387 */ /* 0x000fe20000100800 */
[----:B------:R-:W-:Y:S11]  /*a68a0*/  STL [R1+0x3d98], R45 ;  /* 0x003d982d01007387 */ /* 0x000ff60000100800 */
[----:B------:R-:W-:Y:S08]  /*a68b0*/  @!UPT UIADD3 URZ, URZ, URZ, URZ ;  /* 0x0000003f3f3ff290 */ /* 0x000ff0000fffe03f */
[----:B------:R1:W-:Y:S01]  /*a68c0*/  STL.64 [R1+0x150], R32 ;  /* 0x0001502001007387 */ /* 0x0003e20000100a00 */
[----:B------:R-:W-:Y:S01]  /*a68d0*/  MOV R44, R34 ;  /* 0x00000022002c7202 */ /* 0x000fe20000000f00 */
[----:B------:R-:W-:Y:S02]  /*a68e0*/  IMAD.MOV.U32 R46, RZ, RZ, R35 ;  /* 0x000000ffff2e7224 */ /* 0x000fe400078e0023 */
[C---:B-1----:R-:W-:Y:S08]  /*a68f0*/  HMMA.1688.F32.TF32 R32, R52.reuse, R198, R88 ;  /* 0x000000c63420723c */ /* 0x042ff00000081058 */
[C---:B------:R-:W-:Y:S01]  /*a6900*/  HMMA.1688.F32.TF32 R36, R52.reuse, R202, R92 ;  /* 0x000000ca3424723c */ /* 0x040fe2000008105c */
[----:B------:R1:W-:Y:S01]  /*a6910*/  STL [R1+0x3da4], R44 ;  /* 0x003da42c01007387 */ /* 0x0003e20000100800 */
[----:B------:R2:W-:Y:S06]  /*a6920*/  STL [R1+0x3da0], R46 ;  /* 0x003da02e01007387 */ /* 0x0005ec0000100800 */
[----:B------:R-:W-:Y:S08]  /*a6930*/  HMMA.1688.F32.TF32 R48, R52, R190, R80 ;  /* 0x000000be3430723c */ /* 0x000ff00000081050 */
[----:B-1----:R-:W-:-:S02]  /*a6940*/  IMAD.MOV.U32 R44, RZ, RZ, R32 ;  /* 0x000000ffff2c7224 */ /* 0x002fc400078e0020 */
[----:B--2---:R-:W-:Y:S02]  /*a6950*/  IMAD.MOV.U32 R46, RZ, RZ, R33 ;  /* 0x000000ffff2e7224 */ /* 0x004fe400078e0021 */
[----:B------:R-:W-:Y:S02]  /*a6960*/  IMAD.MOV.U32 R47, RZ, RZ, R34 ;  /* 0x000000ffff2f7224 */ /* 0x000fe400078e0022 */
[----:B------:R-:W-:Y:S02]  /*a6970*/  IMAD.MOV.U32 R45, RZ, RZ, R35 ;  /* 0x000000ffff2d7224 */ /* 0x000fe400078e0023 */
[C---:B------:R-:W-:Y:S01]  /*a6980*/  HMMA.1688.F32.TF32 R32, R52.reuse, R194, R84 ;  /* 0x000000c23420723c */ /* 0x040fe20000081054 */
[----:B------:R-:W-:Y:S01]  /*a6990*/  STL.64 [R1+0x140], R36 ;  /* 0x0001402401007387 */ /* 0x000fe20000100a00 */
[----:B------:R1:W-:Y:S02]  /*a69a0*/  STL.64 [R1+0x148], R38 ;  /* 0x0001482601007387 */ /* 0x0003e40000100a00 */
[----:B------:R-:W-:Y:S04]  /*a69b0*/  STL.64 [R1+0x3e60], R46 ;  /* 0x003e602e01007387 */ /* 0x000fe80000100a00 */
[C---:B------:R-:W-:Y:S01]  /*a69c0*/  HMMA.1688.F32.TF32 R40, R52.reuse, R186, R76 ;  /* 0x000000ba3428723c */ /* 0x040fe2000008104c */
[----:B------:R-:W-:Y:S01]  /*a69d0*/  STL.64 [R1+0x3e58], R44 ;  /* 0x003e582c01007387 */ /* 0x000fe20000100a00 */
[----:B------:R-:W-:Y:S06]  /*a69e0*/  STL [R1+0x3c9c], R48 ;  /* 0x003c9c3001007387 */ /* 0x000fec0000100800 */
[C---:B-1----:R-:W-:Y:S07]  /*a69f0*/  HMMA.1688.F32.TF32 R36, R52.reuse, R30, R72 ;  /* 0x0000001e3424723c */ /* 0x042fee0000081048 */
[----:B------:R-:W-:Y:S01]  /*a6a00*/  STL.64 [R1+0x120], R32 ;  /* 0x0001202001007387 */ /* 0x000fe20000100a00 */
[----:B------:R1:W-:Y:S02]  /*a6a10*/  STL.64 [R1+0x128], R34 ;  /* 0x0001282201007387 */ /* 0x0003e40000100a00 */
[C---:B-1----:R-:W-:Y:S01]  /*a6a20*/  HMMA.1688.F32.TF32 R32, R52.reuse, R6, R64 ;  /* 0x000000063420723c */ /* 0x042fe20000081040 */
[----:B------:R-:W-:Y:S01]  /*a6a30*/  STL [R1+0x3c98], R49 ;  /* 0x003c983101007387 */ /* 0x000fe20000100800 */
[----:B------:R-:W-:Y:S02]  /*a6a40*/  STL [R1+0x3c94], R50 ;  /* 0x003c943201007387 */ /* 0x000fe40000100800 */
[----:B------:R-:W-:Y:S02]  /*a6a50*/  STL [R1+0x3c90], R51 ;  /* 0x003c903301007387 */ /* 0x000fe40000100800 */
[----:B------:R-:W-:Y:S01]  /*a6a60*/  STL.64 [R1+0x350], R40 ;  /* 0x0003502801007387 */ /* 0x000fe20000100a00 */
[----:B------:R1:W-:Y:S06]  /*a6a70*/  STL.64 [R1+0x358], R42 ;  /* 0x0003582a01007387 */ /* 0x0003ec0000100a00 */
        /* <DEDUP_REMOVED lines=15> */
[C---:B-1----:R-:W-:Y:S07]  /*a6b70*/  HMMA.1688.F32.TF32 R32, R68.reuse, R174, R248 ;  /* 0x000000ae4420723c */ /* 0x042fee00000810f8 */
[----:B------:R-:W-:Y:S01]  /*a6b80*/  STL.64 [R1+0x270], R40 ;  /* 0x0002702801007387 */ /* 0x000fe20000100a00 */
[----:B------:R-:W-:Y:S02]  /*a6b90*/  STL.64 [R1+0x278], R42 ;  /* 0x0002782a01007387 */ /* 0x000fe40000100a00 */
[----:B------:R-:W2:Y:S05]  /*a6ba0*/  LDL.LU R248, [R1+0xda0] ;  /* 0x000da00001f87983 */ /* 0x000eaa0000300800 */
[----:B------:R-:W-:Y:S01]  /*a6bb0*/  STL.64 [R1+0x260], R36 ;  /* 0x0002602401007387 */ /* 0x000fe20000100a00 */
[----:B------:R-:W-:Y:S07]  /*a6bc0*/  STL.64 [R1+0x268], R38 ;  /* 0x0002682601007387 */ /* 0x000fee0000100a00 */
[----:B------:R-:W-:Y:S01]  /*a6bd0*/  STL.64 [R1+0x250], R32 ;  /* 0x0002502001007387 */ /* 0x000fe20000100a00 */
[----:B------:R1:W-:Y:S02]  /*a6be0*/  STL.64 [R1+0x258], R34 ;  /* 0x0002582201007387 */ /* 0x0003e40000100a00 */
[----:B------:R-:W2:Y:S02]  /*a6bf0*/  LDL.LU R249, [R1+0xda4] ;  /* 0x000da40001f97983 */ /* 0x000ea40000300800 */
[----:B------:R-:W2:Y:S01]  /*a6c00*/  LDL.LU R250, [R1+0xda8] ;  /* 0x000da80001fa7983 */ /* 0x000ea20000300800 */
[----:B------:R-:W2:Y:S01]  /*a6c10*/  LDL.LU R251, [R1+0xdac] ;  /* 0x000dac0001fb7983 */ /* 0x000ea20000300800 */
        /* <DEDUP_REMOVED lines=48> */
[C---:B-1----:R-:W-:Y:S08]  /*a6f20*/  HMMA.1688.F32.TF32 R32, R68.reuse, R178, R92 ;  /* 0x000000b24420723c */ /* 0x042ff0000008105c */
[C---:B--2---:R-:W-:Y:S08]  /*a6f30*/  HMMA.1688.F32.TF32 R36, R68.reuse, R206, R84 ;  /* 0x000000ce4424723c */ /* 0x044ff00000081054 */
[C---:B------:R-:W-:Y:S08]  /*a6f40*/  HMMA.1688.F32.TF32 R40, R68.reuse, R210, R88 ;  /* 0x000000d24428723c */ /* 0x040ff00000081058 */
[----:B---3--:R-:W-:Y:S01]  /*a6f50*/  HMMA.1688.F32.TF32 R52, R68, R198, R76 ;  /* 0x000000c64434723c */ /* 0x008fe2000008104c */
[----:B------:R-:W-:Y:S01]  /*a6f60*/  MOV R48, R32 ;  /* 0x0000002000307202 */ /* 0x000fe20000000f00 */
[----:B------:R-:W-:-:S02]  /*a6f70*/  IMAD.MOV.U32 R49, RZ, RZ, R33 ;  /* 0x000000ffff317224 */ /* 0x000fc400078e0021 */
[----:B------:R-:W-:Y:S02]  /*a6f80*/  IMAD.MOV.U32 R50, RZ, RZ, R34 ;  /* 0x000000ffff327224 */ /* 0x000fe400078e0022 */
[----:B------:R-:W-:Y:S02]  /*a6f90*/  IMAD.MOV.U32 R51, RZ, RZ, R35 ;  /* 0x000000ffff337224 */ /* 0x000fe400078e0023 */
[C---:B------:R-:W-:Y:S08]  /*a6fa0*/  HMMA.1688.F32.TF32 R32, R68.reuse, R202, R80 ;  /* 0x000000ca4420723c */ /* 0x040ff00000081050 */
[C---:B----4-:R-:W-:Y:S08]  /*a6fb0*/  HMMA.1688.F32.TF32 R56, R68.reuse, R194, R56 ;  /* 0x000000c24438723c */ /* 0x050ff00000081038 */
[C---:B------:R-:W-:Y:S01]  /*a6fc0*/  HMMA.1688.F32.TF32 R60, R68.reuse, R190, R60 ;  /* 0x000000be443c723c */ /* 0x040fe2000008103c */
[----:B------:R-:W-:Y:S01]  /*a6fd0*/  STL.64 [R1+0x3ca8], R50 ;  /* 0x003ca83201007387 */ /* 0x000fe20000100a00 */
[----:B------:R-:W-:Y:S06]  /*a6fe0*/  STL.64 [R1+0x3ca0], R48 ;  /* 0x003ca03001007387 */ /* 0x000fec0000100a00 */
[C---:B------:R-:W-:Y:S01]  /*a6ff0*/  HMMA.1688.F32.TF32 R64, R68.reuse, R186, R64 ;  /* 0x000000ba4440723c */ /* 0x040fe20000081040 */
[----:B------:R-:W-:Y:S01]  /*a7000*/  STL.64 [R1+0x230], R40 ;  /* 0x0002302801007387 */ /* 0x000fe20000100a00 */
[----:B------:R1:W-:Y:S01]  /*a7010*/  STL.64 [R1+0x238], R42 ;  /* 0x0002382a01007387 */ /* 0x0003e20000100a00 */
[----:B------:R-:W-:Y:S02]  /*a7020*/  STL.64 [R1+0x220], R36 ;  /* 0x0002202401007387 */ /* 0x000fe40000100a00 */
[----:B------:R2:W-:Y:S02]  /*a7030*/  STL.64 [R1+0x228], R38 ;  /* 0x0002282601007387 */ /* 0x0005e40000100a00 */
[----:B------:R-:W-:Y:S01]  /*a7040*/  STL.64 [R1+0x3c10], R54 ;  /* 0x003c103601007387 */ /* 0x000fe20000100a00 */
[C---:B-1----:R-:W-:Y:S08]  /*a7050*/  HMMA.1688.F32.TF32 R40, R68.reuse, R30, R72 ;  /* 0x0000001e4428723c */ /* 0x042ff00000081048 */
[C---:B--2---:R-:W-:Y:S01]  /*a7060*/  HMMA.1688.F32.TF32 R36, R68.reuse, R6, R232 ;  /* 0x000000064424723c */ /* 0x044fe200000810e8 */
[----:B------:R-:W-:Y:S01]  /*a7070*/  STL.64 [R1+0x210], R32 ;  /* 0x0002102001007387 */ /* 0x000fe20000100a00 */
[----:B------:R1:W-:Y:S02]  /*a7080*/  STL.64 [R1+0x218], R34 ;  /* 0x0002182201007387 */ /* 0x0003e40000100a00 */
[----:B------:R-:W-:Y:S02]  /*a7090*/  STL.64 [R1+0x3c08], R52 ;  /* 0x003c083401007387 */ /* 0x000fe40000100a00 */
[----:B------:R-:W-:Y:S02]  /*a70a0*/  STL.64 [R1+0x3c20], R58 ;  /* 0x003c203a01007387 */ /* 0x000fe40000100a00 */
[C---:B-1----:R-:W-:Y:S01]  /*a70b0*/  HMMA.1688.F32.TF32 R32, R68.reuse, R10, R236 ;  /* 0x0000000a4420723c */ /* 0x042fe200000810ec */
[----:B------:R-:W-:Y:S01]  /*a70c0*/  STL.64 [R1+0x3c18], R56 ;  /* 0x003c183801007387 */ /* 0x000fe20000100a00 */
[----:B------:R1:W-:Y:S02]  /*a70d0*/  STL [R1+0x3c3c], R60 ;  /* 0x003c3c3c01007387 */ /* 0x0003e40000100800 */
        /* <DEDUP_REMOVED lines=9> */
[----:B------:R-:W-:Y:S01]  /*a7170*/  STL.64 [R1+0x3e0], R36 ;  /* 0x0003e02401007387 */ /* 0x000fe20000100a00 */
[----:B------:R2:W-:Y:S04]  /*a7180*/  STL.64 [R1+0x3e8], R38 ;  /* 0x0003e82601007387 */ /* 0x0005e80000100a00 */
[----:B------:R3:W-:Y:S01]  /*a7190*/  STL.64 [R1+0x3d0], R32 ;  /* 0x0003d02001007387 */ /* 0x0007e20000100a00 */
[----:B-1----:R-:W-:Y:S01]  /*a71a0*/  IMAD.MOV.U32 R60, RZ, RZ, R34 ;  /* 0x000000ffff3c7224 */ /* 0x002fe200078e0022 */
[C---:B--2---:R-:W-:Y:S01]  /*a71b0*/  HMMA.1688.F32.TF32 R36, R68.reuse, R14, R244 ;  /* 0x0000000e4424723c */ /* 0x044fe200000810f4 */
[----:B------:R-:W-:Y:S01]  /*a71c0*/  IMAD.MOV.U32 R61, RZ, RZ, R35 ;  /* 0x000000ffff3d7224 */ /* 0x000fe200078e0023 */
[----:B------:R-:W2:Y:S06]  /*a71d0*/  LDL.LU R236, [R1+0xb90] ;  /* 0x000b900001ec7983 */ /* 0x000eac0000300800 */
[----:B---3--:R-:W-:Y:S01]  /*a71e0*/  HMMA.1688.F32.TF32 R32, R68, R18, R248 ;  /* 0x000000124420723c */ /* 0x008fe200000810f8 */
[----:B------:R-:W-:Y:S01]  /*a71f0*/  MOV R238, R208 ;  /* 0x000000d000ee7202 */ /* 0x000fe20000000f00 */
[----:B------:R-:W-:Y:S11]  /*a7200*/  IMAD.MOV.U32 R239, RZ, RZ, R209 ;  /* 0x000000ffffef7224 */ /* 0x000ff600078e00d1 */
[----:B------:R-:W-:Y:S02]  /*a7210*/  @!UPT UIADD3 URZ, URZ, URZ, URZ ;  /* 0x0000003f3f3ff290 */ /* 0x000fe4000fffe03f */
[----:B------:R-:W-:Y:S01]  /*a7220*/  STL.64 [R1+0x3c0], R36 ;  /* 0x0003c02401007387 */ /* 0x000fe20000100a00 */
[----:B------:R-:W-:Y:S07]  /*a7230*/  STL.64 [R1+0x3c8], R38 ;  /* 0x0003c82601007387 */ /* 0x000fee0000100a00 */
[----:B------:R-:W-:Y:S01]  /*a7240*/  STL.64 [R1+0x3b0], R32 ;  /* 0x0003b02001007387 */ /* 0x000fe20000100a00 */
[----:B------:R1:W-:Y:S02]  /*a7250*/  STL.64 [R1+0x3b8], R34 ;  /* 0x0003b82201007387 */ /* 0x0003e40000100a00 */
[----:B------:R-:W2:Y:S02]  /*a7260*/  LDL.LU R237, [R1+0xb94] ;  /* 0x000b940001ed7983 */ /* 0x000ea40000300800 */
[----:B------:R-:W3:Y:S01]  /*a7270*/  LDL.LU R208, [R1+0x3ed4] ;  /* 0x003ed40001d07983 */ /* 0x000ee20000300800 */
        /* <DEDUP_REMOVED lines=27> */
[----:B------:R-:W-:-:S02]  /*a7430*/  IMAD.MOV.U32 R250, RZ, RZ, R173 ;  /* 0x000000fffffa7224 */ /* 0x000fc400078e00ad */
[----:B------:R-:W-:Y:S01]  /*a7440*/  IMAD.MOV.U32 R251, RZ, RZ, R172 ;  /* 0x000000fffffb7224 */ /* 0x000fe200078e00ac */
[----:B------:R-:W-:Y:S01]  /*a7450*/  MOV R248, R177 ;  /* 0x000000b100f87202 */ /* 0x000fe20000000f00 */
        /* <DEDUP_REMOVED lines=8> */
[----:B------:R-:W-:Y:S01]  /*a74e0*/  IMAD.MOV.U32 R247, RZ, RZ, R192 ;  /* 0x000000fffff77224 */ /* 0x000fe200078e00c0 */
[----:B------:R-:W-:Y:S08]  /*a74f0*/  HMMA.1688.F32.TF32 R196, R128, R198, R232 ;  /* 0x000000c680c4723c */ /* 0x000ff000000810e8 */
[----:B-1----:R-:W-:Y:S08]  /*a7500*/  HMMA.1688.F32.TF32 R32, R68, R22, R96 ;  /* 0x000000164420723c */ /* 0x002ff00000081060 */
[----:B--2---:R-:W-:Y:S01]  /*a7510*/  HMMA.1688.F32.TF32 R172, R128, R174, R88 ;  /* 0x000000ae80ac723c */ /* 0x004fe20000081058 */
[----:B----4-:R-:W-:-:S02]  /*a7520*/  IMAD.MOV.U32 R74, RZ, RZ, R209 ;  /* 0x000000ffff4a7224 */ /* 0x010fc400078e00d1 */
[----:B---3--:R-:W-:-:S05]  /*a7530*/  IMAD.MOV.U32 R75, RZ, RZ, R208 ;  /* 0x000000ffff4b7224 */ /* 0x008fca00078e00d0 */
[C---:B------:R-:W-:Y:S08]  /*a7540*/  HMMA.1688.F32.TF32 R204, R128.reuse, R206, R76 ;  /* 0x000000ce80cc723c */ /* 0x040ff0000008104c */
[C---:B------:R-:W-:Y:S08]  /*a7550*/  HMMA.1688.F32.TF32 R176, R128.reuse, R178, R84 ;  /* 0x000000b280b0723c */ /* 0x040ff00000081054 */
[C---:B------:R-:W-:Y:S08]  /*a7560*/  HMMA.1688.F32.TF32 R208, R128.reuse, R210, R80 ;  /* 0x000000d280d0723c */ /* 0x040ff00000081050 */
[----:B------:R-:W-:Y:S01]  /*a7570*/  HMMA.1688.F32.TF32 R200, R128, R202, R72 ;  /* 0x000000ca80c8723c */ /* 0x000fe20000081048 */
[----:B------:R-:W-:-:S02]  /*a7580*/  IMAD.MOV.U32 R64, RZ, RZ, R32 ;  /* 0x000000ffff407224 */ /* 0x000fc400078e0020 */
[----:B------:R-:W-:Y:S01]  /*a7590*/  IMAD.MOV.U32 R65, RZ, RZ, R33 ;  /* 0x000000ffff417224 */ /* 0x000fe200078e0021 */
[----:B------:R-:W-:Y:S01]  /*a75a0*/  MOV R66, R34 ;  /* 0x0000002200427202 */ /* 0x000fe20000000f00 */
[----:B------:R-:W-:-:S03]  /*a75b0*/  IMAD.MOV.U32 R67, RZ, RZ, R35 ;  /* 0x000000ffff437224 */ /* 0x000fc600078e0023 */
[----:B------:R-:W-:Y:S08]  /*a75c0*/  HMMA.1688.F32.TF32 R32, R68, R26, R92 ;  /* 0x0000001a4420723c */ /* 0x000ff0000008105c */
[C---:B------:R-:W-:Y:S08]  /*a75d0*/  HMMA.1688.F32.TF32 R192, R128.reuse, R194, R236 ;  /* 0x000000c280c0723c */ /* 0x040ff000000810ec */
[C---:B------:R-:W-:Y:S01]  /*a75e0*/  HMMA.1688.F32.TF32 R76, R128.reuse, R190, R244 ;  /* 0x000000be804c723c */ /* 0x040fe200000810f4 */
[----:B------:R-:W-:Y:S01]  /*a75f0*/  STL.64 [R1+0x3c30], R66 ;  /* 0x003c304201007387 */ /* 0x000fe20000100a00 */
[----:B------:R-:W-:Y:S03]  /*a7600*/  STL.64 [R1+0x3c28], R64 ;  /* 0x003c284001007387 */ /* 0x000fe60000100a00 */
[----:B------:R-:W-:Y:S03]  /*a7610*/  STL.64 [R1+0x3bc8], R174 ;  /* 0x003bc8ae01007387 */ /* 0x000fe60000100a00 */
        /* <DEDUP_REMOVED lines=12> */
[----:B------:R-:W-:Y:S01]  /*a76e0*/  STL [R1+0x3bbc], R199 ;  /* 0x003bbcc701007387 */ /* 0x000fe20000100800 */
[----:B------:R-:W-:Y:S01]  /*a76f0*/  STL [R1+0x3bb8], R195 ;  /* 0x003bb8c301007387 */ /* 0x000fe20000100800 */
[----:B------:R-:W-:Y:S02]  /*a7700*/  STL.64 [R1+0x3c68], R78 ;  /* 0x003c684e01007387 */ /* 0x000fe40000100a00 */
[----:B------:R-:W-:Y:S02]  /*a7710*/  STL.64 [R1+0x3c60], R76 ;  /* 0x003c604c01007387 */ /* 0x000fe40000100a00 */
[----:B------:R-:W2:Y:S02]  /*a7720*/  LDL.LU R248, [R1+0xb60] ;  /* 0x000b600001f87983 */ /* 0x000ea40000300800 */
[----:B------:R-:W-:-:S02]  /*a7730*/  IMAD.MOV.U32 R249, RZ, RZ, R0 ;  /* 0x000000fffff97224 */ /* 0x000fc400078e0000 */
[----:B------:R-:W3:Y:S01]  /*a7740*/  LDL.LU R0, [R1+0x3ecc] ;  /* 0x003ecc0001007983 */ /* 0x000ee20000300800 */
[----:B------:R-:W2:Y:S02]  /*a7750*/  LDL.LU R250, [R1+0xb68] ;  /* 0x000b680001fa7983 */ /* 0x000ea40000300800 */
[----:B------:R-:W2:Y:S02]  /*a7760*/  LDL.LU R251, [R1+0xb6c] ;  /* 0x000b6c0001fb7983 */ /* 0x000ea40000300800 */
[----:B------:R-:W-:Y:S01]  /*a7770*/  STL.64 [R1+0x3c78], R86 ;  /* 0x003c785601007387 */ /* 0x000fe20000100a00 */
[----:B------:R-:W-:Y:S04]  /*a7780*/  STL.64 [R1+0x3c70], R84 ;  /* 0x003c705401007387 */ /* 0x000fe80000100a00 */
[----:B---3--:R-:W1:Y:S04]  /*a7790*/  LDSM.16.M88.4 R208, [R0+0x100] ;  /* 0x0001000000d0783b */ /* 0x008e680000000200 */
[----:B------:R-:W3:Y:S04]  /*a77a0*/  LDSM.16.M88.4 R32, [R0+0x4100] ;  /* 0x004100000020783b */ /* 0x000ee80000000200 */
[----:B------:R-:W4:Y:S04]  /*a77b0*/  LDSM.16.M88.4 R56, [R0+0xc100] ;  /* 0x00c100000038783b */ /* 0x000f280000000200 */
[----:B------:R-:W2:Y:S04]  /*a77c0*/  LDSM.16.M88.4 R36, [R0+0x8100] ;  /* 0x008100000024783b */ /* 0x000ea80000000200 */
[----:B------:R-:W-:Y:S04]  /*a77d0*/  LDSM.16.M88.4 R132, [R0+0x1c100] ;  /* 0x01c100000084783b */ /* 0x000fe80000000200 */
        /* <DEDUP_REMOVED lines=8> */
[----:B------:R-:W-:Y:S01]  /*a7860*/  LDSM.16.M88.4 R164, [R0+0x3c100] ;  /* 0x03c1000000a4783b */ /* 0x000fe20000000200 */
[----:B-1----:R-:W-:-:S02]  /*a7870*/  IMAD.MOV.U32 R62, RZ, RZ, R210 ;  /* 0x000000ffff3e7224 */ /* 0x002fc400078e00d2 */
[----:B------:R-:W-:-:S05]  /*a7880*/  IMAD.MOV.U32 R63, RZ, RZ, R211 ;  /* 0x000000ffff3f7224 */ /* 0x000fca00078e00d3 */
[----:B------:R-:W-:Y:S01]  /*a7890*/  STL.64 [R1+0x3c88], R62 ;  /* 0x003c883e01007387 */ /* 0x000fe20000100a00 */
[----:B------:R-:W-:Y:S02]  /*a78a0*/  STL.64 [R1+0x3c80], R60 ;  /* 0x003c803c01007387 */ /* 0x000fe40000100a00 */
[----:B------:R1:W-:Y:S02]  /*a78b0*/  STL.64 [R1+0x208], R210 ;  /* 0x000208d201007387 */ /* 0x0003e40000100a00 */
[----:B---3--:R-:W-:Y:S01]  /*a78c0*/  STL.64 [R1+0x1f0], R32 ;  /* 0x0001f02001007387 */ /* 0x008fe20000100a00 */
[----:B------:R-:W-:Y:S02]  /*a78d0*/  STL.64 [R1+0x1f8], R34 ;  /* 0x0001f82201007387 */ /* 0x000fe40000100a00 */
[----:B------:R-:W3:Y:S02]  /*a78e0*/  LDSM.16.M88.4 R32, [R0+0x10100] ;  /* 0x010100000020783b */ /* 0x000ee40000000200 */
[----:B------:R-:W3:Y:S02]  /*a78f0*/  LDSM.16.M88.4 R60, [R0+0x14100] ;  /* 0x01410000003c783b */ /* 0x000ee40000000200 */
[----:B----4-:R-:W-:-:S02]  /*a7900*/  IMAD.MOV.U32 R195, RZ, RZ, R59 ;  /* 0x000000ffffc37224 */ /* 0x010fc400078e003b */
[----:B------:R-:W-:Y:S02]  /*a7910*/  IMAD.MOV.U32 R199, RZ, RZ, R58 ;  /* 0x000000ffffc77224 */ /* 0x000fe400078e003a */
[----:B--2---:R2:W-:Y:S01]  /*a7920*/  STL.64 [R1+0x1e8], R38 ;  /* 0x0001e82601007387 */ /* 0x0045e20000100a00 */
[----:B-1----:R-:W-:Y:S02]  /*a7930*/  MOV R210, R39 ;  /* 0x0000002700d27202 */ /* 0x002fe40000000f00 */
[----:B--2---:R-:W2:Y:S01]  /*a7940*/  LDL R39, [R1+0xb30] ;  /* 0x000b300001277983 */ /* 0x004ea20000100800 */
[----:B------:R-:W-:Y:S02]  /*a7950*/  STL.64 [R1+0x3cc8], R194 ;  /* 0x003cc8c201007387 */ /* 0x000fe40000100a00 */
[----:B------:R-:W-:Y:S02]  /*a7960*/  STL.64 [R1+0x3cc0], R192 ;  /* 0x003cc0c001007387 */ /* 0x000fe40000100a00 */
[----:B------:R-:W-:Y:S01]  /*a7970*/  STL.64 [R1+0x3cb8], R198 ;  /* 0x003cb8c601007387 */ /* 0x000fe20000100a00 */
[----:B------:R-:W-:Y:S01]  /*a7980*/  STL.64 [R1+0x3cb0], R196 ;  /* 0x003cb0c401007387 */ /* 0x000fe20000100a00 */
[----:B------:R-:W-:Y:S01]  /*a7990*/  STL.64 [R1+0x1d8], R58 ;  /* 0x0001d83a01007387 */ /* 0x000fe20000100a00 */
[C---:B------:R-:W-:Y:S02]  /*a79a0*/  HMMA.1688.F32.TF32 R92, R128.reuse, R30, R248 ;  /* 0x0000001e805c723c */ /* 0x040fe400000810f8 */
[----:B---3--:R-:W-:Y:S01]  /*a79b0*/  STL.64 [R1+0x1c0], R32 ;  /* 0x0001c02001007387 */ /* 0x008fe20000100a00 */
[----:B------:R-:W-:Y:S02]  /*a79c0*/  STL.64 [R1+0x1c8], R34 ;  /* 0x0001c82201007387 */ /* 0x000fe40000100a00 */
[----:B------:R-:W-:Y:S02]  /*a79d0*/  STL [R1+0x3b5c], R134 ;  /* 0x003b5c8601007387 */ /* 0x000fe40000100800 */
[----:B------:R-:W-:Y:S01]  /*a79e0*/  STL.64 [R1+0x1b8], R62 ;  /* 0x0001b83e01007387 */ /* 0x000fe20000100a00 */
[----:B------:R-:W-:Y:S01]  /*a79f0*/  STL.64 [R1+0x1a8], R78 ;  /* 0x0001a84e01007387 */ /* 0x000fe20000100a00 */
[----:B------:R-:W-:Y:S02]  /*a7a00*/  STL [R1+0x3b58], R135 ;  /* 0x003b588701007387 */ /* 0x000fe40000100800 */
[----:B------:R-:W-:Y:S02]  /*a7a10*/  STL [R1+0x3b64], R138 ;  /* 0x003b648a01007387 */ /* 0x000fe40000100800 */
[----:B------:R-:W-:Y:S01]  /*a7a20*/  STL [R1+0x3b60], R139 ;  /* 0x003b608b01007387 */ /* 0x000fe20000100800 */
        /* <DEDUP_REMOVED lines=12> */
[----:B------:R-:W-:Y:S01]  /*a7af0*/  STL.64 [R1+0x3cd8], R94 ;  /* 0x003cd85e01007387 */ /* 0x000fe20000100a00 */
[----:B------:R-:W-:Y:S02]  /*a7b00*/  STL.64 [R1+0x3cd0], R92 ;  /* 0x003cd05c01007387 */ /* 0x000fe40000100a00 */
        /* <DEDUP_REMOVED lines=14> */
[----:B------:R-:W-:Y:S04]  /*a7bf0*/  STL [R1+0x3a74], R0 ;  /* 0x003a740001007387 */ /* 0x000fe80000100800 */
[----:B--2---:R-:W-:Y:S04]  /*a7c00*/  LDS R120, [R39+0x94000] ;  /* 0x0940000027787984 */ /* 0x004fe80000000800 */
[----:B------:R-:W1:Y:S01]  /*a7c10*/  LDS R122, [R39+0x95000] ;  /* 0x09500000277a7984 */ /* 0x000e620000000800 */
[C---:B----4-:R-:W-:Y:S08]  /*a7c20*/  HMMA.1688.F32.TF32 R100, R128.reuse, R6, R236 ;  /* 0x000000068064723c */ /* 0x050ff000000810ec */
[C---:B---3--:R-:W-:Y:S11]  /*a7c30*/  HMMA.1688.F32.TF32 R108, R128.reuse, R10, R244 ;  /* 0x0000000a806c723c */ /* 0x048ff600000810f4 */
[----:B------:R-:W-:Y:S04]  /*a7c40*/  @!UPT UIADD3 URZ, URZ, URZ, URZ ;  /* 0x0000003f3f3ff290 */ /* 0x000fe8000fffe03f */
[----:B------:R-:W-:Y:S01]  /*a7c50*/  STL.64 [R1+0x3ce8], R102 ;  /* 0x003ce86601007387 */ /* 0x000fe20000100a00 */
[----:B------:R-:W-:Y:S07]  /*a7c60*/  STL.64 [R1+0x3ce0], R100 ;  /* 0x003ce06401007387 */ /* 0x000fee0000100a00 */
[----:B------:R-:W-:Y:S02]  /*a7c70*/  STL.64 [R1+0x3d08], R110 ;  /* 0x003d086e01007387 */ /* 0x000fe40000100a00 */
[----:B------:R-:W-:Y:S01]  /*a7c80*/  STL.64 [R1+0x3d00], R108 ;  /* 0x003d006c01007387 */ /* 0x000fe20000100a00 */
        /* <DEDUP_REMOVED lines=13> */
[C---:B------:R-:W-:Y:S01]  /*a7d60*/  HMMA.1688.F32.TF32 R112, R128.reuse, R14, R248 ;  /* 0x0000000e8070723c */ /* 0x040fe200000810f8 */
        /* <DEDUP_REMOVED lines=23> */
[----:B------:R-:W-:Y:S02]  /*a7ee0*/  STL.64 [R1+0x3d18], R114 ;  /* 0x003d187201007387 */ /* 0x000fe40000100a00 */
[----:B------:R1:W-:Y:S02]  /*a7ef0*/  STL.64 [R1+0x3d10], R112 ;  /* 0x003d107001007387 */ /* 0x0003e40000100a00 */
[----:B-1----:R-:W4:Y:S01]  /*a7f00*/  LDL.LU.64 R112, [R1+0x1c0] ;  /* 0x0001c00001707983 */ /* 0x002f220000300a00 */
[C---:B---3--:R-:W-:Y:S08]  /*a7f10*/  HMMA.1688.F32.TF32 R116, R128.reuse, R18, R104 ;  /* 0x000000128074723c */ /* 0x048ff00000081068 */
[C---:B----4-:R-:W-:Y:S08]  /*a7f20*/  HMMA.1688.F32.TF32 R124, R128.reuse, R22, R96 ;  /* 0x00000016807c723c */ /* 0x050ff00000081060 */
[----:B--2---:R-:W-:Y:S07]  /*a7f30*/  HMMA.1688.F32.TF32 R128, R128, R26, R88 ;  /* 0x0000001a8080723c */ /* 0x004fee0000081058 */
[----:B------:R-:W-:Y:S01]  /*a7f40*/  STL.64 [R1+0x3d28], R118 ;  /* 0x003d287601007387 */ /* 0x000fe20000100a00 */
[----:B------:R-:W-:Y:S07]  /*a7f50*/  STL.64 [R1+0x3d20], R116 ;  /* 0x003d207401007387 */ /* 0x000fee0000100a00 */
[----:B------:R-:W-:Y:S01]  /*a7f60*/  STL.64 [R1+0x3d38], R126 ;  /* 0x003d387e01007387 */ /* 0x000fe20000100a00 */
[----:B------:R-:W-:Y:S07]  /*a7f70*/  STL.64 [R1+0x3d30], R124 ;  /* 0x003d307c01007387 */ /* 0x000fee0000100a00 */
[----:B------:R-:W-:Y:S01]  /*a7f80*/  STL.64 [R1+0x3d48], R130 ;  /* 0x003d488201007387 */ /* 0x000fe20000100a00 */
[----:B------:R1:W-:Y:S03]  /*a7f90*/  STL.64 [R1+0x3d40], R128 ;  /* 0x003d408001007387 */ /* 0x0003e60000100a00 */
[----:B-1----:R-:W2:Y:S01]  /*a7fa0*/  LDL.LU.64 R128, [R1+0x1f0] ;  /* 0x0001f00001807983 */ /* 0x002ea20000300a00 */
[C---:B------:R-:W-:Y:S08]  /*a7fb0*/  HMMA.1688.F32.TF32 R232, R168.reuse, R208, R232 ;  /* 0x000000d0a8e8723c */ /* 0x040ff000000810e8 */
[C---:B------:R-:W-:Y:S08]  /*a7fc0*/  HMMA.1688.F32.TF32 R220, R168.reuse, R36, R72 ;  /* 0x00000024a8dc723c */ /* 0x040ff00000081048 */
[C---:B------:R-:W-:Y:S08]  /*a7fd0*/  HMMA.1688.F32.TF32 R216, R168.reuse, R56, R236 ;  /* 0x00000038a8d8723c */ /* 0x040ff000000810ec */
[C---:B------:R-:W-:Y:S01]  /*a7fe0*/  HMMA.1688.F32.TF32 R212, R168.reuse, R112, R244 ;  /* 0x00000070a8d4723c */ /* 0x040fe200000810f4 */
[----:B------:R-:W-:Y:S01]  /*a7ff0*/  STL [R1+0x3bac], R232 ;  /* 0x003bace801007387 */ /* 0x000fe20000100800 */
[----:B------:R-:W-:Y:S02]  /*a8000*/  STL [R1+0x3ba8], R233 ;  /* 0x003ba8e901007387 */ /* 0x000fe40000100800 */
[----:B------:R-:W-:Y:S02]  /*a8010*/  STL [R1+0x3ba4], R234 ;  /* 0x003ba4ea01007387 */ /* 0x000fe40000100800 */
[----:B------:R-:W-:Y:S02]  /*a8020*/  STL [R1+0x3ba0], R235 ;  /* 0x003ba0eb01007387 */ /* 0x000fe40000100800 */
[C---:B------:R-:W-:Y:S08]  /*a8030*/  HMMA.1688.F32.TF32 R104, R168.reuse, R60, R248 ;  /* 0x0000003ca868723c */ /* 0x040ff000000810f8 */
[C---:B--2---:R-:W-:Y:S11]  /*a8040*/  HMMA.1688.F32.TF32 R224, R168.reuse, R128, R80 ;  /* 0x00000080a8e0723c */ /* 0x044ff60000081050 */
[----:B------:R-:W-:Y:S11]  /*a8050*/  @!UPT UIADD3 URZ, URZ, URZ, URZ ;  /* 0x0000003f3f3ff290 */ /* 0x000ff6000fffe03f */
[----:B------:R-:W-:Y:S01]  /*a8060*/  @!UPT UIADD3 URZ, URZ, URZ, URZ ;  /* 0x0000003f3f3ff290 */ /* 0x000fe2000fffe03f */
[----:B------:R-:W-:Y:S01]  /*a8070*/  STL [R1+0x3bb4], R226 ;  /* 0x003bb4e201007387 */ /* 0x000fe20000100800 */
[----:B------:R-:W-:Y:S02]  /*a8080*/  STL [R1+0x3bb0], R227 ;  /* 0x003bb0e301007387 */ /* 0x000fe40000100800 */
[----:B------:R-:W-:Y:S02]  /*a8090*/  STL.64 [R1+0x3d58], R222 ;  /* 0x003d58de01007387 */ /* 0x000fe40000100a00 */
[----:B------:R-:W-:Y:S01]  /*a80a0*/  STL.64 [R1+0x3d50], R220 ;  /* 0x003d50dc01007387 */ /* 0x000fe20000100a00 */
[----:B------:R-:W-:Y:S01]  /*a80b0*/  STL.64 [R1+0x3e70], R218 ;  /* 0x003e70da01007387 */ /* 0x000fe20000100a00 */
[----:B------:R-:W-:Y:S02]  /*a80c0*/  STL.64 [R1+0x3e68], R216 ;  /* 0x003e68d801007387 */ /* 0x000fe40000100a00 */
[----:B------:R-:W-:Y:S02]  /*a80d0*/  STL.64 [R1+0x3e80], R214 ;  /* 0x003e80d601007387 */ /* 0x000fe40000100a00 */
[----:B------:R-:W-:Y:S01]  /*a80e0*/  STL.64 [R1+0x3e78], R212 ;  /* 0x003e78d401007387 */ /* 0x000fe20000100a00 */
[----:B------:R-:W2:Y:S01]  /*a80f0*/  LDL.LU R244, [R1+0x11f0] ;  /* 0x0011f00001f47983 */ /* 0x000ea20000300800 */
[----:B------:R-:W2:Y:S02]  /*a8100*/  LDL.LU R245, [R1+0x11f4] ;  /* 0x0011f40001f57983 */ /* 0x000ea40000300800 */
[----:B------:R-:W2:Y:S02]  /*a8110*/  LDL R246, [R1+0x11f8] ;  /* 0x0011f80001f67983 */ /* 0x000ea40000100800 */
[----:B------:R-:W2:Y:S01]  /*a8120*/  LDL R247, [R1+0x11fc] ;  /* 0x0011fc0001f77983 */ /* 0x000ea20000100800 */
[----:B------:R-:W3:Y:S01]  /*a8130*/  LDL.LU R32, [R1+0x1210] ;  /* 0x0012100001207983 */ /* 0x000ee20000300800 */
[----:B------:R-:W3:Y:S02]  /*a8140*/  LDL.LU R33, [R1+0x1214] ;  /* 0x0012140001217983 */ /* 0x000ee40000300800 */
[----:B------:R-:W3:Y:S02]  /*a8150*/  LDL R34, [R1+0x1218] ;  /* 0x0012180001227983 */ /* 0x000ee40000100800 */
[----:B------:R-:W3:Y:S01]  /*a8160*/  LDL R35, [R1+0x121c] ;  /* 0x00121c0001237983 */ /* 0x000ee20000100800 */
        /* <DEDUP_REMOVED lines=10> */
[----:B------:R-:W2:Y:S02]  /*a8210*/  LDL R238, [R1+0x1238] ;  /* 0x0012380001ee7983 */ /* 0x000ea40000100800 */
[----:B------:R-:W2:Y:S01]  /*a8220*/  LDL R239, [R1+0x123c] ;  /* 0x00123c0001ef7983 */ /* 0x000ea20000100800 */
        /* <DEDUP_REMOVED lines=28> */
[----:B------:R-:W-:Y:S01]  /*a83f0*/  STL.64 [R1+0x3e90], R106 ;  /* 0x003e906a01007387 */ /* 0x000fe20000100a00 */
[----:B------:R-:W-:Y:S01]  /*a8400*/  STL.64 [R1+0x3e88], R104 ;  /* 0x003e886801007387 */ /* 0x000fe20000100a00 */
[C---:B--2---:R-:W-:Y:S11]  /*a8410*/  HMMA.1688.F32.TF32 R96, R168.reuse, R76, R236 ;  /* 0x0000004ca860723c */ /* 0x044ff600000810ec */
[----:B------:R-:W-:Y:S11]  /*a8420*/  @!UPT UIADD3 URZ, URZ, URZ, URZ ;  /* 0x0000003f3f3ff290 */ /* 0x000ff6000fffe03f */
[----:B------:R-:W-:Y:S01]  /*a8430*/  @!UPT UIADD3 URZ, URZ, URZ, URZ ;  /* 0x0000003f3f3ff290 */ /* 0x000fe2000fffe03f */
[----:B------:R-:W-:Y:S01]  /*a8440*/  STL.64 [R1+0x3ea0], R98 ;  /* 0x003ea06201007387 */ /* 0x000fe20000100a00 */
[----:B------:R-:W-:Y:S02]  /*a8450*/  STL.64 [R1+0x3e98], R96 ;  /* 0x003e986001007387 */ /* 0x000fe40000100a00 */
[----:B------:R-:W2:Y:S02]  /*a8460*/  LDL.LU R236, [R1+0x11e0] ;  /* 0x0011e00001ec7983 */ /* 0x000ea40000300800 */
[----:B------:R-:W2:Y:S01]  /*a8470*/  LDL.LU R237, [R1+0x11e4] ;  /* 0x0011e40001ed7983 */ /* 0x000ea20000300800 */
[C---:B------:R-:W-:Y:S08]  /*a8480*/  HMMA.1688.F32.TF32 R88, R168.reuse, R132, R248 ;  /* 0x00000084a858723c */ /* 0x040ff000000810f8 */
[----:B---3--:R-:W-:Y:S08]  /*a8490*/  HMMA.1688.F32.TF32 R80, R168, R136, R80 ;  /* 0x00000088a850723c */ /* 0x008ff00000081050 */
[----:B------:R-:W-:Y:S01]  /*a84a0*/  HMMA.1688.F32.TF32 R40, R120, R208, R40 ;  /* 0x000000d07828723c */ /* 0x000fe20000081028 */
[----:B------:R-:W-:-:S02]  /*a84b0*/  IMAD.MOV.U32 R238, RZ, RZ, R189 ;  /* 0x000000ffffee7224 */ /* 0x000fc400078e00bd */
[----:B------:R-:W-:-:S05]  /*a84c0*/  IMAD.MOV.U32 R239, RZ, RZ, R188 ;  /* 0x000000ffffef7224 */ /* 0x000fca00078e00bc */
[C---:B------:R-:W-:Y:S08]  /*a84d0*/  HMMA.1688.F32.TF32 R72, R168.reuse, R140, R72 ;  /* 0x0000008ca848723c */ /* 0x040ff00000081048 */
[----:B------:R-:W-:Y:S01]  /*a84e0*/  HMMA.1688.F32.TF32 R188, R168, R144, R52 ;  /* 0x00000090a8bc723c */ /* 0x000fe20000081034 */
[----:B------:R-:W-:Y:S01]  /*a84f0*/  IMAD.MOV.U32 R248, RZ, RZ, R185 ;  /* 0x000000fffff87224 */ /* 0x000fe200078e00b9 */
[----:B------:R-:W-:Y:S01]  /*a8500*/  MOV R249, R184 ;  /* 0x000000b800f97202 */ /* 0x000fe20000000f00 */
[----:B------:R-:W-:-:S02]  /*a8510*/  IMAD.MOV.U32 R250, RZ, RZ, R29 ;  /* 0x000000fffffa7224 */ /* 0x000fc400078e001d */
[----:B------:R-:W-:-:S03]  /*a8520*/  IMAD.MOV.U32 R251, RZ, RZ, R28 ;  /* 0x000000fffffb7224 */ /* 0x000fc600078e001c */
[C---:B------:R-:W-:Y:S08]  /*a8530*/  HMMA.1688.F32.TF32 R184, R168.reuse, R148, R48 ;  /* 0x00000094a8b8723c */ /* 0x040ff00000081030 */
[C---:B------:R-:W-:Y:S08]  /*a8540*/  HMMA.1688.F32.TF32 R180, R168.reuse, R152, R180 ;  /* 0x00000098a8b4723c */ /* 0x040ff000000810b4 */
[C---:B------:R-:W-:Y:S08]  /*a8550*/  HMMA.1688.F32.TF32 R68, R168.reuse, R156, R44 ;  /* 0x0000009ca844723c */ /* 0x040ff0000008102c */
[C---:B----4-:R-:W-:Y:S08]  /*a8560*/  HMMA.1688.F32.TF32 R28, R168.reuse, R160, R228 ;  /* 0x000000a0a81c723c */ /* 0x050ff000000810e4 */
[----:B------:R-:W-:Y:S08]  /*a8570*/  HMMA.1688.F32.TF32 R168, R168, R164, R32 ;  /* 0x000000a4a8a8723c */ /* 0x000ff00000081020 */
[----:B------:R-:W-:Y:S01]  /*a8580*/  HMMA.1688.F32.TF32 R32, R120, R128, R244 ;  /* 0x000000807820723c */ /* 0x000fe200000810f4 */
[----:B------:R-:W-:Y:S01]  /*a8590*/  STL.64 [R1+0x3eb0], R90 ;  /* 0x003eb05a01007387 */ /* 0x000fe20000100a00 */
[----:B------:R-:W-:Y:S02]  /*a85a0*/  STL.64 [R1+0x3ea8], R88 ;  /* 0x003ea85801007387 */ /* 0x000fe40000100a00 */
[----:B------:R-:W-:Y:S02]  /*a85b0*/  STL.64 [R1+0x3ec0], R82 ;  /* 0x003ec05201007387 */ /* 0x000fe40000100a00 */
[----:B------:R-:W-:Y:S01]  /*a85c0*/  STL.64 [R1+0x3eb8], R80 ;  /* 0x003eb85001007387 */ /* 0x000fe20000100a00 */
[----:B------:R-:W-:Y:S01]  /*a85d0*/  STL.64 [R1+0x2f0], R40 ;  /* 0x0002f02801007387 */ /* 0x000fe20000100a00 */
[----:B------:R1:W-:Y:S02]  /*a85e0*/  STL.64 [R1+0x2f8], R42 ;  /* 0x0002f82a01007387 */ /* 0x0003e40000100a00 */
[----:B------:R-:W3:Y:S02]  /*a85f0*/  LDL.LU R244, [R1+0x11c0] ;  /* 0x0011c00001f47983 */ /* 0x000ee40000300800 */
[----:B------:R-:W3:Y:S01]  /*a8600*/  LDL.LU R245, [R1+0x11c4] ;  /* 0x0011c40001f57983 */ /* 0x000ee20000300800 */
[----:B------:R-:W3:Y:S01]  /*a8610*/  LDL.LU R246, [R1+0x11c8] ;  /* 0x0011c80001f67983 */ /* 0x000ee20000300800 */
[----:B------:R-:W3:Y:S10]  /*a8620*/  LDL.LU R247, [R1+0x11cc] ;  /* 0x0011cc0001f77983 */ /* 0x000ef40000300800 */
[----:B------:R-:W-:-:S02]  /*a8630*/  IMAD.MOV.U32 R146, RZ, RZ, R32 ;  /* 0x000000ffff927224 */ /* 0x000fc400078e0020 */
[----:B------:R-:W-:Y:S02]  /*a8640*/  IMAD.MOV.U32 R147, RZ, RZ, R33 ;  /* 0x000000ffff937224 */ /* 0x000fe400078e0021 */
[----:B------:R-:W-:Y:S01]  /*a8650*/  IMAD.MOV.U32 R142, RZ, RZ, R34 ;  /* 0x000000ffff8e7224 */ /* 0x000fe200078e0022 */
[----:B------:R-:W-:Y:S01]  /*a8660*/  MOV R143, R35 ;  /* 0x00000023008f7202 */ /* 0x000fe20000000f00 */
[C---:B-1----:R-:W-:Y:S11]  /*a8670*/  HMMA.1688.F32.TF32 R40, R120.reuse, R56, R248 ;  /* 0x000000387828723c */ /* 0x042ff600000810f8 */
[----:B------:R-:W-:Y:S11]  /*a8680*/  @!UPT UIADD3 URZ, URZ, URZ, URZ ;  /* 0x0000003f3f3ff290 */ /* 0x000ff6000fffe03f */
[----:B------:R-:W-:Y:S02]  /*a8690*/  @!UPT UIADD3 URZ, URZ, URZ, URZ ;  /* 0x0000003f3f3ff290 */ /* 0x000fe4000fffe03f */
[----:B------:R-:W-:Y:S01]  /*a86a0*/  IMAD.MOV.U32 R162, RZ, RZ, R40 ;  /* 0x000000ffffa27224 */ /* 0x000fe200078e0028 */
[----:B------:R-:W-:Y:S01]  /*a86b0*/  MOV R163, R41 ;  /* 0x0000002900a37202 */ /* 0x000fe20000000f00 */
[----:B------:R-:W-:Y:S02]  /*a86c0*/  IMAD.MOV.U32 R158, RZ, RZ, R42 ;  /* 0x000000ffff9e7224 */ /* 0x000fe400078e002a */
[----:B------:R-:W-:Y:S01]  /*a86d0*/  IMAD.MOV.U32 R159, RZ, RZ, R43 ;  /* 0x000000ffff9f7224 */ /* 0x000fe200078e002b */
[C---:B--2---:R-:W-:Y:S11]  /*a86e0*/  HMMA.1688.F32.TF32 R32, R120.reuse, R36, R236 ;  /* 0x000000247820723c */ /* 0x044ff600000810ec */
[----:B------:R-:W-:Y:S11]  /*a86f0*/  @!UPT UIADD3 URZ, URZ, URZ, URZ ;  /* 0x0000003f3f3ff290 */ /* 0x000ff6000fffe03f */
[----:B------:R-:W-:Y:S02]  /*a8700*/  @!UPT UIADD3 URZ, URZ, URZ, URZ ;  /* 0x0000003f3f3ff290 */ /* 0x000fe4000fffe03f */
[----:B------:R-:W-:Y:S02]  /*a8710*/  IMAD.MOV.U32 R154, RZ, RZ, R32 ;  /* 0x000000ffff9a7224 */ /* 0x000fe400078e0020 */
[----:B------:R-:W-:Y:S01]  /*a8720*/  IMAD.MOV.U32 R155, RZ, RZ, R33 ;  /* 0x000000ffff9b7224 */ /* 0x000fe200078e0021 */
[----:B------:R-:W2:Y:S01]  /*a8730*/  LDL.LU R32, [R1+0x11b0] ;  /* 0x0011b00001207983 */ /* 0x000ea20000300800 */
[----:B------:R-:W-:Y:S02]  /*a8740*/  IMAD.MOV.U32 R150, RZ, RZ, R34 ;  /* 0x000000ffff967224 */ /* 0x000fe400078e0022 */
[----:B------:R-:W2:Y:S02]  /*a8750*/  LDL.LU R33, [R1+0x11b4] ;  /* 0x0011b40001217983 */ /* 0x000ea40000300800 */
[----:B------:R-:W-:Y:S01]  /*a8760*/  IMAD.MOV.U32 R151, RZ, RZ, R35 ;  /* 0x000000ffff977224 */ /* 0x000fe200078e0023 */
        /* <DEDUP_REMOVED lines=22> */
[C---:B---3--:R-:W-:Y:S01]  /*a88d0*/  HMMA.1688.F32.TF32 R48, R120.reuse, R112, R244 ;  /* 0x000000707830723c */ /* 0x048fe200000810f4 */
[----:B------:R-:W3:Y:S01]  /*a88e0*/  LDL.LU R244, [R1+0x1580] ;  /* 0x0015800001f47983 */ /* 0x000ee20000300800 */
[----:B------:R-:W3:Y:S01]  /*a88f0*/  LDL.LU R245, [R1+0x1584] ;  /* 0x0015840001f57983 */ /* 0x000ee20000300800 */
[----:B------:R-:W3:Y:S02]  /*a8900*/  LDL.LU R246, [R1+0x1588] ;  /* 0x0015880001f67983 */ /* 0x000ee40000300800 */
[----:B------:R-:W3:Y:S11]  /*a8910*/  LDL.LU R247, [R1+0x158c] ;  /* 0x00158c0001f77983 */ /* 0x000ef60000300800 */
[----:B------:R-:W-:Y:S08]  /*a8920*/  @!UPT UIADD3 URZ, URZ, URZ, URZ ;  /* 0x0000003f3f3ff290 */ /* 0x000ff0000fffe03f */
[----:B------:R-:W-:Y:S02]  /*a8930*/  IMAD.MOV.U32 R138, RZ, RZ, R48 ;  /* 0x000000ffff8a7224 */ /* 0x000fe400078e0030 */
[----:B------:R-:W-:Y:S02]  /*a8940*/  IMAD.MOV.U32 R139, RZ, RZ, R49 ;  /* 0x000000ffff8b7224 */ /* 0x000fe400078e0031 */
[----:B------:R-:W-:Y:S01]  /*a8950*/  IMAD.MOV.U32 R134, RZ, RZ, R50 ;  /* 0x000000ffff867224 */ /* 0x000fe200078e0032 */
[----:B------:R-:W-:Y:S01]  /*a8960*/  MOV R135, R51 ;  /* 0x0000003300877202 */ /* 0x000fe20000000f00 */
[C---:B--2---:R-:W-:Y:S08]  /*a8970*/  HMMA.1688.F32.TF32 R44, R120.reuse, R76, R44 ;  /* 0x0000004c782c723c */ /* 0x044ff0000008102c */
[C---:B------:R-:W-:Y:S11]  /*a8980*/  HMMA.1688.F32.TF32 R32, R120.reuse, R60, R32 ;  /* 0x0000003c7820723c */ /* 0x040ff60000081020 */
[----:B------:R-:W-:Y:S05]  /*a8990*/  @!UPT UIADD3 URZ, URZ, URZ, URZ ;  /* 0x0000003f3f3ff290 */ /* 0x000fea000fffe03f */
[----:B------:R-:W-:Y:S01]  /*a89a0*/  IMAD.MOV.U32 R226, RZ, RZ, R44 ;  /* 0x000000ffffe27224 */ /* 0x000fe200078e002c */
[----:B------:R-:W-:Y:S01]  /*a89b0*/  MOV R227, R45 ;  /* 0x0000002d00e37202 */ /* 0x000fe20000000f00 */
[----:B------:R-:W-:Y:S02]  /*a89c0*/  IMAD.MOV.U32 R232, RZ, RZ, R46 ;  /* 0x000000ffffe87224 */ /* 0x000fe400078e002e */
[----:B------:R-:W-:Y:S02]  /*a89d0*/  IMAD.MOV.U32 R233, RZ, RZ, R47 ;  /* 0x000000ffffe97224 */ /* 0x000fe400078e002f */
[----:B----4-:R-:W-:Y:S02]  /*a89e0*/  HMMA.1688.F32.TF32 R44, R120, R132, R236 ;  /* 0x00000084782c723c */ /* 0x010fe400000810ec */
[----:B------:R-:W-:Y:S02]  /*a89f0*/  IMAD.MOV.U32 R234, RZ, RZ, R32 ;  /* 0x000000ffffea7224 */ /* 0x000fe400078e0020 */
[----:B------:R-:W-:Y:S01]  /*a8a00*/  IMAD.MOV.U32 R235, RZ, RZ, R33 ;  /* 0x000000ffffeb7224 */ /* 0x000fe200078e0021 */
[----:B------:R-:W2:Y:S01]  /*a8a10*/  LDL.LU R32, [R1+0x1570] ;  /* 0x0015700001207983 */ /* 0x000ea20000300800 */
[----:B------:R-:W-:-:S02]  /*a8a20*/  IMAD.MOV.U32 R166, RZ, RZ, R34 ;  /* 0x000000ffffa67224 */ /* 0x000fc400078e0022 */
[----:B------:R-:W2:Y:S02]  /*a8a30*/  LDL.LU R33, [R1+0x1574] ;  /* 0x0015740001217983 */ /* 0x000ea40000300800 */
[----:B------:R-:W-:Y:S01]  /*a8a40*/  IMAD.MOV.U32 R167, RZ, RZ, R35 ;  /* 0x000000ffffa77224 */ /* 0x000fe200078e0023 */
[----:B------:R-:W2:Y:S01]  /*a8a50*/  LDL.LU R34, [R1+0x1578] ;  /* 0x0015780001227983 */ /* 0x000ea20000300800 */
[----:B------:R-:W2:Y:S01]  /*a8a60*/  LDL.LU R35, [R1+0x157c] ;  /* 0x00157c0001237983 */ /* 0x000ea20000300800 */
[C---:B------:R-:W-:Y:S08]  /*a8a70*/  HMMA.1688.F32.TF32 R48, R120.reuse, R136, R228 ;  /* 0x000000887830723c */ /* 0x040ff000000810e4 */
[C---:B------:R-:W-:Y:S08]  /*a8a80*/  HMMA.1688.F32.TF32 R248, R120.reuse, R144, R248 ;  /* 0x0000009078f8723c */ /* 0x040ff000000810f8 */
[----:B---3--:R-:W-:Y:S01]  /*a8a90*/  HMMA.1688.F32.TF32 R244, R120, R148, R244 ;  /* 0x0000009478f4723c */ /* 0x008fe200000810f4 */
[----:B------:R-:W-:-:S02]  /*a8aa0*/  IMAD.MOV.U32 R54, RZ, RZ, R5 ;  /* 0x000000ffff367224 */ /* 0x000fc400078e0005 */
[----:B------:R-:W-:Y:S01]  /*a8ab0*/  IMAD.MOV.U32 R55, RZ, RZ, R4 ;  /* 0x000000ffff377224 */ /* 0x000fe200078e0004 */
[----:B------:R-:W-:Y:S04]  /*a8ac0*/  LDS R236, [R39+0x94080] ;  /* 0x0940800027ec7984 */ /* 0x000fe80000000800 */
[----:B------:R-:W-:Y:S04]  /*a8ad0*/  LDS R238, [R39+0x95080] ;  /* 0x0950800027ee7984 */ /* 0x000fe80000000800 */
[----:B------:R-:W-:Y:S04]  /*a8ae0*/  LDS R237, [R2+0x94080] ;  /* 0x0940800002ed7984 */ /* 0x000fe80000000800 */
[----:B------:R-:W1:Y:S04]  /*a8af0*/  LDS R239, [R2+0x95080] ;  /* 0x0950800002ef7984 */ /* 0x000e680000000800 */
[----:B------:R-:W-:Y:S01]  /*a8b00*/  STL.64 [R1+0x10], R44 ;  /* 0x0000102c01007387 */ /* 0x000fe20000100a00 */
[----:B------:R3:W-:Y:S02]  /*a8b10*/  STL.64 [R1+0x18], R46 ;  /* 0x0000182e01007387 */ /* 0x0007e40000100a00 */
[C---:B---3--:R-:W-:Y:S01]  /*a8b20*/  HMMA.1688.F32.TF32 R44, R120.reuse, R140, R40 ;  /* 0x0000008c782c723c */ /* 0x048fe20000081028 */
[----:B------:R3:W-:Y:S01]  /*a8b30*/  STL.64 [R1+0x390], R48 ;  /* 0x0003903001007387 */ /* 0x0007e20000100a00 */
[----:B------:R4:W-:Y:S02]  /*a8b40*/  STL.64 [R1+0x398], R50 ;  /* 0x0003983201007387 */ /* 0x0009e40000100a00 */
[----:B------:R-:W2:Y:S11]  /*a8b50*/  LDL.LU R40, [R1+0x1560] ;  /* 0x0015600001287983 */ /* 0x000eb60000300800 */
[----:B------:R-:W-:Y:S08]  /*a8b60*/  @!UPT UIADD3 URZ, URZ, URZ, URZ ;  /* 0x0000003f3f3ff290 */ /* 0x000ff0000fffe03f */
[----:B------:R1:W-:Y:S01]  /*a8b70*/  STL.64 [R1], R44 ;  /* 0x0000002c01007387 */ /* 0x0003e20000100a00 */
[----:B------:R1:W-:Y:S02]  /*a8b80*/  STL.64 [R1+0x8], R46 ;  /* 0x0000082e01007387 */ /* 0x0003e40000100a00 */
[----:B------:R-:W2:Y:S02]  /*a8b90*/  LDL.LU R41, [R1+0x1564] ;  /* 0x0015640001297983 */ /* 0x000ea40000300800 */
[----:B------:R-:W2:Y:S01]  /*a8ba0*/  LDL.LU R42, [R1+0x1568] ;  /* 0x00156800012a7983 */ /* 0x000ea20000300800 */
[----:B------:R-:W2:Y:S01]  /*a8bb0*/  LDL.LU R43, [R1+0x156c] ;  /* 0x00156c00012b7983 */ /* 0x000ea20000300800 */
[----:B------:R-:W-:Y:S02]  /*a8bc0*/  STL [R1+0x3ab4], R248 ;  /* 0x003ab4f801007387 */ /* 0x000fe40000100800 */
[----:B------:R-:W-:Y:S02]  /*a8bd0*/  STL [R1+0x3ab0], R249 ;  /* 0x003ab0f901007387 */ /* 0x000fe40000100800 */
[----:B------:R-:W-:Y:S01]  /*a8be0*/  STL [R1+0x3aac], R250 ;  /* 0x003aacfa01007387 */ /* 0x000fe20000100800 */
[----:B------:R-:W-:Y:S01]  /*a8bf0*/  STL [R1+0x3aa8], R251 ;  /* 0x003aa8fb01007387 */ /* 0x000fe20000100800 */
[----:B------:R-:W2:Y:S02]  /*a8c00*/  LDL.LU R52, [R1+0x1550] ;  /* 0x0015500001347983 */ /* 0x000ea40000300800 */
[----:B------:R-:W2:Y:S02]  /*a8c10*/  LDL.LU R53, [R1+0x1554] ;  /* 0x0015540001357983 */ /* 0x000ea40000300800 */
[----:B------:R-:W-:Y:S01]  /*a8c20*/  STL [R1+0x3ac4], R244 ;  /* 0x003ac4f401007387 */ /* 0x000fe20000100800 */
[----:B------:R-:W-:Y:S01]  /*a8c30*/  STL [R1+0x3ac0], R245 ;  /* 0x003ac0f501007387 */ /* 0x000fe20000100800 */
[----:B------:R-:W-:Y:S02]  /*a8c40*/  STL [R1+0x3abc], R246 ;  /* 0x003abcf601007387 */ /* 0x000fe40000100800 */
[----:B------:R-:W-:Y:S02]  /*a8c50*/  STL [R1+0x3ab8], R247 ;  /* 0x003ab8f701007387 */ /* 0x000fe40000100800 */
[----:B---3--:R-:W3:Y:S01]  /*a8c60*/  LDL.LU R48, [R1+0x1180] ;  /* 0x0011800001307983 */ /* 0x008ee20000300800 */
[----:B------:R-:W3:Y:S01]  /*a8c70*/  LDL.LU R49, [R1+0x1184] ;  /* 0x0011840001317983 */ /* 0x000ee20000300800 */
[----:B----4-:R-:W3:Y:S02]  /*a8c80*/  LDL.LU R50, [R1+0x1188] ;  /* 0x0011880001327983 */ /* 0x010ee40000300800 */
[----:B------:R-:W3:Y:S02]  /*a8c90*/  LDL.LU R51, [R1+0x118c] ;  /* 0x00118c0001337983 */ /* 0x000ee40000300800 */
[----:B-1----:R-:W4:Y:S01]  /*a8ca0*/  LDL.LU R44, [R1+0x1170] ;  /* 0x00117000012c7983 */ /* 0x002f220000300800 */
[----:B------:R-:W4:Y:S01]  /*a8cb0*/  LDL.LU R45, [R1+0x1174] ;  /* 0x00117400012d7983 */ /* 0x000f220000300800 */
[----:B------:R-:W4:Y:S02]  /*a8cc0*/  LDL.LU R46, [R1+0x1178] ;  /* 0x00117800012e7983 */ /* 0x000f240000300800 */
[----:B------:R-:W4:Y:S02]  /*a8cd0*/  LDL.LU R47, [R1+0x117c] ;  /* 0x00117c00012f7983 */ /* 0x000f240000300800 */
[----:B------:R-:W4:Y:S01]  /*a8ce0*/  LDL.LU R228, [R1+0x1160] ;  /* 0x0011600001e47983 */ /* 0x000f220000300800 */
[----:B------:R-:W4:Y:S01]  /*a8cf0*/  LDL.LU R229, [R1+0x1164] ;  /* 0x0011640001e57983 */ /* 0x000f220000300800 */
[----:B------:R-:W-:Y:S01]  /*a8d00*/  IMAD.MOV.U32 R230, RZ, RZ, R9 ;  /* 0x000000ffffe67224 */ /* 0x000fe200078e0009 */
[----:B------:R-:W-:Y:S01]  /*a8d10*/  MOV R231, R8 ;  /* 0x0000000800e77202 */ /* 0x000fe20000000f00 */
[----:B--2---:R-:W-:Y:S07]  /*a8d20*/  HMMA.1688.F32.TF32 R4, R120, R152, R32 ;  /* 0x000000987804723c */ /* 0x004fee0000081020 */
[----:B------:R-:W-:-:S02]  /*a8d30*/  IMAD.MOV.U32 R34, RZ, RZ, R21 ;  /* 0x000000ffff227224 */ /* 0x000fc400078e0015 */
[----:B------:R-:W-:Y:S02]  /*a8d40*/  IMAD.MOV.U32 R35, RZ, RZ, R20 ;  /* 0x000000ffff237224 */ /* 0x000fe400078e0014 */
[----:B------:R-:W-:Y:S11]  /*a8d50*/  IMAD.MOV.U32 R32, RZ, RZ, R25 ;  /* 0x000000ffff207224 */ /* 0x000ff600078e0019 */
[----:B------:R-:W-:Y:S01]  /*a8d60*/  @!UPT UIADD3 URZ, URZ, URZ, URZ ;  /* 0x0000003f3f3ff290 */ /* 0x000fe2000fffe03f */
[----:B------:R-:W-:Y:S01]  /*a8d70*/  STL [R1+0x3ad4], R4 ;  /* 0x003ad40401007387 */ /* 0x000fe20000100800 */
[----:B------:R-:W-:Y:S02]  /*a8d80*/  STL [R1+0x3ad0], R5 ;  /* 0x003ad00501007387 */ /* 0x000fe40000100800 */
[----:B------:R-:W-:Y:S02]  /*a8d90*/  STL [R1+0x3acc], R6 ;  /* 0x003acc0601007387 */ /* 0x000fe40000100800 */
[----:B------:R1:W-:Y:S01]  /*a8da0*/  STL [R1+0x3ac8], R7 ;  /* 0x003ac80701007387 */ /* 0x0003e20000100800 */
[----:B------:R-:W-:Y:S07]  /*a8db0*/  HMMA.1688.F32.TF32 R8, R120, R156, R40 ;  /* 0x0000009c7808723c */ /* 0x000fee0000081028 */
[----:B------:R-:W-:-:S02]  /*a8dc0*/  IMAD.MOV.U32 R42, RZ, RZ, R13 ;  /* 0x000000ffff2a7224 */ /* 0x000fc400078e000d */
[----:B------:R-:W-:Y:S02]  /*a8dd0*/  IMAD.MOV.U32 R43, RZ, RZ, R12 ;  /* 0x000000ffff2b7224 */ /* 0x000fe400078e000c */
[----:B------:R-:W-:Y:S01]  /*a8de0*/  HMMA.1688.F32.TF32 R12, R120, R160, R52 ;  /* 0x000000a0780c723c */ /* 0x000fe20000081034 */
[----:B------:R-:W-:Y:S01]  /*a8df0*/  IMAD.MOV.U32 R40, RZ, RZ, R17 ;  /* 0x000000ffff287224 */ /* 0x000fe200078e0011 */
[----:B------:R-:W-:-:S06]  /*a8e00*/  MOV R41, R16 ;  /* 0x0000001000297202 */ /* 0x000fcc0000000f00 */
[----:B---3--:R-:W-:Y:S08]  /*a8e10*/  HMMA.1688.F32.TF32 R16, R120, R164, R48 ;  /* 0x000000a47810723c */ /* 0x008ff00000081030 */
[C---:B----4-:R-:W-:Y:S01]  /*a8e20*/  HMMA.1688.F32.TF32 R20, R240.reuse, R208, R44 ;  /* 0x000000d0f014723c */ /* 0x050fe2000008102c */
[----:B------:R-:W-:Y:S01]  /*a8e30*/  IMAD.MOV.U32 R33, RZ, RZ, R24 ;  /* 0x000000ffff217224 */ /* 0x000fe200078e0018 */
[----:B------:R-:W-:Y:S01]  /*a8e40*/  STL [R1+0x3ae4], R8 ;  /* 0x003ae40801007387 */ /* 0x000fe20000100800 */
[----:B------:R-:W-:Y:S02]  /*a8e50*/  STL [R1+0x3ae0], R9 ;  /* 0x003ae00901007387 */ /* 0x000fe40000100800 */
[----:B------:R-:W-:Y:S02]  /*a8e60*/  STL [R1+0x3adc], R10 ;  /* 0x003adc0a01007387 */ /* 0x000fe40000100800 */
[----:B------:R-:W-:Y:S01]  /*a8e70*/  STL [R1+0x3ad8], R11 ;  /* 0x003ad80b01007387 */ /* 0x000fe20000100800 */
[----:B------:R-:W-:Y:S04]  /*a8e80*/  LDS R120, [R252+0x94100] ;  /* 0x09410000fc787984 */ /* 0x000fe80000000800 */
[----:B------:R-:W-:Y:S04]  /*a8e90*/  LDS R122, [R252+0x95100] ;  /* 0x09510000fc7a7984 */ /* 0x000fe80000000800 */
[----:B------:R-:W-:Y:S04]  /*a8ea0*/  LDS R121, [R3+0x94100] ;  /* 0x0941000003797984 */ /* 0x000fe80000000800 */
[----:B------:R-:W2:Y:S04]  /*a8eb0*/  LDS R123, [R3+0x95100] ;  /* 0x09510000037b7984 */ /* 0x000ea80000000800 */
        /* <DEDUP_REMOVED lines=9> */
[C---:B------:R-:W-:Y:S01]  /*a8f50*/  HMMA.1688.F32.TF32 R24, R240.reuse, R128, R228 ;  /* 0x00000080f018723c */ /* 0x040fe200000810e4 */
[----:B------:R-:W-:Y:S02]  /*a8f60*/  STL [R1+0x3b10], R21 ;  /* 0x003b101501007387 */ /* 0x000fe40000100800 */
[----:B------:R-:W-:Y:S01]  /*a8f70*/  STL [R1+0x3b0c], R22 ;  /* 0x003b0c1601007387 */ /* 0x000fe20000100800 */
[----:B------:R-:W-:Y:S01]  /*a8f80*/  STL [R1+0x3b08], R23 ;  /* 0x003b081701007387 */ /* 0x000fe20000100800 */
[----:B------:R-:W3:Y:S02]  /*a8f90*/  LDL.LU R48, [R1+0x1130] ;  /* 0x0011300001307983 */ /* 0x000ee40000300800 */
[----:B------:R-:W3:Y:S01]  /*a8fa0*/  LDL.LU R49, [R1+0x1134] ;  /* 0x0011340001317983 */ /* 0x000ee20000300800 */
[C---:B-1----:R-:W-:Y:S01]  /*a8fb0*/  HMMA.1688.F32.TF32 R4, R240.reuse, R36, R32 ;  /* 0x00000024f004723c */ /* 0x042fe20000081020 */
[----:B------:R-:W3:Y:S01]  /*a8fc0*/  LDL.LU R50, [R1+0x1138] ;  /* 0x0011380001327983 */ /* 0x000ee20000300800 */
[----:B------:R-:W3:Y:S11]  /*a8fd0*/  LDL.LU R51, [R1+0x113c] ;  /* 0x00113c0001337983 */ /* 0x000ef60000300800 */
[----:B------:R-:W-:Y:S02]  /*a8fe0*/  @!UPT UIADD3 URZ, URZ, URZ, URZ ;  /* 0x0000003f3f3ff290 */ /* 0x000fe4000fffe03f */
[----:B------:R-:W-:Y:S01]  /*a8ff0*/  STL [R1+0x3b24], R24 ;  /* 0x003b241801007387 */ /* 0x000fe20000100800 */
[----:B------:R-:W-:Y:S02]  /*a9000*/  STL [R1+0x3b20], R25 ;  /* 0x003b201901007387 */ /* 0x000fe40000100800 */
[----:B------:R-:W-:Y:S02]  /*a9010*/  STL [R1+0x3b1c], R26 ;  /* 0x003b1c1a01007387 */ /* 0x000fe40000100800 */
[----:B------:R-:W-:Y:S01]  /*a9020*/  STL [R1+0x3b18], R27 ;  /* 0x003b181b01007387 */ /* 0x000fe20000100800 */
[----:B------:R-:W4:Y:S02]  /*a9030*/  LDL.LU R44, [R1+0x1120] ;  /* 0x00112000012c7983 */ /* 0x000f240000300800 */
[----:B------:R-:W-:Y:S02]  /*a9040*/  STL.64 [R1+0x450], R4 ;  /* 0x0004500401007387 */ /* 0x000fe40000100a00 */
[----:B------:R1:W-:Y:S02]  /*a9050*/  STL.64 [R1+0x458], R6 ;  /* 0x0004580601007387 */ /* 0x0003e40000100a00 */
        /* <DEDUP_REMOVED lines=10> */
[----:B------:R-:W2:Y:S01]  /*a9100*/  LDL.LU R35, [R1+0x110c] ;  /* 0x00110c0001237983 */ /* 0x000ea20000300800 */
[----:B-1----:R-:W-:Y:S01]  /*a9110*/  HMMA.1688.F32.TF32 R4, R240, R56, R40 ;  /* 0x00000038f004723c */ /* 0x002fe20000081028 */
[----:B------:R-:W2:Y:S01]  /*a9120*/  LDL.LU R40, [R1+0x1540] ;  /* 0x0015400001287983 */ /* 0x000ea20000300800 */
[----:B------:R-:W2:Y:S01]  /*a9130*/  LDL.LU R41, [R1+0x1544] ;  /* 0x0015440001297983 */ /* 0x000ea20000300800 */
[----:B------:R-:W2:Y:S02]  /*a9140*/  LDL.LU R42, [R1+0x1548] ;  /* 0x00154800012a7983 */ /* 0x000ea40000300800 */
[----:B------:R-:W2:Y:S11]  /*a9150*/  LDL.LU R43, [R1+0x154c] ;  /* 0x00154c00012b7983 */ /* 0x000eb60000300800 */
[----:B------:R-:W-:Y:S08]  /*a9160*/  @!UPT UIADD3 URZ, URZ, URZ, URZ ;  /* 0x0000003f3f3ff290 */ /* 0x000ff0000fffe03f */
[----:B------:R-:W-:Y:S02]  /*a9170*/  IMAD.MOV.U32 R12, RZ, RZ, R4 ;  /* 0x000000ffff0c7224 */ /* 0x000fe400078e0004 */
[----:B------:R-:W-:Y:S02]  /*a9180*/  IMAD.MOV.U32 R13, RZ, RZ, R5 ;  /* 0x000000ffff0d7224 */ /* 0x000fe400078e0005 */
[----:B------:R-:W-:Y:S01]  /*a9190*/  IMAD.MOV.U32 R14, RZ, RZ, R6 ;  /* 0x000000ffff0e7224 */ /* 0x000fe200078e0006 */
[----:B------:R-:W-:-:S05]  /*a91a0*/  MOV R15, R7 ;  /* 0x00000007000f7202 */ /* 0x000fca0000000f00 */
[----:B------:R-:W-:Y:S01]  /*a91b0*/  STL [R1+0x3b34], R15 ;  /* 0x003b340f01007387 */ /* 0x000fe20000100800 */
[----:B------:R-:W-:Y:S02]  /*a91c0*/  STL [R1+0x3b30], R14 ;  /* 0x003b300e01007387 */ /* 0x000fe40000100800 */
[----:B------:R-:W-:Y:S02]  /*a91d0*/  STL [R1+0x3b2c], R13 ;  /* 0x003b2c0d01007387 */ /* 0x000fe40000100800 */
[----:B------:R-:W-:Y:S01]  /*a91e0*/  STL [R1+0x3b28], R12 ;  /* 0x003b280c01007387 */ /* 0x000fe20000100800 */
[C---:B---3--:R-:W-:Y:S11]  /*a91f0*/  HMMA.1688.F32.TF32 R4, R240.reuse, R112, R48 ;  /* 0x00000070f004723c */ /* 0x048ff60000081030 */
[----:B------:R-:W-:Y:S11]  /*a9200*/  @!UPT UIADD3 URZ, URZ, URZ, URZ ;  /* 0x0000003f3f3ff290 */ /* 0x000ff6000fffe03f */
[----:B------:R-:W-:Y:S02]  /*a9210*/  @!UPT UIADD3 URZ, URZ, URZ, URZ ;  /* 0x0000003f3f3ff290 */ /* 0x000fe4000fffe03f */
[----:B------:R-:W-:Y:S02]  /*a9220*/  IMAD.MOV.U32 R16, RZ, RZ, R4 ;  /* 0x000000ffff107224 */ /* 0x000fe400078e0004 */
[----:B------:R-:W-:Y:S02]  /*a9230*/  IMAD.MOV.U32 R17, RZ, RZ, R5 ;  /* 0x000000ffff117224 */ /* 0x000fe400078e0005 */
[----:B------:R-:W-:Y:S02]  /*a9240*/  IMAD.MOV.U32 R18, RZ, RZ, R6 ;  /* 0x000000ffff127224 */ /* 0x000fe400078e0006 */
[----:B------:R-:W-:Y:S02]  /*a9250*/  IMAD.MOV.U32 R19, RZ, RZ, R7 ;  /* 0x000000ffff137224 */ /* 0x000fe400078e0007 */
[C---:B----4-:R-:W-:Y:S03]  /*a9260*/  HMMA.1688.F32.TF32 R4, R240.reuse, R60, R44 ;  /* 0x0000003cf004723c */ /* 0x050fe6000008102c */
[----:B------:R-:W-:Y:S01]  /*a9270*/  STL [R1+0x3b44], R19 ;  /* 0x003b441301007387 */ /* 0x000fe20000100800 */
[----:B------:R-:W-:Y:S02]  /*a9280*/  STL [R1+0x3b40], R18 ;  /* 0x003b401201007387 */ /* 0x000fe40000100800 */
[----:B------:R-:W-:Y:S02]  /*a9290*/  STL [R1+0x3b3c], R17 ;  /* 0x003b3c1101007387 */ /* 0x000fe40000100800 */
[----:B------:R-:W-:Y:S11]  /*a92a0*/  STL [R1+0x3b38], R16 ;  /* 0x003b381001007387 */ /* 0x000ff60000100800 */
[----:B------:R-:W-:Y:S05]  /*a92b0*/  @!UPT UIADD3 URZ, URZ, URZ, URZ ;  /* 0x0000003f3f3ff290 */ /* 0x000fea000fffe03f */
[----:B------:R-:W-:Y:S01]  /*a92c0*/  IMAD.MOV.U32 R8, RZ, RZ, R4 ;  /* 0x000000ffff087224 */ /* 0x000fe200078e0004 */
[----:B------:R-:W-:Y:S01]  /*a92d0*/  MOV R9, R5 ;  /* 0x0000000500097202 */ /* 0x000fe20000000f00 */
[----:B------:R-:W-:Y:S02]  /*a92e0*/  IMAD.MOV.U32 R10, RZ, RZ, R6 ;  /* 0x000000ffff0a7224 */ /* 0x000fe400078e0006 */
[----:B------:R-:W-:Y:S02]  /*a92f0*/  IMAD.MOV.U32 R11, RZ, RZ, R7 ;  /* 0x000000ffff0b7224 */ /* 0x000fe400078e0007 */
[C---:B--2---:R-:W-:Y:S03]  /*a9300*/  HMMA.1688.F32.TF32 R4, R240.reuse, R76, R228 ;  /* 0x0000004cf004723c */ /* 0x044fe600000810e4 */
[----:B------:R-:W-:Y:S01]  /*a9310*/  STL [R1+0x3b54], R11 ;  /* 0x003b540b01007387 */ /* 0x000fe20000100800 */
[----:B------:R-:W-:Y:S02]  /*a9320*/  STL [R1+0x3b50], R10 ;  /* 0x003b500a01007387 */ /* 0x000fe40000100800 */
[----:B------:R-:W-:Y:S02]  /*a9330*/  STL [R1+0x3b4c], R9 ;  /* 0x003b4c0901007387 */ /* 0x000fe40000100800 */
[----:B------:R1:W-:Y:S02]  /*a9340*/  STL [R1+0x3b48], R8 ;  /* 0x003b480801007387 */ /* 0x0003e40000100800 */
[----:B-1----:R-:W-:Y:S01]  /*a9350*/  HMMA.1688.F32.TF32 R8, R240, R136, R40 ;  /* 0x00000088f008723c */ /* 0x002fe20000081028 */
[----:B------:R-:W2:Y:S01]  /*a9360*/  LDL.LU R40, [R1+0x1070] ;  /* 0x0010700001287983 */ /* 0x000ea20000300800 */
[----:B------:R-:W2:Y:S02]  /*a9370*/  LDL.LU R41, [R1+0x1074] ;  /* 0x0010740001297983 */ /* 0x000ea40000300800 */
[----:B------:R-:W2:Y:S02]  /*a9380*/  LDL.LU R42, [R1+0x1078] ;  /* 0x00107800012a7983 */ /* 0x000ea40000300800 */
[----:B------:R-:W2:Y:S08]  /*a9390*/  LDL.LU R43, [R1+0x107c] ;  /* 0x00107c00012b7983 */ /* 0x000eb00000300800 */
[----:B------:R-:W-:-:S02]  /*a93a0*/  IMAD.MOV.U32 R20, RZ, RZ, R4 ;  /* 0x000000ffff147224 */ /* 0x000fc400078e0004 */
[----:B------:R-:W-:Y:S02]  /*a93b0*/  IMAD.MOV.U32 R21, RZ, RZ, R5 ;  /* 0x000000ffff157224 */ /* 0x000fe400078e0005 */
[----:B------:R-:W-:Y:S01]  /*a93c0*/  IMAD.MOV.U32 R22, RZ, RZ, R6 ;  /* 0x000000ffff167224 */ /* 0x000fe200078e0006 */
[----:B------:R-:W-:Y:S02]  /*a93d0*/  MOV R23, R7 ;  /* 0x0000000700177202 */ /* 0x000fe40000000f00 */
[----:B------:R-:W-:Y:S01]  /*a93e0*/  HMMA.1688.F32.TF32 R4, R240, R132, R32 ;  /* 0x00000084f004723c */ /* 0x000fe20000081020 */
        /* <DEDUP_REMOVED lines=64> */
[C---:B--2---:R-:W-:Y:S11]  /*a97f0*/  HMMA.1688.F32.TF32 R8, R240.reuse, R140, R92 ;  /* 0x0000008cf008723c */ /* 0x044ff6000008105c */
[----:B------:R-:W-:Y:S11]  /*a9800*/  @!UPT UIADD3 URZ, URZ, URZ, URZ ;  /* 0x0000003f3f3ff290 */ /* 0x000ff6000fffe03f */
[----:B------:R-:W-:Y:S02]  /*a9810*/  @!UPT UIADD3 URZ, URZ, URZ, URZ ;  /* 0x0000003f3f3ff290 */ /* 0x000fe4000fffe03f */
[----:B------:R-:W-:Y:S02]  /*a9820*/  IMAD.MOV.U32 R244, RZ, RZ, R8 ;  /* 0x000000fffff47224 */ /* 0x000fe400078e0008 */
[----:B------:R-:W-:Y:S02]  /*a9830*/  IMAD.MOV.U32 R245, RZ, RZ, R9 ;  /* 0x000000fffff57224 */ /* 0x000fe400078e0009 */
[----:B------:R-:W-:Y:S01]  /*a9840*/  IMAD.MOV.U32 R246, RZ, RZ, R10 ;  /* 0x000000fffff67224 */ /* 0x000fe200078e000a */
[----:B------:R-:W-:Y:S02]  /*a9850*/  MOV R247, R11 ;  /* 0x0000000b00f77202 */ /* 0x000fe40000000f00 */
[C---:B---3--:R-:W-:Y:S08]  /*a9860*/  HMMA.1688.F32.TF32 R8, R240.reuse, R144, R196 ;  /* 0x00000090f008723c */ /* 0x048ff000000810c4 */
[C---:B------:R-:W-:Y:S11]  /*a9870*/  HMMA.1688.F32.TF32 R80, R240.reuse, R152, R84 ;  /* 0x00000098f050723c */ /* 0x040ff60000081054 */
[----:B------:R-:W-:Y:S05]  /*a9880*/  @!UPT UIADD3 URZ, URZ, URZ, URZ ;  /* 0x0000003f3f3ff290 */ /* 0x000fea000fffe03f */
[----:B------:R-:W-:Y:S02]  /*a9890*/  IMAD.MOV.U32 R15, RZ, RZ, R8 ;  /* 0x000000ffff0f7224 */ /* 0x000fe400078e0008 */
[----:B------:R-:W-:Y:S02]  /*a98a0*/  IMAD.MOV.U32 R14, RZ, RZ, R9 ;  /* 0x000000ffff0e7224 */ /* 0x000fe400078e0009 */
[----:B------:R-:W-:Y:S02]  /*a98b0*/  IMAD.MOV.U32 R13, RZ, RZ, R10 ;  /* 0x000000ffff0d7224 */ /* 0x000fe400078e000a */
[----:B------:R-:W-:Y:S02]  /*a98c0*/  IMAD.MOV.U32 R12, RZ, RZ, R11 ;  /* 0x000000ffff0c7224 */ /* 0x000fe400078e000b */
[----:B------:R-:W-:Y:S11]  /*a98d0*/  HMMA.1688.F32.TF32 R8, R240, R148, R192 ;  /* 0x00000094f008723c */ /* 0x000ff600000810c0 */
[----:B------:R-:W-:Y:S11]  /*a98e0*/  @!UPT UIADD3 URZ, URZ, URZ, URZ ;  /* 0x0000003f3f3ff290 */ /* 0x000ff6000fffe03f */
[----:B------:R-:W-:Y:S02]  /*a98f0*/  @!UPT UIADD3 URZ, URZ, URZ, URZ ;  /* 0x0000003f3f3ff290 */ /* 0x000fe4000fffe03f */
[----:B------:R-:W-:Y:S01]  /*a9900*/  IMAD.MOV.U32 R19, RZ, RZ, R8 ;  /* 0x000000ffff137224 */ /* 0x000fe200078e0008 */
[----:B------:R-:W-:Y:S01]  /*a9910*/  MOV R18, R9 ;  /* 0x0000000900127202 */ /* 0x000fe20000000f00 */
[----:B------:R-:W-:Y:S02]  /*a9920*/  IMAD.MOV.U32 R17, RZ, RZ, R10 ;  /* 0x000000ffff117224 */ /* 0x000fe400078e000a */
[----:B------:R-:W-:Y:S02]  /*a9930*/  IMAD.MOV.U32 R16, RZ, RZ, R11 ;  /* 0x000000ffff107224 */ /* 0x000fe400078e000b */
[----:B------:R-:W-:Y:S02]  /*a9940*/  IMAD.MOV.U32 R11, RZ, RZ, R80 ;  /* 0x000000ffff0b7224 */ /* 0x000fe400078e0050 */
[----:B------:R-:W-:Y:S02]  /*a9950*/  IMAD.MOV.U32 R10, RZ, RZ, R81 ;  /* 0x000000ffff0a7224 */ /* 0x000fe400078e0051 */
[----:B------:R-:W-:Y:S01]  /*a9960*/  IMAD.MOV.U32 R9, RZ, RZ, R82 ;  /* 0x000000ffff097224 */ /* 0x000fe200078e0052 */
[----:B------:R-:W-:-:S02]  /*a9970*/  MOV R8, R83 ;  /* 0x0000005300087202 */ /* 0x000fc40000000f00 */
[C---:B------:R-:W-:Y:S08]  /*a9980*/  HMMA.1688.F32.TF32 R80, R240.reuse, R156, R200 ;  /* 0x0000009cf050723c */ /* 0x040ff000000810c8 */
[----:B------:R-:W-:Y:S08]  /*a9990*/  HMMA.1688.F32.TF32 R84, R240, R160, R204 ;  /* 0x000000a0f054723c */ /* 0x000ff000000810cc */
[----:B------:R-:W-:Y:S08]  /*a99a0*/  HMMA.1688.F32.TF32 R88, R236, R208, R172 ;  /* 0x000000d0ec58723c */ /* 0x000ff000000810ac */
[----:B------:R-:W-:-:S02]  /*a99b0*/  IMAD.MOV.U32 R248, RZ, RZ, R80 ;  /* 0x000000fffff87224 */ /* 0x000fc400078e0050 */
[----:B------:R-:W-:Y:S02]  /*a99c0*/  IMAD.MOV.U32 R249, RZ, RZ, R81 ;  /* 0x000000fffff97224 */ /* 0x000fe400078e0051 */
[----:B------:R-:W-:Y:S02]  /*a99d0*/  IMAD.MOV.U32 R250, RZ, RZ, R82 ;  /* 0x000000fffffa7224 */ /* 0x000fe400078e0052 */
[----:B------:R-:W-:Y:S02]  /*a99e0*/  IMAD.MOV.U32 R251, RZ, RZ, R83 ;  /* 0x000000fffffb7224 */ /* 0x000fe400078e0053 */
[----:B------:R-:W-:Y:S01]  /*a99f0*/  HMMA.1688.F32.TF32 R80, R240, R164, R176 ;  /* 0x000000a4f050723c */ /* 0x000fe200000810b0 */
[----:B------:R-:W-:Y:S01]  /*a9a00*/  STL.64 [R1+0x540], R84 ;  /* 0x0005405401007387 */ /* 0x000fe20000100a00 */
[----:B------:R1:W-:Y:S03]  /*a9a10*/  STL.64 [R1+0x548], R86 ;  /* 0x0005485601007387 */ /* 0x0003e60000100a00 */
[----:B------:R-:W-:Y:S04]  /*a9a20*/  LDS R240, [R39+0x94100] ;  /* 0x0941000027f07984 */ /* 0x000fe80000000800 */
[----:B------:R-:W-:Y:S04]  /*a9a30*/  LDS R242, [R39+0x95100] ;  /* 0x0951000027f27984 */ /* 0x000fe80000000800 */
[----:B------:R-:W-:Y:S04]  /*a9a40*/  LDS R241, [R2+0x94100] ;  /* 0x0941000002f17984 */ /* 0x000fe80000000800 */
[----:B------:R-:W2:Y:S01]  /*a9a50*/  LDS R243, [R2+0x95100] ;  /* 0x0951000002f37984 */ /* 0x000ea20000000800 */
[C---:B-1----:R-:W-:Y:S08]  /*a9a60*/  HMMA.1688.F32.TF32 R84, R236.reuse, R128, R64 ;  /* 0x00000080ec54723c */ /* 0x042ff00000081040 */
[C---:B------:R-:W-:Y:S01]  /*a9a70*/  HMMA.1688.F32.TF32 R64, R236.reuse, R56, R48 ;  /* 0x00000038ec40723c */ /* 0x040fe20000081030 */
[----:B------:R-:W-:Y:S01]  /*a9a80*/  STL.64 [R1+0x530], R80 ;  /* 0x0005305001007387 */ /* 0x000fe20000100a00 */
[----:B------:R1:W-:Y:S06]  /*a9a90*/  STL.64 [R1+0x538], R82 ;  /* 0x0005385201007387 */ /* 0x0003ec0000100a00 */
[C---:B----4-:R-:W-:Y:S08]  /*a9aa0*/  HMMA.1688.F32.TF32 R48, R236.reuse, R60, R228 ;  /* 0x0000003cec30723c */ /* 0x050ff000000810e4 */
[C---:B-1----:R-:W-:Y:S08]  /*a9ab0*/  HMMA.1688.F32.TF32 R80, R236.reuse, R36, R52 ;  /* 0x00000024ec50723c */ /* 0x042ff00000081034 */
[C---:B------:R-:W-:Y:S08]  /*a9ac0*/  HMMA.1688.F32.TF32 R52, R236.reuse, R112, R44 ;  /* 0x00000070ec34723c */ /* 0x040ff0000008102c */
        /* <DEDUP_REMOVED lines=15> */
[----:B------:R-:W-:Y:S02]  /*a9bc0*/  STL.64 [R1+0x560], R44 ;  /* 0x0005602c01007387 */ /* 0x000fe40000100a00 */
[----:B------:R-:W-:Y:S02]  /*a9bd0*/  STL.64 [R1+0x568], R46 ;  /* 0x0005682e01007387 */ /* 0x000fe40000100a00 */
[----:B------:R1:W-:Y:S01]  /*a9be0*/  STL.64 [R1+0x550], R32 ;  /* 0x0005502001007387 */ /* 0x0003e20000100a00 */
[----:B------:R3:W-:Y:S01]  /*a9bf0*/  STL.64 [R1+0x558], R34 ;  /* 0x0005582201007387 */ /* 0x0007e20000100a00 */
[----:B------:R-:W2:Y:S02]  /*a9c00*/  LDL.LU R41, [R1+0x1044] ;  /* 0x0010440001297983 */ /* 0x000ea40000300800 */
[----:B------:R-:W2:Y:S02]  /*a9c10*/  LDL.LU R42, [R1+0x1048] ;  /* 0x00104800012a7983 */ /* 0x000ea40000300800 */
[----:B------:R-:W2:Y:S01]  /*a9c20*/  LDL.LU R43, [R1+0x104c] ;  /* 0x00104c00012b7983 */ /* 0x000ea20000300800 */
[----:B-1----:R-:W4:Y:S01]  /*a9c30*/  LDL.LU R32, [R1+0x720] ;  /* 0x0007200001207983 */ /* 0x002f220000300800 */
[----:B------:R-:W4:Y:S02]  /*a9c40*/  LDL.LU R33, [R1+0x724] ;  /* 0x0007240001217983 */ /* 0x000f240000300800 */
[----:B---3--:R-:W4:Y:S02]  /*a9c50*/  LDL.LU R34, [R1+0x728] ;  /* 0x0007280001227983 */ /* 0x008f240000300800 */
[----:B------:R-:W4:Y:S01]  /*a9c60*/  LDL.LU R35, [R1+0x72c] ;  /* 0x00072c0001237983 */ /* 0x000f220000300800 */
[----:B------:R-:W3:Y:S01]  /*a9c70*/  LDL.LU R44, [R1+0x1410] ;  /* 0x00141000012c7983 */ /* 0x000ee20000300800 */
[----:B------:R-:W3:Y:S02]  /*a9c80*/  LDL.LU R45, [R1+0x1414] ;  /* 0x00141400012d7983 */ /* 0x000ee40000300800 */
        /* <DEDUP_REMOVED lines=92> */
[C---:B---3--:R-:W-:Y:S07]  /*aa250*/  HMMA.1688.F32.TF32 R96, R236.reuse, R144, R104 ;  /* 0x00000090ec60723c */ /* 0x048fee0000081068 */
[----:B------:R-:W-:Y:S01]  /*aa260*/  STL.64 [R1+0x640], R80 ;  /* 0x0006405001007387 */ /* 0x000fe20000100a00 */
[----:B------:R1:W-:Y:S02]  /*aa270*/  STL.64 [R1+0x648], R82 ;  /* 0x0006485201007387 */ /* 0x0003e40000100a00 */
[C---:B-1----:R-:W-:Y:S05]  /*aa280*/  HMMA.1688.F32.TF32 R80, R236.reuse, R148, R212 ;  /* 0x00000094ec50723c */ /* 0x042fea00000810d4 */
        /* <DEDUP_REMOVED lines=8> */
[C---:B----4-:R-:W-:Y:S07]  /*aa310*/  HMMA.1688.F32.TF32 R80, R236.reuse, R160, R124 ;  /* 0x000000a0ec50723c */ /* 0x050fee000008107c */
[----:B------:R-:W-:Y:S01]  /*aa320*/  STL.64 [R1+0x600], R88 ;  /* 0x0006005801007387 */ /* 0x000fe20000100a00 */
[----:B------:R1:W-:Y:S07]  /*aa330*/  STL.64 [R1+0x608], R90 ;  /* 0x0006085a01007387 */ /* 0x0003ee0000100a00 */
[----:B------:R-:W-:Y:S02]  /*aa340*/  STL.64 [R1+0x5f0], R96 ;  /* 0x0005f06001007387 */ /* 0x000fe40000100a00 */
[----:B------:R2:W-:Y:S01]  /*aa350*/  STL.64 [R1+0x5f8], R98 ;  /* 0x0005f86201007387 */ /* 0x0005e20000100a00 */
[----:B-1----:R-:W-:Y:S08]  /*aa360*/  HMMA.1688.F32.TF32 R88, R236, R164, R116 ;  /* 0x000000a4ec58723c */ /* 0x002ff00000081074 */
[C---:B--2---:R-:W-:Y:S01]  /*aa370*/  HMMA.1688.F32.TF32 R96, R120.reuse, R208, R108 ;  /* 0x000000d07860723c */ /* 0x044fe2000008106c */
[----:B------:R-:W-:Y:S04]  /*aa380*/  LDS R236, [R252+0x94180] ;  /* 0x09418000fcec7984 */ /* 0x000fe80000000800 */
[----:B------:R-:W-:Y:S04]  /*aa390*/  LDS R238, [R252+0x95180] ;  /* 0x09518000fcee7984 */ /* 0x000fe80000000800 */
[----:B------:R-:W-:Y:S04]  /*aa3a0*/  LDS R237, [R3+0x94180] ;  /* 0x0941800003ed7984 */ /* 0x000fe80000000800 */
[----:B------:R-:W1:Y:S04]  /*aa3b0*/  LDS R239, [R3+0x95180] ;  /* 0x0951800003ef7984 */ /* 0x000e680000000800 */
[----:B------:R-:W-:Y:S01]  /*aa3c0*/  STL.64 [R1+0x5e0], R80 ;  /* 0x0005e05001007387 */ /* 0x000fe20000100a00 */
[----:B------:R2:W-:Y:S02]  /*aa3d0*/  STL.64 [R1+0x5e8], R82 ;  /* 0x0005e85201007387 */ /* 0x0005e40000100a00 */
[C---:B--2---:R-:W-:Y:S01]  /*aa3e0*/  HMMA.1688.F32.TF32 R80, R120.reuse, R128, R100 ;  /* 0x000000807850723c */ /* 0x044fe20000081064 */
[----:B------:R-:W-:Y:S01]  /*aa3f0*/  STL.64 [R1+0x520], R88 ;  /* 0x0005205801007387 */ /* 0x000fe20000100a00 */
[----:B------:R2:W-:Y:S02]  /*aa400*/  STL.64 [R1+0x528], R90 ;  /* 0x0005285a01007387 */ /* 0x0005e40000100a00 */
[----:B------:R-:W-:Y:S02]  /*aa410*/  STL.64 [R1+0x510], R96 ;  /* 0x0005106001007387 */ /* 0x000fe40000100a00 */
[----:B------:R-:W-:Y:S02]  /*aa420*/  STL.64 [R1+0x518], R98 ;  /* 0x0005186201007387 */ /* 0x000fe40000100a00 */
[C---:B--2---:R-:W-:Y:S08]  /*aa430*/  HMMA.1688.F32.TF32 R88, R120.reuse, R36, R92 ;  /* 0x000000247858723c */ /* 0x044ff0000008105c */
[C---:B------:R-:W-:Y:S07]  /*aa440*/  HMMA.1688.F32.TF32 R92, R120.reuse, R56, R196 ;  /* 0x00000038785c723c */ /* 0x040fee00000810c4 */
[----:B------:R-:W-:Y:S01]  /*aa450*/  STL.64 [R1+0x5d0], R80 ;  /* 0x0005d05001007387 */ /* 0x000fe20000100a00 */
[----:B------:R2:W-:Y:S02]  /*aa460*/  STL.64 [R1+0x5d8], R82 ;  /* 0x0005d85201007387 */ /* 0x0005e40000100a00 */
[C---:B--2---:R-:W-:Y:S05]  /*aa470*/  HMMA.1688.F32.TF32 R80, R120.reuse, R112, R192 ;  /* 0x000000707850723c */ /* 0x044fea00000810c0 */
[----:B------:R-:W-:Y:S01]  /*aa480*/  STL.64 [R1+0x650], R88 ;  /* 0x0006505801007387 */ /* 0x000fe20000100a00 */
[----:B------:R2:W-:Y:S07]  /*aa490*/  STL.64 [R1+0x658], R90 ;  /* 0x0006585a01007387 */ /* 0x0005ee0000100a00 */
[----:B------:R-:W-:Y:S02]  /*aa4a0*/  STL.64 [R1+0x660], R92 ;  /* 0x0006605c01007387 */ /* 0x000fe40000100a00 */
[----:B------:R-:W-:Y:S01]  /*aa4b0*/  STL.64 [R1+0x668], R94 ;  /* 0x0006685e01007387 */ /* 0x000fe20000100a00 */
[C---:B--2---:R-:W-:Y:S08]  /*aa4c0*/  HMMA.1688.F32.TF32 R88, R120.reuse, R60, R84 ;  /* 0x0000003c7858723c */ /* 0x044ff00000081054 */
[C---:B------:R-:W-:Y:S01]  /*aa4d0*/  HMMA.1688.F32.TF32 R84, R120.reuse, R76, R200 ;  /* 0x0000004c7854723c */ /* 0x040fe200000810c8 */
[----:B------:R-:W-:Y:S01]  /*aa4e0*/  STL.64 [R1+0x670], R80 ;  /* 0x0006705001007387 */ /* 0x000fe20000100a00 */
[----:B------:R2:W-:Y:S06]  /*aa4f0*/  STL.64 [R1+0x678], R82 ;  /* 0x0006785201007387 */ /* 0x0005ec0000100a00 */
[C---:B--2---:R-:W-:Y:S07]  /*aa500*/  HMMA.1688.F32.TF32 R80, R120.reuse, R132, R204 ;  /* 0x000000847850723c */ /* 0x044fee00000810cc */
[----:B------:R-:W-:Y:S01]  /*aa510*/  STL.64 [R1+0x680], R88 ;  /* 0x0006805801007387 */ /* 0x000fe20000100a00 */
[----:B------:R-:W-:Y:S07]  /*aa520*/  STL.64 [R1+0x688], R90 ;  /* 0x0006885a01007387 */ /* 0x000fee0000100a00 */
[----:B------:R-:W-:Y:S02]  /*aa530*/  STL.64 [R1+0x690], R84 ;  /* 0x0006905401007387 */ /* 0x000fe40000100a00 */
[----:B------:R-:W-:Y:S06]  /*aa540*/  STL.64 [R1+0x698], R86 ;  /* 0x0006985601007387 */ /* 0x000fec0000100a00 */
[----:B------:R-:W-:Y:S01]  /*aa550*/  STL.64 [R1+0x6a0], R80 ;  /* 0x0006a05001007387 */ /* 0x000fe20000100a00 */
[----:B------:R2:W-:Y:S02]  /*aa560*/  STL.64 [R1+0x6a8], R82 ;  /* 0x0006a85201007387 */ /* 0x0005e40000100a00 */
[C---:B--2---:R-:W-:Y:S08]  /*aa570*/  HMMA.1688.F32.TF32 R80, R120.reuse, R136, R176 ;  /* 0x000000887850723c */ /* 0x044ff000000810b0 */
[C---:B------:R-:W-:Y:S08]  /*aa580*/  HMMA.1688.F32.TF32 R88, R120.reuse, R140, R172 ;  /* 0x0000008c7858723c */ /* 0x040ff000000810ac */
[C---:B------:R-:W-:Y:S08]  /*aa590*/  HMMA.1688.F32.TF32 R84, R120.reuse, R144, R64 ;  /* 0x000000907854723c */ /* 0x040ff00000081040 */
[C---:B------:R-:W-:Y:S08]  /*aa5a0*/  HMMA.1688.F32.TF32 R64, R120.reuse, R152, R48 ;  /* 0x000000987840723c */ /* 0x040ff00000081030 */
[C---:B------:R-:W-:Y:S01]  /*aa5b0*/  HMMA.1688.F32.TF32 R48, R120.reuse, R160, R228 ;  /* 0x000000a07830723c */ /* 0x040fe200000810e4 */
[----:B------:R-:W-:Y:S01]  /*aa5c0*/  STL.64 [R1+0x6b0], R80 ;  /* 0x0006b05001007387 */ /* 0x000fe20000100a00 */
[----:B------:R2:W-:Y:S06]  /*aa5d0*/  STL.64 [R1+0x6b8], R82 ;  /* 0x0006b85201007387 */ /* 0x0005ec0000100a00 */
[C---:B--2---:R-:W-:Y:S08]  /*aa5e0*/  HMMA.1688.F32.TF32 R80, R120.reuse, R148, R52 ;  /* 0x000000947850723c */ /* 0x044ff00000081034 */
[C---:B------:R-:W-:Y:S08]  /*aa5f0*/  HMMA.1688.F32.TF32 R52, R120.reuse, R156, R44 ;  /* 0x0000009c7834723c */ /* 0x040ff0000008102c */
[----:B------:R-:W-:Y:S08]  /*aa600*/  HMMA.1688.F32.TF32 R44, R120, R164, R32 ;  /* 0x000000a4782c723c */ /* 0x000ff00000081020 */
[C---:B------:R-:W-:Y:S01]  /*aa610*/  HMMA.1688.F32.TF32 R32, R240.reuse, R208, R40 ;  /* 0x000000d0f020723c */ /* 0x040fe20000081028 */
[----:B------:R-:W-:Y:S01]  /*aa620*/  STL.64 [R1+0x6c0], R88 ;  /* 0x0006c05801007387 */ /* 0x000fe20000100a00 */
[----:B------:R-:W-:Y:S02]  /*aa630*/  STL.64 [R1+0x6c8], R90 ;  /* 0x0006c85a01007387 */ /* 0x000fe40000100a00 */
[----:B------:R-:W-:Y:S02]  /*aa640*/  STL.64 [R1+0x6d0], R84 ;  /* 0x0006d05401007387 */ /* 0x000fe40000100a00 */
[----:B------:R-:W-:Y:S01]  /*aa650*/  STL.64 [R1+0x6d8], R86 ;  /* 0x0006d85601007387 */ /* 0x000fe20000100a00 */
        /* <DEDUP_REMOVED lines=12> */
[----:B------:R-:W3:Y:S01]  /*aa720*/  LDL.LU R228, [R1+0xf60] ;  /* 0x000f600001e47983 */ /* 0x000ee20000300800 */
[----:B------:R4:W-:Y:S02]  /*aa730*/  STL.64 [R1+0x720], R44 ;  /* 0x0007202c01007387 */ /* 0x0009e40000100a00 */
[----:B------:R1:W-:Y:S02]  /*aa740*/  STL.64 [R1+0x728], R46 ;  /* 0x0007282e01007387 */ /* 0x0003e40000100a00 */
[----:B------:R1:W-:Y:S01]  /*aa750*/  STL.64 [R1+0x830], R32 ;  /* 0x0008302001007387 */ /* 0x0003e20000100a00 */
[----:B------:R2:W-:Y:S01]  /*aa760*/  STL.64 [R1+0x838], R34 ;  /* 0x0008382201007387 */ /* 0x0005e20000100a00 */
[----:B------:R-:W3:Y:S02]  /*aa770*/  LDL.LU R229, [R1+0xf64] ;  /* 0x000f640001e57983 */ /* 0x000ee40000300800 */
[----:B------:R-:W3:Y:S02]  /*aa780*/  LDL.LU R230, [R1+0xf68] ;  /* 0x000f680001e67983 */ /* 0x000ee40000300800 */
[----:B------:R-:W3:Y:S01]  /*aa790*/  LDL.LU R231, [R1+0xf6c] ;  /* 0x000f6c0001e77983 */ /* 0x000ee20000300800 */
[----:B----4-:R-:W4:Y:S01]  /*aa7a0*/  LDL.LU R44, [R1+0xf70] ;  /* 0x000f7000012c7983 */ /* 0x010f220000300800 */
[----:B------:R-:W4:Y:S02]  /*aa7b0*/  LDL.LU R45, [R1+0xf74] ;  /* 0x000f7400012d7983 */ /* 0x000f240000300800 */
[----:B-1----:R-:W4:Y:S02]  /*aa7c0*/  LDL.LU R46, [R1+0xf78] ;  /* 0x000f7800012e7983 */ /* 0x002f240000300800 */
        /* <DEDUP_REMOVED lines=83> */
[----:B--2---:R-:W2:Y:S02]  /*aad00*/  LDL.LU R34, [R1+0xf58] ;  /* 0x000f580001227983 */ /* 0x004ea40000300800 */
[----:B------:R-:W2:Y:S01]  /*aad10*/  LDL.LU R35, [R1+0xf5c] ;  /* 0x000f5c0001237983 */ /* 0x000ea20000300800 */
[----:B------:R-:W2:Y:S01]  /*aad20*/  LDL.LU R40, [R1+0x1380] ;  /* 0x0013800001287983 */ /* 0x000ea20000300800 */
[----:B------:R-:W2:Y:S02]  /*aad30*/  LDL.LU R41, [R1+0x1384] ;  /* 0x0013840001297983 */ /* 0x000ea40000300800 */
[----:B------:R-:W2:Y:S02]  /*aad40*/  LDL.LU R42, [R1+0x1388] ;  /* 0x00138800012a7983 */ /* 0x000ea40000300800 */
[----:B------:R-:W2:Y:S01]  /*aad50*/  LDL.LU R43, [R1+0x138c] ;  /* 0x00138c00012b7983 */ /* 0x000ea20000300800 */
[C---:B---3--:R-:W-:Y:S08]  /*aad60*/  HMMA.1688.F32.TF32 R80, R240.reuse, R128, R96 ;  /* 0x00000080f050723c */ /* 0x048ff00000081060 */
[C---:B------:R-:W-:Y:S08]  /*aad70*/  HMMA.1688.F32.TF32 R96, R240.reuse, R36, R104 ;  /* 0x00000024f060723c */ /* 0x040ff00000081068 */
[C---:B----4-:R-:W-:Y:S07]  /*aad80*/  HMMA.1688.F32.TF32 R88, R240.reuse, R56, R212 ;  /* 0x00000038f058723c */ /* 0x050fee00000810d4 */
[----:B------:R-:W-:Y:S01]  /*aad90*/  STL.64 [R1+0x820], R80 ;  /* 0x0008205001007387 */ /* 0x000fe20000100a00 */
[----:B------:R1:W-:Y:S02]  /*aada0*/  STL.64 [R1+0x828], R82 ;  /* 0x0008285201007387 */ /* 0x0003e40000100a00 */
[C---:B-1----:R-:W-:Y:S05]  /*aadb0*/  HMMA.1688.F32.TF32 R80, R240.reuse, R112, R216 ;  /* 0x00000070f050723c */ /* 0x042fea00000810d8 */
[----:B------:R-:W-:Y:S01]  /*aadc0*/  STL.64 [R1+0x810], R96 ;  /* 0x0008106001007387 */ /* 0x000fe20000100a00 */
[----:B------:R1:W-:Y:S07]  /*aadd0*/  STL.64 [R1+0x818], R98 ;  /* 0x0008186201007387 */ /* 0x0003ee0000100a00 */
[----:B------:R-:W-:Y:S01]  /*aade0*/  STL.64 [R1+0x800], R88 ;  /* 0x0008005801007387 */ /* 0x000fe20000100a00 */
[----:B------:R3:W-:Y:S01]  /*aadf0*/  STL.64 [R1+0x808], R90 ;  /* 0x0008085a01007387 */ /* 0x0007e20000100a00 */
[C---:B-1----:R-:W-:Y:S08]  /*aae00*/  HMMA.1688.F32.TF32 R96, R240.reuse, R60, R220 ;  /* 0x0000003cf060723c */ /* 0x042ff000000810dc */
[C---:B---3--:R-:W-:Y:S01]  /*aae10*/  HMMA.1688.F32.TF32 R88, R240.reuse, R76, R124 ;  /* 0x0000004cf058723c */ /* 0x048fe2000008107c */
[----:B------:R-:W-:Y:S01]  /*aae20*/  STL.64 [R1+0x7f0], R80 ;  /* 0x0007f05001007387 */ /* 0x000fe20000100a00 */
[----:B------:R1:W-:Y:S06]  /*aae30*/  STL.64 [R1+0x7f8], R82 ;  /* 0x0007f85201007387 */ /* 0x0003ec0000100a00 */
[C---:B-1----:R-:W-:Y:S07]  /*aae40*/  HMMA.1688.F32.TF32 R80, R240.reuse, R132, R116 ;  /* 0x00000084f050723c */ /* 0x042fee0000081074 */
[----:B------:R-:W-:Y:S01]  /*aae50*/  STL.64 [R1+0x7e0], R96 ;  /* 0x0007e06001007387 */ /* 0x000fe20000100a00 */
[----:B------:R-:W-:Y:S07]  /*aae60*/  STL.64 [R1+0x7e8], R98 ;  /* 0x0007e86201007387 */ /* 0x000fee0000100a00 */
[----:B------:R-:W-:Y:S01]  /*aae70*/  STL.64 [R1+0x7d0], R88 ;  /* 0x0007d05801007387 */ /* 0x000fe20000100a00 */
[----:B------:R-:W-:Y:S07]  /*aae80*/  STL.64 [R1+0x7d8], R90 ;  /* 0x0007d85a01007387 */ /* 0x000fee0000100a00 */
[----:B------:R-:W-:Y:S01]  /*aae90*/  STL.64 [R1+0x7c0], R80 ;  /* 0x0007c05001007387 */ /* 0x000fe20000100a00 */
[----:B------:R1:W-:Y:S02]  /*aaea0*/  STL.64 [R1+0x7c8], R82 ;  /* 0x0007c85201007387 */ /* 0x0003e40000100a00 */
[----:B------:R-:W3:Y:S01]  /*aaeb0*/  LDL.LU R2, [R1+0x3ec8] ;  /* 0x003ec80001027983 */ /* 0x000ee20000300800 */
[C---:B-1----:R-:W-:Y:S11]  /*aaec0*/  HMMA.1688.F32.TF32 R80, R240.reuse, R136, R108 ;  /* 0x00000088f050723c */ /* 0x042ff6000008106c */
[----:B------:R-:W-:Y:S11]  /*aaed0*/  @!UPT UIADD3 URZ, URZ, URZ, URZ ;  /* 0x0000003f3f3ff290 */ /* 0x000ff6000fffe03f */
[----:B------:R-:W-:Y:S01]  /*aaee0*/  @!UPT UIADD3 URZ, URZ, URZ, URZ ;  /* 0x0000003f3f3ff290 */ /* 0x000fe2000fffe03f */
[----:B------:R-:W-:Y:S01]  /*aaef0*/  STL.64 [R1+0x7b0], R80 ;  /* 0x0007b05001007387 */ /* 0x000fe20000100a00 */
[----:B------:R1:W-:Y:S02]  /*aaf00*/  STL.64 [R1+0x7b8], R82 ;  /* 0x0007b85201007387 */ /* 0x0003e40000100a00 */
[C---:B-1----:R-:W-:Y:S08]  /*aaf10*/  HMMA.1688.F32.TF32 R80, R240.reuse, R140, R100 ;  /* 0x0000008cf050723c */ /* 0x042ff00000081064 */
[C---:B------:R-:W-:Y:S08]  /*aaf20*/  HMMA.1688.F32.TF32 R88, R240.reuse, R144, R92 ;  /* 0x00000090f058723c */ /* 0x040ff0000008105c */
[C---:B------:R-:W-:Y:S07]  /*aaf30*/  HMMA.1688.F32.TF32 R92, R240.reuse, R148, R196 ;  /* 0x00000094f05c723c */ /* 0x040fee00000810c4 */
[----:B------:R-:W-:Y:S01]  /*aaf40*/  STL.64 [R1+0x7a0], R80 ;  /* 0x0007a05001007387 */ /* 0x000fe20000100a00 */
[----:B------:R1:W-:Y:S02]  /*aaf50*/  STL.64 [R1+0x7a8], R82 ;  /* 0x0007a85201007387 */ /* 0x0003e40000100a00 */
[C---:B-1----:R-:W-:Y:S05]  /*aaf60*/  HMMA.1688.F32.TF32 R80, R240.reuse, R152, R192 ;  /* 0x00000098f050723c */ /* 0x042fea00000810c0 */
[----:B------:R-:W-:Y:S01]  /*aaf70*/  STL.64 [R1+0x790], R88 ;  /* 0x0007905801007387 */ /* 0x000fe20000100a00 */
[----:B------:R1:W-:Y:S07]  /*aaf80*/  STL.64 [R1+0x798], R90 ;  /* 0x0007985a01007387 */ /* 0x0003ee0000100a00 */
[----:B------:R-:W-:Y:S02]  /*aaf90*/  STL.64 [R1+0x780], R92 ;  /* 0x0007805c01007387 */ /* 0x000fe40000100a00 */
[----:B------:R-:W-:Y:S01]  /*aafa0*/  STL.64 [R1+0x788], R94 ;  /* 0x0007885e01007387 */ /* 0x000fe20000100a00 */
[C---:B-1----:R-:W-:Y:S08]  /*aafb0*/  HMMA.1688.F32.TF32 R88, R240.reuse, R156, R84 ;  /* 0x0000009cf058723c */ /* 0x042ff00000081054 */
[C---:B------:R-:W-:Y:S01]  /*aafc0*/  HMMA.1688.F32.TF32 R84, R240.reuse, R160, R200 ;  /* 0x000000a0f054723c */ /* 0x040fe200000810c8 */
[----:B------:R-:W-:Y:S01]  /*aafd0*/  STL.64 [R1+0x770], R80 ;  /* 0x0007705001007387 */ /* 0x000fe20000100a00 */
[----:B------:R1:W-:Y:S06]  /*aafe0*/  STL.64 [R1+0x778], R82 ;  /* 0x0007785201007387 */ /* 0x0003ec0000100a00 */
[----:B-1----:R-:W-:Y:S07]  /*aaff0*/  HMMA.1688.F32.TF32 R80, R240, R164, R204 ;  /* 0x000000a4f050723c */ /* 0x002fee00000810cc */
[----:B------:R-:W-:Y:S01]  /*ab000*/  STL.64 [R1+0x760], R88 ;  /* 0x0007605801007387 */ /* 0x000fe20000100a00 */
[----:B------:R1:W-:Y:S07]  /*ab010*/  STL.64 [R1+0x768], R90 ;  /* 0x0007685a01007387 */ /* 0x0003ee0000100a00 */
[----:B------:R-:W-:Y:S02]  /*ab020*/  STL.64 [R1+0x750], R84 ;  /* 0x0007505401007387 */ /* 0x000fe40000100a00 */
[----:B------:R4:W-:Y:S01]  /*ab030*/  STL.64 [R1+0x758], R86 ;  /* 0x0007585601007387 */ /* 0x0009e20000100a00 */
[C---:B--2---:R-:W-:Y:S08]  /*ab040*/  HMMA.1688.F32.TF32 R32, R236.reuse, R132, R32 ;  /* 0x00000084ec20723c */ /* 0x044ff00000081020 */
[C---:B------:R-:W-:Y:S01]  /*ab050*/  HMMA.1688.F32.TF32 R40, R236.reuse, R136, R40 ;  /* 0x00000088ec28723c */ /* 0x040fe20000081028 */
[----:B------:R-:W-:Y:S04]  /*ab060*/  LDS R240, [R252+0x94200] ;  /* 0x09420000fcf07984 */ /* 0x000fe80000000800 */
[----:B------:R-:W-:Y:S04]  /*ab070*/  LDS R242, [R252+0x95200] ;  /* 0x09520000fcf27984 */ /* 0x000fe80000000800 */
[----:B------:R-:W-:Y:S04]  /*ab080*/  LDS R241, [R3+0x94200] ;  /* 0x0942000003f17984 */ /* 0x000fe80000000800 */
[----:B------:R-:W2:Y:S01]  /*ab090*/  LDS R243, [R3+0x95200] ;  /* 0x0952000003f37984 */ /* 0x000ea20000000800 */
[C---:B-1----:R-:W-:Y:S08]  /*ab0a0*/  HMMA.1688.F32.TF32 R88, R236.reuse, R208, R176 ;  /* 0x000000d0ec58723c */ /* 0x042ff000000810b0 */
[C---:B----4-:R-:W-:Y:S01]  /*ab0b0*/  HMMA.1688.F32.TF32 R84, R236.reuse, R128, R172 ;  /* 0x00000080ec54723c */ /* 0x050fe200000810ac */
[----:B------:R-:W-:Y:S01]  /*ab0c0*/  STL.64 [R1+0x710], R80 ;  /* 0x0007105001007387 */ /* 0x000fe20000100a00 */
[----:B------:R1:W-:Y:S06]  /*ab0d0*/  STL.64 [R1+0x718], R82 ;  /* 0x0007185201007387 */ /* 0x0003ec0000100a00 */
[C---:B-1----:R-:W-:Y:S08]  /*ab0e0*/  HMMA.1688.F32.TF32 R80, R236.reuse, R36, R64 ;  /* 0x00000024ec50723c */ /* 0x042ff00000081040 */
[C---:B------:R-:W-:Y:S08]  /*ab0f0*/  HMMA.1688.F32.TF32 R64, R236.reuse, R56, R52 ;  /* 0x00000038ec40723c */ /* 0x040ff00000081034 */
        /* <DEDUP_REMOVED lines=14> */
[----:B------:R-:W-:Y:S05]  /*ab1e0*/  STL.64 [R1+0x888], R50 ;  /* 0x0008883201007387 */ /* 0x000fea0000100a00 */
[----:B------:R-:W-:Y:S01]  /*ab1f0*/  STL.64 [R1+0x890], R44 ;  /* 0x0008902c01007387 */ /* 0x000fe20000100a00 */
[----:B------:R-:W-:Y:S02]  /*ab200*/  STL.64 [R1+0x898], R46 ;  /* 0x0008982e01007387 */ /* 0x000fe40000100a00 */
[----:B------:R1:W-:Y:S02]  /*ab210*/  STL.64 [R1+0x8a0], R32 ;  /* 0x0008a02001007387 */ /* 0x0003e40000100a00 */
[----:B------:R4:W-:Y:S01]  /*ab220*/  STL.64 [R1+0x8a8], R34 ;  /* 0x0008a82201007387 */ /* 0x0009e20000100a00 */
[----:B-1----:R-:W2:Y:S01]  /*ab230*/  LDL.LU R32, [R1+0x12e0] ;  /* 0x0012e00001207983 */ /* 0x002ea20000300800 */
[----:B------:R1:W-:Y:S02]  /*ab240*/  STL.64 [R1+0x8b0], R40 ;  /* 0x0008b02801007387 */ /* 0x0003e40000100a00 */
[----:B------:R1:W-:Y:S02]  /*ab250*/  STL.64 [R1+0x8b8], R42 ;  /* 0x0008b82a01007387 */ /* 0x0003e40000100a00 */
[----:B------:R-:W2:Y:S01]  /*ab260*/  LDL.LU R33, [R1+0x12e4] ;  /* 0x0012e40001217983 */ /* 0x000ea20000300800 */
[----:B----4-:R-:W2:Y:S01]  /*ab270*/  LDL.LU R34, [R1+0x12e8] ;  /* 0x0012e80001227983 */ /* 0x010ea20000300800 */
        /* <DEDUP_REMOVED lines=73> */
[----:B-1----:R-:W4:Y:S02]  /*ab710*/  LDL.LU R40, [R1+0x12d0] ;  /* 0x0012d00001287983 */ /* 0x002f240000300800 */
[----:B------:R-:W4:Y:S01]  /*ab720*/  LDL.LU R41, [R1+0x12d4] ;  /* 0x0012d40001297983 */ /* 0x000f220000300800 */
[----:B------:R-:W4:Y:S01]  /*ab730*/  LDL.LU R42, [R1+0x12d8] ;  /* 0x0012d800012a7983 */ /* 0x000f220000300800 */
[----:B---3--:R-:W-:Y:S01]  /*ab740*/  IMAD.MOV.U32 R43, RZ, RZ, R2 ;  /* 0x000000ffff2b7224 */ /* 0x008fe200078e0002 */
[C---:B--2---:R-:W-:Y:S08]  /*ab750*/  HMMA.1688.F32.TF32 R80, R236.reuse, R140, R220 ;  /* 0x0000008cec50723c */ /* 0x044ff000000810dc */
[C---:B----4-:R-:W-:Y:S08]  /*ab760*/  HMMA.1688.F32.TF32 R88, R236.reuse, R144, R124 ;  /* 0x00000090ec58723c */ /* 0x050ff0000008107c */
        /* <DEDUP_REMOVED lines=8> */
[C---:B------:R-:W-:Y:S08]  /*ab7f0*/  HMMA.1688.F32.TF32 R92, R236.reuse, R160, R92 ;  /* 0x000000a0ec5c723c */ /* 0x040ff0000008105c */
[C---:B-1----:R-:W-:Y:S01]  /*ab800*/  HMMA.1688.F32.TF32 R88, R236.reuse, R156, R100 ;  /* 0x0000009cec58723c */ /* 0x042fe20000081064 */
[----:B------:R-:W-:Y:S01]  /*ab810*/  STL.64 [R1+0x910], R80 ;  /* 0x0009105001007387 */ /* 0x000fe20000100a00 */
[----:B------:R1:W-:Y:S06]  /*ab820*/  STL.64 [R1+0x918], R82 ;  /* 0x0009185201007387 */ /* 0x0003ec0000100a00 */
[----:B-1----:R-:W-:Y:S11]  /*ab830*/  HMMA.1688.F32.TF32 R80, R236, R164, R196 ;  /* 0x000000a4ec50723c */ /* 0x002ff600000810c4 */
[----:B------:R-:W-:Y:S04]  /*ab840*/  @!UPT UIADD3 URZ, URZ, URZ, URZ ;  /* 0x0000003f3f3ff290 */ /* 0x000fe8000fffe03f */
[----:B------:R-:W-:Y:S01]  /*ab850*/  STL.64 [R1+0x940], R88 ;  /* 0x0009405801007387 */ /* 0x000fe20000100a00 */
[----:B------:R1:W-:Y:S02]  /*ab860*/  STL.64 [R1+0x948], R90 ;  /* 0x0009485a01007387 */ /* 0x0003e40000100a00 */
[----:B------:R-:W-:Y:S02]  /*ab870*/  STL.64 [R1+0x990], R92 ;  /* 0x0009905c01007387 */ /* 0x000fe40000100a00 */
[----:B------:R-:W-:Y:S01]  /*ab880*/  STL.64 [R1+0x998], R94 ;  /* 0x0009985e01007387 */ /* 0x000fe20000100a00 */
[C---:B------:R-:W-:Y:S08]  /*ab890*/  HMMA.1688.F32.TF32 R84, R120.reuse, R128, R84 ;  /* 0x000000807854723c */ /* 0x040ff00000081054 */
[C---:B-1----:R-:W-:Y:S01]  /*ab8a0*/  HMMA.1688.F32.TF32 R88, R120.reuse, R208, R192 ;  /* 0x000000d07858723c */ /* 0x042fe200000810c0 */
[----:B------:R-:W-:Y:S01]  /*ab8b0*/  STL.64 [R1+0x980], R80 ;  /* 0x0009805001007387 */ /* 0x000fe20000100a00 */
[----:B------:R1:W-:Y:S06]  /*ab8c0*/  STL.64 [R1+0x988], R82 ;  /* 0x0009885201007387 */ /* 0x0003ec0000100a00 */
[C---:B-1----:R-:W-:Y:S11]  /*ab8d0*/  HMMA.1688.F32.TF32 R80, R120.reuse, R36, R200 ;  /* 0x000000247850723c */ /* 0x042ff600000810c8 */
[----:B------:R-:W-:Y:S04]  /*ab8e0*/  @!UPT UIADD3 URZ, URZ, URZ, URZ ;  /* 0x0000003f3f3ff290 */ /* 0x000fe8000fffe03f */
[----:B------:R-:W-:Y:S01]  /*ab8f0*/  STL.64 [R1+0x9a0], R88 ;  /* 0x0009a05801007387 */ /* 0x000fe20000100a00 */
[----:B------:R1:W-:Y:S02]  /*ab900*/  STL.64 [R1+0x9a8], R90 ;  /* 0x0009a85a01007387 */ /* 0x0003e40000100a00 */
[----:B------:R-:W-:Y:S02]  /*ab910*/  STL.64 [R1+0x9c0], R84 ;  /* 0x0009c05401007387 */ /* 0x000fe40000100a00 */
[----:B------:R2:W-:Y:S01]  /*ab920*/  STL.64 [R1+0x9c8], R86 ;  /* 0x0009c85601007387 */ /* 0x0005e20000100a00 */
[C---:B------:R-:W-:Y:S08]  /*ab930*/  HMMA.1688.F32.TF32 R64, R120.reuse, R76, R64 ;  /* 0x0000004c7840723c */ /* 0x040ff00000081040 */
[C---:B------:R-:W-:Y:S08]  /*ab940*/  HMMA.1688.F32.TF32 R52, R120.reuse, R132, R52 ;  /* 0x000000847834723c */ /* 0x040ff00000081034 */
[C---:B-1----:R-:W-:Y:S08]  /*ab950*/  HMMA.1688.F32.TF32 R88, R120.reuse, R56, R204 ;  /* 0x000000387858723c */ /* 0x042ff000000810cc */
[----:B--2---:R-:W-:Y:S01]  /*ab960*/  HMMA.1688.F32.TF32 R84, R120, R112, R176 ;  /* 0x000000707854723c */ /* 0x004fe200000810b0 */
[----:B------:R-:W-:Y:S01]  /*ab970*/  STL [R1+0x9e4], R81 ;  /* 0x0009e45101007387 */ /* 0x000fe20000100800 */
[----:B------:R-:W-:Y:S01]  /*ab980*/  MOV R2, R80 ;  /* 0x0000005000027202 */ /* 0x000fe20000000f00 */
[----:B------:R1:W-:Y:S02]  /*ab990*/  STL [R1+0x9e8], R82 ;  /* 0x0009e85201007387 */ /* 0x0003e40000100800 */
[----:B------:R-:W-:-:S03]  /*ab9a0*/  IMAD.MOV.U32 R0, RZ, RZ, R83 ;  /* 0x000000ffff007224 */ /* 0x000fc600078e0053 */
[C---:B------:R-:W-:Y:S08]  /*ab9b0*/  HMMA.1688.F32.TF32 R48, R120.reuse, R136, R48 ;  /* 0x000000887830723c */ /* 0x040ff00000081030 */
[C---:B-1----:R-:W-:Y:S01]  /*ab9c0*/  HMMA.1688.F32.TF32 R80, R120.reuse, R60, R172 ;  /* 0x0000003c7850723c */ /* 0x042fe200000810ac */
[----:B------:R1:W-:Y:S04]  /*ab9d0*/  STL [R1+0x3a80], R0 ;  /* 0x003a800001007387 */ /* 0x0003e80000100800 */
[----:B-1----:R-:W2:Y:S01]  /*ab9e0*/  LDL R0, [R1+0xb30] ;  /* 0x000b300001007983 */ /* 0x002ea20000100800 */
[----:B------:R1:W-:Y:S03]  /*ab9f0*/  STL [R1+0x3a7c], R2 ;  /* 0x003a7c0201007387 */ /* 0x0003e60000100800 */
[----:B-1----:R-:W3:Y:S01]  /*aba00*/  LDL R2, [R1+0xb34] ;  /* 0x000b340001027983 */ /* 0x002ee20000100800 */
[----:B------:R-:W-:Y:S02]  /*aba10*/  STL.64 [R1+0xb70], R88 ;  /* 0x000b705801007387 */ /* 0x000fe40000100a00 */
[----:B------:R-:W-:Y:S02]  /*aba20*/  STL.64 [R1+0xb78], R90 ;  /* 0x000b785a01007387 */ /* 0x000fe40000100a00 */
[----:B------:R-:W-:Y:S01]  /*aba30*/  STL.64 [R1+0xb60], R84 ;  /* 0x000b605401007387 */ /* 0x000fe20000100a00 */
[----:B------:R-:W-:Y:S08]  /*aba40*/  STL.64 [R1+0xb68], R86 ;  /* 0x000b685601007387 */ /* 0x000ff00000100a00 */
[----:B------:R-:W-:Y:S02]  /*aba50*/  STL.64 [R1+0xb50], R80 ;  /* 0x000b505001007387 */ /* 0x000fe40000100a00 */
[----:B------:R-:W-:Y:S02]  /*aba60*/  STL.64 [R1+0xb58], R82 ;  /* 0x000b585201007387 */ /* 0x000fe40000100a00 */
[----:B------:R-:W-:Y:S01]  /*aba70*/  STL.64 [R1+0xb40], R64 ;  /* 0x000b404001007387 */ /* 0x000fe20000100a00 */
[----:B------:R-:W-:Y:S01]  /*aba80*/  STL.64 [R1+0xb48], R66 ;  /* 0x000b484201007387 */ /* 0x000fe20000100a00 */
[----:B------:R-:W-:Y:S02]  /*aba90*/  STL.64 [R1+0xae0], R52 ;  /* 0x000ae03401007387 */ /* 0x000fe40000100a00 */
[----:B------:R1:W-:Y:S02]  /*abaa0*/  STL.64 [R1+0xae8], R54 ;  /* 0x000ae83601007387 */ /* 0x0003e40000100a00 */
[----:B------:R-:W-:Y:S01]  /*abab0*/  STL.64 [R1+0xbe0], R48 ;  /* 0x000be03001007387 */ /* 0x000fe20000100a00 */
[----:B------:R4:W-:Y:S01]  /*abac0*/  STL.64 [R1+0xbe8], R50 ;  /* 0x000be83201007387 */ /* 0x0009e20000100a00 */
[C---:B------:R-:W-:Y:S08]  /*abad0*/  HMMA.1688.F32.TF32 R40, R120.reuse, R152, R40 ;  /* 0x000000987828723c */ /* 0x040ff00000081028 */
[C---:B-1----:R-:W-:Y:S08]  /*abae0*/  HMMA.1688.F32.TF32 R52, R120.reuse, R140, R44 ;  /* 0x0000008c7834723c */ /* 0x042ff0000008102c */
[C---:B----4-:R-:W-:Y:S08]  /*abaf0*/  HMMA.1688.F32.TF32 R48, R120.reuse, R144, R228 ;  /* 0x000000907830723c */ /* 0x050ff000000810e4 */
[C---:B------:R-:W-:Y:S07]  /*abb00*/  HMMA.1688.F32.TF32 R44, R120.reuse, R148, R32 ;  /* 0x00000094782c723c */ /* 0x040fee0000081020 */
[----:B------:R-:W-:Y:S01]  /*abb10*/  STL.64 [R1+0xbd0], R52 ;  /* 0x000bd03401007387 */ /* 0x000fe20000100a00 */
[----:B------:R-:W-:Y:S07]  /*abb20*/  STL.64 [R1+0xbd8], R54 ;  /* 0x000bd83601007387 */ /* 0x000fee0000100a00 */
[----:B------:R-:W-:Y:S02]  /*abb30*/  STL.64 [R1+0xbc0], R48 ;  /* 0x000bc03001007387 */ /* 0x000fe40000100a00 */
[----:B------:R-:W-:Y:S01]  /*abb40*/  STL.64 [R1+0xbc8], R50 ;  /* 0x000bc83201007387 */ /* 0x000fe20000100a00 */
[----:B------:R-:W4:Y:S05]  /*abb50*/  LDL.LU R32, [R1+0xc00] ;  /* 0x000c000001207983 */ /* 0x000f2a0000300800 */
[----:B------:R1:W-:Y:S02]  /*abb60*/  STL.64 [R1+0xbb0], R44 ;  /* 0x000bb02c01007387 */ /* 0x0003e40000100a00 */
[----:B------:R1:W-:Y:S02]  /*abb70*/  STL.64 [R1+0xbb8], R46 ;  /* 0x000bb82e01007387 */ /* 0x0003e40000100a00 */
[----:B------:R1:W-:Y:S01]  /*abb80*/  STL.64 [R1+0xba0], R40 ;  /* 0x000ba02801007387 */ /* 0x0003e20000100a00 */
[----:B------:R1:W-:Y:S01]  /*abb90*/  STL.64 [R1+0xba8], R42 ;  /* 0x000ba82a01007387 */ /* 0x0003e20000100a00 */
[----:B------:R-:W4:Y:S02]  /*abba0*/  LDL.LU R33, [R1+0xc04] ;  /* 0x000c040001217983 */ /* 0x000f240000300800 */
[----:B------:R-:W4:Y:S02]  /*abbb0*/  LDL.LU R34, [R1+0xc08] ;  /* 0x000c080001227983 */ /* 0x000f240000300800 */
[----:B------:R-:W4:Y:S01]  /*abbc0*/  LDL.LU R35, [R1+0xc0c] ;  /* 0x000c0c0001237983 */ /* 0x000f220000300800 */
[----:B------:R-:W4:Y:S01]  /*abbd0*/  LDL.LU R228, [R1+0xc20] ;  /* 0x000c200001e47983 */ /* 0x000f220000300800 */
[----:B------:R-:W4:Y:S02]  /*abbe0*/  LDL.LU R229, [R1+0xc24] ;  /* 0x000c240001e57983 */ /* 0x000f240000300800 */
[----:B------:R-:W4:Y:S02]  /*abbf0*/  LDL.LU R230, [R1+0xc28] ;  /* 0x000c280001e67983 */ /* 0x000f240000300800 */
[----:B------:R-:W4:Y:S01]  /*abc00*/  LDL.LU R231, [R1+0xc2c] ;  /* 0x000c2c0001e77983 */ /* 0x000f220000300800 */
[----:B-1----:R-:W4:Y:S01]  /*abc10*/  LDL.LU R44, [R1+0xd10] ;  /* 0x000d1000012c7983 */ /* 0x002f220000300800 */
        /* <DEDUP_REMOVED lines=95> */
[----:B--2---:R-:W-:Y:S04]  /*ac210*/  LDS R236, [R0+0x94200] ;  /* 0x0942000000ec7984 */ /* 0x004fe80000000800 */
[----:B------:R-:W-:Y:S04]  /*ac220*/  LDS R238, [R0+0x95200] ;  /* 0x0952000000ee7984 */ /* 0x000fe80000000800 */
[----:B---3--:R-:W-:Y:S04]  /*ac230*/  LDS R237, [R2+0x94200] ;  /* 0x0942000002ed7984 */ /* 0x008fe80000000800 */
[----:B------:R-:W1:Y:S01]  /*ac240*/  LDS R239, [R2+0x95200] ;  /* 0x0952000002ef7984 */ /* 0x000e620000000800 */
[C---:B----4-:R-:W-:Y:S08]  /*ac250*/  HMMA.1688.F32.TF32 R88, R120.reuse, R160, R88 ;  /* 0x000000a07858723c */ /* 0x050ff00000081058 */
[C---:B------:R-:W-:Y:S08]  /*ac260*/  HMMA.1688.F32.TF32 R80, R120.reuse, R156, R80 ;  /* 0x0000009c7850723c */ /* 0x040ff00000081050 */
[----:B------:R-:W-:Y:S11]  /*ac270*/  HMMA.1688.F32.TF32 R120, R120, R164, R96 ;  /* 0x000000a47878723c */ /* 0x000ff60000081060 */
[----:B------:R-:W-:Y:S04]  /*ac280*/  @!UPT UIADD3 URZ, URZ, URZ, URZ ;  /* 0x0000003f3f3ff290 */ /* 0x000fe8000fffe03f */
[----:B------:R-:W-:Y:S01]  /*ac290*/  STL.64 [R1+0xb90], R80 ;  /* 0x000b905001007387 */ /* 0x000fe20000100a00 */
[----:B------:R2:W-:Y:S03]  /*ac2a0*/  STL.64 [R1+0xb98], R82 ;  /* 0x000b985201007387 */ /* 0x0005e60000100a00 */
[----:B--2---:R-:W2:Y:S01]  /*ac2b0*/  LDL.LU.64 R82, [R1+0x3ec0] ;  /* 0x003ec00001527983 */ /* 0x004ea20000300a00 */
[----:B------:R-:W2:Y:S02]  /*ac2c0*/  LDL.LU.64 R80, [R1+0x3eb8] ;  /* 0x003eb80001507983 */ /* 0x000ea40000300a00 */
[----:B------:R-:W-:Y:S02]  /*ac2d0*/  STL.64 [R1+0xb80], R88 ;  /* 0x000b805801007387 */ /* 0x000fe40000100a00 */
[----:B------:R3:W-:Y:S02]  /*ac2e0*/  STL.64 [R1+0xb88], R90 ;  /* 0x000b885a01007387 */ /* 0x0007e40000100a00 */
[----:B---3--:R-:W3:Y:S01]  /*ac2f0*/  LDL.LU.64 R90, [R1+0x3eb0] ;  /* 0x003eb000015a7983 */ /* 0x008ee20000300a00 */
[----:B------:R-:W3:Y:S02]  /*ac300*/  LDL.LU.64 R88, [R1+0x3ea8] ;  /* 0x003ea80001587983 */ /* 0x000ee40000300a00 */
[----:B------:R-:W4:Y:S02]  /*ac310*/  LDL.LU.64 R98, [R1+0x3ea0] ;  /* 0x003ea00001627983 */ /* 0x000f240000300a00 */
[----:B------:R-:W4:Y:S01]  /*ac320*/  LDL.LU.64 R96, [R1+0x3e98] ;  /* 0x003e980001607983 */ /* 0x000f220000300a00 */
[----:B------:R1:W-:Y:S01]  /*ac330*/  STL.64 [R1+0xa10], R120 ;  /* 0x000a107801007387 */ /* 0x0003e20000100a00 */
[----:B------:R1:W-:Y:S03]  /*ac340*/  STL.64 [R1+0xa18], R122 ;  /* 0x000a187a01007387 */ /* 0x0003e60000100a00 */
[----:B-1----:R-:W2:Y:S01]  /*ac350*/  LDL.LU R120, [R1+0xea0] ;  /* 0x000ea00001787983 */ /* 0x002ea20000300800 */
[----:B------:R-:W2:Y:S02]  /*ac360*/  LDL.LU R121, [R1+0xea4] ;  /* 0x000ea40001797983 */ /* 0x000ea40000300800 */
[----:B------:R-:W2:Y:S02]  /*ac370*/  LDL.LU R122, [R1+0xea8] ;  /* 0x000ea800017a7983 */ /* 0x000ea40000300800 */
[----:B------:R-:W2:Y:S01]  /*ac380*/  LDL.LU R123, [R1+0xeac] ;  /* 0x000eac00017b7983 */ /* 0x000ea20000300800 */
[C---:B------:R-:W-:Y:S08]  /*ac390*/  HMMA.1688.F32.TF32 R104, R240.reuse, R208, R104 ;  /* 0x000000d0f068723c */ /* 0x040ff00000081068 */
[C---:B------:R-:W-:Y:S11]  /*ac3a0*/  HMMA.1688.F32.TF32 R212, R240.reuse, R128, R212 ;  /* 0x00000080f0d4723c */ /* 0x040ff600000810d4 */
[----:B------:R-:W-:Y:S04]  /*ac3b0*/  @!UPT UIADD3 URZ, URZ, URZ, URZ ;  /* 0x0000003f3f3ff290 */ /* 0x000fe8000fffe03f */
[----:B------:R-:W-:Y:S01]  /*ac3c0*/  STL.64 [R1+0xc90], R104 ;  /* 0x000c906801007387 */ /* 0x000fe20000100a00 */
[----:B------:R1:W-:Y:S03]  /*ac3d0*/  STL.64 [R1+0xc98], R106 ;  /* 0x000c986a01007387 */ /* 0x0003e60000100a00 */
[----:B-1----:R-:W3:Y:S01]  /*ac3e0*/  LDL.LU.64 R106, [R1+0x3e90] ;  /* 0x003e9000016a7983 */ /* 0x002ee20000300a00 */
[----:B------:R-:W3:Y:S03]  /*ac3f0*/  LDL.LU.64 R104, [R1+0x3e88] ;  /* 0x003e880001687983 */ /* 0x000ee60000300a00 */
[----:B------:R-:W-:Y:S02]  /*ac400*/  STL.64 [R1+0xc80], R212 ;  /* 0x000c80d401007387 */ /* 0x000fe40000100a00 */
[----:B------:R1:W-:Y:S02]  /*ac410*/  STL.64 [R1+0xc88], R214 ;  /* 0x000c88d601007387 */ /* 0x0003e40000100a00 */
[----:B-1----:R-:W3:Y:S01]  /*ac420*/  LDL.LU.64 R214, [R1+0x3e80] ;  /* 0x003e800001d67983 */ /* 0x002ee20000300a00 */
[----:B------:R-:W3:Y:S01]  /*ac430*/  LDL.LU.64 R212, [R1+0x3e78] ;  /* 0x003e780001d47983 */ /* 0x000ee20000300a00 */
[C---:B------:R-:W-:Y:S08]  /*ac440*/  HMMA.1688.F32.TF32 R116, R240.reuse, R76, R116 ;  /* 0x0000004cf074723c */ /* 0x040ff00000081074 */
[C---:B------:R-:W-:Y:S08]  /*ac450*/  HMMA.1688.F32.TF32 R108, R240.reuse, R132, R108 ;  /* 0x00000084f06c723c */ /* 0x040ff0000008106c */
[C---:B------:R-:W-:Y:S08]  /*ac460*/  HMMA.1688.F32.TF32 R100, R240.reuse, R136, R100 ;  /* 0x00000088f064723c */ /* 0x040ff00000081064 */
[C---:B------:R-:W-:Y:S08]  /*ac470*/  HMMA.1688.F32.TF32 R84, R240.reuse, R152, R84 ;  /* 0x00000098f054723c */ /* 0x040ff00000081054 */
        /* <DEDUP_REMOVED lines=9> */
[----:B------:R1:W-:Y:S02]  /*ac510*/  STL.64 [R1+0xc68], R122 ;  /* 0x000c687a01007387 */ /* 0x0003e40000100a00 */
[C---:B-1----:R-:W-:Y:S05]  /*ac520*/  HMMA.1688.F32.TF32 R120, R240.reuse, R60, R124 ;  /* 0x0000003cf078723c */ /* 0x042fea000008107c */
[----:B------:R-:W-:Y:S01]  /*ac530*/  STL.64 [R1+0xc50], R216 ;  /* 0x000c50d801007387 */ /* 0x000fe20000100a00 */
[----:B------:R-:W-:Y:S11]  /*ac540*/  STL.64 [R1+0xc58], R218 ;  /* 0x000c58da01007387 */ /* 0x000ff60000100a00 */
[----:B------:R-:W-:Y:S06]  /*ac550*/  @!UPT UIADD3 URZ, URZ, URZ, URZ ;  /* 0x0000003f3f3ff290 */ /* 0x000fec000fffe03f */
[----:B------:R-:W-:Y:S01]  /*ac560*/  STL.64 [R1+0xc40], R120 ;  /* 0x000c407801007387 */ /* 0x000fe20000100a00 */
[----:B------:R-:W-:Y:S02]  /*ac570*/  STL.64 [R1+0xc48], R122 ;  /* 0x000c487a01007387 */ /* 0x000fe40000100a00 */
[----:B------:R-:W-:Y:S02]  /*ac580*/  STL.64 [R1+0xc30], R116 ;  /* 0x000c307401007387 */ /* 0x000fe40000100a00 */
[----:B------:R-:W-:Y:S01]  /*ac590*/  STL.64 [R1+0xc38], R118 ;  /* 0x000c387601007387 */ /* 0x000fe20000100a00 */
[----:B------:R-:W-:Y:S01]  /*ac5a0*/  STL.64 [R1+0xc10], R108 ;  /* 0x000c106c01007387 */ /* 0x000fe20000100a00 */
[----:B------:R1:W-:Y:S02]  /*ac5b0*/  STL.64 [R1+0xc18], R110 ;  /* 0x000c186e01007387 */ /* 0x0003e40000100a00 */
[----:B------:R-:W-:Y:S02]  /*ac5c0*/  STL.64 [R1+0xd00], R100 ;  /* 0x000d006401007387 */ /* 0x000fe40000100a00 */
[----:B------:R2:W-:Y:S01]  /*ac5d0*/  STL.64 [R1+0xd08], R102 ;  /* 0x000d086601007387 */ /* 0x0005e20000100a00 */
[----:B------:R-:W-:Y:S04]  /*ac5e0*/  LDS R120, [R252+0x94280] ;  /* 0x09428000fc787984 */ /* 0x000fe80000000800 */
[----:B------:R-:W-:Y:S04]  /*ac5f0*/  LDS R122, [R252+0x95280] ;  /* 0x09528000fc7a7984 */ /* 0x000fe80000000800 */
[----:B------:R-:W-:Y:S04]  /*ac600*/  LDS R121, [R3+0x94280] ;  /* 0x0942800003797984 */ /* 0x000fe80000000800 */
[----:B------:R-:W3:Y:S01]  /*ac610*/  LDS R123, [R3+0x95280] ;  /* 0x09528000037b7984 */ /* 0x000ee20000000800 */
[C---:B-1----:R-:W-:Y:S08]  /*ac620*/  HMMA.1688.F32.TF32 R108, R240.reuse, R140, R92 ;  /* 0x0000008cf06c723c */ /* 0x042ff0000008105c */
[C---:B--2---:R-:W-:Y:S08]  /*ac630*/  HMMA.1688.F32.TF32 R100, R240.reuse, R144, R196 ;  /* 0x00000090f064723c */ /* 0x044ff000000810c4 */
[C---:B------:R-:W-:Y:S07]  /*ac640*/  HMMA.1688.F32.TF32 R92, R240.reuse, R148, R192 ;  /* 0x00000094f05c723c */ /* 0x040fee00000810c0 */
[----:B------:R-:W-:Y:S01]  /*ac650*/  STL.64 [R1+0xcf0], R108 ;  /* 0x000cf06c01007387 */ /* 0x000fe20000100a00 */
[----:B------:R-:W-:Y:S07]  /*ac660*/  STL.64 [R1+0xcf8], R110 ;  /* 0x000cf86e01007387 */ /* 0x000fee0000100a00 */
[----:B------:R-:W-:Y:S02]  /*ac670*/  STL.64 [R1+0xce0], R100 ;  /* 0x000ce06401007387 */ /* 0x000fe40000100a00 */
[----:B------:R1:W-:Y:S06]  /*ac680*/  STL.64 [R1+0xce8], R102 ;  /* 0x000ce86601007387 */ /* 0x0003ec0000100a00 */
[----:B------:R-:W-:Y:S01]  /*ac690*/  STL.64 [R1+0xcd0], R92 ;  /* 0x000cd05c01007387 */ /* 0x000fe20000100a00 */
[----:B------:R2:W-:Y:S02]  /*ac6a0*/  STL.64 [R1+0xcd8], R94 ;  /* 0x000cd85e01007387 */ /* 0x0005e40000100a00 */
[----:B------:R-:W-:Y:S02]  /*ac6b0*/  STL.64 [R1+0xcc0], R84 ;  /* 0x000cc05401007387 */ /* 0x000fe40000100a00 */
[----:B------:R2:W-:Y:S01]  /*ac6c0*/  STL.64 [R1+0xcc8], R86 ;  /* 0x000cc85601007387 */ /* 0x0005e20000100a00 */
[C---:B-1----:R-:W-:Y:S08]  /*ac6d0*/  HMMA.1688.F32.TF32 R100, R240.reuse, R156, R200 ;  /* 0x0000009cf064723c */ /* 0x042ff000000810c8 */
[C---:B--2---:R-:W-:Y:S08]  /*ac6e0*/  HMMA.1688.F32.TF32 R92, R240.reuse, R160, R204 ;  /* 0x000000a0f05c723c */ /* 0x044ff000000810cc */
[----:B------:R-:W-:Y:S01]  /*ac6f0*/  HMMA.1688.F32.TF32 R84, R240, R164, R176 ;  /* 0x000000a4f054723c */ /* 0x000fe200000810b0 */
[----:B------:R-:W-:-:S02]  /*ac700*/  IMAD.MOV.U32 R211, RZ, RZ, R38 ;  /* 0x000000ffffd37224 */ /* 0x000fc400078e0026 */
[----:B------:R-:W-:Y:S02]  /*ac710*/  IMAD.MOV.U32 R63, RZ, RZ, R36 ;  /* 0x000000ffff3f7224 */ /* 0x000fe400078e0024 */
        /* <DEDUP_REMOVED lines=15> */
[C---:B------:R-:W-:Y:S08]  /*ac810*/  HMMA.1688.F32.TF32 R84, R236.reuse, R36, R52 ;  /* 0x00000024ec54723c */ /* 0x040ff00000081034 */
        /* <DEDUP_REMOVED lines=15> */
[----:B------:R2:W-:Y:S02]  /*ac910*/  STL.64 [R1+0xe70], R48 ;  /* 0x000e703001007387 */ /* 0x0005e40000100a00 */
[----:B------:R3:W-:Y:S01]  /*ac920*/  STL.64 [R1+0xe78], R50 ;  /* 0x000e783201007387 */ /* 0x0007e20000100a00 */
[----:B--2---:R-:W2:Y:S01]  /*ac930*/  LDL.LU R48, [R1+0x960] ;  /* 0x0009600001307983 */ /* 0x004ea20000300800 */
[----:B------:R-:W-:Y:S02]  /*ac940*/  STL.64 [R1+0xe60], R44 ;  /* 0x000e602c01007387 */ /* 0x000fe40000100a00 */
[----:B------:R-:W-:Y:S02]  /*ac950*/  STL.64 [R1+0xe68], R46 ;  /* 0x000e682e01007387 */ /* 0x000fe40000100a00 */
[----:B------:R1:W-:Y:S01]  /*ac960*/  STL.64 [R1+0xe50], R32 ;  /* 0x000e502001007387 */ /* 0x0003e20000100a00 */
[----:B------:R1:W-:Y:S01]  /*ac970*/  STL.64 [R1+0xe58], R34 ;  /* 0x000e582201007387 */ /* 0x0003e20000100a00 */
[----:B------:R-:W2:Y:S02]  /*ac980*/  LDL.LU R49, [R1+0x964] ;  /* 0x0009640001317983 */ /* 0x000ea40000300800 */
[----:B---3--:R-:W2:Y:S02]  /*ac990*/  LDL.LU R50, [R1+0x968] ;  /* 0x0009680001327983 */ /* 0x008ea40000300800 */
[----:B------:R-:W2:Y:S01]  /*ac9a0*/  LDL.LU R51, [R1+0x96c] ;  /* 0x00096c0001337983 */ /* 0x000ea20000300800 */
        /* <DEDUP_REMOVED lines=81> */
[----:B---3--:R-:W-:Y:S08]  /*acec0*/  HMMA.1688.F32.TF32 R108, R120, R208, R108 ;  /* 0x000000d0786c723c */ /* 0x008ff0000008106c */
[C---:B------:R-:W-:Y:S08]  /*aced0*/  HMMA.1688.F32.TF32 R116, R236.reuse, R164, R116 ;  /* 0x000000a4ec74723c */ /* 0x040ff00000081074 */
[C---:B----4-:R-:W-:Y:S08]  /*acee0*/  HMMA.1688.F32.TF32 R44, R236.reuse, R140, R44 ;  /* 0x0000008cec2c723c */ /* 0x050ff0000008102c */
[C---:B------:R-:W-:Y:S08]  /*acef0*/  HMMA.1688.F32.TF32 R216, R236.reuse, R136, R216 ;  /* 0x00000088ecd8723c */ /* 0x040ff000000810d8 */
[C---:B------:R-:W-:Y:S08]  /*acf00*/  HMMA.1688.F32.TF32 R228, R236.reuse, R144, R228 ;  /* 0x00000090ece4723c */ /* 0x040ff000000810e4 */
[C---:B------:R-:W-:Y:S08]  /*acf10*/  HMMA.1688.F32.TF32 R32, R236.reuse, R148, R32 ;  /* 0x00000094ec20723c */ /* 0x040ff00000081020 */
[C---:B------:R-:W-:Y:S08]  /*acf20*/  HMMA.1688.F32.TF32 R40, R236.reuse, R152, R40 ;  /* 0x00000098ec28723c */ /* 0x040ff00000081028 */
[C---:B------:R-:W-:Y:S08]  /*acf30*/  HMMA.1688.F32.TF32 R220, R236.reuse, R156, R220 ;  /* 0x0000009cecdc723c */ /* 0x040ff000000810dc */
[----:B------:R-:W-:Y:S08]  /*acf40*/  HMMA.1688.F32.TF32 R124, R236, R160, R124 ;  /* 0x000000a0ec7c723c */ /* 0x000ff0000008107c */
[C---:B------:R-:W-:Y:S01]  /*acf50*/  HMMA.1688.F32.TF32 R48, R120.reuse, R152, R48 ;  /* 0x000000987830723c */ /* 0x040fe20000081030 */
[----:B------:R-:W-:Y:S04]  /*acf60*/  LDS R236, [R252+0x94300] ;  /* 0x09430000fcec7984 */ /* 0x000fe80000000800 */
[----:B------:R-:W-:Y:S04]  /*acf70*/  LDS R238, [R252+0x95300] ;  /* 0x09530000fcee7984 */ /* 0x000fe80000000800 */
[----:B------:R-:W-:Y:S04]  /*acf80*/  LDS R237, [R3+0x94300] ;  /* 0x0943000003ed7984 */ /* 0x000fe80000000800 */
[----:B------:R-:W1:Y:S01]  /*acf90*/  LDS R239, [R3+0x95300] ;  /* 0x0953000003ef7984 */ /* 0x000e620000000800 */
[C---:B------:R-:W-:Y:S03]  /*acfa0*/  HMMA.1688.F32.TF32 R92, R120.reuse, R36, R92 ;  /* 0x00000024785c723c */ /* 0x040fe6000008105c */
[----:B------:R-:W-:Y:S01]  /*acfb0*/  STL.64 [R1+0xf30], R216 ;  /* 0x000f30d801007387 */ /* 0x000fe20000100a00 */
[----:B------:R2:W-:Y:S03]  /*acfc0*/  STL.64 [R1+0xf38], R218 ;  /* 0x000f38da01007387 */ /* 0x0005e60000100a00 */
[----:B--2---:R-:W2:Y:S01]  /*acfd0*/  LDL.LU.64 R218, [R1+0x3e70] ;  /* 0x003e700001da7983 */ /* 0x004ea20000300a00 */
[----:B------:R-:W2:Y:S02]  /*acfe0*/  LDL.LU.64 R216, [R1+0x3e68] ;  /* 0x003e680001d87983 */ /* 0x000ea40000300a00 */
[----:B------:R-:W-:Y:S02]  /*acff0*/  STL.64 [R1+0xf20], R44 ;  /* 0x000f202c01007387 */ /* 0x000fe40000100a00 */
[----:B------:R3:W-:Y:S02]  /*ad000*/  STL.64 [R1+0xf28], R46 ;  /* 0x000f282e01007387 */ /* 0x0007e40000100a00 */
[----:B---3--:R-:W3:Y:S01]  /*ad010*/  LDL.LU.64 R46, [R1+0x3e60] ;  /* 0x003e6000012e7983 */ /* 0x008ee20000300a00 */
[----:B------:R-:W4:Y:S02]  /*ad020*/  LDL.LU.64 R44, [R1+0x3e58] ;  /* 0x003e5800012c7983 */ /* 0x000f240000300a00 */
[----:B------:R-:W-:Y:S02]  /*ad030*/  STL.64 [R1+0xf10], R228 ;  /* 0x000f10e401007387 */ /* 0x000fe40000100a00 */
[----:B------:R1:W-:Y:S02]  /*ad040*/  STL.64 [R1+0xf18], R230 ;  /* 0x000f18e601007387 */ /* 0x0003e40000100a00 */
[----:B-1----:R-:W2:Y:S01]  /*ad050*/  LDL.LU.64 R230, [R1+0x3e50] ;  /* 0x003e500001e67983 */ /* 0x002ea20000300a00 */
[----:B------:R-:W2:Y:S02]  /*ad060*/  LDL.LU.64 R228, [R1+0x3e48] ;  /* 0x003e480001e47983 */ /* 0x000ea40000300a00 */
[----:B------:R-:W-:Y:S02]  /*ad070*/  STL.64 [R1+0xf00], R32 ;  /* 0x000f002001007387 */ /* 0x000fe40000100a00 */
[----:B------:R1:W-:Y:S02]  /*ad080*/  STL.64 [R1+0xf08], R34 ;  /* 0x000f082201007387 */ /* 0x0003e40000100a00 */
[----:B-1----:R-:W2:Y:S01]  /*ad090*/  LDL.LU.64 R34, [R1+0x3e40] ;  /* 0x003e400001227983 */ /* 0x002ea20000300a00 */
[----:B------:R-:W3:Y:S02]  /*ad0a0*/  LDL.LU.64 R32, [R1+0x3e38] ;  /* 0x003e380001207983 */ /* 0x000ee40000300a00 */
[----:B------:R-:W-:Y:S02]  /*ad0b0*/  STL.64 [R1+0xef0], R40 ;  /* 0x000ef02801007387 */ /* 0x000fe40000100a00 */
[----:B------:R1:W-:Y:S02]  /*ad0c0*/  STL.64 [R1+0xef8], R42 ;  /* 0x000ef82a01007387 */ /* 0x0003e40000100a00 */
[----:B-1----:R-:W4:Y:S01]  /*ad0d0*/  LDL.LU.64 R42, [R1+0x3e30] ;  /* 0x003e3000012a7983 */ /* 0x002f220000300a00 */
[----:B------:R-:W4:Y:S02]  /*ad0e0*/  LDL.LU.64 R40, [R1+0x3e28] ;  /* 0x003e280001287983 */ /* 0x000f240000300a00 */
[----:B------:R-:W-:Y:S02]  /*ad0f0*/  STL.64 [R1+0xee0], R220 ;  /* 0x000ee0dc01007387 */ /* 0x000fe40000100a00 */
[----:B------:R-:W-:Y:S01]  /*ad100*/  STL.64 [R1+0xee8], R222 ;  /* 0x000ee8de01007387 */ /* 0x000fe20000100a00 */
        /* <DEDUP_REMOVED lines=8> */
[----:B------:R-:W-:Y:S01]  /*ad190*/  STL.64 [R1+0xa60], R92 ;  /* 0x000a605c01007387 */ /* 0x000fe20000100a00 */
[----:B------:R1:W-:Y:S02]  /*ad1a0*/  STL.64 [R1+0xa68], R94 ;  /* 0x000a685e01007387 */ /* 0x0003e40000100a00 */
[----:B------:R-:W4:Y:S02]  /*ad1b0*/  LDL.LU.64 R38, [R1+0x3e20] ;  /* 0x003e200001267983 */ /* 0x000f240000300a00 */
[----:B------:R-:W4:Y:S01]  /*ad1c0*/  LDL.LU.64 R36, [R1+0x3e18] ;  /* 0x003e180001247983 */ /* 0x000f220000300a00 */
        /* <DEDUP_REMOVED lines=11> */
[----:B------:R-:W-:Y:S02]  /*ad280*/  STL.64 [R1+0xa20], R84 ;  /* 0x000a205401007387 */ /* 0x000fe40000100a00 */
[----:B------:R-:W-:Y:S06]  /*ad290*/  STL.64 [R1+0xa28], R86 ;  /* 0x000a285601007387 */ /* 0x000fec0000100a00 */
[----:B------:R-:W-:Y:S01]  /*ad2a0*/  STL.64 [R1+0xa00], R76 ;  /* 0x000a004c01007387 */ /* 0x000fe20000100a00 */
[----:B------:R1:W-:Y:S02]  /*ad2b0*/  STL.64 [R1+0xa08], R78 ;  /* 0x000a084e01007387 */ /* 0x0003e40000100a00 */
[C---:B-1----:R-:W-:Y:S08]  /*ad2c0*/  HMMA.1688.F32.TF32 R76, R120.reuse, R136, R176 ;  /* 0x00000088784c723c */ /* 0x042ff000000810b0 */
[C---:B------:R-:W-:Y:S11]  /*ad2d0*/  HMMA.1688.F32.TF32 R84, R120.reuse, R140, R172 ;  /* 0x0000008c7854723c */ /* 0x040ff600000810ac */
[----:B------:R-:W-:Y:S04]  /*ad2e0*/  @!UPT UIADD3 URZ, URZ, URZ, URZ ;  /* 0x0000003f3f3ff290 */ /* 0x000fe8000fffe03f */
[----:B------:R-:W-:Y:S01]  /*ad2f0*/  STL.64 [R1+0x9f0], R76 ;  /* 0x0009f04c01007387 */ /* 0x000fe20000100a00 */
[----:B------:R1:W-:Y:S02]  /*ad300*/  STL.64 [R1+0x9f8], R78 ;  /* 0x0009f84e01007387 */ /* 0x0003e40000100a00 */
[C---:B-1----:R-:W-:Y:S08]  /*ad310*/  HMMA.1688.F32.TF32 R76, R120.reuse, R144, R64 ;  /* 0x00000090784c723c */ /* 0x042ff00000081040 */
[----:B------:R-:W-:Y:S01]  /*ad320*/  HMMA.1688.F32.TF32 R64, R120, R148, R52 ;  /* 0x000000947840723c */ /* 0x000fe20000081034 */
[----:B------:R-:W-:Y:S01]  /*ad330*/  STL.64 [R1+0x9d0], R84 ;  /* 0x0009d05401007387 */ /* 0x000fe20000100a00 */
[----:B------:R-:W-:Y:S11]  /*ad340*/  STL.64 [R1+0x9d8], R86 ;  /* 0x0009d85601007387 */ /* 0x000ff60000100a00 */
[----:B------:R-:W-:Y:S02]  /*ad350*/  @!UPT UIADD3 URZ, URZ, URZ, URZ ;  /* 0x0000003f3f3ff290 */ /* 0x000fe4000fffe03f */
[----:B------:R-:W-:Y:S01]  /*ad360*/  STL.64 [R1+0x9b0], R76 ;  /* 0x0009b04c01007387 */ /* 0x000fe20000100a00 */
[----:B------:R-:W-:Y:S07]  /*ad370*/  STL.64 [R1+0x9b8], R78 ;  /* 0x0009b84e01007387 */ /* 0x000fee0000100a00 */
[----:B------:R4:W-:Y:S02]  /*ad380*/  STL.64 [R1+0x970], R64 ;  /* 0x0009704001007387 */ /* 0x0009e40000100a00 */
[----:B------:R1:W-:Y:S01]  /*ad390*/  STL.64 [R1+0x978], R66 ;  /* 0x0009784201007387 */ /* 0x0003e20000100a00 */
[----:B--2---:R-:W-:-:S02]  /*ad3a0*/  MOV R52, R35 ;  /* 0x0000002300347202 */ /* 0x004fc40000000f00 */
[----:B------:R-:W2:Y:S01]  /*ad3b0*/  LDL.LU R35, [R1+0x3e14] ;  /* 0x003e140001237983 */ /* 0x000ea20000300800 */
[----:B------:R1:W-:Y:S02]  /*ad3c0*/  STL.64 [R1+0x960], R48 ;  /* 0x0009603001007387 */ /* 0x0003e40000100a00 */
[----:B------:R1:W-:Y:S02]  /*ad3d0*/  STL.64 [R1+0x968], R50 ;  /* 0x0009683201007387 */ /* 0x0003e40000100a00 */
[----:B------:R-:W-:Y:S02]  /*ad3e0*/  IMAD.MOV.U32 R53, RZ, RZ, R34 ;  /* 0x000000ffff357224 */ /* 0x000fe400078e0022 */
[----:B---3--:R-:W-:Y:S01]  /*ad3f0*/  IMAD.MOV.U32 R54, RZ, RZ, R33 ;  /* 0x000000ffff367224 */ /* 0x008fe200078e0021 */
[----:B------:R-:W3:Y:S01]  /*ad400*/  LDL.LU R34, [R1+0x3e10] ;  /* 0x003e100001227983 */ /* 0x000ee20000300800 */
[----:B------:R-:W3:Y:S02]  /*ad410*/  LDL.LU R33, [R1+0x3e0c] ;  /* 0x003e0c0001217983 */ /* 0x000ee40000300800 */
[----:B------:R-:W-:-:S02]  /*ad420*/  IMAD.MOV.U32 R55, RZ, RZ, R32 ;  /* 0x000000ffff377224 */ /* 0x000fc400078e0020 */
[----:B------:R-:W3:Y:S01]  /*ad430*/  LDL.LU R32, [R1+0x3e08] ;  /* 0x003e080001207983 */ /* 0x000ee20000300800 */
[----:B----4-:R-:W-:Y:S02]  /*ad440*/  IMAD.MOV.U32 R64, RZ, RZ, R43 ;  /* 0x000000ffff407224 */ /* 0x010fe400078e002b */
[----:B------:R-:W-:Y:S01]  /*ad450*/  IMAD.MOV.U32 R65, RZ, RZ, R42 ;  /* 0x000000ffff417224 */ /* 0x000fe200078e002a */
[----:B------:R-:W4:Y:S01]  /*ad460*/  LDL.LU R43, [R1+0x3e04] ;  /* 0x003e0400012b7983 */ /* 0x000f220000300800 */
[----:B------:R-:W3:Y:S01]  /*ad470*/  LDL.LU R42, [R1+0x3e00] ;  /* 0x003e0000012a7983 */ /* 0x000ee20000300800 */
[----:B-1----:R-:W-:Y:S01]  /*ad480*/  MOV R66, R41 ;  /* 0x0000002900427202 */ /* 0x002fe20000000f00 */
[----:B------:R-:W-:Y:S01]  /*ad490*/  IMAD.MOV.U32 R67, RZ, RZ, R40 ;  /* 0x000000ffff437224 */ /* 0x000fe200078e0028 */
[----:B------:R-:W3:Y:S01]  /*ad4a0*/  LDL.LU R41, [R1+0x3dfc] ;  /* 0x003dfc0001297983 */ /* 0x000ee20000300800 */
[----:B------:R-:W3:Y:S02]  /*ad4b0*/  LDL.LU R40, [R1+0x3df8] ;  /* 0x003df80001287983 */ /* 0x000ee40000300800 */
[----:B------:R-:W-:-:S02]  /*ad4c0*/  IMAD.MOV.U32 R172, RZ, RZ, R39 ;  /* 0x000000ffffac7224 */ /* 0x000fc400078e0027 */
[----:B------:R-:W-:Y:S01]  /*ad4d0*/  IMAD.MOV.U32 R173, RZ, RZ, R38 ;  /* 0x000000ffffad7224 */ /* 0x000fe200078e0026 */
[----:B------:R-:W3:Y:S01]  /*ad4e0*/  LDL.LU R39, [R1+0x3df4] ;  /* 0x003df40001277983 */ /* 0x000ee20000300800 */
[----:B------:R-:W3:Y:S02]  /*ad4f0*/  LDL.LU R38, [R1+0x3df0] ;  /* 0x003df00001267983 */ /* 0x000ee40000300800 */
[----:B------:R-:W-:Y:S02]  /*ad500*/  IMAD.MOV.U32 R174, RZ, RZ, R37 ;  /* 0x000000ffffae7224 */ /* 0x000fe400078e0025 */
        /* <DEDUP_REMOVED lines=30> */
[----:B------:R-:W3:Y:S01]  /*ad6f0*/  LDL.LU R87, [R1+0x11c] ;  /* 0x00011c0001577983 */ /* 0x000ee20000300800 */
[----:B------:R-:W-:Y:S01]  /*ad700*/  MOV R48, R228 ;  /* 0x000000e400307202 */ /* 0x000fe20000000f00 */
[----:B------:R-:W-:-:S02]  /*ad710*/  IMAD.MOV.U32 R49, RZ, RZ, R229 ;  /* 0x000000ffff317224 */ /* 0x000fc400078e00e5 */
[----:B------:R-:W-:Y:S02]  /*ad720*/  IMAD.MOV.U32 R50, RZ, RZ, R230 ;  /* 0x000000ffff327224 */ /* 0x000fe400078e00e6 */
[----:B------:R-:W-:Y:S02]  /*ad730*/  IMAD.MOV.U32 R51, RZ, RZ, R231 ;  /* 0x000000ffff337224 */ /* 0x000fe400078e00e7 */
[----:B--2---:R-:W-:Y:S02]  /*ad740*/  IMAD.MOV.U32 R179, RZ, RZ, R35 ;  /* 0x000000ffffb37224 */ /* 0x004fe400078e0023 */
[----:B----4-:R-:W-:Y:S02]  /*ad750*/  IMAD.MOV.U32 R207, RZ, RZ, R43 ;  /* 0x000000ffffcf7224 */ /* 0x010fe400078e002b */
[----:B---3--:R-:W-:Y:S02]  /*ad760*/  IMAD.MOV.U32 R206, RZ, RZ, R42 ;  /* 0x000000ffffce7224 */ /* 0x008fe400078e002a */
[----:B------:R-:W-:Y:S01]  /*ad770*/  IMAD.MOV.U32 R205, RZ, RZ, R41 ;  /* 0x000000ffffcd7224 */ /* 0x000fe200078e0029 */
[----:B------:R-:W-:-:S02]  /*ad780*/  MOV R204, R40 ;  /* 0x0000002800cc7202 */ /* 0x000fc40000000f00 */
[----:B------:R-:W2:Y:S01]  /*ad790*/  LDL.LU R40, [R1+0x3de4] ;  /* 0x003de40001287983 */ /* 0x000ea20000300800 */
[----:B------:R-:W2:Y:S02]  /*ad7a0*/  LDL.LU R41, [R1+0x3de0] ;  /* 0x003de00001297983 */ /* 0x000ea40000300800 */
[----:B------:R-:W2:Y:S02]  /*ad7b0*/  LDL.LU R42, [R1+0x3ddc] ;  /* 0x003ddc00012a7983 */ /* 0x000ea40000300800 */
[----:B------:R-:W2:Y:S02]  /*ad7c0*/  LDL.LU R43, [R1+0x3dd8] ;  /* 0x003dd800012b7983 */ /* 0x000ea40000300800 */
[----:B------:R-:W-:Y:S01]  /*ad7d0*/  IMAD.MOV.U32 R203, RZ, RZ, R39 ;  /* 0x000000ffffcb7224 */ /* 0x000fe200078e0027 */
[----:B------:R-:W-:Y:S01]  /*ad7e0*/  MOV R202, R38 ;  /* 0x0000002600ca7202 */ /* 0x000fe20000000f00 */
[----:B------:R-:W-:Y:S02]  /*ad7f0*/  IMAD.MOV.U32 R201, RZ, RZ, R37 ;  /* 0x000000ffffc97224 */ /* 0x000fe400078e0025 */
[----:B------:R-:W-:-:S02]  /*ad800*/  IMAD.MOV.U32 R200, RZ, RZ, R36 ;  /* 0x000000ffffc87224 */ /* 0x000fc400078e0024 */
[----:B------:R-:W3:Y:S01]  /*ad810*/  LDL.LU R36, [R1+0x3dd4] ;  /* 0x003dd40001247983 */ /* 0x000ee20000300800 */
[----:B------:R-:W3:Y:S02]  /*ad820*/  LDL.LU R37, [R1+0x3dd0] ;  /* 0x003dd00001257983 */ /* 0x000ee40000300800 */
[----:B------:R-:W3:Y:S02]  /*ad830*/  LDL.LU R38, [R1+0x3dcc] ;  /* 0x003dcc0001267983 */ /* 0x000ee40000300800 */
[----:B------:R-:W3:Y:S01]  /*ad840*/  LDL.LU R39, [R1+0x3dc8] ;  /* 0x003dc80001277983 */ /* 0x000ee20000300800 */
[----:B------:R-:W4:Y:S01]  /*ad850*/  LDL.LU R76, [R1+0x100] ;  /* 0x00010000014c7983 */ /* 0x000f220000300800 */
[----:B------:R-:W4:Y:S02]  /*ad860*/  LDL.LU R77, [R1+0x104] ;  /* 0x00010400014d7983 */ /* 0x000f240000300800 */
[----:B------:R-:W4:Y:S02]  /*ad870*/  LDL.LU R78, [R1+0x108] ;  /* 0x00010800014e7983 */ /* 0x000f240000300800 */
[----:B------:R-:W4:Y:S02]  /*ad880*/  LDL.LU R79, [R1+0x10c] ;  /* 0x00010c00014f7983 */ /* 0x000f240000300800 */
[----:B------:R-:W-:-:S02]  /*ad890*/  IMAD.MOV.U32 R176, RZ, RZ, R32 ;  /* 0x000000ffffb07224 */ /* 0x000fc400078e0020 */
[----:B------:R-:W-:Y:S01]  /*ad8a0*/  IMAD.MOV.U32 R177, RZ, RZ, R33 ;  /* 0x000000ffffb17224 */ /* 0x000fe200078e0021 */
[----:B------:R-:W2:Y:S01]  /*ad8b0*/  LDL.LU R32, [R1+0x3dc4] ;  /* 0x003dc40001207983 */ /* 0x000ea20000300800 */
[----:B------:R-:W2:Y:S02]  /*ad8c0*/  LDL.LU R33, [R1+0x3dc0] ;  /* 0x003dc00001217983 */ /* 0x000ea40000300800 */
[----:B------:R-:W-:Y:S02]  /*ad8d0*/  IMAD.MOV.U32 R178, RZ, RZ, R34 ;  /* 0x000000ffffb27224 */ /* 0x000fe400078e0022 */
[----:B------:R-:W2:Y:S01]  /*ad8e0*/  LDL.LU R34, [R1+0x3dbc] ;  /* 0x003dbc0001227983 */ /* 0x000ea20000300800 */
[----:B------:R-:W2:Y:S02]  /*ad8f0*/  LDL.LU R35, [R1+0x3db8] ;  /* 0x003db80001237983 */ /* 0x000ea40000300800 */
[----:B------:R-:W2:Y:S02]  /*ad900*/  LDL.LU R228, [R1+0x3db4] ;  /* 0x003db40001e47983 */ /* 0x000ea40000300800 */
[----:B------:R-:W2:Y:S01]  /*ad910*/  LDL.LU R229, [R1+0x3db0] ;  /* 0x003db00001e57983 */ /* 0x000ea20000300800 */
[----:B------:R-:W2:Y:S01]  /*ad920*/  LDL.LU R230, [R1+0x3dac] ;  /* 0x003dac0001e67983 */ /* 0x000ea20000300800 */
[----:B------:R-:W2:Y:S01]  /*ad930*/  LDL.LU R231, [R1+0x3da8] ;  /* 0x003da80001e77983 */ /* 0x000ea20000300800 */
[C---:B------:R-:W-:Y:S08]  /*ad940*/  HMMA.1688.F32.TF32 R116, R120.reuse, R156, R116 ;  /* 0x0000009c7874723c */ /* 0x040ff00000081074 */
[C---:B------:R-:W-:Y:S08]  /*ad950*/  HMMA.1688.F32.TF32 R108, R120.reuse, R160, R108 ;  /* 0x000000a0786c723c */ /* 0x040ff0000008106c */
[----:B------:R-:W-:Y:S08]  /*ad960*/  HMMA.1688.F32.TF32 R100, R120, R164, R100 ;  /* 0x000000a47864723c */ /* 0x000ff00000081064 */
[----:B------:R-:W-:Y:S01]  /*ad970*/  HMMA.1688.F32.TF32 R92, R240, R208, R92 ;  /* 0x000000d0f05c723c */ /* 0x000fe2000008105c */
[----:B------:R-:W-:-:S02]  /*ad980*/  IMAD.MOV.U32 R120, RZ, RZ, R63 ;  /* 0x000000ffff787224 */ /* 0x000fc400078e003f */
[----:B------:R-:W-:Y:S01]  /*ad990*/  IMAD.MOV.U32 R121, RZ, RZ, R62 ;  /* 0x000000ffff797224 */ /* 0x000fe200078e003e */
[----:B------:R-:W-:Y:S01]  /*ad9a0*/  STL.64 [R1+0x950], R116 ;  /* 0x0009507401007387 */ /* 0x000fe20000100a00 */
[----:B------:R-:W-:Y:S02]  /*ad9b0*/  STL.64 [R1+0x958], R118 ;  /* 0x0009587601007387 */ /* 0x000fe40000100a00 */
[----:B------:R-:W-:Y:S02]  /*ad9c0*/  STL.64 [R1+0x930], R108 ;  /* 0x0009306c01007387 */ /* 0x000fe40000100a00 */
[----:B------:R1:W-:Y:S06]  /*ad9d0*/  STL.64 [R1+0x938], R110 ;  /* 0x0009386e01007387 */ /* 0x0003ec0000100a00 */
[----:B------:R-:W-:Y:S01]  /*ad9e0*/  STL.64 [R1+0x920], R100 ;  /* 0x0009206401007387 */ /* 0x000fe20000100a00 */
[----:B------:R-:W-:Y:S07]  /*ad9f0*/  STL.64 [R1+0x928], R102 ;  /* 0x0009286601007387 */ /* 0x000fee0000100a00 */
[----:B------:R-:W-:Y:S02]  /*ada00*/  STL.64 [R1+0xfc0], R92 ;  /* 0x000fc05c01007387 */ /* 0x000fe40000100a00 */
[----:B------:R1:W-:Y:S02]  /*ada10*/  STL.64 [R1+0xfc8], R94 ;  /* 0x000fc85e01007387 */ /* 0x0003e40000100a00 */
[C---:B-1----:R-:W-:Y:S08]  /*ada20*/  HMMA.1688.F32.TF32 R108, R240.reuse, R128, R196 ;  /* 0x00000080f06c723c */ /* 0x042ff000000810c4 */
[C---:B------:R-:W-:Y:S08]  /*ada30*/  HMMA.1688.F32.TF32 R92, R240.reuse, R56, R84 ;  /* 0x00000038f05c723c */ /* 0x040ff00000081054 */
[C---:B------:R-:W-:Y:S07]  /*ada40*/  HMMA.1688.F32.TF32 R100, R240.reuse, R120, R192 ;  /* 0x00000078f064723c */ /* 0x040fee00000810c0 */
[----:B------:R-:W-:Y:S01]  /*ada50*/  STL.64 [R1+0xfb0], R108 ;  /* 0x000fb06c01007387 */ /* 0x000fe20000100a00 */
[----:B------:R-:W-:Y:S11]  /*ada60*/  STL.64 [R1+0xfb8], R110 ;  /* 0x000fb86e01007387 */ /* 0x000ff60000100a00 */
[----:B------:R-:W-:Y:S04]  /*ada70*/  @!UPT UIADD3 URZ, URZ, URZ, URZ ;  /* 0x0000003f3f3ff290 */ /* 0x000fe8000fffe03f */
[----:B------:R-:W-:Y:S02]  /*ada80*/  STL.64 [R1+0xfa0], R100 ;  /* 0x000fa06401007387 */ /* 0x000fe40000100a00 */
[----:B------:R-:W-:Y:S01]  /*ada90*/  STL.64 [R1+0xfa8], R102 ;  /* 0x000fa86601007387 */ /* 0x000fe20000100a00 */
[----:B------:R-:W-:Y:S01]  /*adaa0*/  STL.64 [R1+0xf90], R92 ;  /* 0x000f905c01007387 */ /* 0x000fe20000100a00 */
[----:B------:R-:W-:Y:S01]  /*adab0*/  STL.64 [R1+0xf98], R94 ;  /* 0x000f985e01007387 */ /* 0x000fe20000100a00 */
[C---:B--2---:R-:W-:Y:S08]  /*adac0*/  HMMA.1688.F32.TF32 R84, R240.reuse, R112, R228 ;  /* 0x00000070f054723c */ /* 0x044ff000000810e4 */
[----:B------:R-:W-:Y:S01]  /*adad0*/  HMMA.1688.F32.TF32 R32, R240, R60, R32 ;  /* 0x0000003cf020723c */ /* 0x000fe20000081020 */
[----:B------:R-:W-:-:S02]  /*adae0*/  IMAD.MOV.U32 R228, RZ, RZ, R59 ;  /* 0x000000ffffe47224 */ /* 0x000fc400078e003b */
[----:B------:R-:W-:Y:S02]  /*adaf0*/  IMAD.MOV.U32 R229, RZ, RZ, R58 ;  /* 0x000000ffffe57224 */ /* 0x000fe400078e003a */
[----:B------:R-:W-:Y:S02]  /*adb00*/  IMAD.MOV.U32 R59, RZ, RZ, R60 ;  /* 0x000000ffff3b7224 */ /* 0x000fe400078e003c */
[----:B------:R-:W-:-:S03]  /*adb10*/  IMAD.MOV.U32 R58, RZ, RZ, R61 ;  /* 0x000000ffff3a7224 */ /* 0x000fc600078e003d */
[C---:B---3--:R-:W-:Y:S08]  /*adb20*/  HMMA.1688.F32.TF32 R60, R240.reuse, R228, R36 ;  /* 0x000000e4f03c723c */ /* 0x048ff00000081024 */
[C---:B------:R-:W-:Y:S08]  /*adb30*/  HMMA.1688.F32.TF32 R36, R240.reuse, R132, R40 ;  /* 0x00000084f024723c */ /* 0x040ff00000081028 */
[C---:B----4-:R-:W-:Y:S01]  /*adb40*/  HMMA.1688.F32.TF32 R40, R240.reuse, R136, R76 ;  /* 0x00000088f028723c */ /* 0x050fe2000008104c */
[----:B------:R-:W-:Y:S01]  /*adb50*/  STL.64 [R1+0xf80], R84 ;  /* 0x000f805401007387 */ /* 0x000fe20000100a00 */
[----:B------:R-:W-:Y:S02]  /*adb60*/  STL.64 [R1+0xf88], R86 ;  /* 0x000f885601007387 */ /* 0x000fe40000100a00 */
[----:B------:R-:W-:Y:S02]  /*adb70*/  STL.64 [R1+0xf70], R32 ;  /* 0x000f702001007387 */ /* 0x000fe40000100a00 */
[----:B------:R-:W-:Y:S01]  /*adb80*/  STL.64 [R1+0xf78], R34 ;  /* 0x000f782201007387 */ /* 0x000fe20000100a00 */
[----:B------:R-:W-:Y:S04]  /*adb90*/  LDS R32, [R0+0x94300] ;  /* 0x0943000000207984 */ /* 0x000fe80000000800 */
[----:B------:R-:W-:Y:S04]  /*adba0*/  LDS R34, [R0+0x95300] ;  /* 0x0953000000227984 */ /* 0x000fe80000000800 */
[----:B------:R-:W-:Y:S04]  /*adbb0*/  LDS R33, [R2+0x94300] ;  /* 0x0943000002217984 */ /* 0x000fe80000000800 */
[----:B------:R-:W1:Y:S04]  /*adbc0*/  LDS R35, [R2+0x95300] ;  /* 0x0953000002237984 */ /* 0x000e680000000800 */
[----:B------:R-:W-:Y:S01]  /*adbd0*/  STL.64 [R1+0xf60], R60 ;  /* 0x000f603c01007387 */ /* 0x000fe20000100a00 */
[----:B------:R-:W-:Y:S02]  /*adbe0*/  STL.64 [R1+0xf68], R62 ;  /* 0x000f683e01007387 */ /* 0x000fe40000100a00 */
[----:B------:R-:W-:Y:S02]  /*adbf0*/  STL.64 [R1+0xf50], R36 ;  /* 0x000f502401007387 */ /* 0x000fe40000100a00 */
[----:B------:R2:W-:Y:S02]  /*adc00*/  STL.64 [R1+0xf58], R38 ;  /* 0x000f582601007387 */ /* 0x0005e40000100a00 */
[C---:B--2---:R-:W-:Y:S01]  /*adc10*/  HMMA.1688.F32.TF32 R36, R240.reuse, R140, R200 ;  /* 0x0000008cf024723c */ /* 0x044fe200000810c8 */
[----:B------:R-:W-:Y:S07]  /*adc20*/  STL.64 [R1+0x1030], R40 ;  /* 0x0010302801007387 */ /* 0x000fee0000100a00 */
[C---:B------:R-:W-:Y:S01]  /*adc30*/  HMMA.1688.F32.TF32 R60, R240.reuse, R144, R204 ;  /* 0x00000090f03c723c */ /* 0x040fe200000810cc */
[----:B------:R2:W-:Y:S07]  /*adc40*/  STL.64 [R1+0x1038], R42 ;  /* 0x0010382a01007387 */ /* 0x0005ee0000100a00 */
[C---:B--2---:R-:W-:Y:S07]  /*adc50*/  HMMA.1688.F32.TF32 R40, R240.reuse, R148, R176 ;  /* 0x00000094f028723c */ /* 0x044fee00000810b0 */
[----:B------:R-:W-:Y:S01]  /*adc60*/  STL.64 [R1+0x1020], R36 ;  /* 0x0010202401007387 */ /* 0x000fe20000100a00 */
[----:B------:R2:W-:Y:S02]  /*adc70*/  STL.64 [R1+0x1028], R38 ;  /* 0x0010282601007387 */ /* 0x0005e40000100a00 */
[C---:B--2---:R-:W-:Y:S05]  /*adc80*/  HMMA.1688.F32.TF32 R36, R240.reuse, R152, R172 ;  /* 0x00000098f024723c */ /* 0x044fea00000810ac */
[----:B------:R-:W-:Y:S01]  /*adc90*/  STL.64 [R1+0x1010], R60 ;  /* 0x0010103c01007387 */ /* 0x000fe20000100a00 */
[----:B------:R2:W-:Y:S07]  /*adca0*/  STL.64 [R1+0x1018], R62 ;  /* 0x0010183e01007387 */ /* 0x0005ee0000100a00 */
[----:B------:R-:W-:Y:S02]  /*adcb0*/  STL.64 [R1+0x1000], R40 ;  /* 0x0010002801007387 */ /* 0x000fe40000100a00 */
[----:B------:R3:W-:Y:S01]  /*adcc0*/  STL.64 [R1+0x1008], R42 ;  /* 0x0010082a01007387 */ /* 0x0007e20000100a00 */
[C---:B--2---:R-:W-:Y:S08]  /*adcd0*/  HMMA.1688.F32.TF32 R60, R240.reuse, R156, R64 ;  /* 0x0000009cf03c723c */ /* 0x044ff00000081040 */
[C---:B---3--:R-:W-:Y:S01]  /*adce0*/  HMMA.1688.F32.TF32 R40, R240.reuse, R160, R52 ;  /* 0x000000a0f028723c */ /* 0x048fe20000081034 */
[----:B------:R-:W-:Y:S01]  /*adcf0*/  STL.64 [R1+0xff0], R36 ;  /* 0x000ff02401007387 */ /* 0x000fe20000100a00 */
[----:B------:R2:W-:Y:S06]  /*add00*/  STL.64 [R1+0xff8], R38 ;  /* 0x000ff82601007387 */ /* 0x0005ec0000100a00 */
[----:B--2---:R-:W-:Y:S07]  /*add10*/  HMMA.1688.F32.TF32 R36, R240, R164, R48 ;  /* 0x000000a4f024723c */ /* 0x004fee0000081030 */
[----:B------:R-:W-:Y:S01]  /*add20*/  STL.64 [R1+0xfe0], R60 ;  /* 0x000fe03c01007387 */ /* 0x000fe20000100a00 */
[----:B------:R2:W-:Y:S07]  /*add30*/  STL.64 [R1+0xfe8], R62 ;  /* 0x000fe83e01007387 */ /* 0x0005ee0000100a00 */
[----:B------:R-:W-:Y:S01]  /*add40*/  STL.64 [R1+0xfd0], R40 ;  /* 0x000fd02801007387 */ /* 0x000fe20000100a00 */
[----:B------:R-:W-:Y:S01]  /*add50*/  MOV R52, R44 ;  /* 0x0000002c00347202 */ /* 0x000fe20000000f00 */
[----:B------:R-:W-:Y:S01]  /*add60*/  STL.64 [R1+0xfd8], R42 ;  /* 0x000fd82a01007387 */ /* 0x000fe20000100a00 */
[----:B------:R-:W3:Y:S02]  /*add70*/  LDL.LU R44, [R1+0x3da4] ;  /* 0x003da400012c7983 */ /* 0x000ee40000300800 */
[----:B------:R-:W-:-:S03]  /*add80*/  IMAD.MOV.U32 R53, RZ, RZ, R46 ;  /* 0x000000ffff357224 */ /* 0x000fc600078e002e */
[----:B------:R4:W-:Y:S01]  /*add90*/  STL.64 [R1+0xf40], R36 ;  /* 0x000f402401007387 */ /* 0x0009e20000100a00 */
[----:B------:R1:W-:Y:S02]  /*adda0*/  STL.64 [R1+0xf48], R38 ;  /* 0x000f482601007387 */ /* 0x0003e40000100a00 */
[----:B------:R-:W2:Y:S02]  /*addb0*/  LDL.LU R46, [R1+0x3da0] ;  /* 0x003da000012e7983 */ /* 0x000ea40000300800 */
[----:B------:R-:W-:Y:S02]  /*addc0*/  IMAD.MOV.U32 R54, RZ, RZ, R47 ;  /* 0x000000ffff367224 */ /* 0x000fe400078e002f */
[----:B------:R-:W-:Y:S01]  /*addd0*/  IMAD.MOV.U32 R55, RZ, RZ, R45 ;  /* 0x000000ffff377224 */ /* 0x000fe200078e002d */
[----:B------:R-:W4:Y:S01]  /*adde0*/  LDL.LU R47, [R1+0x3d9c] ;  /* 0x003d9c00012f7983 */ /* 0x000f220000300800 */
[----:B------:R-:W4:Y:S02]  /*addf0*/  LDL.LU R45, [R1+0x3d98] ;  /* 0x003d9800012d7983 */ /* 0x000f240000300800 */
[----:B------:R-:W4:Y:S02]  /*ade00*/  LDL.LU R172, [R1+0x150] ;  /* 0x0001500001ac7983 */ /* 0x000f240000300800 */
[----:B------:R-:W4:Y:S02]  /*ade10*/  LDL.LU R173, [R1+0x154] ;  /* 0x0001540001ad7983 */ /* 0x000f240000300800 */
[----:B---3--:R-:W-:-:S02]  /*ade20*/  IMAD.MOV.U32 R174, RZ, RZ, R44 ;  /* 0x000000ffffae7224 */ /* 0x008fc400078e002c */
[----:B------:R-:W3:Y:S01]  /*ade30*/  LDL.LU R44, [R1+0x3d94] ;  /* 0x003d9400012c7983 */ /* 0x000ee20000300800 */
[----:B--2---:R-:W-:-:S03]  /*ade40*/  IMAD.MOV.U32 R175, RZ, RZ, R46 ;  /* 0x000000ffffaf7224 */ /* 0x004fc600078e002e */
[----:B------:R-:W2:Y:S01]  /*ade50*/  LDL.LU R46, [R1+0x3d90] ;  /* 0x003d9000012e7983 */ /* 0x000ea20000300800 */
[----:B------:R-:W2:Y:S02]  /*ade60*/  LDL.LU R176, [R1+0x160] ;  /* 0x0001600001b07983 */ /* 0x000ea40000300800 */
[----:B------:R-:W2:Y:S01]  /*ade70*/  LDL.LU R177, [R1+0x164] ;  /* 0x0001640001b17983 */ /* 0x000ea20000300800 */
[----:B----4-:R-:W-:Y:S01]  /*ade80*/  MOV R178, R45 ;  /* 0x0000002d00b27202 */ /* 0x010fe20000000f00 */
[----:B------:R-:W-:Y:S01]  /*ade90*/  IMAD.MOV.U32 R179, RZ, RZ, R47 ;  /* 0x000000ffffb37224 */ /* 0x000fe200078e002f */
[----:B------:R-:W4:Y:S01]  /*adea0*/  LDL.LU R45, [R1+0x3d8c] ;  /* 0x003d8c00012d7983 */ /* 0x000f220000300800 */
[----:B------:R-:W4:Y:S02]  /*adeb0*/  LDL.LU R47, [R1+0x3d88] ;  /* 0x003d8800012f7983 */ /* 0x000f240000300800 */
[----:B---3--:R-:W-:Y:S02]  /*adec0*/  IMAD.MOV.U32 R204, RZ, RZ, R44 ;  /* 0x000000ffffcc7224 */ /* 0x008fe400078e002c */
[----:B------:R-:W3:Y:S01]  /*aded0*/  LDL.LU R44, [R1+0x3d84] ;  /* 0x003d8400012c7983 */ /* 0x000ee20000300800 */
[----:B--2---:R-:W-:-:S03]  /*adee0*/  IMAD.MOV.U32 R205, RZ, RZ, R46 ;  /* 0x000000ffffcd7224 */ /* 0x004fc600078e002e */
[----:B------:R-:W2:Y:S01]  /*adef0*/  LDL.LU R46, [R1+0x3d80] ;  /* 0x003d8000012e7983 */ /* 0x000ea20000300800 */
[----:B------:R-:W2:Y:S02]  /*adf00*/  LDL.LU R206, [R1+0x178] ;  /* 0x0001780001ce7983 */ /* 0x000ea40000300800 */
[----:B------:R-:W2:Y:S02]  /*adf10*/  LDL.LU R207, [R1+0x17c] ;  /* 0x00017c0001cf7983 */ /* 0x000ea40000300800 */
[----:B----4-:R-:W-:Y:S02]  /*adf20*/  IMAD.MOV.U32 R76, RZ, RZ, R45 ;  /* 0x000000ffff4c7224 */ /* 0x010fe400078e002d */
[----:B------:R-:W-:Y:S01]  /*adf30*/  IMAD.MOV.U32 R77, RZ, RZ, R47 ;  /* 0x000000ffff4d7224 */ /* 0x000fe200078e002f */
[----:B------:R-:W4:Y:S01]  /*adf40*/  LDL.LU R45, [R1+0x3d7c] ;  /* 0x003d7c00012d7983 */ /* 0x000f220000300800 */
[----:B------:R-:W4:Y:S01]  /*adf50*/  LDL.LU R47, [R1+0x3d78] ;  /* 0x003d7800012f7983 */ /* 0x000f220000300800 */
[----:B---3--:R-:W-:-:S02]  /*adf60*/  MOV R78, R44 ;  /* 0x0000002c004e7202 */ /* 0x008fc40000000f00 */
[----:B------:R-:W3:Y:S01]  /*adf70*/  LDL.LU R44, [R1+0x3d74] ;  /* 0x003d7400012c7983 */ /* 0x000ee20000300800 */
[----:B--2---:R-:W-:-:S03]  /*adf80*/  IMAD.MOV.U32 R79, RZ, RZ, R46 ;  /* 0x000000ffff4f7224 */ /* 0x004fc600078e002e */
[----:B------:R-:W2:Y:S01]  /*adf90*/  LDL.LU R46, [R1+0x3d70] ;  /* 0x003d7000012e7983 */ /* 0x000ea20000300800 */
[----:B------:R-:W2:Y:S02]  /*adfa0*/  LDL.LU R84, [R1+0x360] ;  /* 0x0003600001547983 */ /* 0x000ea40000300800 */
[----:B------:R-:W2:Y:S02]  /*adfb0*/  LDL.LU R85, [R1+0x364] ;  /* 0x0003640001557983 */ /* 0x000ea40000300800 */
[----:B------:R-:W2:Y:S01]  /*adfc0*/  LDL.LU R86, [R1+0x368] ;  /* 0x0003680001567983 */ /* 0x000ea20000300800 */
[----:B------:R-:W2:Y:S01]  /*adfd0*/  LDL.LU R87, [R1+0x36c] ;  /* 0x00036c0001577983 */ /* 0x000ea20000300800 */
[----:B----4-:R-:W-:Y:S02]  /*adfe0*/  IMAD.MOV.U32 R62, RZ, RZ, R47 ;  /* 0x000000ffff3e7224 */ /* 0x010fe400078e002f */
[----:B------:R-:W-:Y:S02]  /*adff0*/  IMAD.MOV.U32 R63, RZ, RZ, R45 ;  /* 0x000000ffff3f7224 */ /* 0x000fe400078e002d */
[----:B---3--:R-:W-:-:S02]  /*ae000*/  IMAD.MOV.U32 R60, RZ, RZ, R44 ;  /* 0x000000ffff3c7224 */ /* 0x008fc400078e002c */
[----:B------:R-:W3:Y:S01]  /*ae010*/  LDL.LU R44, [R1+0x3d6c] ;  /* 0x003d6c00012c7983 */ /* 0x000ee20000300800 */
[----:B--2---:R-:W-:-:S03]  /*ae020*/  IMAD.MOV.U32 R61, RZ, RZ, R46 ;  /* 0x000000ffff3d7224 */ /* 0x004fc600078e002e */
[----:B------:R-:W2:Y:S01]  /*ae030*/  LDL.LU R46, [R1+0x3d68] ;  /* 0x003d6800012e7983 */ /* 0x000ea20000300800 */
[----:B------:R-:W4:Y:S02]  /*ae040*/  LDL.LU R47, [R1+0x3d64] ;  /* 0x003d6400012f7983 */ /* 0x000f240000300800 */
[----:B------:R-:W4:Y:S02]  /*ae050*/  LDL.LU R45, [R1+0x3d60] ;  /* 0x003d6000012d7983 */ /* 0x000f240000300800 */
[----:B------:R-:W4:Y:S01]  /*ae060*/  LDL.LU R196, [R1+0x400] ;  /* 0x0004000001c47983 */ /* 0x000f220000300800 */
[----:B------:R-:W4:Y:S01]  /*ae070*/  LDL.LU R197, [R1+0x404] ;  /* 0x0004040001c57983 */ /* 0x000f220000300800 */
[----:B------:R-:W4:Y:S02]  /*ae080*/  LDL.LU R198, [R1+0x408] ;  /* 0x0004080001c67983 */ /* 0x000f240000300800 */
[----:B------:R-:W4:Y:S02]  /*ae090*/  LDL.LU R199, [R1+0x40c] ;  /* 0x00040c0001c77983 */ /* 0x000f240000300800 */
[----:B---3--:R-:W-:-:S02]  /*ae0a0*/  IMAD.MOV.U32 R195, RZ, RZ, R44 ;  /* 0x000000ffffc37224 */ /* 0x008fc400078e002c */
[----:B------:R-:W3:Y:S01]  /*ae0b0*/  LDL.LU R44, [R1+0x20] ;  /* 0x00002000012c7983 */ /* 0x000ee20000300800 */
[----:B--2---:R-:W-:Y:S02]  /*ae0c0*/  IMAD.MOV.U32 R193, RZ, RZ, R46 ;  /* 0x000000ffffc17224 */ /* 0x004fe400078e002e */
[----:B----4-:R-:W-:Y:S01]  /*ae0d0*/  IMAD.MOV.U32 R194, RZ, RZ, R45 ;  /* 0x000000ffffc27224 */ /* 0x010fe200078e002d */
[----:B------:R-:W-:Y:S01]  /*ae0e0*/  MOV R192, R47 ;  /* 0x0000002f00c07202 */ /* 0x000fe20000000f00 */
[----:B------:R-:W3:Y:S01]  /*ae0f0*/  LDL.LU R45, [R1+0x24] ;  /* 0x00002400012d7983 */ /* 0x000ee20000300800 */
[----:B------:R-:W3:Y:S02]  /*ae100*/  LDL.LU R46, [R1+0x28] ;  /* 0x00002800012e7983 */ /* 0x000ee40000300800 */
[----:B------:R-:W3:Y:S02]  /*ae110*/  LDL.LU R47, [R1+0x2c] ;  /* 0x00002c00012f7983 */ /* 0x000ee40000300800 */
[----:B------:R-:W2:Y:S01]  /*ae120*/  LDL.LU R36, [R1+0x40] ;  /* 0x0000400001247983 */ /* 0x000ea20000300800 */
[----:B------:R-:W2:Y:S01]  /*ae130*/  LDL.LU R37, [R1+0x44] ;  /* 0x0000440001257983 */ /* 0x000ea20000300800 */
[----:B-1----:R-:W2:Y:S02]  /*ae140*/  LDL.LU R38, [R1+0x48] ;  /* 0x0000480001267983 */ /* 0x002ea40000300800 */
[----:B------:R-:W2:Y:S02]  /*ae150*/  LDL.LU R39, [R1+0x4c] ;  /* 0x00004c0001277983 */ /* 0x000ea40000300800 */
[----:B------:R-:W4:Y:S01]  /*ae160*/  LDL.LU R116, [R1+0x50] ;  /* 0x0000500001747983 */ /* 0x000f220000300800 */
[----:B------:R-:W4:Y:S01]  /*ae170*/  LDL.LU R117, [R1+0x54] ;  /* 0x0000540001757983 */ /* 0x000f220000300800 */
[----:B------:R-:W4:Y:S02]  /*ae180*/  LDL.LU R118, [R1+0x58] ;  /* 0x0000580001767983 */ /* 0x000f240000300800 */
[----:B------:R-:W4:Y:S02]  /*ae190*/  LDL.LU R119, [R1+0x5c] ;  /* 0x00005c0001777983 */ /* 0x000f240000300800 */
        /* <DEDUP_REMOVED lines=27> */
[----:B------:R-:W-:-:S02]  /*ae350*/  IMAD.MOV.U32 R240, RZ, RZ, R59 ;  /* 0x000000fffff07224 */ /* 0x000fc400078e003b */
        /* <DEDUP_REMOVED lines=10> */
[C---:B--2---:R-:W-:Y:S08]  /*ae400*/  HMMA.1688.F32.TF32 R40, R236.reuse, R128, R40 ;  /* 0x00000080ec28723c */ /* 0x044ff00000081028 */
[C---:B---3--:R-:W-:Y:S08]  /*ae410*/  HMMA.1688.F32.TF32 R220, R236.reuse, R208, R220 ;  /* 0x000000d0ecdc723c */ /* 0x048ff000000810dc */
[C---:B------:R-:W-:Y:S08]  /*ae420*/  HMMA.1688.F32.TF32 R124, R236.reuse, R120, R124 ;  /* 0x00000078ec7c723c */ /* 0x040ff0000008107c */
[C---:B----4-:R-:W-:Y:S08]  /*ae430*/  HMMA.1688.F32.TF32 R116, R236.reuse, R56, R116 ;  /* 0x00000038ec74723c */ /* 0x050ff00000081074 */
[C---:B------:R-:W-:Y:S08]  /*ae440*/  HMMA.1688.F32.TF32 R36, R236.reuse, R112, R36 ;  /* 0x00000070ec24723c */ /* 0x040ff00000081024 */
[C---:B------:R-:W-:Y:S08]  /*ae450*/  HMMA.1688.F32.TF32 R44, R236.reuse, R228, R44 ;  /* 0x000000e4ec2c723c */ /* 0x040ff0000008102c */
[----:B------:R-:W-:Y:S01]  /*ae460*/  HMMA.1688.F32.TF32 R108, R236, R240, R108 ;  /* 0x000000f0ec6c723c */ /* 0x000fe2000008106c */
[----:B------:R-:W-:Y:S01]  /*ae470*/  STL.64 [R1+0xad0], R220 ;  /* 0x000ad0dc01007387 */ /* 0x000fe20000100a00 */
[----:B------:R1:W-:Y:S03]  /*ae480*/  STL.64 [R1+0xad8], R222 ;  /* 0x000ad8de01007387 */ /* 0x0003e60000100a00 */
[----:B-1----:R-:W2:Y:S01]  /*ae490*/  LDL.LU.64 R222, [R1+0x3d58] ;  /* 0x003d580001de7983 */ /* 0x002ea20000300a00 */
[----:B------:R-:W2:Y:S02]  /*ae4a0*/  LDL.LU.64 R220, [R1+0x3d50] ;  /* 0x003d500001dc7983 */ /* 0x000ea40000300a00 */
[----:B------:R1:W-:Y:S02]  /*ae4b0*/  STL.64 [R1+0xac0], R40 ;  /* 0x000ac02801007387 */ /* 0x0003e40000100a00 */
[----:B------:R-:W-:Y:S01]  /*ae4c0*/  STL.64 [R1+0xac8], R42 ;  /* 0x000ac82a01007387 */ /* 0x000fe20000100a00 */
[----:B------:R-:W3:Y:S01]  /*ae4d0*/  LDL.LU.64 R130, [R1+0x3d48] ;  /* 0x003d480001827983 */ /* 0x000ee20000300a00 */
[----:B-1----:R-:W-:Y:S01]  /*ae4e0*/  MOV R41, R128 ;  /* 0x0000008000297202 */ /* 0x002fe20000000f00 */
[----:B------:R-:W-:-:S02]  /*ae4f0*/  IMAD.MOV.U32 R40, RZ, RZ, R129 ;  /* 0x000000ffff287224 */ /* 0x000fc400078e0081 */
[----:B------:R-:W3:Y:S01]  /*ae500*/  LDL.LU.64 R128, [R1+0x3d40] ;  /* 0x003d400001807983 */ /* 0x000ee20000300a00 */
        /* <DEDUP_REMOVED lines=8> */
[----:B------:R1:W-:Y:S02]  /*ae590*/  STL.64 [R1+0xa90], R36 ;  /* 0x000a902401007387 */ /* 0x0003e40000100a00 */
[----:B------:R-:W-:Y:S01]  /*ae5a0*/  STL.64 [R1+0xa98], R38 ;  /* 0x000a982601007387 */ /* 0x000fe20000100a00 */
[----:B------:R-:W2:Y:S01]  /*ae5b0*/  LDL.LU.64 R114, [R1+0x3d18] ;  /* 0x003d180001727983 */ /* 0x000ea20000300a00 */
[C---:B------:R-:W-:Y:S08]  /*ae5c0*/  HMMA.1688.F32.TF32 R100, R236.reuse, R136, R100 ;  /* 0x00000088ec64723c */ /* 0x040ff00000081064 */
[C---:B------:R-:W-:Y:S08]  /*ae5d0*/  HMMA.1688.F32.TF32 R92, R236.reuse, R140, R92 ;  /* 0x0000008cec5c723c */ /* 0x040ff0000008105c */
[C---:B------:R-:W-:Y:S08]  /*ae5e0*/  HMMA.1688.F32.TF32 R192, R236.reuse, R144, R192 ;  /* 0x00000090ecc0723c */ /* 0x040ff000000810c0 */
[C---:B------:R-:W-:Y:S08]  /*ae5f0*/  HMMA.1688.F32.TF32 R196, R236.reuse, R148, R196 ;  /* 0x00000094ecc4723c */ /* 0x040ff000000810c4 */
[C---:B------:R-:W-:Y:S08]  /*ae600*/  HMMA.1688.F32.TF32 R48, R236.reuse, R152, R48 ;  /* 0x00000098ec30723c */ /* 0x040ff00000081030 */
[C---:B------:R-:W-:Y:S08]  /*ae610*/  HMMA.1688.F32.TF32 R60, R236.reuse, R156, R60 ;  /* 0x0000009cec3c723c */ /* 0x040ff0000008103c */
[----:B------:R-:W-:Y:S01]  /*ae620*/  HMMA.1688.F32.TF32 R84, R236, R160, R84 ;  /* 0x000000a0ec54723c */ /* 0x000fe20000081054 */
[----:B------:R-:W-:Y:S04]  /*ae630*/  LDS R38, [R252+0x95380] ;  /* 0x09538000fc267984 */ /* 0x000fe80000000800 */
[----:B------:R-:W-:Y:S01]  /*ae640*/  LDS R39, [R3+0x95380] ;  /* 0x0953800003277984 */ /* 0x000fe20000000800 */
[----:B-1----:R-:W-:-:S02]  /*ae650*/  IMAD.MOV.U32 R37, RZ, RZ, R112 ;  /* 0x000000ffff257224 */ /* 0x002fc400078e0070 */
[----:B------:R-:W-:Y:S02]  /*ae660*/  IMAD.MOV.U32 R36, RZ, RZ, R113 ;  /* 0x000000ffff247224 */ /* 0x000fe400078e0071 */
[----:B------:R-:W2:Y:S01]  /*ae670*/  LDL.LU.64 R112, [R1+0x3d10] ;  /* 0x003d100001707983 */ /* 0x000ea20000300a00 */
        /* <DEDUP_REMOVED lines=8> */
[C---:B--2---:R-:W-:Y:S11]  /*ae700*/  HMMA.1688.F32.TF32 R44, R236.reuse, R132, R44 ;  /* 0x00000084ec2c723c */ /* 0x044ff6000008102c */
[----:B------:R-:W-:Y:S11]  /*ae710*/  @!UPT UIADD3 URZ, URZ, URZ, URZ ;  /* 0x0000003f3f3ff290 */ /* 0x000ff6000fffe03f */
[----:B------:R-:W-:Y:S01]  /*ae720*/  @!UPT UIADD3 URZ, URZ, URZ, URZ ;  /* 0x0000003f3f3ff290 */ /* 0x000fe2000fffe03f */
[----:B------:R-:W-:Y:S01]  /*ae730*/  STL.64 [R1+0x440], R44 ;  /* 0x0004402c01007387 */ /* 0x000fe20000100a00 */
[----:B------:R-:W-:Y:S02]  /*ae740*/  STL.64 [R1+0x448], R46 ;  /* 0x0004482e01007387 */ /* 0x000fe40000100a00 */
        /* <DEDUP_REMOVED lines=22> */
[----:B-1----:R-:W-:Y:S01]  /*ae8b0*/  HMMA.1688.F32.TF32 R60, R236, R164, R76 ;  /* 0x000000a4ec3c723c */ /* 0x002fe2000008104c */
[----:B------:R-:W-:Y:S01]  /*ae8c0*/  STL.64 [R1+0x370], R84 ;  /* 0x0003705401007387 */ /* 0x000fe20000100a00 */
[----:B------:R-:W-:Y:S06]  /*ae8d0*/  STL.64 [R1+0x378], R86 ;  /* 0x0003785601007387 */ /* 0x000fec0000100a00 */
[----:B------:R-:W-:Y:S01]  /*ae8e0*/  HMMA.1688.F32.TF32 R76, R32, R208, R200 ;  /* 0x000000d0204c723c */ /* 0x000fe200000810c8 */
[----:B------:R-:W-:Y:S01]  /*ae8f0*/  MOV R236, R41 ;  /* 0x0000002900ec7202 */ /* 0x000fe20000000f00 */
[----:B------:R-:W-:-:S06]  /*ae900*/  IMAD.MOV.U32 R237, RZ, RZ, R40 ;  /* 0x000000ffffed7224 */ /* 0x000fcc00078e0028 */
[C---:B------:R-:W-:Y:S07]  /*ae910*/  HMMA.1688.F32.TF32 R40, R32.reuse, R120, R176 ;  /* 0x000000782028723c */ /* 0x040fee00000810b0 */
[----:B------:R-:W-:Y:S01]  /*ae920*/  STL.64 [R1+0x360], R60 ;  /* 0x0003603c01007387 */ /* 0x000fe20000100a00 */
[----:B------:R1:W-:Y:S02]  /*ae930*/  STL.64 [R1+0x368], R62 ;  /* 0x0003683e01007387 */ /* 0x0003e40000100a00 */
[----:B-1----:R-:W-:Y:S01]  /*ae940*/  HMMA.1688.F32.TF32 R60, R32, R236, R204 ;  /* 0x000000ec203c723c */ /* 0x002fe200000810cc */
[----:B------:R-:W-:-:S02]  /*ae950*/  IMAD.MOV.U32 R44, RZ, RZ, R37 ;  /* 0x000000ffff2c7224 */ /* 0x000fc400078e0025 */
[----:B------:R-:W-:Y:S02]  /*ae960*/  IMAD.MOV.U32 R45, RZ, RZ, R36 ;  /* 0x000000ffff2d7224 */ /* 0x000fe400078e0024 */
[----:B------:R-:W-:Y:S01]  /*ae970*/  STL.64 [R1+0x1130], R76 ;  /* 0x0011304c01007387 */ /* 0x000fe20000100a00 */
[----:B------:R1:W-:Y:S03]  /*ae980*/  STL.64 [R1+0x1138], R78 ;  /* 0x0011384e01007387 */ /* 0x0003e60000100a00 */
[----:B------:R-:W-:Y:S04]  /*ae990*/  LDS R36, [R252+0x94380] ;  /* 0x09438000fc247984 */ /* 0x000fe80000000800 */
[----:B------:R-:W2:Y:S01]  /*ae9a0*/  LDS R37, [R3+0x94380] ;  /* 0x0943800003257984 */ /* 0x000ea20000000800 */
[C---:B-1----:R-:W-:Y:S09]  /*ae9b0*/  HMMA.1688.F32.TF32 R76, R32.reuse, R56, R172 ;  /* 0x00000038204c723c */ /* 0x042ff200000810ac */
[----:B------:R-:W-:Y:S01]  /*ae9c0*/  STL.64 [R1+0x1120], R60 ;  /* 0x0011203c01007387 */ /* 0x000fe20000100a00 */
[----:B------:R1:W-:Y:S02]  /*ae9d0*/  STL.64 [R1+0x1128], R62 ;  /* 0x0011283e01007387 */ /* 0x0003e40000100a00 */
[----:B------:R-:W-:Y:S02]  /*ae9e0*/  STL.64 [R1+0x1110], R40 ;  /* 0x0011102801007387 */ /* 0x000fe40000100a00 */
[----:B------:R3:W-:Y:S01]  /*ae9f0*/  STL.64 [R1+0x1118], R42 ;  /* 0x0011182a01007387 */ /* 0x0007e20000100a00 */
[C---:B-1----:R-:W-:Y:S08]  /*aea00*/  HMMA.1688.F32.TF32 R60, R32.reuse, R44, R64 ;  /* 0x0000002c203c723c */ /* 0x042ff00000081040 */
[----:B---3--:R-:W-:Y:S01]  /*aea10*/  HMMA.1688.F32.TF32 R40, R32, R240, R52 ;  /* 0x000000f02028723c */ /* 0x008fe20000081034 */
[----:B------:R-:W-:Y:S01]  /*aea20*/  STL.64 [R1+0x1100], R76 ;  /* 0x0011004c01007387 */ /* 0x000fe20000100a00 */
[----:B------:R-:W-:Y:S02]  /*aea30*/  STL.64 [R1+0x1108], R78 ;  /* 0x0011084e01007387 */ /* 0x000fe40000100a00 */
[----:B------:R-:W3:Y:S11]  /*aea40*/  LDL.LU R204, [R1+0x260] ;  /* 0x0002600001cc7983 */ /* 0x000ef60000300800 */
[----:B------:R-:W-:Y:S01]  /*aea50*/  STL.64 [R1+0x10f0], R60 ;  /* 0x0010f03c01007387 */ /* 0x000fe20000100a00 */
[----:B------:R-:W-:Y:S07]  /*aea60*/  STL.64 [R1+0x10f8], R62 ;  /* 0x0010f83e01007387 */ /* 0x000fee0000100a00 */
[----:B------:R1:W-:Y:S02]  /*aea70*/  STL.64 [R1+0x10e0], R40 ;  /* 0x0010e02801007387 */ /* 0x0003e40000100a00 */
[----:B------:R4:W-:Y:S01]  /*aea80*/  STL.64 [R1+0x10e8], R42 ;  /* 0x0010e82a01007387 */ /* 0x0009e20000100a00 */
[----:B------:R-:W3:Y:S01]  /*aea90*/  LDL.LU R205, [R1+0x264] ;  /* 0x0002640001cd7983 */ /* 0x000ee20000300800 */
[----:B------:R-:W3:Y:S02]  /*aeaa0*/  LDL.LU R206, [R1+0x268] ;  /* 0x0002680001ce7983 */ /* 0x000ee40000300800 */
[----:B------:R-:W3:Y:S01]  /*aeab0*/  LDL.LU R207, [R1+0x26c] ;  /* 0x00026c0001cf7983 */ /* 0x000ee20000300800 */
[----:B-1----:R-:W3:Y:S01]  /*aeac0*/  LDL.LU R40, [R1+0x120] ;  /* 0x0001200001287983 */ /* 0x002ee20000300800 */
[----:B------:R-:W3:Y:S02]  /*aead0*/  LDL.LU R41, [R1+0x124] ;  /* 0x0001240001297983 */ /* 0x000ee40000300800 */
[----:B----4-:R-:W3:Y:S02]  /*aeae0*/  LDL.LU R42, [R1+0x128] ;  /* 0x00012800012a7983 */ /* 0x010ee40000300800 */
        /* <DEDUP_REMOVED lines=24> */
[----:B------:R-:W4:Y:S02]  /*aec70*/  LDL.LU R87, [R1+0x31c] ;  /* 0x00031c0001577983 */ /* 0x000f240000300800 */
[----:B--2---:R-:W-:-:S02]  /*aec80*/  IMAD.MOV.U32 R176, RZ, RZ, R48 ;  /* 0x000000ffffb07224 */ /* 0x004fc400078e0030 */
[----:B------:R-:W-:Y:S01]  /*aec90*/  IMAD.MOV.U32 R177, RZ, RZ, R49 ;  /* 0x000000ffffb17224 */ /* 0x000fe200078e0031 */
[----:B------:R-:W2:Y:S01]  /*aeca0*/  LDL.LU R48, [R1+0x3c9c] ;  /* 0x003c9c0001307983 */ /* 0x000ea20000300800 */
[----:B------:R-:W2:Y:S02]  /*aecb0*/  LDL.LU R49, [R1+0x3c98] ;  /* 0x003c980001317983 */ /* 0x000ea40000300800 */
[----:B------:R-:W-:Y:S02]  /*aecc0*/  IMAD.MOV.U32 R178, RZ, RZ, R50 ;  /* 0x000000ffffb27224 */ /* 0x000fe400078e0032 */
[----:B------:R-:W-:Y:S01]  /*aecd0*/  IMAD.MOV.U32 R179, RZ, RZ, R51 ;  /* 0x000000ffffb37224 */ /* 0x000fe200078e0033 */
[----:B------:R-:W2:Y:S01]  /*aece0*/  LDL.LU R50, [R1+0x3c94] ;  /* 0x003c940001327983 */ /* 0x000ea20000300800 */
[----:B------:R-:W2:Y:S02]  /*aecf0*/  LDL.LU R51, [R1+0x3c90] ;  /* 0x003c900001337983 */ /* 0x000ea40000300800 */
[----:B------:R-:W4:Y:S02]  /*aed00*/  LDL.LU R172, [R1+0x230] ;  /* 0x0002300001ac7983 */ /* 0x000f240000300800 */
[----:B------:R-:W4:Y:S01]  /*aed10*/  LDL.LU R173, [R1+0x234] ;  /* 0x0002340001ad7983 */ /* 0x000f220000300800 */
[----:B------:R-:W4:Y:S01]  /*aed20*/  LDL.LU R174, [R1+0x238] ;  /* 0x0002380001ae7983 */ /* 0x000f220000300800 */
[----:B------:R-:W4:Y:S01]  /*aed30*/  LDL.LU R175, [R1+0x23c] ;  /* 0x00023c0001af7983 */ /* 0x000f220000300800 */
[C---:B---3--:R-:W-:Y:S11]  /*aed40*/  HMMA.1688.F32.TF32 R40, R32.reuse, R228, R40 ;  /* 0x000000e42028723c */ /* 0x048ff60000081028 */
[----:B------:R-:W-:Y:S11]  /*aed50*/  @!UPT UIADD3 URZ, URZ, URZ, URZ ;  /* 0x0000003f3f3ff290 */ /* 0x000ff6000fffe03f */
[----:B------:R-:W-:Y:S01]  /*aed60*/  @!UPT UIADD3 URZ, URZ, URZ, URZ ;  /* 0x0000003f3f3ff290 */ /* 0x000fe2000fffe03f */
[----:B------:R-:W-:Y:S01]  /*aed70*/  STL.64 [R1+0x10d0], R40 ;  /* 0x0010d02801007387 */ /* 0x000fe20000100a00 */
[----:B------:R2:W-:Y:S02]  /*aed80*/  STL.64 [R1+0x10d8], R42 ;  /* 0x0010d82a01007387 */ /* 0x0005e40000100a00 */
[C---:B--2---:R-:W-:Y:S01]  /*aed90*/  HMMA.1688.F32.TF32 R40, R32.reuse, R132, R48 ;  /* 0x000000842028723c */ /* 0x044fe20000081030 */
[----:B------:R-:W2:Y:S11]  /*aeda0*/  LDL.LU R48, [R1+0x330] ;  /* 0x0003300001307983 */ /* 0x000eb60000300800 */
[----:B------:R-:W-:Y:S11]  /*aedb0*/  @!UPT UIADD3 URZ, URZ, URZ, URZ ;  /* 0x0000003f3f3ff290 */ /* 0x000ff6000fffe03f */
[----:B------:R-:W-:Y:S01]  /*aedc0*/  STL.64 [R1+0x10c0], R40 ;  /* 0x0010c02801007387 */ /* 0x000fe20000100a00 */
[----:B------:R-:W-:Y:S02]  /*aedd0*/  STL.64 [R1+0x10c8], R42 ;  /* 0x0010c82a01007387 */ /* 0x000fe40000100a00 */
[----:B------:R-:W2:Y:S02]  /*aede0*/  LDL.LU R49, [R1+0x334] ;  /* 0x0003340001317983 */ /* 0x000ea40000300800 */
[----:B------:R-:W2:Y:S01]  /*aedf0*/  LDL.LU R50, [R1+0x338] ;  /* 0x0003380001327983 */ /* 0x000ea20000300800 */
[----:B------:R-:W2:Y:S01]  /*aee00*/  LDL.LU R51, [R1+0x33c] ;  /* 0x00033c0001337983 */ /* 0x000ea20000300800 */
[C---:B----4-:R-:W-:Y:S08]  /*aee10*/  HMMA.1688.F32.TF32 R64, R32.reuse, R136, R64 ;  /* 0x000000882040723c */ /* 0x050ff00000081040 */
[C---:B------:R-:W-:Y:S08]  /*aee20*/  HMMA.1688.F32.TF32 R52, R32.reuse, R140, R52 ;  /* 0x0000008c2034723c */ /* 0x040ff00000081034 */
[C---:B------:R-:W-:Y:S08]  /*aee30*/  HMMA.1688.F32.TF32 R60, R32.reuse, R148, R60 ;  /* 0x00000094203c723c */ /* 0x040ff0000008103c */
[C---:B------:R-:W-:Y:S08]  /*aee40*/  HMMA.1688.F32.TF32 R84, R32.reuse, R152, R84 ;  /* 0x000000982054723c */ /* 0x040ff00000081054 */
[C---:B------:R-:W-:Y:S08]  /*aee50*/  HMMA.1688.F32.TF32 R76, R32.reuse, R156, R76 ;  /* 0x0000009c204c723c */ /* 0x040ff0000008104c */
[----:B------:R-:W-:Y:S01]  /*aee60*/  HMMA.1688.F32.TF32 R200, R32, R160, R200 ;  /* 0x000000a020c8723c */ /* 0x000fe200000810c8 */
[----:B------:R-:W-:Y:S01]  /*aee70*/  MOV R122, R211 ;  /* 0x000000d3007a7202 */ /* 0x000fe20000000f00 */
[----:B------:R-:W-:-:S06]  /*aee80*/  IMAD.MOV.U32 R123, RZ, RZ, R210 ;  /* 0x000000ffff7b7224 */ /* 0x000fcc00078e00d2 */
[----:B------:R-:W-:Y:S01]  /*aee90*/  HMMA.1688.F32.TF32 R172, R36, R120, R172 ;  /* 0x0000007824ac723c */ /* 0x000fe200000810ac */
[----:B------:R-:W-:Y:S02]  /*aeea0*/  IMAD.MOV.U32 R47, RZ, RZ, R56 ;  /* 0x000000ffff2f7224 */ /* 0x000fe400078e0038 */
[----:B------:R-:W-:Y:S01]  /*aeeb0*/  IMAD.MOV.U32 R46, RZ, RZ, R57 ;  /* 0x000000ffff2e7224 */ /* 0x000fe200078e0039 */
[----:B------:R-:W-:Y:S04]  /*aeec0*/  LDS R40, [R0+0x94380] ;  /* 0x0943800000287984 */ /* 0x000fe80000000800 */
[----:B------:R-:W-:Y:S04]  /*aeed0*/  LDS R42, [R0+0x95380] ;  /* 0x09538000002a7984 */ /* 0x000fe80000000800 */
[----:B------:R-:W-:Y:S04]  /*aeee0*/  LDS R41, [R2+0x94380] ;  /* 0x0943800002297984 */ /* 0x000fe80000000800 */
[----:B------:R-:W1:Y:S04]  /*aeef0*/  LDS R43, [R2+0x95380] ;  /* 0x09538000022b7984 */ /* 0x000e680000000800 */
[----:B------:R3:W-:Y:S01]  /*aef00*/  STL.64 [R1+0x10b0], R64 ;  /* 0x0010b04001007387 */ /* 0x0007e20000100a00 */
[----:B------:R4:W-:Y:S03]  /*aef10*/  STL.64 [R1+0x10b8], R66 ;  /* 0x0010b84201007387 */ /* 0x0009e60000100a00 */
[----:B---3--:R-:W3:Y:S01]  /*aef20*/  LDL.LU R64, [R1+0x220] ;  /* 0x0002200001407983 */ /* 0x008ee20000300800 */
[----:B------:R1:W-:Y:S02]  /*aef30*/  STL.64 [R1+0x10a0], R52 ;  /* 0x0010a03401007387 */ /* 0x0003e40000100a00 */
[----:B------:R1:W-:Y:S02]  /*aef40*/  STL.64 [R1+0x10a8], R54 ;  /* 0x0010a83601007387 */ /* 0x0003e40000100a00 */
[----:B------:R-:W3:Y:S01]  /*aef50*/  LDL.LU R65, [R1+0x224] ;  /* 0x0002240001417983 */ /* 0x000ee20000300800 */
[----:B----4-:R-:W3:Y:S01]  /*aef60*/  LDL.LU R66, [R1+0x228] ;  /* 0x0002280001427983 */ /* 0x010ee20000300800 */
[----:B------:R-:W3:Y:S03]  /*aef70*/  LDL.LU R67, [R1+0x22c] ;  /* 0x00022c0001437983 */ /* 0x000ee60000300800 */
[----:B-1----:R-:W3:Y:S01]  /*aef80*/  LDL.LU R52, [R1+0x210] ;  /* 0x0002100001347983 */ /* 0x002ee20000300800 */
[----:B------:R-:W3:Y:S02]  /*aef90*/  LDL.LU R53, [R1+0x214] ;  /* 0x0002140001357983 */ /* 0x000ee40000300800 */
[----:B------:R-:W3:Y:S02]  /*aefa0*/  LDL.LU R54, [R1+0x218] ;  /* 0x0002180001367983 */ /* 0x000ee40000300800 */
[----:B------:R-:W3:Y:S01]  /*aefb0*/  LDL.LU R55, [R1+0x21c] ;  /* 0x00021c0001377983 */ /* 0x000ee20000300800 */
[C---:B--2---:R-:W-:Y:S08]  /*aefc0*/  HMMA.1688.F32.TF32 R48, R32.reuse, R144, R48 ;  /* 0x000000902030723c */ /* 0x044ff00000081030 */
[----:B------:R-:W-:Y:S11]  /*aefd0*/  HMMA.1688.F32.TF32 R32, R32, R164, R204 ;  /* 0x000000a42020723c */ /* 0x000ff600000810cc */
[----:B------:R-:W-:Y:S04]  /*aefe0*/  @!UPT UIADD3 URZ, URZ, URZ, URZ ;  /* 0x0000003f3f3ff290 */ /* 0x000fe8000fffe03f */
[----:B------:R1:W-:Y:S01]  /*aeff0*/  STL.64 [R1+0x1090], R48 ;  /* 0x0010903001007387 */ /* 0x0003e20000100a00 */
[----:B------:R2:W-:Y:S03]  /*af000*/  STL.64 [R1+0x1098], R50 ;  /* 0x0010983201007387 */ /* 0x0005e60000100a00 */
[----:B-1----:R-:W4:Y:S01]  /*af010*/  LDL.LU R48, [R1+0x300] ;  /* 0x0003000001307983 */ /* 0x002f220000300800 */
[----:B------:R-:W4:Y:S02]  /*af020*/  LDL.LU R49, [R1+0x304] ;  /* 0x0003040001317983 */ /* 0x000f240000300800 */
[----:B--2---:R-:W4:Y:S02]  /*af030*/  LDL.LU R50, [R1+0x308] ;  /* 0x0003080001327983 */ /* 0x004f240000300800 */
[----:B------:R-:W4:Y:S01]  /*af040*/  LDL.LU R51, [R1+0x30c] ;  /* 0x00030c0001337983 */ /* 0x000f220000300800 */
[----:B------:R-:W-:Y:S01]  /*af050*/  STL.64 [R1+0x1080], R60 ;  /* 0x0010803c01007387 */ /* 0x000fe20000100a00 */
[----:B------:R1:W-:Y:S03]  /*af060*/  STL.64 [R1+0x1088], R62 ;  /* 0x0010883e01007387 */ /* 0x0003e60000100a00 */
        /* <DEDUP_REMOVED lines=14> */
[----:B------:R-:W2:Y:S02]  /*af150*/  LDL.LU.64 R206, [R1+0x3c48] ;  /* 0x003c480001ce7983 */ /* 0x000ea40000300a00 */
[----:B------:R-:W2:Y:S01]  /*af160*/  LDL.LU.64 R204, [R1+0x3c40] ;  /* 0x003c400001cc7983 */ /* 0x000ea20000300a00 */
[----:B------:R1:W-:Y:S01]  /*af170*/  STL.64 [R1+0x1040], R32 ;  /* 0x0010402001007387 */ /* 0x0003e20000100a00 */
[----:B------:R3:W-:Y:S03]  /*af180*/  STL.64 [R1+0x1048], R34 ;  /* 0x0010482201007387 */ /* 0x0007e60000100a00 */
[----:B-1----:R-:W2:Y:S01]  /*af190*/  LDL.LU R32, [R1+0x250] ;  /* 0x0002500001207983 */ /* 0x002ea20000300800 */
[----:B------:R-:W2:Y:S02]  /*af1a0*/  LDL.LU R33, [R1+0x254] ;  /* 0x0002540001217983 */ /* 0x000ea40000300800 */
[----:B---3--:R-:W2:Y:S02]  /*af1b0*/  LDL.LU R34, [R1+0x258] ;  /* 0x0002580001227983 */ /* 0x008ea40000300800 */
[----:B------:R-:W2:Y:S01]  /*af1c0*/  LDL.LU R35, [R1+0x25c] ;  /* 0x00025c0001237983 */ /* 0x000ea20000300800 */
[C---:B------:R-:W-:Y:S08]  /*af1d0*/  HMMA.1688.F32.TF32 R64, R36.reuse, R56, R64 ;  /* 0x000000382440723c */ /* 0x040ff00000081040 */
[C---:B------:R-:W-:Y:S08]  /*af1e0*/  HMMA.1688.F32.TF32 R52, R36.reuse, R44, R52 ;  /* 0x0000002c2434723c */ /* 0x040ff00000081034 */
[C---:B--2---:R-:W-:Y:S11]  /*af1f0*/  HMMA.1688.F32.TF32 R32, R36.reuse, R208, R32 ;  /* 0x000000d02420723c */ /* 0x044ff60000081020 */
[----:B------:R-:W-:Y:S11]  /*af200*/  @!UPT UIADD3 URZ, URZ, URZ, URZ ;  /* 0x0000003f3f3ff290 */ /* 0x000ff6000fffe03f */
[----:B------:R-:W-:Y:S01]  /*af210*/  @!UPT UIADD3 URZ, URZ, URZ, URZ ;  /* 0x0000003f3f3ff290 */ /* 0x000fe2000fffe03f */
[----:B------:R1:W-:Y:S02]  /*af220*/  STL.64 [R1+0xd30], R32 ;  /* 0x000d302001007387 */ /* 0x0003e40000100a00 */
[----:B-1----:R-:W-:Y:S01]  /*af230*/  MOV R33, R208 ;  /* 0x000000d000217202 */ /* 0x002fe20000000f00 */
[----:B------:R-:W-:Y:S02]  /*af240*/  IMAD.MOV.U32 R32, RZ, RZ, R209 ;  /* 0x000000ffff207224 */ /* 0x000fe400078e00d1 */
[----:B------:R-:W-:Y:S01]  /*af250*/  HMMA.1688.F32.TF32 R208, R36, R236, R176 ;  /* 0x000000ec24d0723c */ /* 0x000fe200000810b0 */
[----:B------:R-:W-:Y:S01]  /*af260*/  STL.64 [R1+0xd38], R34 ;  /* 0x000d382201007387 */ /* 0x000fe20000100a00 */
[----:B------:R-:W2:Y:S11]  /*af270*/  LDL.LU R176, [R1+0x3e0] ;  /* 0x0003e00001b07983 */ /* 0x000eb60000300800 */
[----:B------:R-:W-:Y:S10]  /*af280*/  @!UPT UIADD3 URZ, URZ, URZ, URZ ;  /* 0x0000003f3f3ff290 */ /* 0x000ff4000fffe03f */
[----:B------:R1:W-:Y:S01]  /*af290*/  STL.64 [R1+0xd20], R208 ;  /* 0x000d20d001007387 */ /* 0x0003e20000100a00 */
[----:B------:R3:W-:Y:S02]  /*af2a0*/  STL.64 [R1+0xd28], R210 ;  /* 0x000d28d201007387 */ /* 0x0007e40000100a00 */
[----:B------:R3:W-:Y:S02]  /*af2b0*/  STL.64 [R1+0xd10], R172 ;  /* 0x000d10ac01007387 */ /* 0x0007e40000100a00 */
[----:B------:R4:W-:Y:S01]  /*af2c0*/  STL.64 [R1+0xd18], R174 ;  /* 0x000d18ae01007387 */ /* 0x0009e20000100a00 */
[----:B------:R-:W2:Y:S01]  /*af2d0*/  LDL.LU R177, [R1+0x3e4] ;  /* 0x0003e40001b17983 */ /* 0x000ea20000300800 */
[----:B------:R-:W2:Y:S02]  /*af2e0*/  LDL.LU R178, [R1+0x3e8] ;  /* 0x0003e80001b27983 */ /* 0x000ea40000300800 */
[----:B------:R-:W2:Y:S01]  /*af2f0*/  LDL.LU R179, [R1+0x3ec] ;  /* 0x0003ec0001b37983 */ /* 0x000ea20000300800 */
[----:B-1----:R-:W2:Y:S01]  /*af300*/  LDL.LU R208, [R1+0x3f0] ;  /* 0x0003f00001d07983 */ /* 0x002ea20000300800 */
[----:B------:R-:W2:Y:S02]  /*af310*/  LDL.LU R209, [R1+0x3f4] ;  /* 0x0003f40001d17983 */ /* 0x000ea40000300800 */
[----:B---3--:R-:W2:Y:S02]  /*af320*/  LDL.LU R210, [R1+0x3f8] ;  /* 0x0003f80001d27983 */ /* 0x008ea40000300800 */
[----:B------:R-:W2:Y:S01]  /*af330*/  LDL.LU R211, [R1+0x3fc] ;  /* 0x0003fc0001d37983 */ /* 0x000ea20000300800 */
[----:B------:R-:W3:Y:S01]  /*af340*/  LDL.LU R172, [R1+0x3d0] ;  /* 0x0003d00001ac7983 */ /* 0x000ee20000300800 */
[----:B------:R-:W3:Y:S02]  /*af350*/  LDL.LU R173, [R1+0x3d4] ;  /* 0x0003d40001ad7983 */ /* 0x000ee40000300800 */
[----:B----4-:R-:W-:-:S02]  /*af360*/  IMAD.MOV.U32 R174, RZ, RZ, R60 ;  /* 0x000000ffffae7224 */ /* 0x010fc400078e003c */
[----:B------:R-:W-:Y:S01]  /*af370*/  IMAD.MOV.U32 R175, RZ, RZ, R61 ;  /* 0x000000ffffaf7224 */ /* 0x000fe200078e003d */
[----:B------:R-:W4:Y:S01]  /*af380*/  LDL.LU R60, [R1+0x3c3c] ;  /* 0x003c3c00013c7983 */ /* 0x000f220000300800 */
[----:B------:R-:W4:Y:S02]  /*af390*/  LDL.LU R61, [R1+0x3c38] ;  /* 0x003c3800013d7983 */ /* 0x000f240000300800 */
[----:B------:R-:W-:Y:S02]  /*af3a0*/  STL.64 [R1+0xc20], R64 ;  /* 0x000c204001007387 */ /* 0x000fe40000100a00 */
[----:B------:R1:W-:Y:S02]  /*af3b0*/  STL.64 [R1+0xc28], R66 ;  /* 0x000c284201007387 */ /* 0x0003e40000100a00 */
[----:B-1----:R-:W2:Y:S01]  /*af3c0*/  LDL.LU.64 R66, [R1+0x3c30] ;  /* 0x003c300001427983 */ /* 0x002ea20000300a00 */
[----:B------:R-:W2:Y:S02]  /*af3d0*/  LDL.LU.64 R64, [R1+0x3c28] ;  /* 0x003c280001407983 */ /* 0x000ea40000300a00 */
[----:B------:R-:W2:Y:S02]  /*af3e0*/  LDL.LU.64 R58, [R1+0x3c20] ;  /* 0x003c2000013a7983 */ /* 0x000ea40000300a00 */
[----:B------:R-:W2:Y:S01]  /*af3f0*/  LDL.LU.64 R56, [R1+0x3c18] ;  /* 0x003c180001387983 */ /* 0x000ea20000300a00 */
[----:B------:R-:W-:Y:S01]  /*af400*/  STL.64 [R1+0xc00], R52 ;  /* 0x000c003401007387 */ /* 0x000fe20000100a00 */
[----:B------:R1:W-:Y:S03]  /*af410*/  STL.64 [R1+0xc08], R54 ;  /* 0x000c083601007387 */ /* 0x0003e60000100a00 */
[----:B-1----:R-:W2:Y:S01]  /*af420*/  LDL.LU.64 R54, [R1+0x3c10] ;  /* 0x003c100001367983 */ /* 0x002ea20000300a00 */
[----:B------:R-:W2:Y:S02]  /*af430*/  LDL.LU.64 R52, [R1+0x3c08] ;  /* 0x003c080001347983 */ /* 0x000ea40000300a00 */
[C---:B--2---:R-:W-:Y:S11]  /*af440*/  HMMA.1688.F32.TF32 R52, R36.reuse, R240, R52 ;  /* 0x000000f02434723c */ /* 0x044ff60000081034 */
[----:B------:R-:W-:Y:S11]  /*af450*/  @!UPT UIADD3 URZ, URZ, URZ, URZ ;  /* 0x0000003f3f3ff290 */ /* 0x000ff6000fffe03f */
[----:B------:R-:W-:Y:S01]  /*af460*/  @!UPT UIADD3 URZ, URZ, URZ, URZ ;  /* 0x0000003f3f3ff290 */ /* 0x000fe2000fffe03f */
[----:B------:R1:W-:Y:S01]  /*af470*/  STL.64 [R1+0xb20], R52 ;  /* 0x000b203401007387 */ /* 0x0003e20000100a00 */
[----:B------:R2:W-:Y:S01]  /*af480*/  STL.64 [R1+0xb28], R54 ;  /* 0x000b283601007387 */ /* 0x0005e20000100a00 */
[----:B-1----:R-:W-:Y:S01]  /*af490*/  MOV R52, R33 ;  /* 0x0000002100347202 */ /* 0x002fe20000000f00 */
[----:B------:R-:W-:Y:S02]  /*af4a0*/  IMAD.MOV.U32 R53, RZ, RZ, R32 ;  /* 0x000000ffff357224 */ /* 0x000fe400078e0020 */
[----:B--2---:R-:W-:Y:S01]  /*af4b0*/  IMAD.MOV.U32 R54, RZ, RZ, R62 ;  /* 0x000000ffff367224 */ /* 0x004fe200078e003e */
[----:B------:R-:W-:Y:S01]  /*af4c0*/  HMMA.1688.F32.TF32 R32, R36, R228, R56 ;  /* 0x000000e42420723c */ /* 0x000fe20000081038 */
[----:B------:R-:W4:Y:S01]  /*af4d0*/  LDL.LU R62, [R1+0x3c04] ;  /* 0x003c0400013e7983 */ /* 0x000f220000300800 */
[----:B------:R-:W-:Y:S02]  /*af4e0*/  IMAD.MOV.U32 R55, RZ, RZ, R63 ;  /* 0x000000ffff377224 */ /* 0x000fe400078e003f */
[----:B------:R-:W4:Y:S03]  /*af4f0*/  LDL.LU R63, [R1+0x3c00] ;  /* 0x003c0000013f7983 */ /* 0x000f260000300800 */
[----:B------:R-:W-:-:S02]  /*af500*/  IMAD.MOV.U32 R56, RZ, RZ, R64 ;  /* 0x000000ffff387224 */ /* 0x000fc400078e0040 */
[----:B------:R-:W2:Y:S01]  /*af510*/  LDL.LU R64, [R1+0x3bfc] ;  /* 0x003bfc0001407983 */ /* 0x000ea20000300800 */
[----:B------:R-:W-:Y:S01]  /*af520*/  IMAD.MOV.U32 R57, RZ, RZ, R65 ;  /* 0x000000ffff397224 */ /* 0x000fe200078e0041 */
[----:B------:R-:W-:Y:S01]  /*af530*/  MOV R58, R66 ;  /* 0x00000042003a7202 */ /* 0x000fe20000000f00 */
[----:B------:R-:W-:-:S11]  /*af540*/  IMAD.MOV.U32 R59, RZ, RZ, R67 ;  /* 0x000000ffff3b7224 */ /* 0x000fd600078e0043 */
[----:B------:R-:W-:Y:S01]  /*af550*/  STL.64 [R1+0xb10], R32 ;  /* 0x000b102001007387 */ /* 0x000fe20000100a00 */
[----:B------:R4:W-:Y:S02]  /*af560*/  STL.64 [R1+0xb18], R34 ;  /* 0x000b182201007387 */ /* 0x0009e40000100a00 */
[----:B------:R-:W2:Y:S02]  /*af570*/  LDL.LU R65, [R1+0x3bf8] ;  /* 0x003bf80001417983 */ /* 0x000ea40000300800 */
[----:B------:R-:W2:Y:S01]  /*af580*/  LDL.LU R66, [R1+0x3bf4] ;  /* 0x003bf40001427983 */ /* 0x000ea20000300800 */
[----:B------:R-:W2:Y:S01]  /*af590*/  LDL.LU R67, [R1+0x3bf0] ;  /* 0x003bf00001437983 */ /* 0x000ea20000300800 */
[C---:B------:R-:W-:Y:S08]  /*af5a0*/  HMMA.1688.F32.TF32 R208, R36.reuse, R140, R208 ;  /* 0x0000008c24d0723c */ /* 0x040ff000000810d0 */
[C---:B------:R-:W-:Y:S08]  /*af5b0*/  HMMA.1688.F32.TF32 R176, R36.reuse, R144, R176 ;  /* 0x0000009024b0723c */ /* 0x040ff000000810b0 */
[C---:B---3--:R-:W-:Y:S08]  /*af5c0*/  HMMA.1688.F32.TF32 R172, R36.reuse, R148, R172 ;  /* 0x0000009424ac723c */ /* 0x048ff000000810ac */
[C---:B----4-:R-:W-:Y:S01]  /*af5d0*/  HMMA.1688.F32.TF32 R32, R36.reuse, R132, R60 ;  /* 0x000000842420723c */ /* 0x050fe2000008103c */
[----:B------:R-:W3:Y:S11]  /*af5e0*/  LDL.LU R60, [R1+0x3b0] ;  /* 0x0003b000013c7983 */ /* 0x000ef60000300800 */
[----:B------:R-:W-:Y:S11]  /*af5f0*/  @!UPT UIADD3 URZ, URZ, URZ, URZ ;  /* 0x0000003f3f3ff290 */ /* 0x000ff6000fffe03f */
[----:B------:R-:W-:Y:S01]  /*af600*/  STL.64 [R1+0xb00], R32 ;  /* 0x000b002001007387 */ /* 0x000fe20000100a00 */
[----:B------:R2:W-:Y:S02]  /*af610*/  STL.64 [R1+0xb08], R34 ;  /* 0x000b082201007387 */ /* 0x0005e40000100a00 */
[----:B------:R-:W3:Y:S02]  /*af620*/  LDL.LU R61, [R1+0x3b4] ;  /* 0x0003b400013d7983 */ /* 0x000ee40000300800 */
[----:B------:R-:W3:Y:S01]  /*af630*/  LDL.LU R62, [R1+0x3b8] ;  /* 0x0003b800013e7983 */ /* 0x000ee20000300800 */
[----:B------:R-:W3:Y:S01]  /*af640*/  LDL.LU R63, [R1+0x3bc] ;  /* 0x0003bc00013f7983 */ /* 0x000ee20000300800 */
[C---:B--2---:R-:W-:Y:S03]  /*af650*/  HMMA.1688.F32.TF32 R32, R36.reuse, R136, R64 ;  /* 0x000000882420723c */ /* 0x044fe60000081040 */
[----:B------:R-:W2:Y:S11]  /*af660*/  LDL.LU R64, [R1+0x3c0] ;  /* 0x0003c00001407983 */ /* 0x000eb60000300800 */
[----:B------:R-:W-:Y:S09]  /*af670*/  @!UPT UIADD3 URZ, URZ, URZ, URZ ;  /* 0x0000003f3f3ff290 */ /* 0x000ff2000fffe03f */
        /* <DEDUP_REMOVED lines=9> */
[----:B------:R-:W-:-:S02]  /*af710*/  IMAD.MOV.U32 R242, RZ, RZ, R232 ;  /* 0x000000fffff27224 */ /* 0x000fc400078e00e8 */
[----:B------:R-:W-:Y:S01]  /*af720*/  IMAD.MOV.U32 R243, RZ, RZ, R233 ;  /* 0x000000fffff37224 */ /* 0x000fe200078e00e9 */
[----:B------:R-:W-:Y:S04]  /*af730*/  LDS R32, [R252+0x96000] ;  /* 0x09600000fc207984 */ /* 0x000fe80000000800 */
[----:B------:R-:W-:Y:S04]  /*af740*/  LDS R34, [R252+0x97000] ;  /* 0x09700000fc227984 */ /* 0x000fe80000000800 */
[----:B------:R-:W-:Y:S04]  /*af750*/  LDS R33, [R3+0x96000] ;  /* 0x0960000003217984 */ /* 0x000fe80000000800 */
[----:B------:R-:W4:Y:S04]  /*af760*/  LDS R35, [R3+0x97000] ;  /* 0x0970000003237984 */ /* 0x000f280000000800 */
[----:B-1----:R-:W4:Y:S01]  /*af770*/  LDL.LU.64 R210, [R1+0x3be8] ;  /* 0x003be80001d27983 */ /* 0x002f220000300a00 */
[----:B------:R-:W4:Y:S02]  /*af780*/  LDL.LU.64 R208, [R1+0x3be0] ;  /* 0x003be00001d07983 */ /* 0x000f240000300a00 */
        /* <DEDUP_REMOVED lines=8> */
[C---:B---3--:R-:W-:Y:S08]  /*af810*/  HMMA.1688.F32.TF32 R60, R36.reuse, R156, R60 ;  /* 0x0000009c243c723c */ /* 0x048ff0000008103c */
[----:B--2---:R-:W-:Y:S11]  /*af820*/  HMMA.1688.F32.TF32 R64, R36, R152, R64 ;  /* 0x000000982440723c */ /* 0x004ff60000081040 */
[----:B------:R-:W-:Y:S11]  /*af830*/  @!UPT UIADD3 URZ, URZ, URZ, URZ ;  /* 0x0000003f3f3ff290 */ /* 0x000ff6000fffe03f */
[----:B------:R-:W-:Y:S01]  /*af840*/  @!UPT UIADD3 URZ, URZ, URZ, URZ ;  /* 0x0000003f3f3ff290 */ /* 0x000fe2000fffe03f */
[----:B------:R-:W-:Y:S01]  /*af850*/  STL.64 [R1+0x3c0], R64 ;  /* 0x0003c04001007387 */ /* 0x000fe20000100a00 */
[----:B------:R-:W-:Y:S02]  /*af860*/  STL.64 [R1+0x3c8], R66 ;  /* 0x0003c84201007387 */ /* 0x000fe40000100a00 */
[----:B------:R-:W-:Y:S02]  /*af870*/  STL.64 [R1+0x3b0], R60 ;  /* 0x0003b03c01007387 */ /* 0x000fe40000100a00 */
[----:B------:R-:W-:Y:S01]  /*af880*/  STL.64 [R1+0x3b8], R62 ;  /* 0x0003b83e01007387 */ /* 0x000fe20000100a00 */
[----:B----4-:R-:W-:Y:S01]  /*af890*/  HMMA.1688.F32.TF32 R36, R40, R52, R172 ;  /* 0x000000342824723c */ /* 0x010fe200000810ac */
[----:B------:R-:W-:Y:S01]  /*af8a0*/  STL.64 [R1+0x3a0], R56 ;  /* 0x0003a03801007387 */ /* 0x000fe20000100a00 */
[----:B------:R1:W-:Y:S02]  /*af8b0*/  STL.64 [R1+0x3a8], R58 ;  /* 0x0003a83a01007387 */ /* 0x0003e40000100a00 */
[----:B------:R-:W-:Y:S02]  /*af8c0*/  STL.64 [R1+0x350], R48 ;  /* 0x0003503001007387 */ /* 0x000fe40000100a00 */
[----:B------:R-:W-:Y:S02]  /*af8d0*/  STL.64 [R1+0x358], R50 ;  /* 0x0003583201007387 */ /* 0x000fe40000100a00 */
[----:B------:R-:W-:-:S02]  /*af8e0*/  IMAD.MOV.U32 R174, RZ, RZ, R199 ;  /* 0x000000ffffae7224 */ /* 0x000fc400078e00c7 */
[----:B------:R-:W-:Y:S11]  /*af8f0*/  IMAD.MOV.U32 R175, RZ, RZ, R195 ;  /* 0x000000ffffaf7224 */ /* 0x000ff600078e00c3 */
[----:B------:R-:W-:Y:S02]  /*af900*/  @!UPT UIADD3 URZ, URZ, URZ, URZ ;  /* 0x0000003f3f3ff290 */ /* 0x000fe4000fffe03f */
[----:B------:R-:W-:Y:S01]  /*af910*/  STL.64 [R1+0x1140], R36 ;  /* 0x0011402401007387 */ /* 0x000fe20000100a00 */
[----:B------:R2:W-:Y:S02]  /*af920*/  STL.64 [R1+0x1148], R38 ;  /* 0x0011482601007387 */ /* 0x0005e40000100a00 */
[----:B------:R-:W3:Y:S02]  /*af930*/  LDL.LU R199, [R1+0x3bbc] ;  /* 0x003bbc0001c77983 */ /* 0x000ee40000300800 */
[----:B------:R-:W4:Y:S02]  /*af940*/  LDL.LU R195, [R1+0x3bb8] ;  /* 0x003bb80001c37983 */ /* 0x000f240000300800 */
[----:B------:R-:W-:Y:S02]  /*af950*/  IMAD.MOV.U32 R172, RZ, RZ, R47 ;  /* 0x000000ffffac7224 */ /* 0x000fe400078e002f */
[----:B------:R-:W-:Y:S01]  /*af960*/  IMAD.MOV.U32 R173, RZ, RZ, R46 ;  /* 0x000000ffffad7224 */ /* 0x000fe200078e002e */
[C---:B-1----:R-:W-:Y:S08]  /*af970*/  HMMA.1688.F32.TF32 R56, R40.reuse, R236, R176 ;  /* 0x000000ec2838723c */ /* 0x042ff000000810b0 */
[C---:B--2---:R-:W-:Y:S08]  /*af980*/  HMMA.1688.F32.TF32 R36, R40.reuse, R120, R208 ;  /* 0x000000782824723c */ /* 0x044ff000000810d0 */
[C---:B------:R-:W-:Y:S08]  /*af990*/  HMMA.1688.F32.TF32 R48, R40.reuse, R172, R204 ;  /* 0x000000ac2830723c */ /* 0x040ff000000810cc */
[C---:B------:R-:W-:Y:S01]  /*af9a0*/  HMMA.1688.F32.TF32 R44, R40.reuse, R44, R200 ;  /* 0x0000002c282c723c */ /* 0x040fe200000810c8 */
[----:B------:R-:W-:Y:S01]  /*af9b0*/  STL.64 [R1+0x1150], R56 ;  /* 0x0011503801007387 */ /* 0x000fe20000100a00 */
[----:B------:R-:W-:Y:S05]  /*af9c0*/  STL.64 [R1+0x1158], R58 ;  /* 0x0011583a01007387 */ /* 0x000fea0000100a00 */
[----:B------:R-:W-:Y:S02]  /*af9d0*/  STL.64 [R1+0x1160], R36 ;  /* 0x0011602401007387 */ /* 0x000fe40000100a00 */
[----:B------:R-:W-:Y:S06]  /*af9e0*/  STL.64 [R1+0x1168], R38 ;  /* 0x0011682601007387 */ /* 0x000fec0000100a00 */
[----:B------:R-:W-:Y:S01]  /*af9f0*/  STL.64 [R1+0x1170], R48 ;  /* 0x0011703001007387 */ /* 0x000fe20000100a00 */
[----:B------:R-:W-:Y:S07]  /*afa00*/  STL.64 [R1+0x1178], R50 ;  /* 0x0011783201007387 */ /* 0x000fee0000100a00 */
[----:B------:R-:W-:Y:S02]  /*afa10*/  STL.64 [R1+0x1180], R44 ;  /* 0x0011802c01007387 */ /* 0x000fe40000100a00 */
[----:B------:R1:W-:Y:S02]  /*afa20*/  STL.64 [R1+0x1188], R46 ;  /* 0x0011882e01007387 */ /* 0x0003e40000100a00 */
[C---:B-1----:R-:W-:Y:S08]  /*afa30*/  HMMA.1688.F32.TF32 R44, R40.reuse, R132, R76 ;  /* 0x00000084282c723c */ /* 0x042ff0000008104c */
[C---:B---3--:R-:W-:Y:S08]  /*afa40*/  HMMA.1688.F32.TF32 R36, R40.reuse, R240, R196 ;  /* 0x000000f02824723c */ /* 0x048ff000000810c4 */
[C---:B----4-:R-:W-:Y:S11]  /*afa50*/  HMMA.1688.F32.TF32 R48, R40.reuse, R228, R192 ;  /* 0x000000e42830723c */ /* 0x050ff600000810c0 */
[----:B------:R-:W-:Y:S04]  /*afa60*/  @!UPT UIADD3 URZ, URZ, URZ, URZ ;  /* 0x0000003f3f3ff290 */ /* 0x000fe8000fffe03f */
[----:B------:R-:W-:Y:S01]  /*afa70*/  STL.64 [R1+0x1190], R36 ;  /* 0x0011902401007387 */ /* 0x000fe20000100a00 */
[----:B------:R1:W-:Y:S07]  /*afa80*/  STL.64 [R1+0x1198], R38 ;  /* 0x0011982601007387 */ /* 0x0003ee0000100a00 */
[----:B------:R-:W-:Y:S02]  /*afa90*/  STL.64 [R1+0x11a0], R48 ;  /* 0x0011a03001007387 */ /* 0x000fe40000100a00 */
[----:B------:R-:W-:Y:S01]  /*afaa0*/  STL.64 [R1+0x11a8], R50 ;  /* 0x0011a83201007387 */ /* 0x000fe20000100a00 */
[C---:B-1----:R-:W-:Y:S01]  /*afab0*/  HMMA.1688.F32.TF32 R36, R40.reuse, R136, R84 ;  /* 0x000000882824723c */ /* 0x042fe20000081054 */
[----:B------:R-:W2:Y:S01]  /*afac0*/  LDL R86, [R1+0x1f8] ;  /* 0x0001f80001567983 */ /* 0x000ea20000100800 */
[----:B------:R-:W-:Y:S02]  /*afad0*/  STL.64 [R1+0x11b0], R44 ;  /* 0x0011b02c01007387 */ /* 0x000fe40000100a00 */
[----:B------:R1:W-:Y:S04]  /*afae0*/  STL.64 [R1+0x11b8], R46 ;  /* 0x0011b82e01007387 */ /* 0x0003e80000100a00 */
[C---:B-1----:R-:W-:Y:S08]  /*afaf0*/  HMMA.1688.F32.TF32 R44, R40.reuse, R140, R92 ;  /* 0x0000008c282c723c */ /* 0x042ff0000008105c */
[----:B------:R-:W-:Y:S07]  /*afb00*/  HMMA.1688.F32.TF32 R48, R40, R144, R100 ;  /* 0x000000902830723c */ /* 0x000fee0000081064 */
[----:B------:R-:W-:Y:S01]  /*afb10*/  STL.64 [R1+0x11c0], R36 ;  /* 0x0011c02401007387 */ /* 0x000fe20000100a00 */
[----:B------:R-:W-:Y:S02]  /*afb20*/  STL.64 [R1+0x11c8], R38 ;  /* 0x0011c82601007387 */ /* 0x000fe40000100a00 */
[----:B------:R-:W2:Y:S01]  /*afb30*/  LDL R87, [R1+0x1fc] ;  /* 0x0001fc0001577983 */ /* 0x000ea20000100800 */
[----:B------:R-:W-:Y:S01]  /*afb40*/  MOV R240, R226 ;  /* 0x000000e200f07202 */ /* 0x000fe20000000f00 */
        /* <DEDUP_REMOVED lines=10> */
[----:B------:R-:W-:Y:S01]  /*afbf0*/  IMAD.MOV.U32 R237, RZ, RZ, R139 ;  /* 0x000000ffffed7224 */ /* 0x000fe200078e008b */
[----:B------:R-:W-:Y:S01]  /*afc00*/  STL.64 [R1+0x11d0], R44 ;  /* 0x0011d02c01007387 */ /* 0x000fe20000100a00 */
[----:B------:R1:W-:Y:S02]  /*afc10*/  STL.64 [R1+0x11d8], R46 ;  /* 0x0011d82e01007387 */ /* 0x0003e40000100a00 */
[----:B------:R-:W-:Y:S02]  /*afc20*/  IMAD.MOV.U32 R238, RZ, RZ, R134 ;  /* 0x000000ffffee7224 */ /* 0x000fe400078e0086 */
[----:B------:R-:W-:Y:S01]  /*afc30*/  IMAD.MOV.U32 R239, RZ, RZ, R135 ;  /* 0x000000ffffef7224 */ /* 0x000fe200078e0087 */
[----:B------:R-:W-:Y:S04]  /*afc40*/  LDS R36, [R0+0x96000] ;  /* 0x0960000000247984 */ /* 0x000fe80000000800 */
[----:B------:R-:W-:Y:S04]  /*afc50*/  LDS R38, [R0+0x97000] ;  /* 0x0970000000267984 */ /* 0x000fe80000000800 */
[----:B------:R-:W-:Y:S04]  /*afc60*/  LDS R37, [R2+0x96000] ;  /* 0x0960000002257984 */ /* 0x000fe80000000800 */
[----:B------:R-:W3:Y:S01]  /*afc70*/  LDS R39, [R2+0x97000] ;  /* 0x0970000002277984 */ /* 0x000ee20000000800 */
[C---:B-1----:R-:W-:Y:S03]  /*afc80*/  HMMA.1688.F32.TF32 R44, R40.reuse, R148, R108 ;  /* 0x00000094282c723c */ /* 0x042fe6000008106c */
[----:B------:R-:W-:Y:S01]  /*afc90*/  STL.64 [R1+0x11e0], R48 ;  /* 0x0011e03001007387 */ /* 0x000fe20000100a00 */
[----:B------:R1:W-:Y:S04]  /*afca0*/  STL.64 [R1+0x11e8], R50 ;  /* 0x0011e83201007387 */ /* 0x0003e80000100a00 */
[C---:B-1----:R-:W-:Y:S11]  /*afcb0*/  HMMA.1688.F32.TF32 R48, R40.reuse, R152, R112 ;  /* 0x000000982830723c */ /* 0x042ff60000081070 */
[----:B------:R-:W-:Y:S04]  /*afcc0*/  @!UPT UIADD3 URZ, URZ, URZ, URZ ;  /* 0x0000003f3f3ff290 */ /* 0x000fe8000fffe03f */
[----:B------:R1:W-:Y:S01]  /*afcd0*/  STL.64 [R1+0x11f0], R44 ;  /* 0x0011f02c01007387 */ /* 0x0003e20000100a00 */
[----:B------:R-:W-:Y:S01]  /*afce0*/  MOV R149, R46 ;  /* 0x0000002e00957202 */ /* 0x000fe20000000f00 */
[----:B------:R-:W-:Y:S02]  /*afcf0*/  IMAD.MOV.U32 R145, RZ, RZ, R47 ;  /* 0x000000ffff917224 */ /* 0x000fe400078e002f */
[----:B------:R-:W4:Y:S01]  /*afd00*/  LDL.64 R110, [R1+0x1a8] ;  /* 0x0001a800016e7983 */ /* 0x000f220000100a00 */
[C---:B-1----:R-:W-:Y:S03]  /*afd10*/  HMMA.1688.F32.TF32 R44, R40.reuse, R156, R116 ;  /* 0x0000009c282c723c */ /* 0x042fe60000081074 */
[----:B------:R-:W-:Y:S01]  /*afd20*/  STL.64 [R1+0x1200], R48 ;  /* 0x0012003001007387 */ /* 0x000fe20000100a00 */
[----:B------:R1:W-:Y:S04]  /*afd30*/  STL.64 [R1+0x1208], R50 ;  /* 0x0012083201007387 */ /* 0x0003e80000100a00 */
[C---:B-1----:R-:W-:Y:S11]  /*afd40*/  HMMA.1688.F32.TF32 R48, R40.reuse, R160, R124 ;  /* 0x000000a02830723c */ /* 0x042ff6000008107c */
[----:B------:R-:W-:Y:S04]  /*afd50*/  @!UPT UIADD3 URZ, URZ, URZ, URZ ;  /* 0x0000003f3f3ff290 */ /* 0x000fe8000fffe03f */
[----:B------:R1:W-:Y:S01]  /*afd60*/  STL.64 [R1+0x1210], R44 ;  /* 0x0012102c01007387 */ /* 0x0003e20000100a00 */
[----:B------:R-:W-:Y:S02]  /*afd70*/  IMAD.MOV.U32 R157, RZ, RZ, R46 ;  /* 0x000000ffff9d7224 */ /* 0x000fe400078e002e */
[----:B------:R-:W-:Y:S02]  /*afd80*/  IMAD.MOV.U32 R153, RZ, RZ, R47 ;  /* 0x000000ffff997224 */ /* 0x000fe400078e002f */
[----:B------:R-:W2:Y:S01]  /*afd90*/  LDL.64 R118, [R1+0x1b8] ;  /* 0x0001b80001767983 */ /* 0x000ea20000100a00 */
[----:B-1----:R-:W-:Y:S08]  /*afda0*/  HMMA.1688.F32.TF32 R44, R40, R164, R128 ;  /* 0x000000a4282c723c */ /* 0x002ff00000081080 */
[C---:B------:R-:W-:Y:S08]  /*afdb0*/  HMMA.1688.F32.TF32 R216, R32.reuse, R174, R216 ;  /* 0x000000ae20d8723c */ /* 0x040ff000000810d8 */
[----:B------:R-:W-:Y:S01]  /*afdc0*/  HMMA.1688.F32.TF32 R220, R32, R122, R220 ;  /* 0x0000007a20dc723c */ /* 0x000fe200000810dc */
[----:B------:R-:W-:Y:S01]  /*afdd0*/  STL.64 [R1+0x1220], R48 ;  /* 0x0012203001007387 */ /* 0x000fe20000100a00 */
[----:B------:R-:W-:Y:S02]  /*afde0*/  STL.64 [R1+0x1228], R50 ;  /* 0x0012283201007387 */ /* 0x000fe40000100a00 */
[----:B------:R-:W-:-:S02]  /*afdf0*/  IMAD.MOV.U32 R76, RZ, RZ, R20 ;  /* 0x000000ffff4c7224 */ /* 0x000fc400078e0014 */
[----:B------:R-:W-:Y:S01]  /*afe00*/  IMAD.MOV.U32 R77, RZ, RZ, R21 ;  /* 0x000000ffff4d7224 */ /* 0x000fe200078e0015 */
[----:B------:R-:W-:Y:S01]  /*afe10*/  MOV R78, R22 ;  /* 0x00000016004e7202 */ /* 0x000fe20000000f00 */
[----:B------:R-:W-:Y:S01]  /*afe20*/  IMAD.MOV.U32 R79, RZ, RZ, R23 ;  /* 0x000000ffff4f7224 */ /* 0x000fe200078e0017 */
[----:B------:R-:W-:Y:S04]  /*afe30*/  LDS R40, [R252+0x96080] ;  /* 0x09608000fc287984 */ /* 0x000fe80000000800 */
[----:B------:R-:W-:Y:S04]  /*afe40*/  LDS R42, [R252+0x97080] ;  /* 0x09708000fc2a7984 */ /* 0x000fe80000000800 */
[----:B------:R-:W-:Y:S04]  /*afe50*/  LDS R41, [R3+0x96080] ;  /* 0x0960800003297984 */ /* 0x000fe80000000800 */
[----:B------:R-:W1:Y:S04]  /*afe60*/  LDS R43, [R3+0x97080] ;  /* 0x09708000032b7984 */ /* 0x000e680000000800 */
[----:B------:R3:W-:Y:S01]  /*afe70*/  STL.64 [R1+0x1230], R44 ;  /* 0x0012302c01007387 */ /* 0x0007e20000100a00 */
[----:B------:R-:W4:Y:S02]  /*afe80*/  LDL.LU R226, [R1+0x3bb4] ;  /* 0x003bb40001e27983 */ /* 0x000f240000300800 */
[----:B------:R-:W4:Y:S02]  /*afe90*/  LDL.LU R227, [R1+0x3bb0] ;  /* 0x003bb00001e37983 */ /* 0x000f240000300800 */
[----:B------:R-:W4:Y:S01]  /*afea0*/  LDL.LU R232, [R1+0x3bac] ;  /* 0x003bac0001e87983 */ /* 0x000f220000300800 */
[----:B------:R-:W4:Y:S01]  /*afeb0*/  LDL.LU R233, [R1+0x3ba8] ;  /* 0x003ba80001e97983 */ /* 0x000f220000300800 */
[----:B---3--:R-:W-:-:S02]  /*afec0*/  IMAD.MOV.U32 R44, RZ, RZ, R234 ;  /* 0x000000ffff2c7224 */ /* 0x008fc400078e00ea */
[----:B------:R-:W-:Y:S01]  /*afed0*/  IMAD.MOV.U32 R45, RZ, RZ, R235 ;  /* 0x000000ffff2d7224 */ /* 0x000fe200078e00eb */
[----:B------:R-:W3:Y:S01]  /*afee0*/  LDL.LU R234, [R1+0x3ba4] ;  /* 0x003ba40001ea7983 */ /* 0x000ee20000300800 */
[----:B------:R-:W3:Y:S02]  /*afef0*/  LDL.LU R235, [R1+0x3ba0] ;  /* 0x003ba00001eb7983 */ /* 0x000ee40000300800 */
[----:B------:R-:W-:Y:S02]  /*aff00*/  IMAD.MOV.U32 R165, RZ, RZ, R46 ;  /* 0x000000ffffa57224 */ /* 0x000fe400078e002e */
[----:B------:R-:W-:Y:S01]  /*aff10*/  IMAD.MOV.U32 R161, RZ, RZ, R47 ;  /* 0x000000ffffa17224 */ /* 0x000fe200078e002f */
[----:B------:R-:W-:Y:S01]  /*aff20*/  MOV R46, R166 ;  /* 0x000000a6002e7202 */ /* 0x000fe20000000f00 */
        /* <DEDUP_REMOVED lines=27> */
[----:B------:R-:W3:Y:S01]  /*b00e0*/  LDL.64 R130, [R1+0x1c8] ;  /* 0x0001c80001827983 */ /* 0x000ee20000100a00 */
[C---:B--2---:R-:W-:Y:S08]  /*b00f0*/  HMMA.1688.F32.TF32 R208, R32.reuse, R118, R104 ;  /* 0x0000007620d0723c */ /* 0x044ff00000081068 */
[C---:B----4-:R-:W-:Y:S08]  /*b0100*/  HMMA.1688.F32.TF32 R224, R32.reuse, R86, R224 ;  /* 0x0000005620e0723c */ /* 0x050ff000000810e0 */
[C---:B---3--:R-:W-:Y:S11]  /*b0110*/  HMMA.1688.F32.TF32 R228, R32.reuse, R54, R232 ;  /* 0x0000003620e4723c */ /* 0x048ff600000810e8 */
[----:B------:R-:W-:Y:S11]  /*b0120*/  @!UPT UIADD3 URZ, URZ, URZ, URZ ;  /* 0x0000003f3f3ff290 */ /* 0x000ff6000fffe03f */
[----:B------:R-:W-:Y:S01]  /*b0130*/  @!UPT UIADD3 URZ, URZ, URZ, URZ ;  /* 0x0000003f3f3ff290 */ /* 0x000fe2000fffe03f */
[----:B------:R-:W-:Y:S01]  /*b0140*/  STL.64 [R1+0x3a90], R230 ;  /* 0x003a90e601007387 */ /* 0x000fe20000100a00 */
[----:B------:R-:W-:Y:S02]  /*b0150*/  STL.64 [R1+0x3a88], R228 ;  /* 0x003a88e401007387 */ /* 0x000fe40000100a00 */
[----:B------:R-:W-:Y:S02]  /*b0160*/  STL.64 [R1+0x3aa0], R226 ;  /* 0x003aa0e201007387 */ /* 0x000fe40000100a00 */
[----:B------:R-:W-:Y:S01]  /*b0170*/  STL.64 [R1+0x3a98], R224 ;  /* 0x003a98e001007387 */ /* 0x000fe20000100a00 */
[----:B------:R-:W2:Y:S01]  /*b0180*/  LDL.64 R106, [R1+0x1d8] ;  /* 0x0001d800016a7983 */ /* 0x000ea20000100a00 */
[----:B------:R-:W-:Y:S08]  /*b0190*/  HMMA.1688.F32.TF32 R172, R32, R162, R28 ;  /* 0x000000a220ac723c */ /* 0x000ff0000008101c */
        /* <DEDUP_REMOVED lines=14> */
[----:B------:R-:W-:Y:S02]  /*b0280*/  STL.64 [R1+0xdc8], R30 ;  /* 0x000dc81e01007387 */ /* 0x000fe40000100a00 */
[----:B------:R-:W-:Y:S02]  /*b0290*/  STL.64 [R1+0xdb0], R60 ;  /* 0x000db03c01007387 */ /* 0x000fe40000100a00 */
[----:B------:R-:W-:Y:S11]  /*b02a0*/  STL.64 [R1+0xdb8], R62 ;  /* 0x000db83e01007387 */ /* 0x000ff60000100a00 */
[----:B------:R-:W-:Y:S06]  /*b02b0*/  @!UPT UIADD3 URZ, URZ, URZ, URZ ;  /* 0x0000003f3f3ff290 */ /* 0x000fec000fffe03f */
[----:B------:R-:W-:Y:S01]  /*b02c0*/  STL.64 [R1+0xda0], R32 ;  /* 0x000da02001007387 */ /* 0x000fe20000100a00 */
[----:B------:R3:W-:Y:S02]  /*b02d0*/  STL.64 [R1+0xda8], R34 ;  /* 0x000da82201007387 */ /* 0x0007e40000100a00 */
[----:B---3--:R-:W-:Y:S07]  /*b02e0*/  HMMA.1688.F32.TF32 R32, R36, R118, R44 ;  /* 0x000000762420723c */ /* 0x008fee000008102c */
[----:B------:R-:W-:Y:S01]  /*b02f0*/  MOV R44, R11 ;  /* 0x0000000b002c7202 */ /* 0x000fe20000000f00 */
[----:B------:R-:W-:-:S02]  /*b0300*/  IMAD.MOV.U32 R45, RZ, RZ, R10 ;  /* 0x000000ffff2d7224 */ /* 0x000fc400078e000a */
[----:B------:R-:W-:Y:S02]  /*b0310*/  IMAD.MOV.U32 R46, RZ, RZ, R9 ;  /* 0x000000ffff2e7224 */ /* 0x000fe400078e0009 */
[----:B------:R-:W-:Y:S01]  /*b0320*/  IMAD.MOV.U32 R47, RZ, RZ, R8 ;  /* 0x000000ffff2f7224 */ /* 0x000fe200078e0008 */
[C---:B--2---:R-:W-:Y:S08]  /*b0330*/  HMMA.1688.F32.TF32 R28, R36.reuse, R106, R48 ;  /* 0x0000006a241c723c */ /* 0x044ff00000081030 */
[C---:B------:R-:W-:Y:S11]  /*b0340*/  HMMA.1688.F32.TF32 R48, R36.reuse, R130, R236 ;  /* 0x000000822430723c */ /* 0x040ff600000810ec */
[----:B------:R-:W-:Y:S04]  /*b0350*/  @!UPT UIADD3 URZ, URZ, URZ, URZ ;  /* 0x0000003f3f3ff290 */ /* 0x000fe8000fffe03f */
[----:B------:R-:W-:Y:S01]  /*b0360*/  STL.64 [R1+0xd90], R28 ;  /* 0x000d901c01007387 */ /* 0x000fe20000100a00 */
[----:B------:R2:W-:Y:S02]  /*b0370*/  STL.64 [R1+0xd98], R30 ;  /* 0x000d981e01007387 */ /* 0x0005e40000100a00 */
[----:B--2---:R-:W-:Y:S05]  /*b0380*/  HMMA.1688.F32.TF32 R28, R36, R110, R240 ;  /* 0x0000006e241c723c */ /* 0x004fea00000810f0 */
[----:B------:R2:W-:Y:S01]  /*b0390*/  STL.64 [R1+0xd80], R48 ;  /* 0x000d803001007387 */ /* 0x0005e20000100a00 */
[----:B------:R3:W-:Y:S02]  /*b03a0*/  STL.64 [R1+0xd88], R50 ;  /* 0x000d883201007387 */ /* 0x0007e40000100a00 */
[----:B------:R-:W-:Y:S02]  /*b03b0*/  STL.64 [R1+0xd70], R32 ;  /* 0x000d702001007387 */ /* 0x000fe40000100a00 */
[----:B------:R4:W-:Y:S01]  /*b03c0*/  STL.64 [R1+0xd78], R34 ;  /* 0x000d782201007387 */ /* 0x0009e20000100a00 */
[----:B------:R-:W4:Y:S01]  /*b03d0*/  LDL.LU R11, [R1+0x3b54] ;  /* 0x003b5400010b7983 */ /* 0x000f220000300800 */
[----:B------:R-:W-:-:S02]  /*b03e0*/  IMAD.MOV.U32 R236, RZ, RZ, R19 ;  /* 0x000000ffffec7224 */ /* 0x000fc400078e0013 */
[----:B------:R-:W-:Y:S01]  /*b03f0*/  IMAD.MOV.U32 R237, RZ, RZ, R18 ;  /* 0x000000ffffed7224 */ /* 0x000fe200078e0012 */
[----:B------:R-:W-:Y:S01]  /*b0400*/  MOV R238, R17 ;  /* 0x0000001100ee7202 */ /* 0x000fe20000000f00 */
[----:B------:R-:W-:-:S07]  /*b0410*/  IMAD.MOV.U32 R239, RZ, RZ, R16 ;  /* 0x000000ffffef7224 */ /* 0x000fce00078e0010 */
[----:B------:R-:W-:Y:S01]  /*b0420*/  STL.64 [R1+0xd60], R28 ;  /* 0x000d601c01007387 */ /* 0x000fe20000100a00 */
[----:B------:R-:W-:Y:S02]  /*b0430*/  STL.64 [R1+0xd68], R30 ;  /* 0x000d681e01007387 */ /* 0x000fe40000100a00 */
[----:B------:R-:W4:Y:S02]  /*b0440*/  LDL.LU R10, [R1+0x3b50] ;  /* 0x003b5000010a7983 */ /* 0x000f240000300800 */
[----:B------:R-:W4:Y:S01]  /*b0450*/  LDL.LU R9, [R1+0x3b4c] ;  /* 0x003b4c0001097983 */ /* 0x000f220000300800 */
[----:B------:R-:W4:Y:S01]  /*b0460*/  LDL.LU R8, [R1+0x3b48] ;  /* 0x003b480001087983 */ /* 0x000f220000300800 */
[----:B------:R-:W4:Y:S02]  /*b0470*/  LDL.LU R19, [R1+0x3b44] ;  /* 0x003b440001137983 */ /* 0x000f240000300800 */
[----:B------:R-:W4:Y:S02]  /*b0480*/  LDL.LU R18, [R1+0x3b40] ;  /* 0x003b400001127983 */ /* 0x000f240000300800 */
[----:B------:R-:W4:Y:S01]  /*b0490*/  LDL.LU R17, [R1+0x3b3c] ;  /* 0x003b3c0001117983 */ /* 0x000f220000300800 */
[----:B------:R-:W4:Y:S01]  /*b04a0*/  LDL.LU R16, [R1+0x3b38] ;  /* 0x003b380001107983 */ /* 0x000f220000300800 */
[----:B--2---:R-:W-:-:S02]  /*b04b0*/  IMAD.MOV.U32 R48, RZ, RZ, R15 ;  /* 0x000000ffff307224 */ /* 0x004fc400078e000f */
[----:B------:R-:W2:Y:S02]  /*b04c0*/  LDL.LU R15, [R1+0x3b34] ;  /* 0x003b3400010f7983 */ /* 0x000ea40000300800 */
[----:B------:R-:W-:Y:S02]  /*b04d0*/  IMAD.MOV.U32 R49, RZ, RZ, R14 ;  /* 0x000000ffff317224 */ /* 0x000fe400078e000e */
[----:B---3--:R-:W-:Y:S01]  /*b04e0*/  IMAD.MOV.U32 R50, RZ, RZ, R13 ;  /* 0x000000ffff327224 */ /* 0x008fe200078e000d */
[----:B------:R-:W3:Y:S01]  /*b04f0*/  LDL.LU R14, [R1+0x3b30] ;  /* 0x003b3000010e7983 */ /* 0x000ee20000300800 */
[----:B------:R-:W2:Y:S02]  /*b0500*/  LDL.LU R13, [R1+0x3b2c] ;  /* 0x003b2c00010d7983 */ /* 0x000ea40000300800 */
[----:B------:R-:W-:Y:S01]  /*b0510*/  IMAD.MOV.U32 R51, RZ, RZ, R12 ;  /* 0x000000ffff337224 */ /* 0x000fe200078e000c */
[----:B------:R-:W-:Y:S01]  /*b0520*/  MOV R64, R24 ;  /* 0x0000001800407202 */ /* 0x000fe20000000f00 */
[----:B------:R-:W2:Y:S01]  /*b0530*/  LDL.LU R12, [R1+0x3b28] ;  /* 0x003b2800010c7983 */ /* 0x000ea20000300800 */
[----:B------:R-:W2:Y:S02]  /*b0540*/  LDL.LU R24, [R1+0x3b24] ;  /* 0x003b240001187983 */ /* 0x000ea40000300800 */
[----:B------:R-:W-:-:S02]  /*b0550*/  IMAD.MOV.U32 R65, RZ, RZ, R25 ;  /* 0x000000ffff417224 */ /* 0x000fc400078e0019 */
[----:B------:R-:W-:Y:S01]  /*b0560*/  IMAD.MOV.U32 R66, RZ, RZ, R26 ;  /* 0x000000ffff427224 */ /* 0x000fe200078e001a */
[----:B------:R-:W2:Y:S01]  /*b0570*/  LDL.LU R25, [R1+0x3b20] ;  /* 0x003b200001197983 */ /* 0x000ea20000300800 */
[----:B------:R-:W2:Y:S02]  /*b0580*/  LDL.LU R26, [R1+0x3b1c] ;  /* 0x003b1c00011a7983 */ /* 0x000ea40000300800 */
[----:B------:R-:W-:Y:S02]  /*b0590*/  IMAD.MOV.U32 R67, RZ, RZ, R27 ;  /* 0x000000ffff437224 */ /* 0x000fe400078e001b */
[----:B------:R-:W-:Y:S01]  /*b05a0*/  IMAD.MOV.U32 R60, RZ, RZ, R4 ;  /* 0x000000ffff3c7224 */ /* 0x000fe200078e0004 */
[----:B------:R-:W2:Y:S01]  /*b05b0*/  LDL.LU R27, [R1+0x3b18] ;  /* 0x003b1800011b7983 */ /* 0x000ea20000300800 */
[----:B------:R-:W1:Y:S02]  /*b05c0*/  LDL.LU R20, [R1+0x3b14] ;  /* 0x003b140001147983 */ /* 0x000e640000300800 */
[----:B------:R-:W1:Y:S02]  /*b05d0*/  LDL.LU R21, [R1+0x3b10] ;  /* 0x003b100001157983 */ /* 0x000e640000300800 */
[----:B------:R-:W1:Y:S01]  /*b05e0*/  LDL.LU R22, [R1+0x3b0c] ;  /* 0x003b0c0001167983 */ /* 0x000e620000300800 */
[----:B------:R-:W1:Y:S01]  /*b05f0*/  LDL.LU R23, [R1+0x3b08] ;  /* 0x003b080001177983 */ /* 0x000e620000300800 */
[----:B------:R-:W-:-:S02]  /*b0600*/  IMAD.MOV.U32 R61, RZ, RZ, R5 ;  /* 0x000000ffff3d7224 */ /* 0x000fc400078e0005 */
[----:B------:R-:W-:Y:S02]  /*b0610*/  IMAD.MOV.U32 R62, RZ, RZ, R6 ;  /* 0x000000ffff3e7224 */ /* 0x000fe400078e0006 */
[----:B------:R-:W-:Y:S01]  /*b0620*/  IMAD.MOV.U32 R63, RZ, RZ, R7 ;  /* 0x000000ffff3f7224 */ /* 0x000fe200078e0007 */
[----:B------:R-:W-:Y:S01]  /*b0630*/  MOV R56, R244 ;  /* 0x000000f400387202 */ /* 0x000fe20000000f00 */
[----:B------:R-:W-:Y:S02]  /*b0640*/  IMAD.MOV.U32 R57, RZ, RZ, R245 ;  /* 0x000000ffff397224 */ /* 0x000fe400078e00f5 */
[----:B------:R-:W-:Y:S02]  /*b0650*/  IMAD.MOV.U32 R58, RZ, RZ, R246 ;  /* 0x000000ffff3a7224 */ /* 0x000fe400078e00f6 */
[----:B------:R-:W-:Y:S02]  /*b0660*/  IMAD.MOV.U32 R59, RZ, RZ, R247 ;  /* 0x000000ffff3b7224 */ /* 0x000fe400078e00f7 */
[----:B------:R-:W-:-:S02]  /*b0670*/  IMAD.MOV.U32 R240, RZ, RZ, R248 ;  /* 0x000000fffff07224 */ /* 0x000fc400078e00f8 */
[----:B------:R-:W-:Y:S01]  /*b0680*/  IMAD.MOV.U32 R241, RZ, RZ, R249 ;  /* 0x000000fffff17224 */ /* 0x000fe200078e00f9 */
[----:B------:R-:W-:Y:S01]  /*b0690*/  MOV R242, R250 ;  /* 0x000000fa00f27202 */ /* 0x000fe20000000f00 */
[----:B------:R-:W-:Y:S01]  /*b06a0*/  IMAD.MOV.U32 R243, RZ, RZ, R251 ;  /* 0x000000fffff37224 */ /* 0x000fe200078e00fb */
[----:B------:R-:W-:Y:S04]  /*b06b0*/  LDS R28, [R0+0x96080] ;  /* 0x09608000001c7984 */ /* 0x000fe80000000800 */
[----:B------:R-:W-:Y:S04]  /*b06c0*/  LDS R30, [R0+0x97080] ;  /* 0x09708000001e7984 */ /* 0x000fe80000000800 */
[----:B------:R-:W-:Y:S04]  /*b06d0*/  LDS R29, [R2+0x96080] ;  /* 0x09608000021d7984 */ /* 0x000fe80000000800 */
[----:B------:R-:W1:Y:S01]  /*b06e0*/  LDS R31, [R2+0x97080] ;  /* 0x09708000021f7984 */ /* 0x000e620000000800 */
[----:B----4-:R-:W-:-:S02]  /*b06f0*/  IMAD.MOV.U32 R103, RZ, RZ, R19 ;  /* 0x000000ffff677224 */ /* 0x010fc400078e0013 */
[----:B------:R-:W-:Y:S02]  /*b0700*/  IMAD.MOV.U32 R102, RZ, RZ, R18 ;  /* 0x000000ffff667224 */ /* 0x000fe400078e0012 */
[----:B------:R-:W-:Y:S02]  /*b0710*/  IMAD.MOV.U32 R101, RZ, RZ, R17 ;  /* 0x000000ffff657224 */ /* 0x000fe400078e0011 */
[----:B------:R-:W-:Y:S02]  /*b0720*/  IMAD.MOV.U32 R100, RZ, RZ, R16 ;  /* 0x000000ffff647224 */ /* 0x000fe400078e0010 */
        /* <DEDUP_REMOVED lines=12> */
[----:B------:R-:W4:Y:S01]  /*b07f0*/  LDL.LU R232, [R1] ;  /* 0x0000000001e87983 */ /* 0x000f220000300800 */
[----:B------:R-:W4:Y:S02]  /*b0800*/  LDL.LU R233, [R1+0x4] ;  /* 0x0000040001e97983 */ /* 0x000f240000300800 */
[----:B------:R-:W4:Y:S02]  /*b0810*/  LDL.LU R234, [R1+0x8] ;  /* 0x0000080001ea7983 */ /* 0x000f240000300800 */
[----:B------:R-:W4:Y:S01]  /*b0820*/  LDL.LU R235, [R1+0xc] ;  /* 0x00000c0001eb7983 */ /* 0x000f220000300800 */
[----:B--2---:R-:W-:Y:S01]  /*b0830*/  MOV R112, R12 ;  /* 0x0000000c00707202 */ /* 0x004fe20000000f00 */
[----:B------:R-:W-:Y:S01]  /*b0840*/  IMAD.MOV.U32 R113, RZ, RZ, R13 ;  /* 0x000000ffff717224 */ /* 0x000fe200078e000d */
[----:B------:R-:W2:Y:S01]  /*b0850*/  LDL.LU R12, [R1+0x3af4] ;  /* 0x003af400010c7983 */ /* 0x000ea20000300800 */
[----:B------:R-:W2:Y:S02]  /*b0860*/  LDL.LU R13, [R1+0x3af0] ;  /* 0x003af000010d7983 */ /* 0x000ea40000300800 */
[----:B---3--:R-:W-:-:S02]  /*b0870*/  IMAD.MOV.U32 R114, RZ, RZ, R14 ;  /* 0x000000ffff727224 */ /* 0x008fc400078e000e */
[----:B------:R-:W-:Y:S01]  /*b0880*/  IMAD.MOV.U32 R115, RZ, RZ, R15 ;  /* 0x000000ffff737224 */ /* 0x000fe200078e000f */
[----:B------:R-:W2:Y:S01]  /*b0890*/  LDL.LU R14, [R1+0x3aec] ;  /* 0x003aec00010e7983 */ /* 0x000ea20000300800 */
[----:B------:R-:W2:Y:S02]  /*b08a0*/  LDL.LU R15, [R1+0x3ae8] ;  /* 0x003ae800010f7983 */ /* 0x000ea40000300800 */
[----:B------:R-:W3:Y:S02]  /*b08b0*/  LDL.LU R124, [R1+0x450] ;  /* 0x00045000017c7983 */ /* 0x000ee40000300800 */
[----:B------:R-:W3:Y:S01]  /*b08c0*/  LDL.LU R125, [R1+0x454] ;  /* 0x00045400017d7983 */ /* 0x000ee20000300800 */
[----:B------:R-:W3:Y:S01]  /*b08d0*/  LDL.LU R126, [R1+0x458] ;  /* 0x00045800017e7983 */ /* 0x000ee20000300800 */
[----:B------:R-:W3:Y:S02]  /*b08e0*/  LDL.LU R127, [R1+0x45c] ;  /* 0x00045c00017f7983 */ /* 0x000ee40000300800 */
[----:B------:R-:W-:-:S02]  /*b08f0*/  IMAD.MOV.U32 R92, RZ, RZ, R8 ;  /* 0x000000ffff5c7224 */ /* 0x000fc400078e0008 */
[----:B------:R-:W-:Y:S01]  /*b0900*/  IMAD.MOV.U32 R93, RZ, RZ, R9 ;  /* 0x000000ffff5d7224 */ /* 0x000fe200078e0009 */
[----:B------:R-:W2:Y:S01]  /*b0910*/  LDL.LU R8, [R1+0x3ae4] ;  /* 0x003ae40001087983 */ /* 0x000ea20000300800 */
[----:B------:R-:W2:Y:S01]  /*b0920*/  LDL.LU R9, [R1+0x3ae0] ;  /* 0x003ae00001097983 */ /* 0x000ea20000300800 */
[----:B------:R-:W-:Y:S01]  /*b0930*/  MOV R94, R10 ;  /* 0x0000000a005e7202 */ /* 0x000fe20000000f00 */
        /* <DEDUP_REMOVED lines=15> */
[C---:B----4-:R-:W-:Y:S08]  /*b0a30*/  HMMA.1688.F32.TF32 R32, R36.reuse, R134, R224 ;  /* 0x000000862420723c */ /* 0x050ff000000810e0 */
[C---:B------:R-:W-:Y:S11]  /*b0a40*/  HMMA.1688.F32.TF32 R68, R36.reuse, R138, R228 ;  /* 0x0000008a2444723c */ /* 0x040ff600000810e4 */
[----:B------:R-:W-:Y:S04]  /*b0a50*/  @!UPT UIADD3 URZ, URZ, URZ, URZ ;  /* 0x0000003f3f3ff290 */ /* 0x000fe8000fffe03f */
[----:B------:R-:W-:Y:S01]  /*b0a60*/  STL.64 [R1+0xd50], R32 ;  /* 0x000d502001007387 */ /* 0x000fe20000100a00 */
[----:B------:R4:W-:Y:S02]  /*b0a70*/  STL.64 [R1+0xd58], R34 ;  /* 0x000d582201007387 */ /* 0x0009e40000100a00 */
[C---:B----4-:R-:W-:Y:S05]  /*b0a80*/  HMMA.1688.F32.TF32 R32, R36.reuse, R142, R232 ;  /* 0x0000008e2420723c */ /* 0x050fea00000810e8 */
[----:B------:R-:W-:Y:S03]  /*b0a90*/  STL.64 [R1+0xe30], R68 ;  /* 0x000e304401007387 */ /* 0x000fe60000100a00 */
[C---:B--2---:R-:W-:Y:S01]  /*b0aa0*/  HMMA.1688.F32.TF32 R72, R36.reuse, R146, R248 ;  /* 0x000000922448723c */ /* 0x044fe200000810f8 */
[----:B------:R2:W-:Y:S07]  /*b0ab0*/  STL.64 [R1+0xe38], R70 ;  /* 0x000e384601007387 */ /* 0x0005ee0000100a00 */
[C---:B------:R-:W-:Y:S08]  /*b0ac0*/  HMMA.1688.F32.TF32 R12, R36.reuse, R162, R12 ;  /* 0x000000a2240c723c */ /* 0x040ff0000008100c */
[C---:B--2---:R-:W-:Y:S01]  /*b0ad0*/  HMMA.1688.F32.TF32 R68, R36.reuse, R150, R244 ;  /* 0x000000962444723c */ /* 0x044fe200000810f4 */
[----:B------:R-:W-:Y:S01]  /*b0ae0*/  STL.64 [R1+0xe20], R32 ;  /* 0x000e202001007387 */ /* 0x000fe20000100a00 */
[----:B------:R2:W-:Y:S06]  /*b0af0*/  STL.64 [R1+0xe28], R34 ;  /* 0x000e282201007387 */ /* 0x0005ec0000100a00 */
[C---:B--2---:R-:W-:Y:S08]  /*b0b00*/  HMMA.1688.F32.TF32 R32, R36.reuse, R154, R4 ;  /* 0x0000009a2420723c */ /* 0x044ff00000081004 */
[C---:B------:R-:W-:Y:S08]  /*b0b10*/  HMMA.1688.F32.TF32 R4, R36.reuse, R158, R8 ;  /* 0x0000009e2404723c */ /* 0x040ff00000081008 */
[----:B------:R-:W-:Y:S01]  /*b0b20*/  HMMA.1688.F32.TF32 R8, R36, R166, R16 ;  /* 0x000000a62408723c */ /* 0x000fe20000081010 */
[----:B------:R-:W-:Y:S01]  /*b0b30*/  STL.64 [R1+0xe10], R72 ;  /* 0x000e104801007387 */ /* 0x000fe20000100a00 */
[----:B------:R-:W-:Y:S02]  /*b0b40*/  STL.64 [R1+0xe18], R74 ;  /* 0x000e184a01007387 */ /* 0x000fe40000100a00 */
[----:B------:R-:W-:Y:S02]  /*b0b50*/  STL.64 [R1+0xe00], R68 ;  /* 0x000e004401007387 */ /* 0x000fe40000100a00 */
[----:B------:R-:W-:Y:S01]  /*b0b60*/  STL.64 [R1+0xe08], R70 ;  /* 0x000e084601007387 */ /* 0x000fe20000100a00 */
        /* <DEDUP_REMOVED lines=10> */
[C---:B----4-:R-:W-:Y:S07]  /*b0c10*/  HMMA.1688.F32.TF32 R8, R40.reuse, R130, R100 ;  /* 0x000000822808723c */ /* 0x050fee0000081064 */
[----:B------:R-:W-:Y:S01]  /*b0c20*/  STL.64 [R1], R4 ;  /* 0x0000000401007387 */ /* 0x000fe20000100a00 */
[----:B------:R1:W-:Y:S07]  /*b0c30*/  STL.64 [R1+0x8], R6 ;  /* 0x0000080601007387 */ /* 0x0003ee0000100a00 */
[----:B------:R-:W-:Y:S02]  /*b0c40*/  STL.64 [R1+0x10], R12 ;  /* 0x0000100c01007387 */ /* 0x000fe40000100a00 */
[----:B------:R2:W-:Y:S06]  /*b0c50*/  STL.64 [R1+0x18], R14 ;  /* 0x0000180e01007387 */ /* 0x0005ec0000100a00 */
[----:B------:R-:W-:Y:S01]  /*b0c60*/  STL.64 [R1+0x20], R8 ;  /* 0x0000200801007387 */ /* 0x000fe20000100a00 */
[----:B------:R4:W-:Y:S01]  /*b0c70*/  STL.64 [R1+0x28], R10 ;  /* 0x0000280a01007387 */ /* 0x0009e20000100a00 */
[C---:B-1----:R-:W-:Y:S08]  /*b0c80*/  HMMA.1688.F32.TF32 R4, R40.reuse, R118, R92 ;  /* 0x000000762804723c */ /* 0x042ff0000008105c */
[C---:B--2---:R-:W-:Y:S08]  /*b0c90*/  HMMA.1688.F32.TF32 R12, R40.reuse, R110, R76 ;  /* 0x0000006e280c723c */ /* 0x044ff0000008104c */
[C---:B----4-:R-:W-:Y:S07]  /*b0ca0*/  HMMA.1688.F32.TF32 R8, R40.reuse, R134, R64 ;  /* 0x000000862808723c */ /* 0x050fee0000081040 */
[----:B------:R-:W-:Y:S01]  /*b0cb0*/  STL.64 [R1+0x30], R4 ;  /* 0x0000300401007387 */ /* 0x000fe20000100a00 */
[----:B------:R-:W-:Y:S07]  /*b0cc0*/  STL.64 [R1+0x38], R6 ;  /* 0x0000380601007387 */ /* 0x000fee0000100a00 */
[----:B------:R-:W-:Y:S02]  /*b0cd0*/  STL.64 [R1+0x40], R12 ;  /* 0x0000400c01007387 */ /* 0x000fe40000100a00 */
[----:B------:R-:W-:Y:S06]  /*b0ce0*/  STL.64 [R1+0x48], R14 ;  /* 0x0000480e01007387 */ /* 0x000fec0000100a00 */
[----:B------:R-:W-:Y:S01]  /*b0cf0*/  STL.64 [R1+0x50], R8 ;  /* 0x0000500801007387 */ /* 0x000fe20000100a00 */
[----:B------:R1:W-:Y:S01]  /*b0d00*/  STL.64 [R1+0x58], R10 ;  /* 0x0000580a01007387 */ /* 0x0003e20000100a00 */
[C---:B------:R-:W-:Y:S08]  /*b0d10*/  HMMA.1688.F32.TF32 R16, R40.reuse, R150, R236 ;  /* 0x000000962810723c */ /* 0x040ff000000810ec */
[C---:B---3--:R-:W-:Y:S08]  /*b0d20*/  HMMA.1688.F32.TF32 R244, R40.reuse, R122, R124 ;  /* 0x0000007a28f4723c */ /* 0x048ff0000008107c */
[C---:B------:R-:W-:Y:S01]  /*b0d30*/  HMMA.1688.F32.TF32 R248, R40.reuse, R86, R24 ;  /* 0x0000005628f8723c */ /* 0x040fe20000081018 */
        /* <DEDUP_REMOVED lines=18> */
[----:B------:R-:W-:Y:S02]  /*b0e60*/  STL.64 [R1+0x98], R18 ;  /* 0x0000981201007387 */ /* 0x000fe40000100a00 */
[----:B------:R-:W3:Y:S02]  /*b0e70*/  LDL.LU R44, [R1+0x6a0] ;  /* 0x0006a000012c7983 */ /* 0x000ee40000300800 */
[----:B------:R-:W-:Y:S01]  /*b0e80*/  STL.64 [R1+0xa0], R12 ;  /* 0x0000a00c01007387 */ /* 0x000fe20000100a00 */
[----:B------:R-:W-:Y:S11]  /*b0e90*/  STL.64 [R1+0xa8], R14 ;  /* 0x0000a80e01007387 */ /* 0x000ff60000100a00 */
[----:B------:R-:W-:Y:S05]  /*b0ea0*/  @!UPT UIADD3 URZ, URZ, URZ, URZ ;  /* 0x0000003f3f3ff290 */ /* 0x000fea000fffe03f */
        /* <DEDUP_REMOVED lines=53> */
[----:B-1----:R-:W2:Y:S02]  /*b1200*/  LDL.LU R8, [R1+0x570] ;  /* 0x0005700001087983 */ /* 0x002ea40000300800 */
[----:B------:R-:W2:Y:S02]  /*b1210*/  LDL.LU R9, [R1+0x574] ;  /* 0x0005740001097983 */ /* 0x000ea40000300800 */
[----:B----4-:R-:W2:Y:S01]  /*b1220*/  LDL.LU R10, [R1+0x578] ;  /* 0x00057800010a7983 */ /* 0x010ea20000300800 */
        /* <DEDUP_REMOVED lines=54> */
[----:B------:R-:W-:Y:S08]  /*b1590*/  HMMA.1688.F32.TF32 R40, R40, R166, R228 ;  /* 0x000000a62828723c */ /* 0x000ff000000810e4 */
[C---:B----4-:R-:W-:Y:S08]  /*b15a0*/  HMMA.1688.F32.TF32 R16, R28.reuse, R106, R16 ;  /* 0x0000006a1c10723c */ /* 0x050ff00000081010 */
[C---:B---3--:R-:W-:Y:S01]  /*b15b0*/  HMMA.1688.F32.TF32 R12, R28.reuse, R130, R12 ;  /* 0x000000821c0c723c */ /* 0x048fe2000008100c */
[----:B------:R-:W-:Y:S01]  /*b15c0*/  STL.64 [R1+0xd0], R224 ;  /* 0x0000d0e001007387 */ /* 0x000fe20000100a00 */
[----:B------:R1:W-:Y:S03]  /*b15d0*/  STL.64 [R1+0xd8], R226 ;  /* 0x0000d8e201007387 */ /* 0x0003e60000100a00 */
[----:B-1----:R1:W5:Y:S01]  /*b15e0*/  LDL.LU.64 R226, [R1+0x3aa0] ;  /* 0x003aa00001e27983 */ /* 0x0023620000300a00 */
[----:B------:R1:W5:Y:S02]  /*b15f0*/  LDL.LU.64 R224, [R1+0x3a98] ;  /* 0x003a980001e07983 */ /* 0x0003640000300a00 */
[----:B------:R1:W5:Y:S02]  /*b1600*/  LDL.LU.64 R230, [R1+0x3a90] ;  /* 0x003a900001e67983 */ /* 0x0003640000300a00 */
[----:B------:R1:W5:Y:S01]  /*b1610*/  LDL.LU.64 R228, [R1+0x3a88] ;  /* 0x003a880001e47983 */ /* 0x0003620000300a00 */
[----:B------:R-:W-:Y:S01]  /*b1620*/  STL.64 [R1+0xc0], R40 ;  /* 0x0000c02801007387 */ /* 0x000fe20000100a00 */
[----:B------:R2:W-:Y:S02]  /*b1630*/  STL.64 [R1+0xc8], R42 ;  /* 0x0000c82a01007387 */ /* 0x0005e40000100a00 */
[C---:B--2---:R-:W-:Y:S08]  /*b1640*/  HMMA.1688.F32.TF32 R40, R28.reuse, R54, R24 ;  /* 0x000000361c28723c */ /* 0x044ff00000081018 */
[C---:B------:R-:W-:Y:S08]  /*b1650*/  HMMA.1688.F32.TF32 R24, R28.reuse, R86, R20 ;  /* 0x000000561c18723c */ /* 0x040ff00000081014 */
[C---:B------:R-:W-:Y:S08]  /*b1660*/  HMMA.1688.F32.TF32 R20, R28.reuse, R122, R36 ;  /* 0x0000007a1c14723c */ /* 0x040ff00000081024 */
[C---:B------:R-:W-:Y:S01]  /*b1670*/  HMMA.1688.F32.TF32 R8, R28.reuse, R118, R8 ;  /* 0x000000761c08723c */ /* 0x040fe20000081008 */
[----:B------:R-:W-:Y:S01]  /*b1680*/  STL.64 [R1+0x4d0], R40 ;  /* 0x0004d02801007387 */ /* 0x000fe20000100a00 */
[----:B------:R-:W-:Y:S05]  /*b1690*/  STL.64 [R1+0x4d8], R42 ;  /* 0x0004d82a01007387 */ /* 0x000fea0000100a00 */
[----:B------:R-:W-:Y:S02]  /*b16a0*/  STL.64 [R1+0x4c0], R24 ;  /* 0x0004c01801007387 */ /* 0x000fe40000100a00 */
[----:B------:R-:W-:Y:S06]  /*b16b0*/  STL.64 [R1+0x4c8], R26 ;  /* 0x0004c81a01007387 */ /* 0x000fec0000100a00 */
[----:B------:R-:W-:Y:S01]  /*b16c0*/  STL.64 [R1+0x4b0], R20 ;  /* 0x0004b01401007387 */ /* 0x000fe20000100a00 */
[----:B------:R-:W-:Y:S02]  /*b16d0*/  STL.64 [R1+0x4b8], R22 ;  /* 0x0004b81601007387 */ /* 0x000fe40000100a00 */
[----:B------:R-:W-:Y:S02]  /*b16e0*/  STL.64 [R1+0x4a0], R16 ;  /* 0x0004a01001007387 */ /* 0x000fe40000100a00 */
[----:B------:R2:W-:Y:S01]  /*b16f0*/  STL.64 [R1+0x4a8], R18 ;  /* 0x0004a81201007387 */ /* 0x0005e20000100a00 */
[----:B------:R-:W-:Y:S01]  /*b1700*/  STL.64 [R1+0x490], R12 ;  /* 0x0004900c01007387 */ /* 0x000fe20000100a00 */
[----:B------:R3:W-:Y:S01]  /*b1710*/  STL.64 [R1+0x498], R14 ;  /* 0x0004980e01007387 */ /* 0x0007e20000100a00 */
[C---:B--2---:R-:W-:Y:S08]  /*b1720*/  HMMA.1688.F32.TF32 R16, R28.reuse, R110, R32 ;  /* 0x0000006e1c10723c */ /* 0x044ff00000081020 */
[C---:B---3--:R-:W-:Y:S01]  /*b1730*/  HMMA.1688.F32.TF32 R12, R28.reuse, R134, R68 ;  /* 0x000000861c0c723c */ /* 0x048fe20000081044 */
[----:B------:R-:W-:Y:S01]  /*b1740*/  STL.64 [R1+0x480], R8 ;  /* 0x0004800801007387 */ /* 0x000fe20000100a00 */
[----:B------:R-:W-:Y:S06]  /*b1750*/  STL.64 [R1+0x488], R10 ;  /* 0x0004880a01007387 */ /* 0x000fec0000100a00 */
[C---:B------:R-:W-:Y:S01]  /*b1760*/  HMMA.1688.F32.TF32 R20, R28.reuse, R146, R88 ;  /* 0x000000921c14723c */ /* 0x040fe20000081058 */
[----:B------:R-:W-:Y:S01]  /*b1770*/  LDS R8, [R0+0x96100] ;  /* 0x0961000000087984 */ /* 0x000fe20000000800 */
[----:B------:R-:W-:Y:S04]  /*b1780*/  LDS R10, [R0+0x97100] ;  /* 0x09710000000a7984 */ /* 0x000fe80000000800 */
[----:B------:R-:W-:Y:S04]  /*b1790*/  LDS R9, [R2+0x96100] ;  /* 0x0961000002097984 */ /* 0x000fe80000000800 */
[----:B------:R-:W2:Y:S04]  /*b17a0*/  LDS R11, [R2+0x97100] ;  /* 0x09710000020b7984 */ /* 0x000ea80000000800 */
[----:B------:R-:W-:Y:S01]  /*b17b0*/  STL.64 [R1+0x470], R16 ;  /* 0x0004701001007387 */ /* 0x000fe20000100a00 */
[----:B------:R3:W-:Y:S02]  /*b17c0*/  STL.64 [R1+0x478], R18 ;  /* 0x0004781201007387 */ /* 0x0007e40000100a00 */
[----:B------:R-:W-:Y:S02]  /*b17d0*/  STL.64 [R1+0x460], R12 ;  /* 0x0004600c01007387 */ /* 0x000fe40000100a00 */
[----:B------:R4:W-:Y:S01]  /*b17e0*/  STL.64 [R1+0x468], R14 ;  /* 0x0004680e01007387 */ /* 0x0009e20000100a00 */
[C---:B---3--:R-:W-:Y:S08]  /*b17f0*/  HMMA.1688.F32.TF32 R16, R28.reuse, R138, R72 ;  /* 0x0000008a1c10723c */ /* 0x048ff00000081048 */
[C---:B----4-:R-:W-:Y:S11]  /*b1800*/  HMMA.1688.F32.TF32 R12, R28.reuse, R142, R80 ;  /* 0x0000008e1c0c723c */ /* 0x050ff60000081050 */
[----:B------:R-:W-:Y:S04]  /*b1810*/  @!UPT UIADD3 URZ, URZ, URZ, URZ ;  /* 0x0000003f3f3ff290 */ /* 0x000fe8000fffe03f */
[----:B------:R-:W-:Y:S01]  /*b1820*/  STL.64 [R1+0x560], R16 ;  /* 0x0005601001007387 */ /* 0x000fe20000100a00 */
[----:B------:R3:W-:Y:S07]  /*b1830*/  STL.64 [R1+0x568], R18 ;  /* 0x0005681201007387 */ /* 0x0007ee0000100a00 */
[----:B------:R-:W-:Y:S02]  /*b1840*/  STL.64 [R1+0x550], R12 ;  /* 0x0005500c01007387 */ /* 0x000fe40000100a00 */
[----:B------:R4:W-:Y:S01]  /*b1850*/  STL.64 [R1+0x558], R14 ;  /* 0x0005580e01007387 */ /* 0x0009e20000100a00 */
[C---:B---3--:R-:W-:Y:S08]  /*b1860*/  HMMA.1688.F32.TF32 R16, R28.reuse, R150, R96 ;  /* 0x000000961c10723c */ /* 0x048ff00000081060 */
[C---:B----4-:R-:W-:Y:S01]  /*b1870*/  HMMA.1688.F32.TF32 R12, R28.reuse, R154, R232 ;  /* 0x0000009a1c0c723c */ /* 0x050fe200000810e8 */
[----:B------:R-:W-:Y:S01]  /*b1880*/  STL.64 [R1+0x540], R20 ;  /* 0x0005401401007387 */ /* 0x000fe20000100a00 */
[----:B------:R3:W-:Y:S06]  /*b1890*/  STL.64 [R1+0x548], R22 ;  /* 0x0005481601007387 */ /* 0x0007ec0000100a00 */
[C---:B---3--:R-:W-:Y:S07]  /*b18a0*/  HMMA.1688.F32.TF32 R20, R28.reuse, R158, R124 ;  /* 0x0000009e1c14723c */ /* 0x048fee000008107c */
[----:B------:R-:W-:Y:S01]  /*b18b0*/  STL.64 [R1+0x530], R16 ;  /* 0x0005301001007387 */ /* 0x000fe20000100a00 */
[----:B------:R3:W-:Y:S07]  /*b18c0*/  STL.64 [R1+0x538], R18 ;  /* 0x0005381201007387 */ /* 0x0007ee0000100a00 */
[----:B------:R-:W-:Y:S02]  /*b18d0*/  STL.64 [R1+0x500], R12 ;  /* 0x0005000c01007387 */ /* 0x000fe40000100a00 */
[----:B------:R4:W-:Y:S01]  /*b18e0*/  STL.64 [R1+0x508], R14 ;  /* 0x0005080e01007387 */ /* 0x0009e20000100a00 */
[C---:B---3--:R-:W-:Y:S08]  /*b18f0*/  HMMA.1688.F32.TF32 R16, R28.reuse, R162, R112 ;  /* 0x000000a21c10723c */ /* 0x048ff00000081070 */
[----:B----4-:R-:W-:Y:S01]  /*b1900*/  HMMA.1688.F32.TF32 R12, R28, R166, R100 ;  /* 0x000000a61c0c723c */ /* 0x010fe20000081064 */
        /* <DEDUP_REMOVED lines=28> */
[----:B------:R-:W-:Y:S02]  /*b1ad0*/  STL.64 [R1+0x148], R22 ;  /* 0x0001481601007387 */ /* 0x000fe40000100a00 */
[----:B------:R-:W3:Y:S11]  /*b1ae0*/  LDL.LU R236, [R1+0x750] ;  /* 0x0007500001ec7983 */ /* 0x000ef60000300800 */
[----:B------:R4:W-:Y:S01]  /*b1af0*/  STL.64 [R1+0x150], R16 ;  /* 0x0001501001007387 */ /* 0x0009e20000100a00 */
[----:B------:R1:W-:Y:S07]  /*b1b00*/  STL.64 [R1+0x158], R18 ;  /* 0x0001581201007387 */ /* 0x0003ee0000100a00 */
[----:B------:R-:W-:Y:S02]  /*b1b10*/  STL.64 [R1+0x160], R12 ;  /* 0x0001600c01007387 */ /* 0x000fe40000100a00 */
[----:B------:R-:W-:Y:S01]  /*b1b20*/  STL.64 [R1+0x168], R14 ;  /* 0x0001680e01007387 */ /* 0x000fe20000100a00 */
        /* <DEDUP_REMOVED lines=51> */
[----:B----4-:R-:W4:Y:S01]  /*b1e60*/  LDL.LU R16, [R1+0x700] ;  /* 0x0007000001107983 */ /* 0x010f220000300800 */
[----:B------:R-:W4:Y:S01]  /*b1e70*/  LDL.LU R17, [R1+0x704] ;  /* 0x0007040001117983 */ /* 0x000f220000300800 */
[----:B-1----:R-:W4:Y:S02]  /*b1e80*/  LDL.LU R18, [R1+0x708] ;  /* 0x0007080001127983 */ /* 0x002f240000300800 */
[----:B------:R-:W4:Y:S02]  /*b1e90*/  LDL.LU R19, [R1+0x70c] ;  /* 0x00070c0001137983 */ /* 0x000f240000300800 */
        /* <DEDUP_REMOVED lines=34> */
[----:B------:R-:W4:Y:S02]  /*b20c0*/  LDL R242, [R1+0x718] ;  /* 0x0007180001f27983 */ /* 0x000f240000100800 */
[----:B------:R-:W4:Y:S02]  /*b20d0*/  LDL R243, [R1+0x71c] ;  /* 0x00071c0001f37983 */ /* 0x000f240000100800 */
[----:B------:R-:W4:Y:S01]  /*b20e0*/  LDL.LU R44, [R1+0x740] ;  /* 0x00074000012c7983 */ /* 0x000f220000300800 */
[----:B------:R-:W4:Y:S01]  /*b20f0*/  LDL.LU R45, [R1+0x744] ;  /* 0x00074400012d7983 */ /* 0x000f220000300800 */
[----:B------:R-:W4:Y:S02]  /*b2100*/  LDL.LU R46, [R1+0x748] ;  /* 0x00074800012e7983 */ /* 0x000f240000300800 */
[----:B------:R-:W4:Y:S01]  /*b2110*/  LDL.LU R47, [R1+0x74c] ;  /* 0x00074c00012f7983 */ /* 0x000f220000300800 */
[----:B------:R-:W-:Y:S04]  /*b2120*/  LDS R12, [R252+0x96180] ;  /* 0x09618000fc0c7984 */ /* 0x000fe80000000800 */
[----:B------:R-:W-:Y:S04]  /*b2130*/  LDS R14, [R252+0x97180] ;  /* 0x09718000fc0e7984 */ /* 0x000fe80000000800 */
[----:B------:R-:W-:Y:S04]  /*b2140*/  LDS R13, [R3+0x96180] ;  /* 0x09618000030d7984 */ /* 0x000fe80000000800 */
[----:B------:R-:W1:Y:S01]  /*b2150*/  LDS R15, [R3+0x97180] ;  /* 0x09718000030f7984 */ /* 0x000e620000000800 */
[C---:B--2---:R-:W-:Y:S08]  /*b2160*/  HMMA.1688.F32.TF32 R24, R4.reuse, R146, R24 ;  /* 0x000000920418723c */ /* 0x044ff00000081018 */
[C---:B---3--:R-:W-:Y:S08]  /*b2170*/  HMMA.1688.F32.TF32 R28, R4.reuse, R142, R40 ;  /* 0x0000008e041c723c */ /* 0x048ff00000081028 */
        /* <DEDUP_REMOVED lines=8> */
[C---:B--2---:R-:W-:Y:S08]  /*b2200*/  HMMA.1688.F32.TF32 R28, R4.reuse, R154, R36 ;  /* 0x0000009a041c723c */ /* 0x044ff00000081024 */
[C---:B----4-:R-:W-:Y:S08]  /*b2210*/  HMMA.1688.F32.TF32 R24, R4.reuse, R158, R16 ;  /* 0x0000009e0418723c */ /* 0x050ff00000081010 */
[C---:B---3--:R-:W-:Y:S08]  /*b2220*/  HMMA.1688.F32.TF32 R20, R4.reuse, R162, R32 ;  /* 0x000000a20414723c */ /* 0x048ff00000081020 */
[----:B------:R-:W-:Y:S08]  /*b2230*/  HMMA.1688.F32.TF32 R16, R4, R166, R68 ;  /* 0x000000a60410723c */ /* 0x000ff00000081044 */
[C---:B------:R-:W-:Y:S01]  /*b2240*/  HMMA.1688.F32.TF32 R4, R8.reuse, R54, R72 ;  /* 0x000000360804723c */ /* 0x040fe20000081048 */
[----:B------:R-:W-:Y:S01]  /*b2250*/  STL.64 [R1+0x210], R28 ;  /* 0x0002101c01007387 */ /* 0x000fe20000100a00 */
[----:B------:R-:W-:Y:S02]  /*b2260*/  STL.64 [R1+0x218], R30 ;  /* 0x0002181e01007387 */ /* 0x000fe40000100a00 */
[----:B------:R-:W-:Y:S02]  /*b2270*/  STL.64 [R1+0x220], R24 ;  /* 0x0002201801007387 */ /* 0x000fe40000100a00 */
[----:B------:R-:W-:Y:S01]  /*b2280*/  STL.64 [R1+0x228], R26 ;  /* 0x0002281a01007387 */ /* 0x000fe20000100a00 */
        /* <DEDUP_REMOVED lines=44> */
[----:B----4-:R-:W-:Y:S01]  /*b2550*/  HMMA.1688.F32.TF32 R4, R8, R166, R240 ;  /* 0x000000a60804723c */ /* 0x010fe200000810f0 */
[----:B------:R-:W-:Y:S04]  /*b2560*/  LDS R240, [R0+0x96180] ;  /* 0x0961800000f07984 */ /* 0x000fe80000000800 */
[----:B------:R2:W-:Y:S04]  /*b2570*/  LDS R242, [R0+0x97180] ;  /* 0x0971800000f27984 */ /* 0x0005e80000000800 */
[----:B------:R-:W-:Y:S04]  /*b2580*/  LDS R241, [R2+0x96180] ;  /* 0x0961800002f17984 */ /* 0x000fe80000000800 */
[----:B------:R3:W4:Y:S04]  /*b2590*/  LDS R243, [R2+0x97180] ;  /* 0x0971800002f37984 */ /* 0x0007280000000800 */
[----:B------:R-:W-:Y:S01]  /*b25a0*/  STL.64 [R1+0x600], R20 ;  /* 0x0006001401007387 */ /* 0x000fe20000100a00 */
[----:B------:R-:W-:Y:S02]  /*b25b0*/  STL.64 [R1+0x608], R22 ;  /* 0x0006081601007387 */ /* 0x000fe40000100a00 */
[----:B------:R-:W-:Y:S02]  /*b25c0*/  STL.64 [R1+0x5f0], R16 ;  /* 0x0005f01001007387 */ /* 0x000fe40000100a00 */
[----:B------:R-:W-:Y:S01]  /*b25d0*/  STL.64 [R1+0x5f8], R18 ;  /* 0x0005f81201007387 */ /* 0x000fe20000100a00 */
[----:B------:R-:W-:Y:S01]  /*b25e0*/  STL.64 [R1+0x510], R4 ;  /* 0x0005100401007387 */ /* 0x000fe20000100a00 */
[----:B------:R1:W-:Y:S02]  /*b25f0*/  STL.64 [R1+0x518], R6 ;  /* 0x0005180601007387 */ /* 0x0003e40000100a00 */
[----:B--2---:R-:W2:Y:S02]  /*b2600*/  LDL.LU R0, [R1+0x3a80] ;  /* 0x003a800001007983 */ /* 0x004ea40000300800 */
[----:B---3--:R-:W3:Y:S01]  /*b2610*/  LDL.LU R2, [R1+0x3a7c] ;  /* 0x003a7c0001027983 */ /* 0x008ee20000300800 */
[----:B------:R-:W2:Y:S01]  /*b2620*/  LDL.LU R48, [R1+0x940] ;  /* 0x0009400001307983 */ /* 0x000ea20000300800 */
[C---:B-1----:R-:W-:Y:S11]  /*b2630*/  HMMA.1688.F32.TF32 R4, R12.reuse, R54, R44 ;  /* 0x000000360c04723c */ /* 0x042ff6000008102c */
        /* <DEDUP_REMOVED lines=31> */
[----:B------:R-:W1:Y:S02]  /*b2830*/  LDL.LU R96, [R1+0x860] ;  /* 0x0008600001607983 */ /* 0x000e640000300800 */
[----:B------:R-:W1:Y:S02]  /*b2840*/  LDL.LU R97, [R1+0x864] ;  /* 0x0008640001617983 */ /* 0x000e640000300800 */
[----:B------:R-:W1:Y:S01]  /*b2850*/  LDL.LU R98, [R1+0x868] ;  /* 0x0008680001627983 */ /* 0x000e620000300800 */
[----:B------:R-:W1:Y:S01]  /*b2860*/  LDL.LU R99, [R1+0x86c] ;  /* 0x00086c0001637983 */ /* 0x000e620000300800 */
        /* <DEDUP_REMOVED lines=28> */
[C---:B--2---:R-:W-:Y:S08]  /*b2a30*/  HMMA.1688.F32.TF32 R8, R12.reuse, R122, R88 ;  /* 0x0000007a0c08723c */ /* 0x044ff00000081058 */
[C---:B---3--:R-:W-:Y:S08]  /*b2a40*/  HMMA.1688.F32.TF32 R16, R12.reuse, R86, R80 ;  /* 0x000000560c10723c */ /* 0x048ff00000081050 */
[C---:B-1----:R-:W-:Y:S11]  /*b2a50*/  HMMA.1688.F32.TF32 R4, R12.reuse, R106, R96 ;  /* 0x0000006a0c04723c */ /* 0x042ff60000081060 */
[----:B------:R-:W-:Y:S04]  /*b2a60*/  @!UPT UIADD3 URZ, URZ, URZ, URZ ;  /* 0x0000003f3f3ff290 */ /* 0x000fe8000fffe03f */
[----:B------:R-:W-:Y:S01]  /*b2a70*/  STL.64 [R1+0x260], R16 ;  /* 0x0002601001007387 */ /* 0x000fe20000100a00 */
[----:B------:R-:W-:Y:S02]  /*b2a80*/  STL.64 [R1+0x268], R18 ;  /* 0x0002681201007387 */ /* 0x000fe40000100a00 */
[----:B------:R-:W-:Y:S02]  /*b2a90*/  STL.64 [R1+0x270], R8 ;  /* 0x0002700801007387 */ /* 0x000fe40000100a00 */
[----:B------:R-:W-:Y:S03]  /*b2aa0*/  STL.64 [R1+0x278], R10 ;  /* 0x0002780a01007387 */ /* 0x000fe60000100a00 */
[----:B------:R-:W-:Y:S01]  /*b2ab0*/  STL.64 [R1+0x280], R4 ;  /* 0x0002800401007387 */ /* 0x000fe20000100a00 */
[----:B------:R1:W-:Y:S02]  /*b2ac0*/  STL.64 [R1+0x288], R6 ;  /* 0x0002880601007387 */ /* 0x0003e40000100a00 */
[C---:B-1----:R-:W-:Y:S08]  /*b2ad0*/  HMMA.1688.F32.TF32 R4, R12.reuse, R130, R232 ;  /* 0x000000820c04723c */ /* 0x042ff000000810e8 */
[C---:B----4-:R-:W-:Y:S08]  /*b2ae0*/  HMMA.1688.F32.TF32 R16, R12.reuse, R134, R100 ;  /* 0x000000860c10723c */ /* 0x050ff00000081064 */
[----:B------:R-:W-:Y:S01]  /*b2af0*/  HMMA.1688.F32.TF32 R8, R12, R138, R92 ;  /* 0x0000008a0c08723c */ /* 0x000fe2000008105c */
[----:B------:R-:W-:-:S02]  /*b2b00*/  IMAD.MOV.U32 R148, RZ, RZ, R110 ;  /* 0x000000ffff947224 */ /* 0x000fc400078e006e */
[----:B------:R-:W-:Y:S02]  /*b2b10*/  IMAD.MOV.U32 R144, RZ, RZ, R111 ;  /* 0x000000ffff907224 */ /* 0x000fe400078e006f */
[----:B------:R-:W-:Y:S02]  /*b2b20*/  IMAD.MOV.U32 R137, RZ, RZ, R106 ;  /* 0x000000ffff897224 */ /* 0x000fe400078e006a */
[----:B------:R-:W-:Y:S02]  /*b2b30*/  IMAD.MOV.U32 R136, RZ, RZ, R107 ;  /* 0x000000ffff887224 */ /* 0x000fe400078e006b */
[----:B------:R-:W-:Y:S02]  /*b2b40*/  IMAD.MOV.U32 R141, RZ, RZ, R130 ;  /* 0x000000ffff8d7224 */ /* 0x000fe400078e0082 */
[----:B------:R-:W-:Y:S01]  /*b2b50*/  IMAD.MOV.U32 R140, RZ, RZ, R131 ;  /* 0x000000ffff8c7224 */ /* 0x000fe200078e0083 */
[----:B------:R-:W-:Y:S01]  /*b2b60*/  MOV R133, R118 ;  /* 0x0000007600857202 */ /* 0x000fe20000000f00 */
[----:B------:R-:W-:Y:S01]  /*b2b70*/  IMAD.MOV.U32 R132, RZ, RZ, R119 ;  /* 0x000000ffff847224 */ /* 0x000fe200078e0077 */
[----:B------:R-:W1:Y:S04]  /*b2b80*/  LDS R232, [R252+0x98000] ;  /* 0x09800000fce87984 */ /* 0x000e680000000800 */
[----:B------:R-:W2:Y:S04]  /*b2b90*/  LDS R234, [R252+0x99000] ;  /* 0x09900000fcea7984 */ /* 0x000ea80000000800 */
[----:B------:R-:W3:Y:S04]  /*b2ba0*/  LDS R233, [R3+0x98000] ;  /* 0x0980000003e97984 */ /* 0x000ee80000000800 */
[----:B------:R-:W4:Y:S04]  /*b2bb0*/  LDS R235, [R3+0x99000] ;  /* 0x0990000003eb7984 */ /* 0x000f280000000800 */
[----:B------:R-:W-:Y:S01]  /*b2bc0*/  STL.64 [R1+0x290], R4 ;  /* 0x0002900401007387 */ /* 0x000fe20000100a00 */
[----:B------:R1:W-:Y:S02]  /*b2bd0*/  STL.64 [R1+0x298], R6 ;  /* 0x0002980601007387 */ /* 0x0003e40000100a00 */
[C---:B-1----:R-:W-:Y:S11]  /*b2be0*/  HMMA.1688.F32.TF32 R4, R12.reuse, R118, R124 ;  /* 0x000000760c04723c */ /* 0x042ff6000008107c */
[----:B------:R-:W-:Y:S11]  /*b2bf0*/  @!UPT UIADD3 URZ, URZ, URZ, URZ ;  /* 0x0000003f3f3ff290 */ /* 0x000ff6000fffe03f */
[----:B------:R-:W-:Y:S01]  /*b2c00*/  @!UPT UIADD3 URZ, URZ, URZ, URZ ;  /* 0x0000003f3f3ff290 */ /* 0x000fe2000fffe03f */
[----:B------:R-:W-:Y:S01]  /*b2c10*/  STL.64 [R1+0x2a0], R4 ;  /* 0x0002a00401007387 */ /* 0x000fe20000100a00 */
[----:B------:R1:W-:Y:S02]  /*b2c20*/  STL.64 [R1+0x2a8], R6 ;  /* 0x0002a80601007387 */ /* 0x0003e40000100a00 */
[C---:B-1----:R-:W-:Y:S11]  /*b2c30*/  HMMA.1688.F32.TF32 R4, R12.reuse, R110, R112 ;  /* 0x0000006e0c04723c */ /* 0x042ff60000081070 */
[----:B------:R-:W-:Y:S11]  /*b2c40*/  @!UPT UIADD3 URZ, URZ, URZ, URZ ;  /* 0x0000003f3f3ff290 */ /* 0x000ff6000fffe03f */
[----:B------:R-:W-:Y:S01]  /*b2c50*/  @!UPT UIADD3 URZ, URZ, URZ, URZ ;  /* 0x0000003f3f3ff290 */ /* 0x000fe2000fffe03f */
[----:B------:R-:W-:Y:S01]  /*b2c60*/  STL.64 [R1+0x2b0], R4 ;  /* 0x0002b00401007387 */ /* 0x000fe20000100a00 */
[----:B------:R1:W-:Y:S02]  /*b2c70*/  STL.64 [R1+0x2b8], R6 ;  /* 0x0002b80601007387 */ /* 0x0003e40000100a00 */
[C---:B-1----:R-:W-:Y:S01]  /*b2c80*/  HMMA.1688.F32.TF32 R4, R12.reuse, R142, R56 ;  /* 0x0000008e0c04723c */ /* 0x042fe20000081038 */
[----:B------:R-:W-:Y:S01]  /*b2c90*/  STL.64 [R1+0x2c0], R16 ;  /* 0x0002c01001007387 */ /* 0x000fe20000100a00 */
[----:B------:R1:W-:Y:S02]  /*b2ca0*/  STL.64 [R1+0x2c8], R18 ;  /* 0x0002c81201007387 */ /* 0x0003e40000100a00 */
[----:B------:R-:W2:Y:S02]  /*b2cb0*/  LDL.LU R56, [R1+0x9a0] ;  /* 0x0009a00001387983 */ /* 0x000ea40000300800 */
[----:B------:R-:W-:Y:S01]  /*b2cc0*/  STL.64 [R1+0x2d0], R8 ;  /* 0x0002d00801007387 */ /* 0x000fe20000100a00 */
[----:B------:R-:W-:Y:S11]  /*b2cd0*/  STL.64 [R1+0x2d8], R10 ;  /* 0x0002d80a01007387 */ /* 0x000ff60000100a00 */
[----:B------:R-:W-:Y:S05]  /*b2ce0*/  @!UPT UIADD3 URZ, URZ, URZ, URZ ;  /* 0x0000003f3f3ff290 */ /* 0x000fea000fffe03f */
[----:B------:R-:W-:Y:S01]  /*b2cf0*/  STL.64 [R1+0x2e0], R4 ;  /* 0x0002e00401007387 */ /* 0x000fe20000100a00 */
[----:B------:R3:W-:Y:S01]  /*b2d00*/  STL.64 [R1+0x2e8], R6 ;  /* 0x0002e80601007387 */ /* 0x0007e20000100a00 */
[C---:B-1----:R-:W-:Y:S01]  /*b2d10*/  HMMA.1688.F32.TF32 R16, R12.reuse, R150, R64 ;  /* 0x000000960c10723c */ /* 0x042fe20000081040 */
[----:B------:R-:W2:Y:S01]  /*b2d20*/  LDL.LU R57, [R1+0x9a4] ;  /* 0x0009a40001397983 */ /* 0x000ea20000300800 */
[----:B------:R-:W2:Y:S01]  /*b2d30*/  LDL.LU R58, [R1+0x9a8] ;  /* 0x0009a800013a7983 */ /* 0x000ea20000300800 */
[----:B------:R-:W2:Y:S05]  /*b2d40*/  LDL.LU R59, [R1+0x9ac] ;  /* 0x0009ac00013b7983 */ /* 0x000eaa0000300800 */
[C---:B---3--:R-:W-:Y:S08]  /*b2d50*/  HMMA.1688.F32.TF32 R4, R12.reuse, R146, R76 ;  /* 0x000000920c04723c */ /* 0x048ff0000008104c */
[C---:B------:R-:W-:Y:S11]  /*b2d60*/  HMMA.1688.F32.TF32 R8, R12.reuse, R154, R60 ;  /* 0x0000009a0c08723c */ /* 0x040ff6000008103c */
        /* <DEDUP_REMOVED lines=8> */
[----:B------:R1:W-:Y:S02]  /*b2df0*/  STL.64 [R1+0x318], R10 ;  /* 0x0003180a01007387 */ /* 0x0003e40000100a00 */
[C---:B-1----:R-:W-:Y:S11]  /*b2e00*/  HMMA.1688.F32.TF32 R8, R12.reuse, R162, R236 ;  /* 0x000000a20c08723c */ /* 0x042ff600000810ec */
[----:B------:R-:W-:Y:S03]  /*b2e10*/  @!UPT UIADD3 URZ, URZ, URZ, URZ ;  /* 0x0000003f3f3ff290 */ /* 0x000fe6000fffe03f */
[----:B------:R-:W-:Y:S01]  /*b2e20*/  STL.64 [R1+0x320], R4 ;  /* 0x0003200401007387 */ /* 0x000fe20000100a00 */
[----:B------:R1:W-:Y:S02]  /*b2e30*/  STL.64 [R1+0x328], R6 ;  /* 0x0003280601007387 */ /* 0x0003e40000100a00 */
[----:B------:R-:W3:Y:S02]  /*b2e40*/  LDL.LU R93, [R1+0x9c4] ;  /* 0x0009c400015d7983 */ /* 0x000ee40000300800 */
[----:B------:R-:W3:Y:S01]  /*b2e50*/  LDL.LU R94, [R1+0x9c8] ;  /* 0x0009c800015e7983 */ /* 0x000ee20000300800 */
[----:B------:R-:W3:Y:S01]  /*b2e60*/  LDL.LU R95, [R1+0x9cc] ;  /* 0x0009cc00015f7983 */ /* 0x000ee20000300800 */
[----:B-1----:R-:W-:Y:S01]  /*b2e70*/  HMMA.1688.F32.TF32 R4, R12, R166, R44 ;  /* 0x000000a60c04723c */ /* 0x002fe2000008102c */
[----:B------:R-:W-:Y:S02]  /*b2e80*/  IMAD.MOV.U32 R236, RZ, RZ, R2 ;  /* 0x000000ffffec7224 */ /* 0x000fe400078e0002 */
[----:B------:R-:W-:Y:S01]  /*b2e90*/  STL.64 [R1+0x340], R8 ;  /* 0x0003400801007387 */ /* 0x000fe20000100a00 */
[----:B------:R-:W-:Y:S02]  /*b2ea0*/  STL.64 [R1+0x348], R10 ;  /* 0x0003480a01007387 */ /* 0x000fe40000100a00 */
[----:B------:R-:W4:Y:S11]  /*b2eb0*/  LDL.LU R2, [R1+0x3a78] ;  /* 0x003a780001027983 */ /* 0x000f360000300800 */
[----:B------:R-:W-:Y:S06]  /*b2ec0*/  @!UPT UIADD3 URZ, URZ, URZ, URZ ;  /* 0x0000003f3f3ff290 */ /* 0x000fec000fffe03f */
[----:B------:R-:W-:Y:S01]  /*b2ed0*/  STL.64 [R1+0x330], R4 ;  /* 0x0003300401007387 */ /* 0x000fe20000100a00 */
[----:B------:R-:W-:Y:S02]  /*b2ee0*/  STL.64 [R1+0x338], R6 ;  /* 0x0003380601007387 */ /* 0x000fe40000100a00 */
[----:B------:R-:W4:Y:S02]  /*b2ef0*/  LDL.LU R237, [R1+0x9e4] ;  /* 0x0009e40001ed7983 */ /* 0x000f240000300800 */
[----:B------:R-:W4:Y:S02]  /*b2f00*/  LDL.LU R238, [R1+0x9e8] ;  /* 0x0009e80001ee7983 */ /* 0x000f240000300800 */
[----:B------:R-:W-:Y:S02]  /*b2f10*/  IMAD.MOV.U32 R239, RZ, RZ, R0 ;  /* 0x000000ffffef7224 */ /* 0x000fe400078e0000 */
[----:B------:R-:W4:Y:S01]  /*b2f20*/  LDL.LU R0, [R1+0x3a74] ;  /* 0x003a740001007983 */ /* 0x000f220000300800 */
[C---:B--2---:R-:W-:Y:S11]  /*b2f30*/  HMMA.1688.F32.TF32 R60, R240.reuse, R54, R56 ;  /* 0x00000036f03c723c */ /* 0x044ff60000081038 */
[----:B------:R-:W-:Y:S11]  /*b2f40*/  @!UPT UIADD3 URZ, URZ, URZ, URZ ;  /* 0x0000003f3f3ff290 */ /* 0x000ff6000fffe03f */
[----:B------:R-:W-:Y:S01]  /*b2f50*/  @!UPT UIADD3 URZ, URZ, URZ, URZ ;  /* 0x0000003f3f3ff290 */ /* 0x000fe2000fffe03f */
[----:B------:R-:W-:Y:S01]  /*b2f60*/  STL.64 [R1+0x730], R60 ;  /* 0x0007303c01007387 */ /* 0x000fe20000100a00 */
[----:B------:R-:W-:Y:S01]  /*b2f70*/  STL.64 [R1+0x738], R62 ;  /* 0x0007383e01007387 */ /* 0x000fe20000100a00 */
[C---:B---3--:R-:W-:Y:S02]  /*b2f80*/  HMMA.1688.F32.TF32 R88, R240.reuse, R86, R92 ;  /* 0x00000056f058723c */ /* 0x048fe4000008105c */
[----:B----4-:R-:W1:Y:S04]  /*b2f90*/  LDSM.16.M88.4 R4, [R2+0x180] ;  /* 0x000180000204783b */ /* 0x010e680000000200 */
[----:B------:R-:W2:Y:S04]  /*b2fa0*/  LDSM.16.M88.4 R8, [R2+0x4180] ;  /* 0x004180000208783b */ /* 0x000ea80000000200 */
[----:B------:R-:W3:Y:S04]  /*b2fb0*/  LDSM.16.M88.4 R12, [R2+0x8180] ;  /* 0x00818000020c783b */ /* 0x000ee80000000200 */
[----:B------:R-:W4:Y:S04]  /*b2fc0*/  LDSM.16.M88.4 R16, [R2+0xc180] ;  /* 0x00c180000210783b */ /* 0x000f280000000200 */
        /* <DEDUP_REMOVED lines=11> */
[----:B------:R2:W1:Y:S01]  /*b3080*/  LDSM.16.M88.4 R64, [R2+0x3c180] ;  /* 0x03c180000240783b */ /* 0x0004620000000200 */
[----:B------:R-:W-:Y:S03]  /*b3090*/  HMMA.1688.F32.TF32 R108, R240, R122, R236 ;  /* 0x0000007af06c723c */ /* 0x000fe600000810ec */
[----:B--2---:R2:W5:Y:S01]  /*b30a0*/  LDL.LU R2, [R1+0x3a70] ;  /* 0x003a700001027983 */ /* 0x0045620000300800 */
[----:B------:R-:W-:Y:S02]  /*b30b0*/  STL.64 [R1+0x720], R88 ;  /* 0x0007205801007387 */ /* 0x000fe40000100a00 */
[----:B------:R-:W-:Y:S01]  /*b30c0*/  STL.64 [R1+0x728], R90 ;  /* 0x0007285a01007387 */ /* 0x000fe20000100a00 */
[----:B------:R-:W1:Y:S04]  /*b30d0*/  LDSM.16.M88.4 R68, [R0+0x180] ;  /* 0x000180000044783b */ /* 0x000e680000000200 */
[----:B------:R-:W1:Y:S04]  /*b30e0*/  LDSM.16.M88.4 R72, [R0+0x4180] ;  /* 0x004180000048783b */ /* 0x000e680000000200 */
[----:B------:R-:W1:Y:S04]  /*b30f0*/  LDSM.16.M88.4 R76, [R0+0x8180] ;  /* 0x00818000004c783b */ /* 0x000e680000000200 */
[----:B------:R-:W1:Y:S04]  /*b3100*/  LDSM.16.M88.4 R80, [R0+0xc180] ;  /* 0x00c180000050783b */ /* 0x000e680000000200 */
[----:B------:R-:W1:Y:S01]  /*b3110*/  LDSM.16.M88.4 R84, [R0+0x10180] ;  /* 0x010180000054783b */ /* 0x000e620000000200 */
[----:B------:R-:W1:Y:S03]  /*b3120*/  LDSM.16.M88.4 R88, [R0+0x14180] ;  /* 0x014180000058783b */ /* 0x000e660000000200 */
        /* <DEDUP_REMOVED lines=9> */
[----:B------:R-:W-:Y:S01]  /*b31c0*/  STL.64 [R1+0x710], R108 ;  /* 0x0007106c01007387 */ /* 0x000fe20000100a00 */
[----:B------:R-:W-:Y:S01]  /*b31d0*/  MOV R164, R110 ;  /* 0x0000006e00a47202 */ /* 0x000fe20000000f00 */
[----:B------:R-:W-:-:S02]  /*b31e0*/  IMAD.MOV.U32 R160, RZ, RZ, R111 ;  /* 0x000000ffffa07224 */ /* 0x000fc400078e006f */
[----:B------:R2:W1:Y:S04]  /*b31f0*/  LDSM.16.M88.4 R108, [R0+0x28180] ;  /* 0x02818000006c783b */ /* 0x0004680000000200 */
[----:B--2---:R2:W5:Y:S02]  /*b3200*/  LDL.LU R0, [R1+0x3a6c] ;  /* 0x003a6c0001007983 */ /* 0x0045640000300800 */
[----:B-1-34-:R-:W-:Y:S04]  /*b3210*/  STL.64 [R1+0x3d00], R106 ;  /* 0x003d006a01007387 */ /* 0x01afe80000100a00 */
[----:B------:R-:W-:Y:S04]  /*b3220*/  STL.64 [R1+0x3cf8], R104 ;  /* 0x003cf86801007387 */ /* 0x000fe80000100a00 */
        /* <DEDUP_REMOVED lines=8> */
[----:B------:R-:W4:Y:S04]  /*b32b0*/  LDL.LU R236, [R1+0xae0] ;  /* 0x000ae00001ec7983 */ /* 0x000f280000300800 */
[----:B------:R-:W4:Y:S04]  /*b32c0*/  LDL.LU R237, [R1+0xae4] ;  /* 0x000ae40001ed7983 */ /* 0x000f280000300800 */
[----:B------:R-:W4:Y:S04]  /*b32d0*/  LDL.LU R238, [R1+0xae8] ;  /* 0x000ae80001ee7983 */ /* 0x000f280000300800 */
[----:B------:R-:W4:Y:S01]  /*b32e0*/  LDL.LU R239, [R1+0xaec] ;  /* 0x000aec0001ef7983 */ /* 0x000f220000300800 */
[----:B-1----:R-:W-:Y:S01]  /*b32f0*/  MOV R110, R137 ;  /* 0x00000089006e7202 */ /* 0x002fe20000000f00 */
[----:B------:R-:W-:-:S02]  /*b3300*/  IMAD.MOV.U32 R111, RZ, RZ, R136 ;  /* 0x000000ffff6f7224 */ /* 0x000fc400078e0088 */
[----:B------:R1:W-:Y:S01]  /*b3310*/  STL.64 [R1+0x3cb0], R126 ;  /* 0x003cb07e01007387 */ /* 0x0003e20000100a00 */
[----:B---3--:R-:W-:Y:S02]  /*b3320*/  IMAD.MOV.U32 R118, RZ, RZ, R141 ;  /* 0x000000ffff767224 */ /* 0x008fe400078e008d */
[----:B------:R-:W-:Y:S01]  /*b3330*/  IMAD.MOV.U32 R119, RZ, RZ, R140 ;  /* 0x000000ffff777224 */ /* 0x000fe200078e008c */
[----:B------:R-:W-:Y:S04]  /*b3340*/  STL.64 [R1+0x3ca8], R124 ;  /* 0x003ca87c01007387 */ /* 0x000fe80000100a00 */
[----:B------:R-:W3:Y:S04]  /*b3350*/  LDL.LU R112, [R1+0xb60] ;  /* 0x000b600001707983 */ /* 0x000ee80000300800 */
[----:B------:R-:W3:Y:S01]  /*b3360*/  LDL.LU R113, [R1+0xb64] ;  /* 0x000b640001717983 */ /* 0x000ee20000300800 */
[----:B-1----:R-:W-:-:S02]  /*b3370*/  IMAD.MOV.U32 R126, RZ, RZ, R148 ;  /* 0x000000ffff7e7224 */ /* 0x002fc400078e0094 */
[----:B------:R-:W-:Y:S01]  /*b3380*/  IMAD.MOV.U32 R127, RZ, RZ, R144 ;  /* 0x000000ffff7f7224 */ /* 0x000fe200078e0090 */
[----:B------:R-:W3:Y:S04]  /*b3390*/  LDL.LU R114, [R1+0xb68] ;  /* 0x000b680001727983 */ /* 0x000ee80000300800 */
[----:B------:R-:W3:Y:S04]  /*b33a0*/  LDL.LU R115, [R1+0xb6c] ;  /* 0x000b6c0001737983 */ /* 0x000ee80000300800 */
[----:B--2---:R-:W2:Y:S04]  /*b33b0*/  LDL.LU R104, [R1+0xb70] ;  /* 0x000b700001687983 */ /* 0x004ea80000300800 */
[----:B------:R-:W2:Y:S04]  /*b33c0*/  LDL.LU R105, [R1+0xb74] ;  /* 0x000b740001697983 */ /* 0x000ea80000300800 */
[----:B------:R-:W2:Y:S04]  /*b33d0*/  LDL.LU R106, [R1+0xb78] ;  /* 0x000b7800016a7983 */ /* 0x000ea80000300800 */
[----:B------:R-:W2:Y:S04]  /*b33e0*/  LDL.LU R107, [R1+0xb7c] ;  /* 0x000b7c00016b7983 */ /* 0x000ea80000300800 */
[----:B------:R-:W4:Y:S04]  /*b33f0*/  LDL.LU R120, [R1+0xb50] ;  /* 0x000b500001787983 */ /* 0x000f280000300800 */
[----:B------:R-:W4:Y:S04]  /*b3400*/  LDL.LU R121, [R1+0xb54] ;  /* 0x000b540001797983 */ /* 0x000f280000300800 */
[----:B------:R-:W4:Y:S04]  /*b3410*/  LDL.LU R122, [R1+0xb58] ;  /* 0x000b5800017a7983 */ /* 0x000f280000300800 */
[----:B------:R-:W4:Y:S04]  /*b3420*/  LDL.LU R123, [R1+0xb5c] ;  /* 0x000b5c00017b7983 */ /* 0x000f280000300800 */
[----:B------:R-:W-:Y:S04]  /*b3430*/  STL.64 [R1+0x3ca0], R130 ;  /* 0x003ca08201007387 */ /* 0x000fe80000100a00 */
[----:B------:R1:W-:Y:S04]  /*b3440*/  STL.64 [R1+0x3c98], R128 ;  /* 0x003c988001007387 */ /* 0x0003e80000100a00 */
[----:B-1----:R-:W4:Y:S04]  /*b3450*/  LDL.LU R128, [R1+0xb40] ;  /* 0x000b400001807983 */ /* 0x002f280000300800 */
        /* <DEDUP_REMOVED lines=9> */
[----:B------:R1:W-:Y:S04]  /*b34f0*/  STL.64 [R1+0x3c80], R246 ;  /* 0x003c80f601007387 */ /* 0x0003e80000100a00 */
[----:B------:R4:W-:Y:S01]  /*b3500*/  STL.64 [R1+0x3c78], R244 ;  /* 0x003c78f401007387 */ /* 0x0009e20000100a00 */
[----:B-1----:R-:W-:-:S02]  /*b3510*/  IMAD.MOV.U32 R246, RZ, RZ, R133 ;  /* 0x000000fffff67224 */ /* 0x002fc400078e0085 */
[----:B------:R-:W-:Y:S01]  /*b3520*/  IMAD.MOV.U32 R247, RZ, RZ, R132 ;  /* 0x000000fffff77224 */ /* 0x000fe200078e0084 */
[----:B------:R-:W-:Y:S04]  /*b3530*/  STL [R1+0x3b6c], R164 ;  /* 0x003b6ca401007387 */ /* 0x000fe80000100800 */
[----:B------:R1:W-:Y:S04]  /*b3540*/  STL [R1+0x3b68], R160 ;  /* 0x003b68a001007387 */ /* 0x0003e80000100800 */
[----:B-----5:R-:W-:Y:S04]  /*b3550*/  STL [R1+0x3b64], R2 ;  /* 0x003b640201007387 */ /* 0x020fe80000100800 */
[----:B------:R-:W-:Y:S04]  /*b3560*/  STL [R1+0x3b60], R0 ;  /* 0x003b600001007387 */ /* 0x000fe80000100800 */
[----:B------:R-:W-:Y:S04]  /*b3570*/  STL [R1+0x3adc], R149 ;  /* 0x003adc9501007387 */ /* 0x000fe80000100800 */
[----:B------:R-:W-:Y:S04]  /*b3580*/  STL [R1+0x3ad8], R145 ;  /* 0x003ad89101007387 */ /* 0x000fe80000100800 */
[----:B------:R-:W-:Y:S04]  /*b3590*/  STL [R1+0x3ad4], R157 ;  /* 0x003ad49d01007387 */ /* 0x000fe80000100800 */
[----:B------:R-:W-:Y:S04]  /*b35a0*/  STL [R1+0x3ad0], R153 ;  /* 0x003ad09901007387 */ /* 0x000fe80000100800 */
[----:B------:R-:W-:Y:S04]  /*b35b0*/  STL [R1+0x3acc], R165 ;  /* 0x003acca501007387 */ /* 0x000fe80000100800 */
[----:B------:R-:W-:Y:S01]  /*b35c0*/  STL [R1+0x3ac8], R161 ;  /* 0x003ac8a101007387 */ /* 0x000fe20000100800 */
[C---:B---3--:R-:W-:Y:S08]  /*b35d0*/  HMMA.1688.F32.TF32 R116, R240.reuse, R118, R112 ;  /* 0x00000076f074723c */ /* 0x048ff00000081070 */
[C---:B--2---:R-:W-:Y:S01]  /*b35e0*/  HMMA.1688.F32.TF32 R108, R240.reuse, R110, R104 ;  /* 0x0000006ef06c723c */ /* 0x044fe20000081068 */
[----:B------:R-:W2:Y:S04]  /*b35f0*/  LDL.LU.64 R106, [R1+0x3d00] ;  /* 0x003d0000016a7983 */ /* 0x000ea80000300a00 */
[----:B------:R-:W3:Y:S03]  /*b3600*/  LDL.LU.64 R104, [R1+0x3cf8] ;  /* 0x003cf80001687983 */ /* 0x000ee60000300a00 */
[----:B----4-:R-:W-:Y:S08]  /*b3610*/  HMMA.1688.F32.TF32 R244, R240, R246, R120 ;  /* 0x000000f6f0f4723c */ /* 0x010ff00000081078 */
[----:B-1----:R-:W-:-:S07]  /*b3620*/  IMAD.MOV.U32 R160, RZ, RZ, R119 ;  /* 0x000000ffffa07224 */ /* 0x002fce00078e0077 */
[----:B------:R-:W-:Y:S04]  /*b3630*/  STL.64 [R1+0x740], R108 ;  /* 0x0007406c01007387 */ /* 0x000fe80000100a00 */
[----:B------:R1:W-:Y:S01]  /*b3640*/  STL.64 [R1+0x748], R110 ;  /* 0x0007486e01007387 */ /* 0x0003e20000100a00 */
[----:B------:R-:W-:-:S03]  /*b3650*/  IMAD.MOV.U32 R164, RZ, RZ, R118 ;  /* 0x000000ffffa47224 */ /* 0x000fc600078e0076 */
[----:B-1----:R-:W4:Y:S04]  /*b3660*/  LDL.LU.64 R110, [R1+0x3cf0] ;  /* 0x003cf000016e7983 */ /* 0x002f280000300a00 */
[----:B------:R-:W2:Y:S04]  /*b3670*/  LDL.LU.64 R108, [R1+0x3ce8] ;  /* 0x003ce800016c7983 */ /* 0x000ea80000300a00 */
[----:B------:R-:W2:Y:S04]  /*b3680*/  LDL.LU.64 R114, [R1+0x3ce0] ;  /* 0x003ce00001727983 */ /* 0x000ea80000300a00 */
[----:B------:R-:W2:Y:S04]  /*b3690*/  LDL.LU.64 R112, [R1+0x3cd8] ;  /* 0x003cd80001707983 */ /* 0x000ea80000300a00 */
[----:B------:R1:W-:Y:S04]  /*b36a0*/  STL.64 [R1+0x680], R116 ;  /* 0x0006807401007387 */ /* 0x0003e80000100a00 */
[----:B------:R-:W2:Y:S04]  /*b36b0*/  LDL.LU.64 R118, [R1+0x3cd0] ;  /* 0x003cd00001767983 */ /* 0x000ea80000300a00 */
[----:B-1----:R-:W2:Y:S04]  /*b36c0*/  LDL.LU.64 R116, [R1+0x3cc8] ;  /* 0x003cc80001747983 */ /* 0x002ea80000300a00 */
[----:B------:R-:W-:Y:S04]  /*b36d0*/  STL [R1+0x3b74], R160 ;  /* 0x003b74a001007387 */ /* 0x000fe80000100800 */
[----:B------:R-:W-:Y:S04]  /*b36e0*/  STL [R1+0x3b70], R164 ;  /* 0x003b70a401007387 */ /* 0x000fe80000100800 */
        /* <DEDUP_REMOVED lines=11> */
[----:B------:R1:W-:Y:S01]  /*b37a0*/  STL.64 [R1+0x660], R124 ;  /* 0x0006607c01007387 */ /* 0x0003e20000100a00 */
[----:B------:R-:W-:Y:S01]  /*b37b0*/  MOV R160, R126 ;  /* 0x0000007e00a07202 */ /* 0x000fe20000000f00 */
[----:B------:R-:W-:Y:S02]  /*b37c0*/  IMAD.MOV.U32 R164, RZ, RZ, R127 ;  /* 0x000000ffffa47224 */ /* 0x000fe400078e007f */
[----:B-1----:R-:W-:Y:S03]  /*b37d0*/  HMMA.1688.F32.TF32 R124, R240, R134, R236 ;  /* 0x00000086f07c723c */ /* 0x002fe600000810ec */
[----:B------:R-:W-:Y:S04]  /*b37e0*/  STL [R1+0x3b7c], R164 ;  /* 0x003b7ca401007387 */ /* 0x000fe80000100800 */
[----:B------:R-:W-:Y:S04]  /*b37f0*/  STL [R1+0x3b78], R160 ;  /* 0x003b78a001007387 */ /* 0x000fe80000100800 */
        /* <DEDUP_REMOVED lines=8> */
[----:B------:R1:W-:Y:S04]  /*b3880*/  STL.64 [R1+0x650], R124 ;  /* 0x0006507c01007387 */ /* 0x0003e80000100a00 */
[----:B------:R1:W-:Y:S04]  /*b3890*/  STL.64 [R1+0x658], R126 ;  /* 0x0006587e01007387 */ /* 0x0003e80000100a00 */
        /* <DEDUP_REMOVED lines=11> */
[----:B------:R-:W-:Y:S04]  /*b3950*/  STL [R1+0x3b8c], R161 ;  /* 0x003b8ca101007387 */ /* 0x000fe80000100800 */
[----:B------:R1:W-:Y:S04]  /*b3960*/  STL [R1+0x3b88], R165 ;  /* 0x003b88a501007387 */ /* 0x0003e80000100800 */
[----:B------:R-:W-:Y:S04]  /*b3970*/  STL [R1+0x3b84], R0 ;  /* 0x003b840001007387 */ /* 0x000fe80000100800 */
[----:B------:R1:W-:Y:S04]  /*b3980*/  STL [R1+0x3b80], R2 ;  /* 0x003b800201007387 */ /* 0x0003e80000100800 */
[----:B------:R-:W1:Y:S01]  /*b3990*/  LDS R239, [R3+0x9b000] ;  /* 0x09b0000003ef7984 */ /* 0x000e620000000800 */
[C---:B--2---:R-:W-:Y:S11]  /*b39a0*/  HMMA.1688.F32.TF32 R244, R240.reuse, R142, R244 ;  /* 0x0000008ef0f4723c */ /* 0x044ff600000810f4 */
[----:B------:R-:W-:Y:S11]  /*b39b0*/  @!UPT UIADD3 URZ, URZ, URZ, URZ ;  /* 0x0000003f3f3ff290 */ /* 0x000ff6000fffe03f */
[----:B------:R-:W-:Y:S02]  /*b39c0*/  @!UPT UIADD3 URZ, URZ, URZ, URZ ;  /* 0x0000003f3f3ff290 */ /* 0x000fe4000fffe03f */
[----:B------:R-:W-:Y:S01]  /*b39d0*/  MOV R157, R244 ;  /* 0x000000f4009d7202 */ /* 0x000fe20000000f00 */
[----:B------:R-:W-:Y:S01]  /*b39e0*/  IMAD.MOV.U32 R156, RZ, RZ, R245 ;  /* 0x000000ffff9c7224 */ /* 0x000fe200078e00f5 */
[----:B------:R-:W2:Y:S01]  /*b39f0*/  LDL.LU R244, [R1+0xb90] ;  /* 0x000b900001f47983 */ /* 0x000ea20000300800 */
[----:B------:R-:W-:Y:S02]  /*b3a00*/  IMAD.MOV.U32 R153, RZ, RZ, R246 ;  /* 0x000000ffff997224 */ /* 0x000fe400078e00f6 */
[----:B------:R-:W-:Y:S01]  /*b3a10*/  IMAD.MOV.U32 R152, RZ, RZ, R247 ;  /* 0x000000ffff987224 */ /* 0x000fe200078e00f7 */
[----:B------:R-:W2:Y:S04]  /*b3a20*/  LDL.LU R245, [R1+0xb94] ;  /* 0x000b940001f57983 */ /* 0x000ea80000300800 */
[----:B------:R-:W2:Y:S04]  /*b3a30*/  LDL.LU R246, [R1+0xb98] ;  /* 0x000b980001f67983 */ /* 0x000ea80000300800 */
[----:B------:R-:W2:Y:S04]  /*b3a40*/  LDL.LU R247, [R1+0xb9c] ;  /* 0x000b9c0001f77983 */ /* 0x000ea80000300800 */
[----:B------:R-:W-:Y:S04]  /*b3a50*/  STL [R1+0x3b9c], R152 ;  /* 0x003b9c9801007387 */ /* 0x000fe80000100800 */
[----:B------:R-:W-:Y:S04]  /*b3a60*/  STL [R1+0x3b98], R153 ;  /* 0x003b989901007387 */ /* 0x000fe80000100800 */
[----:B------:R-:W-:Y:S04]  /*b3a70*/  STL [R1+0x3b94], R156 ;  /* 0x003b949c01007387 */ /* 0x000fe80000100800 */
[----:B------:R-:W-:Y:S01]  /*b3a80*/  STL [R1+0x3b90], R157 ;  /* 0x003b909d01007387 */ /* 0x000fe20000100800 */
[C---:B---3--:R-:W-:Y:S08]  /*b3a90*/  HMMA.1688.F32.TF32 R128, R240.reuse, R150, R128 ;  /* 0x00000096f080723c */ /* 0x048ff00000081080 */
[C---:B----4-:R-:W-:Y:S08]  /*b3aa0*/  HMMA.1688.F32.TF32 R124, R240.reuse, R146, R124 ;  /* 0x00000092f07c723c */ /* 0x050ff0000008107c */
[----:B------:R-:W-:Y:S08]  /*b3ab0*/  HMMA.1688.F32.TF32 R248, R240, R154, R248 ;  /* 0x0000009af0f8723c */ /* 0x000ff000000810f8 */
[----:B------:R-:W-:-:S02]  /*b3ac0*/  IMAD.MOV.U32 R160, RZ, RZ, R131 ;  /* 0x000000ffffa07224 */ /* 0x000fc400078e0083 */
[----:B------:R-:W-:-:S06]  /*b3ad0*/  IMAD.MOV.U32 R164, RZ, RZ, R130 ;  /* 0x000000ffffa47224 */ /* 0x000fcc00078e0082 */
[----:B-1----:R-:W-:Y:S01]  /*b3ae0*/  IMAD.MOV.U32 R165, RZ, RZ, R127 ;  /* 0x000000ffffa57224 */ /* 0x002fe200078e007f */
[----:B------:R1:W-:Y:S01]  /*b3af0*/  STL.64 [R1+0x6e0], R124 ;  /* 0x0006e07c01007387 */ /* 0x0003e20000100a00 */
[----:B------:R-:W-:-:S03]  /*b3b00*/  IMAD.MOV.U32 R161, RZ, RZ, R126 ;  /* 0x000000ffffa17224 */ /* 0x000fc600078e007e */
[----:B------:R-:W3:Y:S01]  /*b3b10*/  LDL.LU.64 R126, [R1+0x3cb0] ;  /* 0x003cb000017e7983 */ /* 0x000ee20000300a00 */
[----:B------:R-:W-:Y:S01]  /*b3b20*/  IMAD.MOV.U32 R2, RZ, RZ, R129 ;  /* 0x000000ffff027224 */ /* 0x000fe200078e0081 */
[----:B------:R-:W-:Y:S02]  /*b3b30*/  MOV R0, R128 ;  /* 0x0000008000007202 */ /* 0x000fe40000000f00 */
[----:B-1----:R-:W4:Y:S04]  /*b3b40*/  LDL.LU.64 R124, [R1+0x3ca8] ;  /* 0x003ca800017c7983 */ /* 0x002f280000300a00 */
[----:B------:R-:W-:Y:S04]  /*b3b50*/  STL [R1+0x3ba4], R165 ;  /* 0x003ba4a501007387 */ /* 0x000fe80000100800 */
[----:B------:R-:W-:Y:S04]  /*b3b60*/  STL [R1+0x3ba0], R161 ;  /* 0x003ba0a101007387 */ /* 0x000fe80000100800 */
[----:B------:R-:W3:Y:S01]  /*b3b70*/  LDL.LU.64 R130, [R1+0x3ca0] ;  /* 0x003ca00001827983 */ /* 0x000ee20000300a00 */
[----:B------:R-:W-:-:S03]  /*b3b80*/  MOV R141, R250 ;  /* 0x000000fa008d7202 */ /* 0x000fc60000000f00 */
[----:B------:R-:W3:Y:S01]  /*b3b90*/  LDL.LU.64 R128, [R1+0x3c98] ;  /* 0x003c980001807983 */ /* 0x000ee20000300a00 */
[----:B------:R-:W-:-:S03]  /*b3ba0*/  IMAD.MOV.U32 R140, RZ, RZ, R251 ;  /* 0x000000ffff8c7224 */ /* 0x000fc600078e00fb */
[----:B------:R-:W-:Y:S01]  /*b3bb0*/  STL [R1+0x3bec], R160 ;  /* 0x003beca001007387 */ /* 0x000fe20000100800 */
[----:B------:R-:W-:-:S03]  /*b3bc0*/  IMAD.MOV.U32 R145, RZ, RZ, R248 ;  /* 0x000000ffff917224 */ /* 0x000fc600078e00f8 */
[----:B------:R-:W-:Y:S01]  /*b3bd0*/  STL [R1+0x3be8], R164 ;  /* 0x003be8a401007387 */ /* 0x000fe20000100800 */
[----:B------:R-:W-:-:S03]  /*b3be0*/  IMAD.MOV.U32 R144, RZ, RZ, R249 ;  /* 0x000000ffff907224 */ /* 0x000fc600078e00f9 */
[----:B------:R-:W-:Y:S04]  /*b3bf0*/  STL [R1+0x3be4], R2 ;  /* 0x003be40201007387 */ /* 0x000fe80000100800 */
[----:B------:R-:W-:Y:S04]  /*b3c00*/  STL [R1+0x3be0], R0 ;  /* 0x003be00001007387 */ /* 0x000fe80000100800 */
[----:B------:R-:W3:Y:S04]  /*b3c10*/  LDL.LU.64 R250, [R1+0x3c90] ;  /* 0x003c900001fa7983 */ /* 0x000ee80000300a00 */
[----:B------:R-:W3:Y:S04]  /*b3c20*/  LDL.LU.64 R248, [R1+0x3c88] ;  /* 0x003c880001f87983 */ /* 0x000ee80000300a00 */
[----:B------:R-:W-:Y:S04]  /*b3c30*/  STL.64 [R1+0x3c60], R142 ;  /* 0x003c608e01007387 */ /* 0x000fe80000100a00 */
[----:B------:R1:W-:Y:S04]  /*b3c40*/  STL.64 [R1+0x3c58], R140 ;  /* 0x003c588c01007387 */ /* 0x0003e80000100a00 */
[----:B-1----:R-:W3:Y:S04]  /*b3c50*/  LDL.LU R140, [R1+0xa10] ;  /* 0x000a1000018c7983 */ /* 0x002ee80000300800 */
[----:B------:R-:W3:Y:S04]  /*b3c60*/  LDL.LU R141, [R1+0xa14] ;  /* 0x000a1400018d7983 */ /* 0x000ee80000300800 */
[----:B------:R-:W3:Y:S04]  /*b3c70*/  LDL.LU R142, [R1+0xa18] ;  /* 0x000a1800018e7983 */ /* 0x000ee80000300800 */
[----:B------:R-:W3:Y:S04]  /*b3c80*/  LDL.LU R143, [R1+0xa1c] ;  /* 0x000a1c00018f7983 */ /* 0x000ee80000300800 */
[----:B------:R-:W-:Y:S04]  /*b3c90*/  STL [R1+0x3bf4], R144 ;  /* 0x003bf49001007387 */ /* 0x000fe80000100800 */
[----:B------:R-:W-:Y:S01]  /*b3ca0*/  STL [R1+0x3bf0], R145 ;  /* 0x003bf09101007387 */ /* 0x000fe20000100800 */
[----:B--2---:R-:W-:Y:S11]  /*b3cb0*/  HMMA.1688.F32.TF32 R244, R240, R158, R244 ;  /* 0x0000009ef0f4723c */ /* 0x004ff600000810f4 */
[----:B------:R-:W-:Y:S11]  /*b3cc0*/  @!UPT UIADD3 URZ, URZ, URZ, URZ ;  /* 0x0000003f3f3ff290 */ /* 0x000ff6000fffe03f */
[----:B------:R-:W-:Y:S02]  /*b3cd0*/  @!UPT UIADD3 URZ, URZ, URZ, URZ ;  /* 0x0000003f3f3ff290 */ /* 0x000fe4000fffe03f */
[----:B------:R-:W-:Y:S02]  /*b3ce0*/  IMAD.MOV.U32 R152, RZ, RZ, R246 ;  /* 0x000000ffff987224 */ /* 0x000fe400078e00f6 */
[----:B------:R-:W-:Y:S02]  /*b3cf0*/  IMAD.MOV.U32 R153, RZ, RZ, R247 ;  /* 0x000000ffff997224 */ /* 0x000fe400078e00f7 */
[----:B------:R-:W-:Y:S01]  /*b3d00*/  IMAD.MOV.U32 R148, RZ, RZ, R244 ;  /* 0x000000ffff947224 */ /* 0x000fe200078e00f4 */
[----:B------:R-:W2:Y:S01]  /*b3d10*/  LDL.LU.64 R246, [R1+0x3c80] ;  /* 0x003c800001f67983 */ /* 0x000ea20000300a00 */
[----:B------:R-:W-:-:S03]  /*b3d20*/  IMAD.MOV.U32 R149, RZ, RZ, R245 ;  /* 0x000000ffff957224 */ /* 0x000fc600078e00f5 */
[----:B------:R-:W2:Y:S04]  /*b3d30*/  LDL.LU.64 R244, [R1+0x3c78] ;  /* 0x003c780001f47983 */ /* 0x000ea80000300a00 */
[----:B------:R-:W-:Y:S04]  /*b3d40*/  STL.64 [R1+0x3c70], R154 ;  /* 0x003c709a01007387 */ /* 0x000fe80000100a00 */
[----:B------:R1:W-:Y:S04]  /*b3d50*/  STL.64 [R1+0x3c68], R152 ;  /* 0x003c689801007387 */ /* 0x0003e80000100a00 */
[----:B-1----:R-:W2:Y:S04]  /*b3d60*/  LDL.LU R152, [R1+0xb80] ;  /* 0x000b800001987983 */ /* 0x002ea80000300800 */
[----:B------:R-:W2:Y:S04]  /*b3d70*/  LDL.LU R153, [R1+0xb84] ;  /* 0x000b840001997983 */ /* 0x000ea80000300800 */
[----:B------:R-:W2:Y:S04]  /*b3d80*/  LDL.LU R154, [R1+0xb88] ;  /* 0x000b8800019a7983 */ /* 0x000ea80000300800 */
[----:B------:R-:W2:Y:S01]  /*b3d90*/  LDL.LU R155, [R1+0xb8c] ;  /* 0x000b8c00019b7983 */ /* 0x000ea20000300800 */
[C---:B------:R-:W-:Y:S08]  /*b3da0*/  HMMA.1688.F32.TF32 R228, R232.reuse, R4, R228 ;  /* 0x00000004e8e4723c */ /* 0x040ff000000810e4 */
[C---:B------:R-:W-:Y:S08]  /*b3db0*/  HMMA.1688.F32.TF32 R224, R232.reuse, R8, R224 ;  /* 0x00000008e8e0723c */ /* 0x040ff000000810e0 */
[----:B------:R-:W-:Y:S08]  /*b3dc0*/  HMMA.1688.F32.TF32 R220, R232, R12, R220 ;  /* 0x0000000ce8dc723c */ /* 0x000ff000000810dc */
[----:B------:R-:W-:Y:S08]  /*b3dd0*/  HMMA.1688.F32.TF32 R228, R236, R6, R228 ;  /* 0x00000006ece4723c */ /* 0x000ff000000810e4 */
[----:B------:R-:W-:Y:S08]  /*b3de0*/  HMMA.1688.F32.TF32 R216, R232, R16, R216 ;  /* 0x00000010e8d8723c */ /* 0x000ff000000810d8 */
[----:B------:R-:W-:Y:S08]  /*b3df0*/  HMMA.1688.F32.TF32 R224, R236, R10, R224 ;  /* 0x0000000aece0723c */ /* 0x000ff000000810e0 */
[C---:B------:R-:W-:Y:S08]  /*b3e00*/  HMMA.1688.F32.TF32 R212, R232.reuse, R20, R212 ;  /* 0x00000014e8d4723c */ /* 0x040ff000000810d4 */
[C---:B------:R-:W-:Y:S08]  /*b3e10*/  HMMA.1688.F32.TF32 R208, R232.reuse, R24, R208 ;  /* 0x00000018e8d0723c */ /* 0x040ff000000810d0 */
[C---:B------:R-:W-:Y:S08]  /*b3e20*/  HMMA.1688.F32.TF32 R204, R232.reuse, R28, R204 ;  /* 0x0000001ce8cc723c */ /* 0x040ff000000810cc */
[----:B------:R-:W-:Y:S08]  /*b3e30*/  HMMA.1688.F32.TF32 R200, R232, R32, R200 ;  /* 0x00000020e8c8723c */ /* 0x000ff000000810c8 */
[----:B---3--:R-:W-:Y:S08]  /*b3e40*/  HMMA.1688.F32.TF32 R140, R240, R166, R140 ;  /* 0x000000a6f08c723c */ /* 0x008ff0000008108c */
        /* <DEDUP_REMOVED lines=11> */
[----:B------:R-:W-:Y:S01]  /*b3f00*/  LDS R235, [R3+0x9f000] ;  /* 0x09f0000003eb7984 */ /* 0x000fe20000000800 */
[C---:B------:R-:W-:Y:S08]  /*b3f10*/  HMMA.1688.F32.TF32 R220, R236.reuse, R14, R220 ;  /* 0x0000000eecdc723c */ /* 0x040ff000000810dc */
[C---:B------:R-:W-:Y:S08]  /*b3f20*/  HMMA.1688.F32.TF32 R216, R236.reuse, R18, R216 ;  /* 0x00000012ecd8723c */ /* 0x040ff000000810d8 */
[C---:B------:R-:W-:Y:S08]  /*b3f30*/  HMMA.1688.F32.TF32 R212, R236.reuse, R22, R212 ;  /* 0x00000016ecd4723c */ /* 0x040ff000000810d4 */
[C---:B------:R-:W-:Y:S08]  /*b3f40*/  HMMA.1688.F32.TF32 R208, R236.reuse, R26, R208 ;  /* 0x0000001aecd0723c */ /* 0x040ff000000810d0 */
[C---:B------:R-:W-:Y:S08]  /*b3f50*/  HMMA.1688.F32.TF32 R204, R236.reuse, R30, R204 ;  /* 0x0000001eeccc723c */ /* 0x040ff000000810cc */
[----:B------:R-:W-:Y:S08]  /*b3f60*/  HMMA.1688.F32.TF32 R200, R236, R34, R200 ;  /* 0x00000022ecc8723c */ /* 0x000ff000000810c8 */
[----:B--2---:R-:W-:Y:S01]  /*b3f70*/  HMMA.1688.F32.TF32 R152, R240, R162, R152 ;  /* 0x000000a2f098723c */ /* 0x004fe20000081098 */
[----:B------:R-:W-:Y:S04]  /*b3f80*/  LDS R240, [R252+0x9c000] ;  /* 0x09c00000fcf07984 */ /* 0x000fe80000000800 */
[----:B------:R-:W-:Y:S04]  /*b3f90*/  LDS R242, [R252+0x9d000] ;  /* 0x09d00000fcf27984 */ /* 0x000fe80000000800 */
[----:B------:R-:W-:Y:S04]  /*b3fa0*/  LDS R241, [R3+0x9c000] ;  /* 0x09c0000003f17984 */ /* 0x000fe80000000800 */
[----:B------:R-:W1:Y:S11]  /*b3fb0*/  LDS R243, [R3+0x9d000] ;  /* 0x09d0000003f37984 */ /* 0x000e760000000800 */
[----:B------:R-:W-:Y:S01]  /*b3fc0*/  MOV R136, R152 ;  /* 0x0000009800887202 */ /* 0x000fe20000000f00 */
[----:B------:R-:W-:-:S02]  /*b3fd0*/  IMAD.MOV.U32 R137, RZ, RZ, R153 ;  /* 0x000000ffff897224 */ /* 0x000fc400078e0099 */
[----:B------:R-:W-:Y:S01]  /*b3fe0*/  IMAD.MOV.U32 R165, RZ, RZ, R154 ;  /* 0x000000ffffa57224 */ /* 0x000fe200078e009a */
[C---:B-1----:R-:W-:Y:S08]  /*b3ff0*/  HMMA.1688.F32.TF32 R228, R240.reuse, R68, R228 ;  /* 0x00000044f0e4723c */ /* 0x042ff000000810e4 */
[----:B------:R-:W-:Y:S01]  /*b4000*/  HMMA.1688.F32.TF32 R224, R240, R72, R224 ;  /* 0x00000048f0e0723c */ /* 0x000fe200000810e0 */
[----:B------:R-:W-:-:S07]  /*b4010*/  IMAD.MOV.U32 R161, RZ, RZ, R155 ;  /* 0x000000ffffa17224 */ /* 0x000fce00078e009b */
[----:B------:R-:W-:Y:S08]  /*b4020*/  HMMA.1688.F32.TF32 R220, R240, R76, R220 ;  /* 0x0000004cf0dc723c */ /* 0x000ff000000810dc */
[----:B------:R-:W-:Y:S08]  /*b4030*/  HMMA.1688.F32.TF32 R228, R232, R70, R228 ;  /* 0x00000046e8e4723c */ /* 0x000ff000000810e4 */
[----:B------:R-:W-:Y:S08]  /*b4040*/  HMMA.1688.F32.TF32 R216, R240, R80, R216 ;  /* 0x00000050f0d8723c */ /* 0x000ff000000810d8 */
[----:B------:R-:W-:Y:S08]  /*b4050*/  HMMA.1688.F32.TF32 R152, R232, R74, R224 ;  /* 0x0000004ae898723c */ /* 0x000ff000000810e0 */
[----:B------:R-:W-:Y:S01]  /*b4060*/  HMMA.1688.F32.TF32 R212, R240, R84, R212 ;  /* 0x00000054f0d4723c */ /* 0x000fe200000810d4 */
[----:B------:R-:W-:Y:S01]  /*b4070*/  STL [R1+0x3bfc], R149 ;  /* 0x003bfc9501007387 */ /* 0x000fe20000100800 */
[----:B------:R-:W-:Y:S01]  /*b4080*/  IMAD.MOV.U32 R132, RZ, RZ, R140 ;  /* 0x000000ffff847224 */ /* 0x000fe200078e008c */
[----:B------:R-:W-:Y:S01]  /*b4090*/  MOV R156, R142 ;  /* 0x0000008e009c7202 */ /* 0x000fe20000000f00 */
[----:B------:R-:W-:Y:S01]  /*b40a0*/  IMAD.MOV.U32 R133, RZ, RZ, R141 ;  /* 0x000000ffff857224 */ /* 0x000fe200078e008d */
[----:B------:R-:W-:Y:S01]  /*b40b0*/  STL [R1+0x3bf8], R148 ;  /* 0x003bf89401007387 */ /* 0x000fe20000100800 */
[----:B------:R-:W-:-:S02]  /*b40c0*/  IMAD.MOV.U32 R157, RZ, RZ, R143 ;  /* 0x000000ffff9d7224 */ /* 0x000fc400078e008f */
[----:B------:R-:W-:Y:S01]  /*b40d0*/  HMMA.1688.F32.TF32 R140, R232, R78, R220 ;  /* 0x0000004ee88c723c */ /* 0x000fe200000810dc */
[----:B------:R-:W-:Y:S04]  /*b40e0*/  STL.64 [R1+0x16b0], R228 ;  /* 0x0016b0e401007387 */ /* 0x000fe80000100a00 */
[----:B------:R-:W-:Y:S03]  /*b40f0*/  STL.64 [R1+0x16b8], R230 ;  /* 0x0016b8e601007387 */ /* 0x000fe60000100a00 */
[----:B------:R-:W-:Y:S01]  /*b4100*/  HMMA.1688.F32.TF32 R208, R240, R88, R208 ;  /* 0x00000058f0d0723c */ /* 0x000fe200000810d0 */
[----:B------:R-:W-:Y:S04]  /*b4110*/  STL.64 [R1+0x16a0], R152 ;  /* 0x0016a09801007387 */ /* 0x000fe80000100a00 */
[----:B------:R1:W-:Y:S03]  /*b4120*/  STL.64 [R1+0x16a8], R154 ;  /* 0x0016a89a01007387 */ /* 0x0003e60000100a00 */
[----:B------:R-:W-:Y:S08]  /*b4130*/  HMMA.1688.F32.TF32 R216, R232, R82, R216 ;  /* 0x00000052e8d8723c */ /* 0x000ff000000810d8 */
[----:B------:R-:W-:Y:S08]  /*b4140*/  HMMA.1688.F32.TF32 R204, R240, R92, R204 ;  /* 0x0000005cf0cc723c */ /* 0x000ff000000810cc */
[----:B-1----:R-:W-:Y:S08]  /*b4150*/  HMMA.1688.F32.TF32 R152, R232, R86, R212 ;  /* 0x00000056e898723c */ /* 0x002ff000000810d4 */
[----:B------:R-:W-:Y:S01]  /*b4160*/  HMMA.1688.F32.TF32 R200, R240, R96, R200 ;  /* 0x00000060f0c8723c */ /* 0x000fe200000810c8 */
[----:B------:R-:W-:Y:S04]  /*b4170*/  STL.64 [R1+0x1690], R140 ;  /* 0x0016908c01007387 */ /* 0x000fe80000100a00 */
[----:B------:R1:W-:Y:S03]  /*b4180*/  STL.64 [R1+0x1698], R142 ;  /* 0x0016988e01007387 */ /* 0x0003e60000100a00 */
[----:B------:R-:W-:Y:S01]  /*b4190*/  HMMA.1688.F32.TF32 R196, R236, R38, R196 ;  /* 0x00000026ecc4723c */ /* 0x000fe200000810c4 */
[----:B------:R-:W-:Y:S04]  /*b41a0*/  STL.64 [R1+0x1670], R216 ;  /* 0x001670d801007387 */ /* 0x000fe80000100a00 */
[----:B------:R-:W-:Y:S03]  /*b41b0*/  STL.64 [R1+0x1678], R218 ;  /* 0x001678da01007387 */ /* 0x000fe60000100a00 */
[C---:B-1----:R-:W-:Y:S01]  /*b41c0*/  HMMA.1688.F32.TF32 R140, R232.reuse, R90, R208 ;  /* 0x0000005ae88c723c */ /* 0x042fe200000810d0 */
[----:B------:R-:W-:Y:S04]  /*b41d0*/  STL.64 [R1+0x1660], R152 ;  /* 0x0016609801007387 */ /* 0x000fe80000100a00 */
[----:B------:R1:W-:Y:S03]  /*b41e0*/  STL.64 [R1+0x1668], R154 ;  /* 0x0016689a01007387 */ /* 0x0003e60000100a00 */
[----:B------:R-:W-:Y:S08]  /*b41f0*/  HMMA.1688.F32.TF32 R204, R232, R94, R204 ;  /* 0x0000005ee8cc723c */ /* 0x000ff000000810cc */
[----:B------:R-:W-:Y:S08]  /*b4200*/  HMMA.1688.F32.TF32 R192, R236, R42, R192 ;  /* 0x0000002aecc0723c */ /* 0x000ff000000810c0 */
[----:B-1----:R-:W-:Y:S08]  /*b4210*/  HMMA.1688.F32.TF32 R152, R232, R98, R200 ;  /* 0x00000062e898723c */ /* 0x002ff000000810c8 */
[C---:B------:R-:W-:Y:S08]  /*b4220*/  HMMA.1688.F32.TF32 R188, R236.reuse, R46, R188 ;  /* 0x0000002eecbc723c */ /* 0x040ff000000810bc */
[C---:B------:R-:W-:Y:S08]  /*b4230*/  HMMA.1688.F32.TF32 R184, R236.reuse, R50, R184 ;  /* 0x00000032ecb8723c */ /* 0x040ff000000810b8 */
[C---:B------:R-:W-:Y:S08]  /*b4240*/  HMMA.1688.F32.TF32 R180, R236.reuse, R54, R180 ;  /* 0x00000036ecb4723c */ /* 0x040ff000000810b4 */
[C---:B------:R-:W-:Y:S08]  /*b4250*/  HMMA.1688.F32.TF32 R176, R236.reuse, R58, R176 ;  /* 0x0000003aecb0723c */ /* 0x040ff000000810b0 */
[C---:B------:R-:W-:Y:S08]  /*b4260*/  HMMA.1688.F32.TF32 R172, R236.reuse, R62, R172 ;  /* 0x0000003eecac723c */ /* 0x040ff000000810ac */
[----:B------:R-:W-:Y:S01]  /*b4270*/  HMMA.1688.F32.TF32 R168, R236, R66, R168 ;  /* 0x00000042eca8723c */ /* 0x000fe200000810a8 */
[----:B------:R1:W-:Y:S04]  /*b4280*/  STL.64 [R1+0x1650], R140 ;  /* 0x0016508c01007387 */ /* 0x0003e80000100a00 */
[----:B------:R2:W-:Y:S03]  /*b4290*/  STL.64 [R1+0x1658], R142 ;  /* 0x0016588e01007387 */ /* 0x0005e60000100a00 */
[C---:B------:R-:W-:Y:S01]  /*b42a0*/  HMMA.1688.F32.TF32 R196, R240.reuse, R100, R196 ;  /* 0x00000064f0c4723c */ /* 0x040fe200000810c4 */
[----:B------:R-:W-:Y:S04]  /*b42b0*/  LDS R236, [R252+0x98080] ;  /* 0x09808000fcec7984 */ /* 0x000fe80000000800 */
[----:B-1----:R-:W3:Y:S04]  /*b42c0*/  LDL.LU R140, [R1+0xc0] ;  /* 0x0000c000018c7983 */ /* 0x002ee80000300800 */
[----:B------:R1:W-:Y:S01]  /*b42d0*/  STL.64 [R1+0x1640], R204 ;  /* 0x001640cc01007387 */ /* 0x0003e20000100a00 */
[C---:B------:R-:W-:Y:S03]  /*b42e0*/  HMMA.1688.F32.TF32 R192, R240.reuse, R104, R192 ;  /* 0x00000068f0c0723c */ /* 0x040fe600000810c0 */
[----:B------:R1:W-:Y:S04]  /*b42f0*/  STL.64 [R1+0x1648], R206 ;  /* 0x001648ce01007387 */ /* 0x0003e80000100a00 */
[----:B------:R1:W-:Y:S01]  /*b4300*/  STL.64 [R1+0x1630], R152 ;  /* 0x0016309801007387 */ /* 0x0003e20000100a00 */
[C---:B------:R-:W-:Y:S03]  /*b4310*/  HMMA.1688.F32.TF32 R188, R240.reuse, R108, R188 ;  /* 0x0000006cf0bc723c */ /* 0x040fe600000810bc */
[----:B------:R1:W-:Y:S04]  /*b4320*/  STL.64 [R1+0x1638], R154 ;  /* 0x0016389a01007387 */ /* 0x0003e80000100a00 */
[----:B------:R-:W3:Y:S01]  /*b4330*/  LDL.LU R141, [R1+0xc4] ;  /* 0x0000c400018d7983 */ /* 0x000ee20000300800 */
[C---:B------:R-:W-:Y:S03]  /*b4340*/  HMMA.1688.F32.TF32 R184, R240.reuse, R112, R184 ;  /* 0x00000070f0b8723c */ /* 0x040fe600000810b8 */
[----:B--2---:R-:W3:Y:S04]  /*b4350*/  LDL.LU R142, [R1+0xc8] ;  /* 0x0000c800018e7983 */ /* 0x004ee80000300800 */
[----:B------:R-:W3:Y:S01]  /*b4360*/  LDL.LU R143, [R1+0xcc] ;  /* 0x0000cc00018f7983 */ /* 0x000ee20000300800 */
[C---:B------:R-:W-:Y:S03]  /*b4370*/  HMMA.1688.F32.TF32 R180, R240.reuse, R116, R180 ;  /* 0x00000074f0b4723c */ /* 0x040fe600000810b4 */
[----:B------:R-:W-:Y:S04]  /*b4380*/  LDS R238, [R252+0x99080] ;  /* 0x09908000fcee7984 */ /* 0x000fe80000000800 */
[----:B------:R-:W-:Y:S01]  /*b4390*/  LDS R237, [R3+0x98080] ;  /* 0x0980800003ed7984 */ /* 0x000fe20000000800 */
[C---:B------:R-:W-:Y:S03]  /*b43a0*/  HMMA.1688.F32.TF32 R176, R240.reuse, R120, R176 ;  /* 0x00000078f0b0723c */ /* 0x040fe600000810b0 */
[----:B------:R-:W2:Y:S04]  /*b43b0*/  LDS R239, [R3+0x99080] ;  /* 0x0990800003ef7984 */ /* 0x000ea80000000800 */
[----:B------:R-:W-:Y:S01]  /*b43c0*/  LDS R200, [R252+0x9a080] ;  /* 0x09a08000fcc87984 */ /* 0x000fe20000000800 */
[C---:B----4-:R-:W-:Y:S03]  /*b43d0*/  HMMA.1688.F32.TF32 R172, R240.reuse, R124, R172 ;  /* 0x0000007cf0ac723c */ /* 0x050fe600000810ac */
[----:B------:R-:W-:Y:S04]  /*b43e0*/  LDS R202, [R252+0x9b080] ;  /* 0x09b08000fcca7984 */ /* 0x000fe80000000800 */
[----:B------:R-:W-:Y:S01]  /*b43f0*/  LDS R201, [R3+0x9a080] ;  /* 0x09a0800003c97984 */ /* 0x000fe20000000800 */
[----:B------:R-:W-:Y:S03]  /*b4400*/  HMMA.1688.F32.TF32 R168, R240, R128, R168 ;  /* 0x00000080f0a8723c */ /* 0x000fe600000810a8 */
[----:B------:R-:W4:Y:S04]  /*b4410*/  LDL.LU R240, [R1+0xb0] ;  /* 0x0000b00001f07983 */ /* 0x000f280000300800 */
[----:B------:R-:W4:Y:S04]  /*b4420*/  LDL.LU R241, [R1+0xb4] ;  /* 0x0000b40001f17983 */ /* 0x000f280000300800 */
[----:B------:R-:W4:Y:S04]  /*b4430*/  LDL.LU R242, [R1+0xb8] ;  /* 0x0000b80001f27983 */ /* 0x000f280000300800 */
[----:B------:R-:W4:Y:S04]  /*b4440*/  LDL.LU R243, [R1+0xbc] ;  /* 0x0000bc0001f37983 */ /* 0x000f280000300800 */
[----:B------:R-:W2:Y:S04]  /*b4450*/  LDL.LU R228, [R1+0xa0] ;  /* 0x0000a00001e47983 */ /* 0x000ea80000300800 */
        /* <DEDUP_REMOVED lines=17> */
[----:B-1----:R-:W4:Y:S04]  /*b4570*/  LDL.LU R204, [R1+0x40] ;  /* 0x0000400001cc7983 */ /* 0x002f280000300800 */
[----:B------:R-:W4:Y:S01]  /*b4580*/  LDL.LU R205, [R1+0x44] ;  /* 0x0000440001cd7983 */ /* 0x000f220000300800 */
[C---:B------:R-:W-:Y:S03]  /*b4590*/  HMMA.1688.F32.TF32 R188, R232.reuse, R110, R188 ;  /* 0x0000006ee8bc723c */ /* 0x040fe600000810bc */
[----:B------:R-:W4:Y:S04]  /*b45a0*/  LDL.LU R206, [R1+0x48] ;  /* 0x0000480001ce7983 */ /* 0x000f280000300800 */
[----:B------:R-:W4:Y:S04]  /*b45b0*/  LDL.LU R207, [R1+0x4c] ;  /* 0x00004c0001cf7983 */ /* 0x000f280000300800 */
[----:B------:R-:W4:Y:S04]  /*b45c0*/  LDL.LU R212, [R1+0x60] ;  /* 0x0000600001d47983 */ /* 0x000f280000300800 */
[----:B------:R-:W4:Y:S04]  /*b45d0*/  LDL.LU R213, [R1+0x64] ;  /* 0x0000640001d57983 */ /* 0x000f280000300800 */
        /* <DEDUP_REMOVED lines=11> */
[----:B------:R1:W-:Y:S04]  /*b4690*/  STL.64 [R1+0x1700], R196 ;  /* 0x001700c401007387 */ /* 0x0003e80000100a00 */
[----:B------:R1:W-:Y:S04]  /*b46a0*/  STL.64 [R1+0x1708], R198 ;  /* 0x001708c601007387 */ /* 0x0003e80000100a00 */
[----:B------:R-:W2:Y:S04]  /*b46b0*/  LDS R203, [R3+0x9b080] ;  /* 0x09b0800003cb7984 */ /* 0x000ea80000000800 */
[----:B-1----:R-:W4:Y:S04]  /*b46c0*/  LDL.LU R196, [R1+0x30] ;  /* 0x0000300001c47983 */ /* 0x002f280000300800 */
[----:B------:R-:W4:Y:S04]  /*b46d0*/  LDL.LU R197, [R1+0x34] ;  /* 0x0000340001c57983 */ /* 0x000f280000300800 */
[----:B------:R-:W4:Y:S04]  /*b46e0*/  LDL.LU R198, [R1+0x38] ;  /* 0x0000380001c67983 */ /* 0x000f280000300800 */
[----:B------:R-:W4:Y:S04]  /*b46f0*/  LDL.LU R199, [R1+0x3c] ;  /* 0x00003c0001c77983 */ /* 0x000f280000300800 */
[----:B------:R1:W-:Y:S04]  /*b4700*/  STL.64 [R1+0x16f0], R192 ;  /* 0x0016f0c001007387 */ /* 0x0003e80000100a00 */
[----:B------:R1:W-:Y:S04]  /*b4710*/  STL.64 [R1+0x16f8], R194 ;  /* 0x0016f8c201007387 */ /* 0x0003e80000100a00 */
        /* <DEDUP_REMOVED lines=12> */
[----:B-1----:R-:W4:Y:S04]  /*b47e0*/  LDL.LU R184, [R1] ;  /* 0x0000000001b87983 */ /* 0x002f280000300800 */
[----:B------:R-:W4:Y:S04]  /*b47f0*/  LDL.LU R185, [R1+0x4] ;  /* 0x0000040001b97983 */ /* 0x000f280000300800 */
[----:B------:R-:W4:Y:S04]  /*b4800*/  LDL.LU R186, [R1+0x8] ;  /* 0x0000080001ba7983 */ /* 0x000f280000300800 */
[----:B------:R-:W4:Y:S01]  /*b4810*/  LDL.LU R187, [R1+0xc] ;  /* 0x00000c0001bb7983 */ /* 0x000f220000300800 */
[C---:B------:R-:W-:Y:S11]  /*b4820*/  HMMA.1688.F32.TF32 R180, R232.reuse, R118, R180 ;  /* 0x00000076e8b4723c */ /* 0x040ff600000810b4 */
[----:B------:R-:W-:Y:S11]  /*b4830*/  @!UPT UIADD3 URZ, URZ, URZ, URZ ;  /* 0x0000003f3f3ff290 */ /* 0x000ff6000fffe03f */
[----:B------:R-:W-:Y:S01]  /*b4840*/  @!UPT UIADD3 URZ, URZ, URZ, URZ ;  /* 0x0000003f3f3ff290 */ /* 0x000fe2000fffe03f */
[----:B------:R-:W-:Y:S04]  /*b4850*/  STL.64 [R1+0x17a0], R180 ;  /* 0x0017a0b401007387 */ /* 0x000fe80000100a00 */
[----:B------:R1:W-:Y:S02]  /*b4860*/  STL.64 [R1+0x17a8], R182 ;  /* 0x0017a8b601007387 */ /* 0x0003e40000100a00 */
[C---:B-1----:R-:W-:Y:S08]  /*b4870*/  HMMA.1688.F32.TF32 R180, R232.reuse, R122, R176 ;  /* 0x0000007ae8b4723c */ /* 0x042ff000000810b0 */
[C---:B------:R-:W-:Y:S08]  /*b4880*/  HMMA.1688.F32.TF32 R176, R232.reuse, R126, R172 ;  /* 0x0000007ee8b0723c */ /* 0x040ff000000810ac */
[----:B------:R-:W-:Y:S08]  /*b4890*/  HMMA.1688.F32.TF32 R172, R232, R130, R168 ;  /* 0x00000082e8ac723c */ /* 0x000ff000000810a8 */
[C---:B--2---:R-:W-:Y:S01]  /*b48a0*/  HMMA.1688.F32.TF32 R248, R236.reuse, R8, R248 ;  /* 0x00000008ecf8723c */ /* 0x044fe200000810f8 */
[----:B------:R-:W-:Y:S04]  /*b48b0*/  STL.64 [R1+0x1790], R180 ;  /* 0x001790b401007387 */ /* 0x000fe80000100a00 */
[----:B------:R4:W-:Y:S03]  /*b48c0*/  STL.64 [R1+0x1798], R182 ;  /* 0x001798b601007387 */ /* 0x0009e60000100a00 */
[----:B------:R-:W-:Y:S01]  /*b48d0*/  HMMA.1688.F32.TF32 R244, R236, R12, R244 ;  /* 0x0000000cecf4723c */ /* 0x000fe200000810f4 */
[----:B------:R-:W-:Y:S04]  /*b48e0*/  STL.64 [R1+0x17e0], R176 ;  /* 0x0017e0b001007387 */ /* 0x000fe80000100a00 */
[----:B------:R1:W-:Y:S04]  /*b48f0*/  STL.64 [R1+0x17e8], R178 ;  /* 0x0017e8b201007387 */ /* 0x0003e80000100a00 */
[----:B------:R-:W-:Y:S04]  /*b4900*/  STL.64 [R1+0x17d0], R172 ;  /* 0x0017d0ac01007387 */ /* 0x000fe80000100a00 */
[----:B------:R2:W-:Y:S03]  /*b4910*/  STL.64 [R1+0x17d8], R174 ;  /* 0x0017d8ae01007387 */ /* 0x0005e60000100a00 */
[C---:B------:R-:W-:Y:S08]  /*b4920*/  HMMA.1688.F32.TF32 R248, R200.reuse, R10, R248 ;  /* 0x0000000ac8f8723c */ /* 0x040ff000000810f8 */
[----:B------:R-:W-:Y:S08]  /*b4930*/  HMMA.1688.F32.TF32 R244, R200, R14, R244 ;  /* 0x0000000ec8f4723c */ /* 0x000ff000000810f4 */
[C---:B---3--:R-:W-:Y:S08]  /*b4940*/  HMMA.1688.F32.TF32 R220, R236.reuse, R40, R220 ;  /* 0x00000028ecdc723c */ /* 0x048ff000000810dc */
[C---:B----4-:R-:W-:Y:S01]  /*b4950*/  HMMA.1688.F32.TF32 R180, R236.reuse, R24, R196 ;  /* 0x00000018ecb4723c */ /* 0x050fe200000810c4 */
[----:B------:R-:W-:Y:S04]  /*b4960*/  LDS R196, [R252+0x9c080] ;  /* 0x09c08000fcc47984 */ /* 0x000fe80000000800 */
[----:B------:R-:W-:Y:S04]  /*b4970*/  LDS R198, [R252+0x9d080] ;  /* 0x09d08000fcc67984 */ /* 0x000fe80000000800 */
[----:B------:R-:W-:Y:S04]  /*b4980*/  LDS R197, [R3+0x9c080] ;  /* 0x09c0800003c57984 */ /* 0x000fe80000000800 */
[----:B------:R-:W3:Y:S01]  /*b4990*/  LDS R199, [R3+0x9d080] ;  /* 0x09d0800003c77984 */ /* 0x000ee20000000800 */
[C---:B-1----:R-:W-:Y:S08]  /*b49a0*/  HMMA.1688.F32.TF32 R176, R236.reuse, R20, R192 ;  /* 0x00000014ecb0723c */ /* 0x042ff000000810c0 */
[C---:B--2---:R-:W-:Y:S08]  /*b49b0*/  HMMA.1688.F32.TF32 R172, R236.reuse, R16, R188 ;  /* 0x00000010ecac723c */ /* 0x044ff000000810bc */
[C---:B------:R-:W-:Y:S08]  /*b49c0*/  HMMA.1688.F32.TF32 R168, R236.reuse, R4, R184 ;  /* 0x00000004eca8723c */ /* 0x040ff000000810b8 */
[C---:B------:R-:W-:Y:S08]  /*b49d0*/  HMMA.1688.F32.TF32 R188, R236.reuse, R32, R208 ;  /* 0x00000020ecbc723c */ /* 0x040ff000000810d0 */
[----:B------:R-:W-:Y:S01]  /*b49e0*/  HMMA.1688.F32.TF32 R208, R236, R52, R228 ;  /* 0x00000034ecd0723c */ /* 0x000fe200000810e4 */
[----:B------:R-:W-:Y:S04]  /*b49f0*/  LDS R228, [R252+0x9e080] ;  /* 0x09e08000fce47984 */ /* 0x000fe80000000800 */
[----:B------:R-:W-:Y:S03]  /*b4a00*/  LDS R230, [R252+0x9f080] ;  /* 0x09f08000fce67984 */ /* 0x000fe60000000800 */
[C---:B------:R-:W-:Y:S01]  /*b4a10*/  HMMA.1688.F32.TF32 R168, R200.reuse, R6, R168 ;  /* 0x00000006c8a8723c */ /* 0x040fe200000810a8 */
[----:B------:R-:W-:Y:S04]  /*b4a20*/  LDS R229, [R3+0x9e080] ;  /* 0x09e0800003e57984 */ /* 0x000fe80000000800 */
[----:B------:R-:W1:Y:S03]  /*b4a30*/  LDS R231, [R3+0x9f080] ;  /* 0x09f0800003e77984 */ /* 0x000e660000000800 */
[----:B------:R-:W-:Y:S08]  /*b4a40*/  HMMA.1688.F32.TF32 R172, R200, R18, R172 ;  /* 0x00000012c8ac723c */ /* 0x000ff000000810ac */
[----:B------:R-:W-:Y:S08]  /*b4a50*/  HMMA.1688.F32.TF32 R184, R236, R28, R204 ;  /* 0x0000001cecb8723c */ /* 0x000ff000000810cc */
[C---:B---3--:R-:W-:Y:S08]  /*b4a60*/  HMMA.1688.F32.TF32 R168, R196.reuse, R68, R168 ;  /* 0x00000044c4a8723c */ /* 0x048ff000000810a8 */
[----:B------:R-:W-:Y:S08]  /*b4a70*/  HMMA.1688.F32.TF32 R248, R196, R72, R248 ;  /* 0x00000048c4f8723c */ /* 0x000ff000000810f8 */
[----:B------:R-:W-:Y:S08]  /*b4a80*/  HMMA.1688.F32.TF32 R176, R200, R22, R176 ;  /* 0x00000016c8b0723c */ /* 0x000ff000000810b0 */
[----:B------:R-:W-:Y:S08]  /*b4a90*/  HMMA.1688.F32.TF32 R244, R196, R76, R244 ;  /* 0x0000004cc4f4723c */ /* 0x000ff000000810f4 */
[----:B------:R-:W-:Y:S08]  /*b4aa0*/  HMMA.1688.F32.TF32 R180, R200, R26, R180 ;  /* 0x0000001ac8b4723c */ /* 0x000ff000000810b4 */
[----:B------:R-:W-:Y:S08]  /*b4ab0*/  HMMA.1688.F32.TF32 R204, R236, R48, R216 ;  /* 0x00000030eccc723c */ /* 0x000ff000000810d8 */
[----:B-1----:R-:W-:Y:S08]  /*b4ac0*/  HMMA.1688.F32.TF32 R168, R228, R70, R168 ;  /* 0x00000046e4a8723c */ /* 0x002ff000000810a8 */
[----:B------:R-:W-:Y:S08]  /*b4ad0*/  HMMA.1688.F32.TF32 R216, R236, R60, R152 ;  /* 0x0000003cecd8723c */ /* 0x000ff00000081098 */
[----:B------:R-:W-:Y:S08]  /*b4ae0*/  HMMA.1688.F32.TF32 R172, R196, R80, R172 ;  /* 0x00000050c4ac723c */ /* 0x000ff000000810ac */
[----:B------:R-:W-:Y:S08]  /*b4af0*/  HMMA.1688.F32.TF32 R184, R200, R30, R184 ;  /* 0x0000001ec8b8723c */ /* 0x000ff000000810b8 */
[----:B------:R-:W-:Y:S08]  /*b4b00*/  HMMA.1688.F32.TF32 R152, R228, R74, R248 ;  /* 0x0000004ae498723c */ /* 0x000ff000000810f8 */
[----:B------:R-:W-:Y:S08]  /*b4b10*/  HMMA.1688.F32.TF32 R176, R196, R84, R176 ;  /* 0x00000054c4b0723c */ /* 0x000ff000000810b0 */
[----:B------:R-:W-:Y:S01]  /*b4b20*/  HMMA.1688.F32.TF32 R188, R200, R34, R188 ;  /* 0x00000022c8bc723c */ /* 0x000fe200000810bc */
[----:B------:R-:W-:Y:S07]  /*b4b30*/  STL.64 [R1+0x15d0], R168 ;  /* 0x0015d0a801007387 */ /* 0x000fee0000100a00 */
[C---:B------:R-:W-:Y:S01]  /*b4b40*/  HMMA.1688.F32.TF32 R192, R236.reuse, R36, R212 ;  /* 0x00000024ecc0723c */ /* 0x040fe200000810d4 */
[----:B------:R1:W-:Y:S07]  /*b4b50*/  STL.64 [R1+0x15d8], R170 ;  /* 0x0015d8aa01007387 */ /* 0x0003ee0000100a00 */
[C---:B------:R-:W-:Y:S01]  /*b4b60*/  HMMA.1688.F32.TF32 R224, R236.reuse, R44, R224 ;  /* 0x0000002cece0723c */ /* 0x040fe200000810e0 */
[----:B------:R-:W-:Y:S07]  /*b4b70*/  STL.64 [R1+0x15c0], R152 ;  /* 0x0015c09801007387 */ /* 0x000fee0000100a00 */
[C---:B------:R-:W-:Y:S01]  /*b4b80*/  HMMA.1688.F32.TF32 R212, R236.reuse, R56, R240 ;  /* 0x00000038ecd4723c */ /* 0x040fe200000810f0 */
[----:B------:R2:W-:Y:S07]  /*b4b90*/  STL.64 [R1+0x15c8], R154 ;  /* 0x0015c89a01007387 */ /* 0x0005ee0000100a00 */
[----:B------:R-:W-:Y:S08]  /*b4ba0*/  HMMA.1688.F32.TF32 R236, R236, R64, R140 ;  /* 0x00000040ecec723c */ /* 0x000ff0000008108c */
[----:B------:R-:W-:Y:S08]  /*b4bb0*/  HMMA.1688.F32.TF32 R140, R228, R78, R244 ;  /* 0x0000004ee48c723c */ /* 0x000ff000000810f4 */
[----:B------:R-:W-:Y:S08]  /*b4bc0*/  HMMA.1688.F32.TF32 R180, R196, R88, R180 ;  /* 0x00000058c4b4723c */ /* 0x000ff000000810b4 */
[----:B-1----:R-:W-:Y:S08]  /*b4bd0*/  HMMA.1688.F32.TF32 R168, R228, R82, R172 ;  /* 0x00000052e4a8723c */ /* 0x002ff000000810ac */
[----:B------:R-:W-:Y:S08]  /*b4be0*/  HMMA.1688.F32.TF32 R184, R196, R92, R184 ;  /* 0x0000005cc4b8723c */ /* 0x000ff000000810b8 */
[----:B--2---:R-:W-:Y:S08]  /*b4bf0*/  HMMA.1688.F32.TF32 R152, R228, R86, R176 ;  /* 0x00000056e498723c */ /* 0x004ff000000810b0 */
[----:B------:R-:W-:Y:S01]  /*b4c00*/  HMMA.1688.F32.TF32 R188, R196, R96, R188 ;  /* 0x00000060c4bc723c */ /* 0x000fe200000810bc */
[----:B------:R-:W-:Y:S04]  /*b4c10*/  STL.64 [R1+0x15b0], R140 ;  /* 0x0015b08c01007387 */ /* 0x000fe80000100a00 */
[----:B------:R1:W-:Y:S04]  /*b4c20*/  STL.64 [R1+0x15b8], R142 ;  /* 0x0015b88e01007387 */ /* 0x0003e80000100a00 */
[----:B------:R-:W-:Y:S04]  /*b4c30*/  STL.64 [R1+0x15a0], R168 ;  /* 0x0015a0a801007387 */ /* 0x000fe80000100a00 */
[----:B------:R2:W-:Y:S01]  /*b4c40*/  STL.64 [R1+0x15a8], R170 ;  /* 0x0015a8aa01007387 */ /* 0x0005e20000100a00 */
[C---:B-1----:R-:W-:Y:S03]  /*b4c50*/  HMMA.1688.F32.TF32 R140, R228.reuse, R90, R180 ;  /* 0x0000005ae48c723c */ /* 0x042fe600000810b4 */
[----:B------:R-:W-:Y:S04]  /*b4c60*/  STL.64 [R1+0x1590], R152 ;  /* 0x0015909801007387 */ /* 0x000fe80000100a00 */
[----:B------:R1:W-:Y:S01]  /*b4c70*/  STL.64 [R1+0x1598], R154 ;  /* 0x0015989a01007387 */ /* 0x0003e20000100a00 */
[----:B--2---:R-:W-:Y:S08]  /*b4c80*/  HMMA.1688.F32.TF32 R168, R228, R94, R184 ;  /* 0x0000005ee4a8723c */ /* 0x004ff000000810b8 */
[----:B------:R-:W-:Y:S08]  /*b4c90*/  HMMA.1688.F32.TF32 R192, R200, R38, R192 ;  /* 0x00000026c8c0723c */ /* 0x000ff000000810c0 */
[----:B-1----:R-:W-:Y:S08]  /*b4ca0*/  HMMA.1688.F32.TF32 R152, R228, R98, R188 ;  /* 0x00000062e498723c */ /* 0x002ff000000810bc */
[C---:B------:R-:W-:Y:S01]  /*b4cb0*/  HMMA.1688.F32.TF32 R220, R200.reuse, R42, R220 ;  /* 0x0000002ac8dc723c */ /* 0x040fe200000810dc */
[----:B------:R1:W-:Y:S07]  /*b4cc0*/  STL.64 [R1+0x1580], R140 ;  /* 0x0015808c01007387 */ /* 0x0003ee0000100a00 */
[C---:B------:R-:W-:Y:S01]  /*b4cd0*/  HMMA.1688.F32.TF32 R224, R200.reuse, R46, R224 ;  /* 0x0000002ec8e0723c */ /* 0x040fe200000810e0 */
[----:B------:R2:W-:Y:S04]  /*b4ce0*/  STL.64 [R1+0x1588], R142 ;  /* 0x0015888e01007387 */ /* 0x0005e80000100a00 */
[----:B-1----:R-:W3:Y:S03]  /*b4cf0*/  LDL.LU R140, [R1+0x230] ;  /* 0x00023000018c7983 */ /* 0x002ee60000300800 */
[C---:B------:R-:W-:Y:S01]  /*b4d00*/  HMMA.1688.F32.TF32 R204, R200.reuse, R50, R204 ;  /* 0x00000032c8cc723c */ /* 0x040fe200000810cc */
[----:B------:R-:W-:Y:S07]  /*b4d10*/  STL.64 [R1+0x1570], R168 ;  /* 0x001570a801007387 */ /* 0x000fee0000100a00 */
[C---:B------:R-:W-:Y:S01]  /*b4d20*/  HMMA.1688.F32.TF32 R208, R200.reuse, R54, R208 ;  /* 0x00000036c8d0723c */ /* 0x040fe200000810d0 */
[----:B------:R-:W-:Y:S07]  /*b4d30*/  STL.64 [R1+0x1578], R170 ;  /* 0x001578aa01007387 */ /* 0x000fee0000100a00 */
[C---:B------:R-:W-:Y:S08]  /*b4d40*/  HMMA.1688.F32.TF32 R212, R200.reuse, R58, R212 ;  /* 0x0000003ac8d4723c */ /* 0x040ff000000810d4 */
[C---:B------:R-:W-:Y:S08]  /*b4d50*/  HMMA.1688.F32.TF32 R216, R200.reuse, R62, R216 ;  /* 0x0000003ec8d8723c */ /* 0x040ff000000810d8 */
[----:B------:R-:W-:Y:S01]  /*b4d60*/  HMMA.1688.F32.TF32 R236, R200, R66, R236 ;  /* 0x00000042c8ec723c */ /* 0x000fe200000810ec */
[----:B------:R1:W-:Y:S04]  /*b4d70*/  STL.64 [R1+0x1560], R152 ;  /* 0x0015609801007387 */ /* 0x0003e80000100a00 */
[----:B------:R4:W-:Y:S03]  /*b4d80*/  STL.64 [R1+0x1568], R154 ;  /* 0x0015689a01007387 */ /* 0x0009e60000100a00 */
[C---:B------:R-:W-:Y:S01]  /*b4d90*/  HMMA.1688.F32.TF32 R192, R196.reuse, R100, R192 ;  /* 0x00000064c4c0723c */ /* 0x040fe200000810c0 */
[----:B------:R-:W3:Y:S04]  /*b4da0*/  LDL.LU R141, [R1+0x234] ;  /* 0x00023400018d7983 */ /* 0x000ee80000300800 */
[----:B--2---:R-:W3:Y:S04]  /*b4db0*/  LDL.LU R142, [R1+0x238] ;  /* 0x00023800018e7983 */ /* 0x004ee80000300800 */
[----:B------:R-:W3:Y:S01]  /*b4dc0*/  LDL.LU R143, [R1+0x23c] ;  /* 0x00023c00018f7983 */ /* 0x000ee20000300800 */
[C---:B------:R-:W-:Y:S03]  /*b4dd0*/  HMMA.1688.F32.TF32 R220, R196.reuse, R104, R220 ;  /* 0x00000068c4dc723c */ /* 0x040fe600000810dc */
        /* <DEDUP_REMOVED lines=16> */
[----:B------:R-:W-:Y:S04]  /*b4ee0*/  LDS R200, [R252+0x98100] ;  /* 0x09810000fcc87984 */ /* 0x000fe80000000800 */
[----:B------:R-:W-:Y:S01]  /*b4ef0*/  LDS R202, [R252+0x99100] ;  /* 0x09910000fcca7984 */ /* 0x000fe20000000800 */
[C---:B------:R-:W-:Y:S03]  /*b4f00*/  HMMA.1688.F32.TF32 R216, R196.reuse, R124, R216 ;  /* 0x0000007cc4d8723c */ /* 0x040fe600000810d8 */
[----:B------:R-:W-:Y:S04]  /*b4f10*/  LDS R201, [R3+0x98100] ;  /* 0x0981000003c97984 */ /* 0x000fe80000000800 */
[----:B------:R-:W1:Y:S01]  /*b4f20*/  LDS R203, [R3+0x99100] ;  /* 0x0991000003cb7984 */ /* 0x000e620000000800 */
[----:B------:R-:W-:Y:S03]  /*b4f30*/  HMMA.1688.F32.TF32 R236, R196, R128, R236 ;  /* 0x00000080c4ec723c */ /* 0x000fe600000810ec */
[----:B------:R-:W2:Y:S04]  /*b4f40*/  LDL.LU R196, [R1+0x170] ;  /* 0x0001700001c47983 */ /* 0x000ea80000300800 */
[----:B------:R-:W2:Y:S04]  /*b4f50*/  LDL.LU R197, [R1+0x174] ;  /* 0x0001740001c57983 */ /* 0x000ea80000300800 */
        /* <DEDUP_REMOVED lines=30> */
[----:B-1----:R-:W3:Y:S04]  /*b5140*/  LDL.LU R152, [R1+0x240] ;  /* 0x0002400001987983 */ /* 0x002ee80000300800 */
[----:B------:R-:W3:Y:S04]  /*b5150*/  LDL.LU R153, [R1+0x244] ;  /* 0x0002440001997983 */ /* 0x000ee80000300800 */
[----:B----4-:R-:W4:Y:S04]  /*b5160*/  LDL.LU R154, [R1+0x248] ;  /* 0x00024800019a7983 */ /* 0x010f280000300800 */
[----:B------:R-:W4:Y:S04]  /*b5170*/  LDL.LU R155, [R1+0x24c] ;  /* 0x00024c00019b7983 */ /* 0x000f280000300800 */
[----:B------:R1:W-:Y:S04]  /*b5180*/  STL.64 [R1+0x15f0], R192 ;  /* 0x0015f0c001007387 */ /* 0x0003e80000100a00 */
[----:B------:R1:W-:Y:S04]  /*b5190*/  STL.64 [R1+0x15f8], R194 ;  /* 0x0015f8c201007387 */ /* 0x0003e80000100a00 */
[----:B------:R-:W-:Y:S04]  /*b51a0*/  LDS R168, [R252+0x9a100] ;  /* 0x09a10000fca87984 */ /* 0x000fe80000000800 */
[----:B-1----:R-:W4:Y:S04]  /*b51b0*/  LDL.LU R192, [R1+0x120] ;  /* 0x0001200001c07983 */ /* 0x002f280000300800 */
[----:B------:R-:W4:Y:S04]  /*b51c0*/  LDL.LU R193, [R1+0x124] ;  /* 0x0001240001c17983 */ /* 0x000f280000300800 */
[----:B------:R-:W4:Y:S04]  /*b51d0*/  LDL.LU R194, [R1+0x128] ;  /* 0x0001280001c27983 */ /* 0x000f280000300800 */
        /* <DEDUP_REMOVED lines=33> */
[----:B------:R-:W-:Y:S04]  /*b53f0*/  STL.64 [R1+0x17c0], R212 ;  /* 0x0017c0d401007387 */ /* 0x000fe80000100a00 */
[----:B------:R4:W-:Y:S02]  /*b5400*/  STL.64 [R1+0x17c8], R214 ;  /* 0x0017c8d601007387 */ /* 0x0009e40000100a00 */
[C---:B--2---:R-:W-:Y:S11]  /*b5410*/  HMMA.1688.F32.TF32 R196, R200.reuse, R40, R196 ;  /* 0x00000028c8c4723c */ /* 0x044ff600000810c4 */
[----:B------:R-:W-:Y:S04]  /*b5420*/  @!UPT UIADD3 URZ, URZ, URZ, URZ ;  /* 0x0000003f3f3ff290 */ /* 0x000fe8000fffe03f */
[----:B------:R-:W-:Y:S04]  /*b5430*/  STL.64 [R1+0x17b0], R208 ;  /* 0x0017b0d001007387 */ /* 0x000fe80000100a00 */
[----:B------:R1:W-:Y:S01]  /*b5440*/  STL.64 [R1+0x17b8], R210 ;  /* 0x0017b8d201007387 */ /* 0x0003e20000100a00 */
[C---:B---3--:R-:W-:Y:S08]  /*b5450*/  HMMA.1688.F32.TF32 R216, R200.reuse, R24, R188 ;  /* 0x00000018c8d8723c */ /* 0x048ff000000810bc */
[C---:B------:R-:W-:Y:S08]  /*b5460*/  HMMA.1688.F32.TF32 R188, R200.reuse, R56, R232 ;  /* 0x00000038c8bc723c */ /* 0x040ff000000810e8 */
[C---:B------:R-:W-:Y:S08]  /*b5470*/  HMMA.1688.F32.TF32 R232, R200.reuse, R64, R140 ;  /* 0x00000040c8e8723c */ /* 0x040ff0000008108c */
[C---:B------:R-:W-:Y:S08]  /*b5480*/  HMMA.1688.F32.TF32 R240, R200.reuse, R8, R240 ;  /* 0x00000008c8f0723c */ /* 0x040ff000000810f0 */
[----:B------:R-:W-:Y:S11]  /*b5490*/  HMMA.1688.F32.TF32 R172, R200, R36, R172 ;  /* 0x00000024c8ac723c */ /* 0x000ff600000810ac */
[----:B------:R-:W-:Y:S05]  /*b54a0*/  @!UPT UIADD3 URZ, URZ, URZ, URZ ;  /* 0x0000003f3f3ff290 */ /* 0x000fea000fffe03f */
[C---:B------:R-:W-:Y:S08]  /*b54b0*/  HMMA.1688.F32.TF32 R240, R168.reuse, R10, R240 ;  /* 0x0000000aa8f0723c */ /* 0x040ff000000810f0 */
[----:B------:R-:W-:Y:S08]  /*b54c0*/  HMMA.1688.F32.TF32 R216, R168, R26, R216 ;  /* 0x0000001aa8d8723c */ /* 0x000ff000000810d8 */
[C---:B----4-:R-:W-:Y:S08]  /*b54d0*/  HMMA.1688.F32.TF32 R212, R200.reuse, R20, R192 ;  /* 0x00000014c8d4723c */ /* 0x050ff000000810c0 */
[C---:B------:R-:W-:Y:S08]  /*b54e0*/  HMMA.1688.F32.TF32 R192, R200.reuse, R60, R152 ;  /* 0x0000003cc8c0723c */ /* 0x040ff00000081098 */
[C---:B-1----:R-:W-:Y:S08]  /*b54f0*/  HMMA.1688.F32.TF32 R208, R200.reuse, R16, R220 ;  /* 0x00000010c8d0723c */ /* 0x042ff000000810dc */
[C---:B------:R-:W-:Y:S08]  /*b5500*/  HMMA.1688.F32.TF32 R220, R200.reuse, R28, R184 ;  /* 0x0000001cc8dc723c */ /* 0x040ff000000810b8 */
[C---:B------:R-:W-:Y:S08]  /*b5510*/  HMMA.1688.F32.TF32 R228, R200.reuse, R12, R224 ;  /* 0x0000000cc8e4723c */ /* 0x040ff000000810e0 */
[C---:B------:R-:W-:Y:S01]  /*b5520*/  HMMA.1688.F32.TF32 R224, R200.reuse, R32, R176 ;  /* 0x00000020c8e0723c */ /* 0x040fe200000810b0 */
[----:B------:R-:W-:Y:S04]  /*b5530*/  LDS R176, [R252+0x9c100] ;  /* 0x09c10000fcb07984 */ /* 0x000fe80000000800 */
[----:B------:R-:W-:Y:S04]  /*b5540*/  LDS R178, [R252+0x9d100] ;  /* 0x09d10000fcb27984 */ /* 0x000fe80000000800 */
[----:B------:R-:W-:Y:S04]  /*b5550*/  LDS R177, [R3+0x9c100] ;  /* 0x09c1000003b17984 */ /* 0x000fe80000000800 */
[----:B------:R-:W1:Y:S01]  /*b5560*/  LDS R179, [R3+0x9d100] ;  /* 0x09d1000003b37984 */ /* 0x000e620000000800 */
        /* <DEDUP_REMOVED lines=23> */
[----:B------:R-:W-:Y:S03]  /*b56e0*/  LDS R170, [R252+0x99180] ;  /* 0x09918000fcaa7984 */ /* 0x000fe60000000800 */
[C---:B-1----:R-:W-:Y:S01]  /*b56f0*/  HMMA.1688.F32.TF32 R236, R176.reuse, R68, R236 ;  /* 0x00000044b0ec723c */ /* 0x042fe200000810ec */
[----:B------:R-:W-:Y:S04]  /*b5700*/  LDS R169, [R3+0x98180] ;  /* 0x0981800003a97984 */ /* 0x000fe80000000800 */
[----:B------:R-:W1:Y:S03]  /*b5710*/  LDS R171, [R3+0x99180] ;  /* 0x0991800003ab7984 */ /* 0x000e660000000800 */
        /* <DEDUP_REMOVED lines=15> */
[C---:B--2---:R-:W-:Y:S08]  /*b5810*/  HMMA.1688.F32.TF32 R176, R228.reuse, R70, R236 ;  /* 0x00000046e4b0723c */ /* 0x044ff000000810ec */
[C---:B------:R-:W-:Y:S08]  /*b5820*/  HMMA.1688.F32.TF32 R152, R228.reuse, R74, R240 ;  /* 0x0000004ae498723c */ /* 0x040ff000000810f0 */
[C---:B------:R-:W-:Y:S07]  /*b5830*/  HMMA.1688.F32.TF32 R140, R228.reuse, R78, R200 ;  /* 0x0000004ee48c723c */ /* 0x040fee00000810c8 */
[----:B------:R-:W-:Y:S04]  /*b5840*/  STL.64 [R1+0x1480], R176 ;  /* 0x001480b001007387 */ /* 0x000fe80000100a00 */
[----:B------:R2:W-:Y:S04]  /*b5850*/  STL.64 [R1+0x1488], R178 ;  /* 0x001488b201007387 */ /* 0x0005e80000100a00 */
[----:B------:R-:W-:Y:S04]  /*b5860*/  STL.64 [R1+0x1470], R152 ;  /* 0x0014709801007387 */ /* 0x000fe80000100a00 */
[----:B------:R3:W-:Y:S01]  /*b5870*/  STL.64 [R1+0x1478], R154 ;  /* 0x0014789a01007387 */ /* 0x0007e20000100a00 */
[C---:B--2---:R-:W-:Y:S08]  /*b5880*/  HMMA.1688.F32.TF32 R176, R228.reuse, R82, R208 ;  /* 0x00000052e4b0723c */ /* 0x044ff000000810d0 */
[C---:B---3--:R-:W-:Y:S01]  /*b5890*/  HMMA.1688.F32.TF32 R152, R228.reuse, R86, R212 ;  /* 0x00000056e498723c */ /* 0x048fe200000810d4 */
[----:B------:R-:W-:Y:S04]  /*b58a0*/  STL.64 [R1+0x1460], R140 ;  /* 0x0014608c01007387 */ /* 0x000fe80000100a00 */
[----:B------:R2:W-:Y:S10]  /*b58b0*/  STL.64 [R1+0x1468], R142 ;  /* 0x0014688e01007387 */ /* 0x0005f40000100a00 */
[----:B------:R-:W-:Y:S01]  /*b58c0*/  STL.64 [R1+0x14d0], R176 ;  /* 0x0014d0b001007387 */ /* 0x000fe20000100a00 */
[C---:B--2---:R-:W-:Y:S03]  /*b58d0*/  HMMA.1688.F32.TF32 R140, R228.reuse, R90, R216 ;  /* 0x0000005ae48c723c */ /* 0x044fe600000810d8 */
[----:B------:R2:W-:Y:S04]  /*b58e0*/  STL.64 [R1+0x14d8], R178 ;  /* 0x0014d8b201007387 */ /* 0x0005e80000100a00 */
[----:B------:R-:W-:Y:S04]  /*b58f0*/  STL.64 [R1+0x14c0], R152 ;  /* 0x0014c09801007387 */ /* 0x000fe80000100a00 */
[----:B------:R3:W-:Y:S01]  /*b5900*/  STL.64 [R1+0x14c8], R154 ;  /* 0x0014c89a01007387 */ /* 0x0007e20000100a00 */
[C---:B--2---:R-:W-:Y:S08]  /*b5910*/  HMMA.1688.F32.TF32 R176, R228.reuse, R94, R220 ;  /* 0x0000005ee4b0723c */ /* 0x044ff000000810dc */
[C---:B---3--:R-:W-:Y:S03]  /*b5920*/  HMMA.1688.F32.TF32 R152, R228.reuse, R98, R224 ;  /* 0x00000062e498723c */ /* 0x048fe600000810e0 */
[----:B------:R2:W-:Y:S04]  /*b5930*/  STL.64 [R1+0x14b0], R140 ;  /* 0x0014b08c01007387 */ /* 0x0005e80000100a00 */
[----:B------:R3:W-:Y:S04]  /*b5940*/  STL.64 [R1+0x14b8], R142 ;  /* 0x0014b88e01007387 */ /* 0x0007e80000100a00 */
[----:B--2---:R-:W2:Y:S04]  /*b5950*/  LDL.LU R140, [R1+0x330] ;  /* 0x00033000018c7983 */ /* 0x004ea80000300800 */
[----:B------:R-:W-:Y:S04]  /*b5960*/  STL.64 [R1+0x14a0], R176 ;  /* 0x0014a0b001007387 */ /* 0x000fe80000100a00 */
[----:B------:R-:W-:Y:S04]  /*b5970*/  STL.64 [R1+0x14a8], R178 ;  /* 0x0014a8b201007387 */ /* 0x000fe80000100a00 */
[----:B------:R4:W-:Y:S04]  /*b5980*/  STL.64 [R1+0x1490], R152 ;  /* 0x0014909801007387 */ /* 0x0009e80000100a00 */
[----:B------:R1:W-:Y:S04]  /*b5990*/  STL.64 [R1+0x1498], R154 ;  /* 0x0014989a01007387 */ /* 0x0003e80000100a00 */
        /* <DEDUP_REMOVED lines=52> */
[----:B------:R1:W-:Y:S01]  /*b5ce0*/  STL.64 [R1+0x1508], R174 ;  /* 0x001508ae01007387 */ /* 0x0003e20000100a00 */
[C---:B------:R-:W-:Y:S03]  /*b5cf0*/  HMMA.1688.F32.TF32 R184, R228.reuse, R118, R184 ;  /* 0x00000076e4b8723c */ /* 0x040fe600000810b8 */
        /* <DEDUP_REMOVED lines=36> */
[C---:B---3--:R-:W-:Y:S08]  /*b5f40*/  HMMA.1688.F32.TF32 R192, R168.reuse, R56, R248 ;  /* 0x00000038a8c0723c */ /* 0x048ff000000810f8 */
[C---:B--2---:R-:W-:Y:S07]  /*b5f50*/  HMMA.1688.F32.TF32 R232, R168.reuse, R64, R140 ;  /* 0x00000040a8e8723c */ /* 0x044fee000008108c */
[----:B------:R-:W-:Y:S01]  /*b5f60*/  STL.64 [R1+0x1750], R184 ;  /* 0x001750b801007387 */ /* 0x000fe20000100a00 */
[C---:B----4-:R-:W-:Y:S03]  /*b5f70*/  HMMA.1688.F32.TF32 R200, R168.reuse, R40, R200 ;  /* 0x00000028a8c8723c */ /* 0x050fe600000810c8 */
[----:B------:R2:W-:Y:S04]  /*b5f80*/  STL.64 [R1+0x1758], R186 ;  /* 0x001758ba01007387 */ /* 0x0005e80000100a00 */
[----:B------:R-:W3:Y:S01]  /*b5f90*/  LDL.LU R140, [R1+0xc70] ;  /* 0x000c7000018c7983 */ /* 0x000ee20000300800 */
[C---:B-1----:R-:W-:Y:S03]  /*b5fa0*/  HMMA.1688.F32.TF32 R188, R168.reuse, R52, R244 ;  /* 0x00000034a8bc723c */ /* 0x042fe600000810f4 */
[----:B------:R-:W3:Y:S04]  /*b5fb0*/  LDL.LU R141, [R1+0xc74] ;  /* 0x000c7400018d7983 */ /* 0x000ee80000300800 */
[----:B------:R-:W3:Y:S01]  /*b5fc0*/  LDL.LU R142, [R1+0xc78] ;  /* 0x000c7800018e7983 */ /* 0x000ee20000300800 */
[C---:B------:R-:W-:Y:S03]  /*b5fd0*/  HMMA.1688.F32.TF32 R224, R168.reuse, R32, R224 ;  /* 0x00000020a8e0723c */ /* 0x040fe600000810e0 */
[----:B------:R-:W3:Y:S05]  /*b5fe0*/  LDL.LU R143, [R1+0xc7c] ;  /* 0x000c7c00018f7983 */ /* 0x000eea0000300800 */
[C---:B------:R-:W-:Y:S08]  /*b5ff0*/  HMMA.1688.F32.TF32 R216, R168.reuse, R24, R216 ;  /* 0x00000018a8d8723c */ /* 0x040ff000000810d8 */
[C---:B------:R-:W-:Y:S08]  /*b6000*/  HMMA.1688.F32.TF32 R212, R168.reuse, R20, R212 ;  /* 0x00000014a8d4723c */ /* 0x040ff000000810d4 */
[C---:B------:R-:W-:Y:S08]  /*b6010*/  HMMA.1688.F32.TF32 R208, R168.reuse, R16, R208 ;  /* 0x00000010a8d0723c */ /* 0x040ff000000810d0 */
[C---:B------:R-:W-:Y:S08]  /*b6020*/  HMMA.1688.F32.TF32 R236, R168.reuse, R4, R236 ;  /* 0x00000004a8ec723c */ /* 0x040ff000000810ec */
[C---:B------:R-:W-:Y:S08]  /*b6030*/  HMMA.1688.F32.TF32 R240, R168.reuse, R8, R240 ;  /* 0x00000008a8f0723c */ /* 0x040ff000000810f0 */
[----:B------:R-:W-:Y:S08]  /*b6040*/  HMMA.1688.F32.TF32 R220, R168, R28, R220 ;  /* 0x0000001ca8dc723c */ /* 0x000ff000000810dc */
[----:B------:R-:W-:Y:S08]  /*b6050*/  HMMA.1688.F32.TF32 R236, R176, R6, R236 ;  /* 0x00000006b0ec723c */ /* 0x000ff000000810ec */
[C---:B------:R-:W-:Y:S08]  /*b6060*/  HMMA.1688.F32.TF32 R172, R168.reuse, R36, R172 ;  /* 0x00000024a8ac723c */ /* 0x040ff000000810ac */
[C---:B--2---:R-:W-:Y:S08]  /*b6070*/  HMMA.1688.F32.TF32 R184, R168.reuse, R48, R196 ;  /* 0x00000030a8b8723c */ /* 0x044ff000000810c4 */
[C---:B------:R-:W-:Y:S01]  /*b6080*/  HMMA.1688.F32.TF32 R196, R168.reuse, R60, R152 ;  /* 0x0000003ca8c4723c */ /* 0x040fe20000081098 */
[----:B------:R-:W2:Y:S04]  /*b6090*/  LDL.LU R152, [R1+0xc80] ;  /* 0x000c800001987983 */ /* 0x000ea80000300800 */
[----:B------:R-:W2:Y:S03]  /*b60a0*/  LDL.LU R153, [R1+0xc84] ;  /* 0x000c840001997983 */ /* 0x000ea60000300800 */
[C---:B------:R-:W-:Y:S01]  /*b60b0*/  HMMA.1688.F32.TF32 R204, R168.reuse, R44, R204 ;  /* 0x0000002ca8cc723c */ /* 0x040fe200000810cc */
[----:B------:R-:W2:Y:S04]  /*b60c0*/  LDL.LU R154, [R1+0xc88] ;  /* 0x000c8800019a7983 */ /* 0x000ea80000300800 */
[----:B------:R-:W2:Y:S03]  /*b60d0*/  LDL.LU R155, [R1+0xc8c] ;  /* 0x000c8c00019b7983 */ /* 0x000ea60000300800 */
[----:B------:R-:W-:Y:S01]  /*b60e0*/  HMMA.1688.F32.TF32 R228, R168, R12, R180 ;  /* 0x0000000ca8e4723c */ /* 0x000fe200000810b4 */
[----:B------:R-:W-:Y:S04]  /*b60f0*/  LDS R180, [R252+0x9c180] ;  /* 0x09c18000fcb47984 */ /* 0x000fe80000000800 */
[----:B------:R-:W-:Y:S04]  /*b6100*/  LDS R182, [R252+0x9d180] ;  /* 0x09d18000fcb67984 */ /* 0x000fe80000000800 */
[----:B------:R-:W-:Y:S04]  /*b6110*/  LDS R181, [R3+0x9c180] ;  /* 0x09c1800003b57984 */ /* 0x000fe80000000800 */
[----:B------:R-:W1:Y:S01]  /*b6120*/  LDS R183, [R3+0x9d180] ;  /* 0x09d1800003b77984 */ /* 0x000e620000000800 */
[C---:B------:R-:W-:Y:S03]  /*b6130*/  HMMA.1688.F32.TF32 R240, R176.reuse, R10, R240 ;  /* 0x0000000ab0f0723c */ /* 0x040fe600000810f0 */
[----:B------:R-:W4:Y:S04]  /*b6140*/  LDL.64 R246, [R1+0x1f8] ;  /* 0x0001f80001f67983 */ /* 0x000f280000100a00 */
[----:B------:R-:W3:Y:S03]  /*b6150*/  LDL.64 R250, [R1+0x1e8] ;  /* 0x0001e80001fa7983 */ /* 0x000ee60000100a00 */
[----:B------:R-:W-:Y:S01]  /*b6160*/  HMMA.1688.F32.TF32 R168, R176, R14, R228 ;  /* 0x0000000eb0a8723c */ /* 0x000fe200000810e4 */
[----:B------:R-:W-:Y:S04]  /*b6170*/  LDS R228, [R252+0x9e180] ;  /* 0x09e18000fce47984 */ /* 0x000fe80000000800 */
[----:B------:R-:W-:Y:S04]  /*b6180*/  LDS R230, [R252+0x9f180] ;  /* 0x09f18000fce67984 */ /* 0x000fe80000000800 */
[----:B------:R-:W-:Y:S04]  /*b6190*/  LDS R229, [R3+0x9e180] ;  /* 0x09e1800003e57984 */ /* 0x000fe80000000800 */
[----:B------:R-:W1:Y:S02]  /*b61a0*/  LDS R231, [R3+0x9f180] ;  /* 0x09f1800003e77984 */ /* 0x000e640000000800 */
[----:B-1----:R-:W-:Y:S08]  /*b61b0*/  HMMA.1688.F32.TF32 R236, R180, R68, R236 ;  /* 0x00000044b4ec723c */ /* 0x002ff000000810ec */
        /* <DEDUP_REMOVED lines=15> */
[----:B------:R-:W-:Y:S01]  /*b62b0*/  HMMA.1688.F32.TF32 R236, R228, R70, R236 ;  /* 0x00000046e4ec723c */ /* 0x000fe200000810ec */
[----:B------:R-:W-:Y:S04]  /*b62c0*/  LDS R177, [R3+0x96200] ;  /* 0x0962000003b17984 */ /* 0x000fe80000000800 */
[----:B------:R-:W3:Y:S03]  /*b62d0*/  LDS R179, [R3+0x97200] ;  /* 0x0972000003b37984 */ /* 0x000ee60000000800 */
        /* <DEDUP_REMOVED lines=15> */
[----:B------:R-:W2:Y:S04]  /*b63d0*/  LDL.64 R182, [R1+0x208] ;  /* 0x0002080001b67983 */ /* 0x000ea80000100a00 */
        /* <DEDUP_REMOVED lines=10> */
[----:B------:R1:W-:Y:S02]  /*b6480*/  STL.64 [R1+0x13c8], R242 ;  /* 0x0013c8f201007387 */ /* 0x0003e40000100a00 */
[C---:B-1----:R-:W-:Y:S08]  /*b6490*/  HMMA.1688.F32.TF32 R240, R228.reuse, R82, R208 ;  /* 0x00000052e4f0723c */ /* 0x042ff000000810d0 */
[C---:B------:R-:W-:Y:S01]  /*b64a0*/  HMMA.1688.F32.TF32 R208, R228.reuse, R86, R212 ;  /* 0x00000056e4d0723c */ /* 0x040fe200000810d4 */
[----:B------:R-:W-:Y:S04]  /*b64b0*/  STL.64 [R1+0x13b0], R168 ;  /* 0x0013b0a801007387 */ /* 0x000fe80000100a00 */
[----:B------:R1:W-:Y:S03]  /*b64c0*/  STL.64 [R1+0x13b8], R170 ;  /* 0x0013b8aa01007387 */ /* 0x0003e60000100a00 */
[C---:B------:R-:W-:Y:S07]  /*b64d0*/  HMMA.1688.F32.TF32 R212, R228.reuse, R94, R220 ;  /* 0x0000005ee4d4723c */ /* 0x040fee00000810dc */
[----:B------:R-:W-:Y:S01]  /*b64e0*/  STL.64 [R1+0x13a0], R240 ;  /* 0x0013a0f001007387 */ /* 0x000fe20000100a00 */
[C---:B-1----:R-:W-:Y:S03]  /*b64f0*/  HMMA.1688.F32.TF32 R168, R228.reuse, R90, R216 ;  /* 0x0000005ae4a8723c */ /* 0x042fe600000810d8 */
[----:B------:R-:W-:Y:S04]  /*b6500*/  STL.64 [R1+0x13a8], R242 ;  /* 0x0013a8f201007387 */ /* 0x000fe80000100a00 */
[----:B------:R-:W-:Y:S04]  /*b6510*/  STL.64 [R1+0x1390], R208 ;  /* 0x001390d001007387 */ /* 0x000fe80000100a00 */
[----:B------:R1:W-:Y:S02]  /*b6520*/  STL.64 [R1+0x1398], R210 ;  /* 0x001398d201007387 */ /* 0x0003e40000100a00 */
[C---:B-1----:R-:W-:Y:S10]  /*b6530*/  HMMA.1688.F32.TF32 R208, R228.reuse, R98, R224 ;  /* 0x00000062e4d0723c */ /* 0x042ff400000810e0 */
[----:B------:R-:W-:Y:S04]  /*b6540*/  STL.64 [R1+0x1380], R168 ;  /* 0x001380a801007387 */ /* 0x000fe80000100a00 */
[----:B------:R-:W-:Y:S04]  /*b6550*/  STL.64 [R1+0x1388], R170 ;  /* 0x001388aa01007387 */ /* 0x000fe80000100a00 */
[----:B------:R-:W-:Y:S04]  /*b6560*/  STL.64 [R1+0x1370], R212 ;  /* 0x001370d401007387 */ /* 0x000fe80000100a00 */
[----:B------:R-:W-:Y:S01]  /*b6570*/  STL.64 [R1+0x1378], R214 ;  /* 0x001378d601007387 */ /* 0x000fe20000100a00 */
[----:B------:R-:W-:Y:S03]  /*b6580*/  HMMA.1688.F32.TF32 R184, R228, R114, R184 ;  /* 0x00000072e4b8723c */ /* 0x000fe600000810b8 */
[----:B------:R-:W-:Y:S04]  /*b6590*/  LDS R168, [R252+0x98200] ;  /* 0x09820000fca87984 */ /* 0x000fe80000000800 */
[----:B------:R-:W-:Y:S04]  /*b65a0*/  LDS R170, [R252+0x99200] ;  /* 0x09920000fcaa7984 */ /* 0x000fe80000000800 */
[----:B------:R-:W-:Y:S04]  /*b65b0*/  STL.64 [R1+0x1360], R208 ;  /* 0x001360d001007387 */ /* 0x000fe80000100a00 */
[----:B------:R1:W-:Y:S01]  /*b65c0*/  STL.64 [R1+0x1368], R210 ;  /* 0x001368d201007387 */ /* 0x0003e20000100a00 */
[----:B---3--:R-:W-:Y:S03]  /*b65d0*/  HMMA.1688.F32.TF32 R240, R176, R250, R140 ;  /* 0x000000fab0f0723c */ /* 0x008fe6000008108c */
[----:B------:R-:W-:Y:S04]  /*b65e0*/  LDS R169, [R3+0x98200] ;  /* 0x0982000003a97984 */ /* 0x000fe80000000800 */
[----:B------:R-:W3:Y:S01]  /*b65f0*/  LDS R171, [R3+0x99200] ;  /* 0x0992000003ab7984 */ /* 0x000ee20000000800 */
[C---:B-1----:R-:W-:Y:S08]  /*b6600*/  HMMA.1688.F32.TF32 R208, R228.reuse, R102, R172 ;  /* 0x00000066e4d0723c */ /* 0x042ff000000810ac */
[C---:B------:R-:W-:Y:S08]  /*b6610*/  HMMA.1688.F32.TF32 R172, R228.reuse, R106, R200 ;  /* 0x0000006ae4ac723c */ /* 0x040ff000000810c8 */
[C---:B------:R-:W-:Y:S07]  /*b6620*/  HMMA.1688.F32.TF32 R200, R228.reuse, R110, R204 ;  /* 0x0000006ee4c8723c */ /* 0x040fee00000810cc */
        /* <DEDUP_REMOVED lines=18> */
[----:B------:R-:W-:Y:S04]  /*b6750*/  STL.64 [R1+0x1620], R172 ;  /* 0x001620ac01007387 */ /* 0x000fe80000100a00 */
[----:B------:R-:W-:Y:S04]  /*b6760*/  STL.64 [R1+0x1628], R174 ;  /* 0x001628ae01007387 */ /* 0x000fe80000100a00 */
[----:B----4-:R1:W-:Y:S04]  /*b6770*/  STL.64 [R1+0x3c50], R246 ;  /* 0x003c50f601007387 */ /* 0x0103e80000100a00 */
        /* <DEDUP_REMOVED lines=19> */
[C---:B--2---:R-:W-:Y:S03]  /*b68b0*/  HMMA.1688.F32.TF32 R232, R176.reuse, R182, R236 ;  /* 0x000000b6b0e8723c */ /* 0x044fe600000810ec */
[----:B------:R-:W3:Y:S04]  /*b68c0*/  LDL.LU R211, [R1+0xc5c] ;  /* 0x000c5c0001d37983 */ /* 0x000ee80000300800 */
[----:B------:R-:W2:Y:S01]  /*b68d0*/  LDL.LU R224, [R1+0xc60] ;  /* 0x000c600001e07983 */ /* 0x000ea20000300800 */
[----:B------:R-:W-:Y:S03]  /*b68e0*/  HMMA.1688.F32.TF32 R236, R176, R246, R152 ;  /* 0x000000f6b0ec723c */ /* 0x000fe60000081098 */
[----:B------:R-:W2:Y:S04]  /*b68f0*/  LDL.LU R225, [R1+0xc64] ;  /* 0x000c640001e17983 */ /* 0x000ea80000300800 */
[----:B------:R-:W2:Y:S04]  /*b6900*/  LDL.LU R226, [R1+0xc68] ;  /* 0x000c680001e27983 */ /* 0x000ea80000300800 */
[----:B------:R-:W2:Y:S04]  /*b6910*/  LDL.LU R227, [R1+0xc6c] ;  /* 0x000c6c0001e37983 */ /* 0x000ea80000300800 */
[----:B------:R-:W2:Y:S04]  /*b6920*/  LDL.64 R154, [R1+0x1d8] ;  /* 0x0001d800019a7983 */ /* 0x000ea80000100a00 */
[----:B------:R-:W3:Y:S04]  /*b6930*/  LDL.64 R142, [R1+0x1c8] ;  /* 0x0001c800018e7983 */ /* 0x000ee80000100a00 */
[----:B------:R-:W4:Y:S04]  /*b6940*/  LDL.LU R212, [R1+0xc40] ;  /* 0x000c400001d47983 */ /* 0x000f280000300800 */
[----:B------:R-:W4:Y:S04]  /*b6950*/  LDL.LU R213, [R1+0xc44] ;  /* 0x000c440001d57983 */ /* 0x000f280000300800 */
[----:B------:R-:W4:Y:S01]  /*b6960*/  LDL.LU R214, [R1+0xc48] ;  /* 0x000c480001d67983 */ /* 0x000f220000300800 */
[----:B------:R-:W-:-:S03]  /*b6970*/  IMAD.MOV.U32 R2, RZ, RZ, R182 ;  /* 0x000000ffff027224 */ /* 0x000fc600078e00b6 */
[----:B------:R-:W4:Y:S01]  /*b6980*/  LDL.LU R215, [R1+0xc4c] ;  /* 0x000c4c0001d77983 */ /* 0x000f220000300800 */
[----:B------:R-:W-:-:S03]  /*b6990*/  IMAD.MOV.U32 R0, RZ, RZ, R183 ;  /* 0x000000ffff007224 */ /* 0x000fc600078e00b7 */
[----:B-1----:R-:W4:Y:S04]  /*b69a0*/  LDL.64 R246, [R1+0x1b8] ;  /* 0x0001b80001f67983 */ /* 0x002f280000100a00 */
[----:B------:R-:W4:Y:S04]  /*b69b0*/  LDL.64 R222, [R1+0x1a8] ;  /* 0x0001a80001de7983 */ /* 0x000f280000100a00 */
        /* <DEDUP_REMOVED lines=24> */
[----:B--2---:R-:W-:Y:S01]  /*b6b40*/  HMMA.1688.F32.TF32 R224, R176, R154, R224 ;  /* 0x0000009ab0e0723c */ /* 0x004fe200000810e0 */
[----:B------:R-:W-:-:S02]  /*b6b50*/  IMAD.MOV.U32 R145, RZ, RZ, R154 ;  /* 0x000000ffff917224 */ /* 0x000fc400078e009a */
[----:B------:R-:W-:Y:S01]  /*b6b60*/  IMAD.MOV.U32 R144, RZ, RZ, R155 ;  /* 0x000000ffff907224 */ /* 0x000fe200078e009b */
[----:B---3--:R-:W-:Y:S01]  /*b6b70*/  MOV R149, R142 ;  /* 0x0000008e00957202 */ /* 0x008fe20000000f00 */
[----:B------:R-:W2:Y:S01]  /*b6b80*/  LDL.LU.64 R154, [R1+0x3c70] ;  /* 0x003c7000019a7983 */ /* 0x000ea20000300a00 */
[----:B------:R-:W-:Y:S02]  /*b6b90*/  IMAD.MOV.U32 R148, RZ, RZ, R143 ;  /* 0x000000ffff947224 */ /* 0x000fe400078e008f */
[C---:B------:R-:W-:Y:S01]  /*b6ba0*/  HMMA.1688.F32.TF32 R208, R176.reuse, R142, R208 ;  /* 0x0000008eb0d0723c */ /* 0x040fe200000810d0 */
[----:B------:R-:W3:Y:S04]  /*b6bb0*/  LDL.LU.64 R152, [R1+0x3c68] ;  /* 0x003c680001987983 */ /* 0x000ee80000300a00 */
[----:B------:R-:W3:Y:S04]  /*b6bc0*/  LDL.LU.64 R142, [R1+0x3c60] ;  /* 0x003c6000018e7983 */ /* 0x000ee80000300a00 */
[----:B------:R-:W3:Y:S01]  /*b6bd0*/  LDL.LU.64 R140, [R1+0x3c58] ;  /* 0x003c5800018c7983 */ /* 0x000ee20000300a00 */
[----:B----4-:R-:W-:Y:S01]  /*b6be0*/  HMMA.1688.F32.TF32 R216, R176, R222, R216 ;  /* 0x000000deb0d8723c */ /* 0x010fe200000810d8 */
[----:B------:R-:W-:-:S02]  /*b6bf0*/  IMAD.MOV.U32 R245, RZ, RZ, R222 ;  /* 0x000000fffff57224 */ /* 0x000fc400078e00de */
[----:B------:R-:W-:-:S05]  /*b6c00*/  IMAD.MOV.U32 R244, RZ, RZ, R223 ;  /* 0x000000fffff47224 */ /* 0x000fca00078e00df */
[----:B------:R-:W-:Y:S01]  /*b6c10*/  HMMA.1688.F32.TF32 R220, R176, R134, R180 ;  /* 0x00000086b0dc723c */ /* 0x000fe200000810b4 */
[----:B------:R-:W-:Y:S04]  /*b6c20*/  LDS R180, [R252+0x9a200] ;  /* 0x09a20000fcb47984 */ /* 0x000fe80000000800 */
[----:B------:R-:W-:Y:S04]  /*b6c30*/  LDS R182, [R252+0x9b200] ;  /* 0x09b20000fcb67984 */ /* 0x000fe80000000800 */
[----:B------:R-:W-:Y:S04]  /*b6c40*/  LDS R181, [R3+0x9a200] ;  /* 0x09a2000003b57984 */ /* 0x000fe80000000800 */
[----:B------:R-:W1:Y:S01]  /*b6c50*/  LDS R183, [R3+0x9b200] ;  /* 0x09b2000003b77984 */ /* 0x000e620000000800 */
        /* <DEDUP_REMOVED lines=10> */
[C---:B-1----:R-:W-:Y:S08]  /*b6d00*/  HMMA.1688.F32.TF32 R232, R180.reuse, R6, R232 ;  /* 0x00000006b4e8723c */ /* 0x042ff000000810e8 */
        /* <DEDUP_REMOVED lines=13> */
[C---:B--2---:R-:W-:Y:S08]  /*b6de0*/  HMMA.1688.F32.TF32 R204, R176.reuse, R154, R204 ;  /* 0x0000009ab0cc723c */ /* 0x044ff000000810cc */
[----:B---3--:R-:W-:Y:S08]  /*b6df0*/  HMMA.1688.F32.TF32 R184, R176, R142, R184 ;  /* 0x0000008eb0b8723c */ /* 0x008ff000000810b8 */
[C---:B------:R-:W-:Y:S01]  /*b6e00*/  HMMA.1688.F32.TF32 R176, R168.reuse, R16, R224 ;  /* 0x00000010a8b0723c */ /* 0x040fe200000810e0 */
[----:B------:R-:W-:Y:S04]  /*b6e10*/  LDS R224, [R252+0x9c200] ;  /* 0x09c20000fce07984 */ /* 0x000fe80000000800 */
[----:B------:R-:W-:Y:S04]  /*b6e20*/  LDS R226, [R252+0x9d200] ;  /* 0x09d20000fce27984 */ /* 0x000fe80000000800 */
[----:B------:R-:W-:Y:S04]  /*b6e30*/  LDS R225, [R3+0x9c200] ;  /* 0x09c2000003e17984 */ /* 0x000fe80000000800 */
[----:B------:R-:W1:Y:S01]  /*b6e40*/  LDS R227, [R3+0x9d200] ;  /* 0x09d2000003e37984 */ /* 0x000e620000000800 */
[C---:B------:R-:W-:Y:S08]  /*b6e50*/  HMMA.1688.F32.TF32 R204, R168.reuse, R52, R204 ;  /* 0x00000034a8cc723c */ /* 0x040ff000000810cc */
[----:B------:R-:W-:Y:S01]  /*b6e60*/  HMMA.1688.F32.TF32 R184, R168, R40, R184 ;  /* 0x00000028a8b8723c */ /* 0x000fe200000810b8 */
[----:B------:R-:W-:Y:S04]  /*b6e70*/  LDS R168, [R252+0x9e200] ;  /* 0x09e20000fca87984 */ /* 0x000fe80000000800 */
[----:B------:R-:W-:Y:S04]  /*b6e80*/  LDS R170, [R252+0x9f200] ;  /* 0x09f20000fcaa7984 */ /* 0x000fe80000000800 */
[----:B------:R-:W-:Y:S04]  /*b6e90*/  LDS R169, [R3+0x9e200] ;  /* 0x09e2000003a97984 */ /* 0x000fe80000000800 */
[----:B------:R-:W2:Y:S01]  /*b6ea0*/  LDS R171, [R3+0x9f200] ;  /* 0x09f2000003ab7984 */ /* 0x000ea20000000800 */
[----:B------:R-:W-:Y:S08]  /*b6eb0*/  HMMA.1688.F32.TF32 R176, R180, R18, R176 ;  /* 0x00000012b4b0723c */ /* 0x000ff000000810b0 */
[C---:B-1----:R-:W-:Y:S08]  /*b6ec0*/  HMMA.1688.F32.TF32 R232, R224.reuse, R68, R232 ;  /* 0x00000044e0e8723c */ /* 0x042ff000000810e8 */
[C---:B------:R-:W-:Y:S01]  /*b6ed0*/  HMMA.1688.F32.TF32 R236, R224.reuse, R72, R236 ;  /* 0x00000048e0ec723c */ /* 0x040fe200000810ec */
[----:B------:R-:W-:Y:S04]  /*b6ee0*/  STL.64 [R1+0x3c28], R134 ;  /* 0x003c288601007387 */ /* 0x000fe80000100a00 */
[----:B------:R-:W-:Y:S03]  /*b6ef0*/  STL.64 [R1+0x3c20], R132 ;  /* 0x003c208401007387 */ /* 0x000fe60000100a00 */
[----:B------:R-:W-:Y:S01]  /*b6f00*/  HMMA.1688.F32.TF32 R240, R224, R76, R240 ;  /* 0x0000004ce0f0723c */ /* 0x000fe200000810f0 */
[----:B------:R-:W-:Y:S04]  /*b6f10*/  STL.64 [R1+0x3c38], R138 ;  /* 0x003c388a01007387 */ /* 0x000fe80000100a00 */
[----:B------:R2:W-:Y:S03]  /*b6f20*/  STL.64 [R1+0x3c30], R136 ;  /* 0x003c308801007387 */ /* 0x0005e60000100a00 */
[----:B------:R-:W-:Y:S08]  /*b6f30*/  HMMA.1688.F32.TF32 R212, R180, R26, R212 ;  /* 0x0000001ab4d4723c */ /* 0x000ff000000810d4 */
[----:B------:R-:W-:Y:S08]  /*b6f40*/  HMMA.1688.F32.TF32 R176, R224, R80, R176 ;  /* 0x00000050e0b0723c */ /* 0x000ff000000810b0 */
[----:B--2---:R-:W-:Y:S08]  /*b6f50*/  HMMA.1688.F32.TF32 R136, R168, R70, R232 ;  /* 0x00000046a888723c */ /* 0x004ff000000810e8 */
[----:B------:R-:W-:Y:S08]  /*b6f60*/  HMMA.1688.F32.TF32 R216, R180, R30, R216 ;  /* 0x0000001eb4d8723c */ /* 0x000ff000000810d8 */
[----:B------:R-:W-:Y:S08]  /*b6f70*/  HMMA.1688.F32.TF32 R132, R168, R74, R236 ;  /* 0x0000004aa884723c */ /* 0x000ff000000810ec */
[----:B------:R-:W-:Y:S08]  /*b6f80*/  HMMA.1688.F32.TF32 R208, R224, R84, R208 ;  /* 0x00000054e0d0723c */ /* 0x000ff000000810d0 */
[----:B------:R-:W-:Y:S01]  /*b6f90*/  HMMA.1688.F32.TF32 R220, R180, R34, R220 ;  /* 0x00000022b4dc723c */ /* 0x000fe200000810dc */
[----:B------:R-:W-:Y:S04]  /*b6fa0*/  STL.64 [R1+0x3c48], R142 ;  /* 0x003c488e01007387 */ /* 0x000fe80000100a00 */
[----:B------:R1:W-:Y:S03]  /*b6fb0*/  STL.64 [R1+0x3c40], R140 ;  /* 0x003c408c01007387 */ /* 0x0003e60000100a00 */
[----:B------:R-:W-:Y:S01]  /*b6fc0*/  HMMA.1688.F32.TF32 R212, R224, R88, R212 ;  /* 0x00000058e0d4723c */ /* 0x000fe200000810d4 */
[----:B------:R-:W-:Y:S04]  /*b6fd0*/  STL.64 [R1+0x12e0], R136 ;  /* 0x0012e08801007387 */ /* 0x000fe80000100a00 */
[----:B------:R2:W-:Y:S03]  /*b6fe0*/  STL.64 [R1+0x12e8], R138 ;  /* 0x0012e88a01007387 */ /* 0x0005e60000100a00 */
[C---:B-1----:R-:W-:Y:S01]  /*b6ff0*/  HMMA.1688.F32.TF32 R140, R168.reuse, R78, R240 ;  /* 0x0000004ea88c723c */ /* 0x042fe200000810f0 */
[----:B------:R-:W-:Y:S04]  /*b7000*/  STL.64 [R1+0x12d0], R132 ;  /* 0x0012d08401007387 */ /* 0x000fe80000100a00 */
[----:B------:R1:W-:Y:S03]  /*b7010*/  STL.64 [R1+0x12d8], R134 ;  /* 0x0012d88601007387 */ /* 0x0003e60000100a00 */
[----:B--2---:R-:W-:Y:S08]  /*b7020*/  HMMA.1688.F32.TF32 R136, R168, R82, R176 ;  /* 0x00000052a888723c */ /* 0x004ff000000810b0 */
[C---:B------:R-:W-:Y:S08]  /*b7030*/  HMMA.1688.F32.TF32 R172, R180.reuse, R38, R172 ;  /* 0x00000026b4ac723c */ /* 0x040ff000000810ac */
[----:B------:R-:W-:Y:S08]  /*b7040*/  HMMA.1688.F32.TF32 R184, R180, R42, R184 ;  /* 0x0000002ab4b8723c */ /* 0x000ff000000810b8 */
[----:B------:R-:W-:Y:S08]  /*b7050*/  HMMA.1688.F32.TF32 R216, R224, R92, R216 ;  /* 0x0000005ce0d8723c */ /* 0x000ff000000810d8 */
[----:B-1----:R-:W-:Y:S08]  /*b7060*/  HMMA.1688.F32.TF32 R132, R168, R86, R208 ;  /* 0x00000056a884723c */ /* 0x002ff000000810d0 */
[----:B------:R-:W-:Y:S01]  /*b7070*/  HMMA.1688.F32.TF32 R220, R224, R96, R220 ;  /* 0x00000060e0dc723c */ /* 0x000fe200000810dc */
[----:B------:R-:W-:Y:S04]  /*b7080*/  STL.64 [R1+0x12c0], R140 ;  /* 0x0012c08c01007387 */ /* 0x000fe80000100a00 */
[----:B------:R1:W-:Y:S04]  /*b7090*/  STL.64 [R1+0x12c8], R142 ;  /* 0x0012c88e01007387 */ /* 0x0003e80000100a00 */
[----:B------:R-:W-:Y:S01]  /*b70a0*/  STL.64 [R1+0xce0], R136 ;  /* 0x000ce08801007387 */ /* 0x000fe20000100a00 */
[C---:B------:R-:W-:Y:S03]  /*b70b0*/  HMMA.1688.F32.TF32 R188, R180.reuse, R46, R188 ;  /* 0x0000002eb4bc723c */ /* 0x040fe600000810bc */
[----:B------:R2:W-:Y:S05]  /*b70c0*/  STL.64 [R1+0xce8], R138 ;  /* 0x000ce88a01007387 */ /* 0x0005ea0000100a00 */
[----:B------:R-:W-:Y:S01]  /*b70d0*/  HMMA.1688.F32.TF32 R200, R180, R50, R200 ;  /* 0x00000032b4c8723c */ /* 0x000fe200000810c8 */
[----:B------:R-:W-:Y:S04]  /*b70e0*/  STL.64 [R1+0xcd0], R132 ;  /* 0x000cd08401007387 */ /* 0x000fe80000100a00 */
[----:B------:R3:W-:Y:S03]  /*b70f0*/  STL.64 [R1+0xcd8], R134 ;  /* 0x000cd88601007387 */ /* 0x0007e60000100a00 */
[----:B-1----:R-:W-:Y:S08]  /*b7100*/  HMMA.1688.F32.TF32 R140, R168, R90, R212 ;  /* 0x0000005aa88c723c */ /* 0x002ff000000810d4 */
[C---:B------:R-:W-:Y:S08]  /*b7110*/  HMMA.1688.F32.TF32 R204, R180.reuse, R54, R204 ;  /* 0x00000036b4cc723c */ /* 0x040ff000000810cc */
[C---:B------:R-:W-:Y:S08]  /*b7120*/  HMMA.1688.F32.TF32 R192, R180.reuse, R58, R192 ;  /* 0x0000003ab4c0723c */ /* 0x040ff000000810c0 */
[----:B------:R-:W-:Y:S01]  /*b7130*/  HMMA.1688.F32.TF32 R196, R180, R62, R196 ;  /* 0x0000003eb4c4723c */ /* 0x000fe200000810c4 */
[----:B------:R-:W-:Y:S01]  /*b7140*/  IMAD.MOV.U32 R164, RZ, RZ, R246 ;  /* 0x000000ffffa47224 */ /* 0x000fe200078e00f6 */
[----:B------:R-:W-:Y:S01]  /*b7150*/  LDS R176, [R252+0x98280] ;  /* 0x09828000fcb07984 */ /* 0x000fe20000000800 */
[----:B------:R-:W-:-:S05]  /*b7160*/  IMAD.MOV.U32 R160, RZ, RZ, R247 ;  /* 0x000000ffffa07224 */ /* 0x000fca00078e00f7 */
[----:B------:R-:W-:Y:S01]  /*b7170*/  HMMA.1688.F32.TF32 R228, R180, R66, R228 ;  /* 0x00000042b4e4723c */ /* 0x000fe200000810e4 */
[----:B------:R-:W-:Y:S01]  /*b7180*/  IMAD.MOV.U32 R234, RZ, RZ, R2 ;  /* 0x000000ffffea7224 */ /* 0x000fe200078e0002 */
[----:B------:R-:W-:Y:S01]  /*b7190*/  LDS R178, [R252+0x99280] ;  /* 0x09928000fcb27984 */ /* 0x000fe20000000800 */
[----:B------:R-:W-:-:S03]  /*b71a0*/  IMAD.MOV.U32 R235, RZ, RZ, R0 ;  /* 0x000000ffffeb7224 */ /* 0x000fc600078e0000 */
[----:B------:R-:W-:Y:S02]  /*b71b0*/  LDS R177, [R3+0x98280] ;  /* 0x0982800003b17984 */ /* 0x000fe40000000800 */
[C---:B--2---:R-:W-:Y:S02]  /*b71c0*/  HMMA.1688.F32.TF32 R136, R168.reuse, R94, R216 ;  /* 0x0000005ea888723c */ /* 0x044fe400000810d8 */
[----:B------:R-:W-:Y:S06]  /*b71d0*/  LDS R179, [R3+0x99280] ;  /* 0x0992800003b37984 */ /* 0x000fec0000000800 */
[----:B---3--:R-:W-:Y:S08]  /*b71e0*/  HMMA.1688.F32.TF32 R132, R168, R98, R220 ;  /* 0x00000062a884723c */ /* 0x008ff000000810dc */
[C---:B------:R-:W-:Y:S01]  /*b71f0*/  HMMA.1688.F32.TF32 R172, R224.reuse, R100, R172 ;  /* 0x00000064e0ac723c */ /* 0x040fe200000810ac */
[----:B------:R-:W-:Y:S04]  /*b7200*/  STL.64 [R1+0x9a0], R140 ;  /* 0x0009a08c01007387 */ /* 0x000fe80000100a00 */
[----:B------:R-:W-:Y:S03]  /*b7210*/  STL.64 [R1+0x9a8], R142 ;  /* 0x0009a88e01007387 */ /* 0x000fe60000100a00 */
[C---:B------:R-:W-:Y:S01]  /*b7220*/  HMMA.1688.F32.TF32 R184, R224.reuse, R104, R184 ;  /* 0x00000068e0b8723c */ /* 0x040fe200000810b8 */
[----:B------:R-:W-:Y:S04]  /*b7230*/  STL.64 [R1+0x990], R136 ;  /* 0x0009908801007387 */ /* 0x000fe80000100a00 */
[----:B------:R-:W-:Y:S03]  /*b7240*/  STL.64 [R1+0x998], R138 ;  /* 0x0009988a01007387 */ /* 0x000fe60000100a00 */
[C---:B------:R-:W-:Y:S01]  /*b7250*/  HMMA.1688.F32.TF32 R188, R224.reuse, R108, R188 ;  /* 0x0000006ce0bc723c */ /* 0x040fe200000810bc */
[----:B------:R-:W-:Y:S04]  /*b7260*/  STL.64 [R1+0x980], R132 ;  /* 0x0009808401007387 */ /* 0x000fe80000100a00 */
[----:B------:R1:W-:Y:S03]  /*b7270*/  STL.64 [R1+0x988], R134 ;  /* 0x0009888601007387 */ /* 0x0003e60000100a00 */
[----:B------:R-:W-:Y:S01]  /*b7280*/  HMMA.1688.F32.TF32 R200, R224, R112, R200 ;  /* 0x00000070e0c8723c */ /* 0x000fe200000810c8 */
[----:B------:R-:W-:Y:S04]  /*b7290*/  LDS R180, [R252+0x96280] ;  /* 0x09628000fcb47984 */ /* 0x000fe80000000800 */
[----:B------:R-:W-:Y:S03]  /*b72a0*/  LDS R182, [R252+0x97280] ;  /* 0x09728000fcb67984 */ /* 0x000fe60000000800 */
[C---:B-1----:R-:W-:Y:S01]  /*b72b0*/  HMMA.1688.F32.TF32 R132, R168.reuse, R102, R172 ;  /* 0x00000066a884723c */ /* 0x042fe200000810ac */
[----:B------:R-:W-:Y:S04]  /*b72c0*/  LDS R181, [R3+0x96280] ;  /* 0x0962800003b57984 */ /* 0x000fe80000000800 */
[----:B------:R-:W1:Y:S03]  /*b72d0*/  LDS R183, [R3+0x97280] ;  /* 0x0972800003b77984 */ /* 0x000e660000000800 */
[----:B------:R-:W-:Y:S08]  /*b72e0*/  HMMA.1688.F32.TF32 R140, R168, R106, R184 ;  /* 0x0000006aa88c723c */ /* 0x000ff000000810b8 */
[----:B------:R-:W-:Y:S07]  /*b72f0*/  HMMA.1688.F32.TF32 R204, R224, R116, R204 ;  /* 0x00000074e0cc723c */ /* 0x000fee00000810cc */
[----:B------:R-:W-:Y:S01]  /*b7300*/  STL.64 [R1+0x1350], R132 ;  /* 0x0013508401007387 */ /* 0x000fe20000100a00 */
[----:B------:R-:W-:Y:S03]  /*b7310*/  HMMA.1688.F32.TF32 R136, R168, R110, R188 ;  /* 0x0000006ea888723c */ /* 0x000fe600000810bc */
[----:B------:R2:W-:Y:S05]  /*b7320*/  STL.64 [R1+0x1358], R134 ;  /* 0x0013588601007387 */ /* 0x0005ea0000100a00 */
[----:B------:R-:W-:Y:S08]  /*b7330*/  HMMA.1688.F32.TF32 R192, R224, R120, R192 ;  /* 0x00000078e0c0723c */ /* 0x000ff000000810c0 */
[----:B--2---:R-:W-:Y:S08]  /*b7340*/  HMMA.1688.F32.TF32 R132, R168, R114, R200 ;  /* 0x00000072a884723c */ /* 0x004ff000000810c8 */
[----:B------:R-:W-:Y:S01]  /*b7350*/  HMMA.1688.F32.TF32 R196, R224, R124, R196 ;  /* 0x0000007ce0c4723c */ /* 0x000fe200000810c4 */
        /* <DEDUP_REMOVED lines=78> */
[----:B------:R1:W-:Y:S01]  /*b7840*/  STL.64 [R1+0x14e0], R228 ;  /* 0x0014e0e401007387 */ /* 0x0003e20000100a00 */
[----:B------:R-:W-:-:S03]  /*b7850*/  IMAD.MOV.U32 R210, RZ, RZ, R149 ;  /* 0x000000ffffd27224 */ /* 0x000fc600078e0095 */
[----:B------:R1:W-:Y:S01]  /*b7860*/  STL.64 [R1+0x14e8], R230 ;  /* 0x0014e8e601007387 */ /* 0x0003e20000100a00 */
[----:B------:R-:W-:-:S03]  /*b7870*/  IMAD.MOV.U32 R211, RZ, RZ, R148 ;  /* 0x000000ffffd37224 */ /* 0x000fc600078e0094 */
[----:B------:R-:W2:Y:S01]  /*b7880*/  LDL.LU R169, [R1+0x9f4] ;  /* 0x0009f40001a97983 */ /* 0x000ea20000300800 */
[----:B------:R-:W-:-:S03]  /*b7890*/  IMAD.MOV.U32 R214, RZ, RZ, R164 ;  /* 0x000000ffffd67224 */ /* 0x000fc600078e00a4 */
[----:B------:R-:W2:Y:S01]  /*b78a0*/  LDL.LU R170, [R1+0x9f8] ;  /* 0x0009f80001aa7983 */ /* 0x000ea20000300800 */
[----:B------:R-:W-:-:S03]  /*b78b0*/  IMAD.MOV.U32 R215, RZ, RZ, R160 ;  /* 0x000000ffffd77224 */ /* 0x000fc600078e00a0 */
[----:B------:R-:W2:Y:S04]  /*b78c0*/  LDL.LU R171, [R1+0x9fc] ;  /* 0x0009fc0001ab7983 */ /* 0x000ea80000300800 */
[----:B-1----:R-:W2:Y:S04]  /*b78d0*/  LDL.LU R228, [R1+0x920] ;  /* 0x0009200001e47983 */ /* 0x002ea80000300800 */
[----:B------:R-:W2:Y:S04]  /*b78e0*/  LDL.LU R229, [R1+0x924] ;  /* 0x0009240001e57983 */ /* 0x000ea80000300800 */
[----:B------:R-:W2:Y:S04]  /*b78f0*/  LDL.LU R230, [R1+0x928] ;  /* 0x0009280001e67983 */ /* 0x000ea80000300800 */
[----:B------:R-:W2:Y:S01]  /*b7900*/  LDL.LU R231, [R1+0x92c] ;  /* 0x00092c0001e77983 */ /* 0x000ea20000300800 */
[C---:B---3--:R-:W-:Y:S08]  /*b7910*/  HMMA.1688.F32.TF32 R208, R180.reuse, R210, R136 ;  /* 0x000000d2b4d0723c */ /* 0x048ff00000081088 */
[C---:B----4-:R-:W-:Y:S08]  /*b7920*/  HMMA.1688.F32.TF32 R224, R180.reuse, R226, R140 ;  /* 0x000000e2b4e0723c */ /* 0x050ff0000008108c */
[C---:B--2---:R-:W-:Y:S01]  /*b7930*/  HMMA.1688.F32.TF32 R232, R180.reuse, R234, R244 ;  /* 0x000000eab4e8723c */ /* 0x044fe200000810f4 */
[----:B------:R-:W2:Y:S04]  /*b7940*/  LDL.LU.64 R246, [R1+0x3c50] ;  /* 0x003c500001f67983 */ /* 0x000ea80000300a00 */
[----:B------:R-:W3:Y:S04]  /*b7950*/  LDL.LU.64 R142, [R1+0x3c48] ;  /* 0x003c4800018e7983 */ /* 0x000ee80000300a00 */
[----:B------:R-:W4:Y:S04]  /*b7960*/  LDL.LU.64 R140, [R1+0x3c40] ;  /* 0x003c4000018c7983 */ /* 0x000f280000300a00 */
[----:B------:R-:W4:Y:S04]  /*b7970*/  LDL.LU.64 R138, [R1+0x3c38] ;  /* 0x003c3800018a7983 */ /* 0x000f280000300a00 */
[----:B------:R-:W4:Y:S01]  /*b7980*/  LDL.LU.64 R136, [R1+0x3c30] ;  /* 0x003c300001887983 */ /* 0x000f220000300a00 */
[C---:B------:R-:W-:Y:S03]  /*b7990*/  HMMA.1688.F32.TF32 R212, R180.reuse, R214, R132 ;  /* 0x000000d6b4d4723c */ /* 0x040fe60000081084 */
[----:B------:R-:W4:Y:S04]  /*b79a0*/  LDL.LU.64 R134, [R1+0x3c28] ;  /* 0x003c280001867983 */ /* 0x000f280000300a00 */
[----:B------:R-:W4:Y:S01]  /*b79b0*/  LDL.LU.64 R132, [R1+0x3c20] ;  /* 0x003c200001847983 */ /* 0x000f220000300a00 */
[----:B------:R-:W-:Y:S03]  /*b79c0*/  HMMA.1688.F32.TF32 R216, R180, R218, R172 ;  /* 0x000000dab4d8723c */ /* 0x000fe600000810ac */
[----:B------:R-:W-:Y:S04]  /*b79d0*/  LDS R172, [R252+0x9a280] ;  /* 0x09a28000fcac7984 */ /* 0x000fe80000000800 */
[----:B------:R-:W-:Y:S04]  /*b79e0*/  LDS R174, [R252+0x9b280] ;  /* 0x09b28000fcae7984 */ /* 0x000fe80000000800 */
[----:B------:R-:W-:Y:S04]  /*b79f0*/  LDS R173, [R3+0x9a280] ;  /* 0x09a2800003ad7984 */ /* 0x000fe80000000800 */
[----:B------:R-:W1:Y:S01]  /*b7a00*/  LDS R175, [R3+0x9b280] ;  /* 0x09b2800003af7984 */ /* 0x000e620000000800 */
[----:B------:R-:W-:Y:S08]  /*b7a10*/  HMMA.1688.F32.TF32 R232, R176, R4, R232 ;  /* 0x00000004b0e8723c */ /* 0x000ff000000810e8 */
[C---:B------:R-:W-:Y:S08]  /*b7a20*/  HMMA.1688.F32.TF32 R240, R180.reuse, R250, R240 ;  /* 0x000000fab4f0723c */ /* 0x040ff000000810f0 */
[C---:B------:R-:W-:Y:S08]  /*b7a30*/  HMMA.1688.F32.TF32 R188, R180.reuse, R146, R188 ;  /* 0x00000092b4bc723c */ /* 0x040ff000000810bc */
[C---:B------:R-:W-:Y:S08]  /*b7a40*/  HMMA.1688.F32.TF32 R200, R180.reuse, R150, R200 ;  /* 0x00000096b4c8723c */ /* 0x040ff000000810c8 */
[C---:B------:R-:W-:Y:S08]  /*b7a50*/  HMMA.1688.F32.TF32 R204, R180.reuse, R154, R204 ;  /* 0x0000009ab4cc723c */ /* 0x040ff000000810cc */
[C---:B------:R-:W-:Y:S08]  /*b7a60*/  HMMA.1688.F32.TF32 R192, R180.reuse, R158, R192 ;  /* 0x0000009eb4c0723c */ /* 0x040ff000000810c0 */
[----:B------:R-:W-:Y:S08]  /*b7a70*/  HMMA.1688.F32.TF32 R196, R180, R162, R196 ;  /* 0x000000a2b4c4723c */ /* 0x000ff000000810c4 */
[----:B-1----:R-:W-:Y:S08]  /*b7a80*/  HMMA.1688.F32.TF32 R232, R172, R6, R232 ;  /* 0x00000006ace8723c */ /* 0x002ff000000810e8 */
        /* <DEDUP_REMOVED lines=14> */
[C---:B---3--:R-:W-:Y:S08]  /*b7b70*/  HMMA.1688.F32.TF32 R184, R180.reuse, R142, R184 ;  /* 0x0000008eb4b8723c */ /* 0x048ff000000810b8 */
[C---:B----4-:R-:W-:Y:S08]  /*b7b80*/  HMMA.1688.F32.TF32 R168, R180.reuse, R138, R168 ;  /* 0x0000008ab4a8723c */ /* 0x050ff000000810a8 */
[----:B------:R-:W-:Y:S08]  /*b7b90*/  HMMA.1688.F32.TF32 R220, R180, R134, R220 ;  /* 0x00000086b4dc723c */ /* 0x000ff000000810dc */
        /* <DEDUP_REMOVED lines=8> */
[----:B------:R-:W-:Y:S01]  /*b7c20*/  HMMA.1688.F32.TF32 R184, R176, R40, R184 ;  /* 0x00000028b0b8723c */ /* 0x000fe200000810b8 */
[----:B------:R-:W-:Y:S04]  /*b7c30*/  LDS R176, [R252+0x9e280] ;  /* 0x09e28000fcb07984 */ /* 0x000fe80000000800 */
[----:B------:R-:W-:Y:S04]  /*b7c40*/  LDS R178, [R252+0x9f280] ;  /* 0x09f28000fcb27984 */ /* 0x000fe80000000800 */
[----:B------:R-:W-:Y:S04]  /*b7c50*/  LDS R177, [R3+0x9e280] ;  /* 0x09e2800003b17984 */ /* 0x000fe80000000800 */
[----:B------:R-:W2:Y:S01]  /*b7c60*/  LDS R179, [R3+0x9f280] ;  /* 0x09f2800003b37984 */ /* 0x000ea20000000800 */
        /* <DEDUP_REMOVED lines=14> */
[----:B------:R-:W-:Y:S07]  /*b7d50*/  STL.64 [R1+0x3c08], R134 ;  /* 0x003c088601007387 */ /* 0x000fee0000100a00 */
[----:B--2---:R-:W-:Y:S01]  /*b7d60*/  HMMA.1688.F32.TF32 R232, R176, R70, R232 ;  /* 0x00000046b0e8723c */ /* 0x004fe200000810e8 */
[----:B------:R1:W-:Y:S04]  /*b7d70*/  STL.64 [R1+0x3c00], R132 ;  /* 0x003c008401007387 */ /* 0x0003e80000100a00 */
[----:B------:R-:W-:Y:S04]  /*b7d80*/  STL.64 [R1+0x3c18], R138 ;  /* 0x003c188a01007387 */ /* 0x000fe80000100a00 */
[----:B------:R2:W-:Y:S04]  /*b7d90*/  STL.64 [R1+0x3c10], R136 ;  /* 0x003c108801007387 */ /* 0x0005e80000100a00 */
[----:B-1----:R-:W3:Y:S04]  /*b7da0*/  LDL.LU R132, [R1+0xab0] ;  /* 0x000ab00001847983 */ /* 0x002ee80000300800 */
[----:B------:R-:W3:Y:S04]  /*b7db0*/  LDL.LU R133, [R1+0xab4] ;  /* 0x000ab40001857983 */ /* 0x000ee80000300800 */
[----:B------:R-:W3:Y:S04]  /*b7dc0*/  LDL.LU R134, [R1+0xab8] ;  /* 0x000ab80001867983 */ /* 0x000ee80000300800 */
[----:B------:R-:W3:Y:S01]  /*b7dd0*/  LDL.LU R135, [R1+0xabc] ;  /* 0x000abc0001877983 */ /* 0x000ee20000300800 */
[C---:B------:R-:W-:Y:S03]  /*b7de0*/  HMMA.1688.F32.TF32 R236, R224.reuse, R72, R236 ;  /* 0x00000048e0ec723c */ /* 0x040fe600000810ec */
[----:B--2---:R-:W2:Y:S04]  /*b7df0*/  LDL.LU R136, [R1+0xac0] ;  /* 0x000ac00001887983 */ /* 0x004ea80000300800 */
        /* <DEDUP_REMOVED lines=21> */
[----:B------:R-:W4:Y:S04]  /*b7f50*/  LDL.64 R226, [R1+0x208] ;  /* 0x0002080001e27983 */ /* 0x000f280000100a00 */
[----:B------:R1:W-:Y:S04]  /*b7f60*/  STL.64 [R1+0x920], R232 ;  /* 0x000920e801007387 */ /* 0x0003e80000100a00 */
[----:B------:R1:W-:Y:S04]  /*b7f70*/  STL.64 [R1+0x928], R234 ;  /* 0x000928ea01007387 */ /* 0x0003e80000100a00 */
[----:B-1----:R-:W4:Y:S04]  /*b7f80*/  LDL.LU R232, [R1+0xad0] ;  /* 0x000ad00001e87983 */ /* 0x002f280000300800 */
[----:B------:R-:W4:Y:S04]  /*b7f90*/  LDL.LU R233, [R1+0xad4] ;  /* 0x000ad40001e97983 */ /* 0x000f280000300800 */
[----:B------:R-:W4:Y:S04]  /*b7fa0*/  LDL.LU R234, [R1+0xad8] ;  /* 0x000ad80001ea7983 */ /* 0x000f280000300800 */
[----:B------:R-:W4:Y:S01]  /*b7fb0*/  LDL.LU R235, [R1+0xadc] ;  /* 0x000adc0001eb7983 */ /* 0x000f220000300800 */
[C---:B------:R-:W-:Y:S08]  /*b7fc0*/  HMMA.1688.F32.TF32 R236, R176.reuse, R74, R236 ;  /* 0x0000004ab0ec723c */ /* 0x040ff000000810ec */
[C---:B------:R-:W-:Y:S08]  /*b7fd0*/  HMMA.1688.F32.TF32 R240, R176.reuse, R78, R240 ;  /* 0x0000004eb0f0723c */ /* 0x040ff000000810f0 */
[C---:B------:R-:W-:Y:S07]  /*b7fe0*/  HMMA.1688.F32.TF32 R208, R176.reuse, R86, R208 ;  /* 0x00000056b0d0723c */ /* 0x040fee00000810d0 */
[----:B------:R-:W-:Y:S04]  /*b7ff0*/  STL.64 [R1+0x910], R236 ;  /* 0x000910ec01007387 */ /* 0x000fe80000100a00 */
[----:B------:R1:W-:Y:S02]  /*b8000*/  STL.64 [R1+0x918], R238 ;  /* 0x000918ee01007387 */ /* 0x0003e40000100a00 */
[C---:B-1----:R-:W-:Y:S02]  /*b8010*/  HMMA.1688.F32.TF32 R236, R176.reuse, R82, R180 ;  /* 0x00000052b0ec723c */ /* 0x042fe400000810b4 */
[----:B------:R-:W-:Y:S04]  /*b8020*/  STL.64 [R1+0x8f0], R240 ;  /* 0x0008f0f001007387 */ /* 0x000fe80000100a00 */
[----:B------:R-:W-:Y:S02]  /*b8030*/  STL.64 [R1+0x8f8], R242 ;  /* 0x0008f8f201007387 */ /* 0x000fe40000100a00 */
        /* <DEDUP_REMOVED lines=17> */
[----:B------:R-:W2:Y:S01]  /*b8150*/  LDS R183, [R3+0x99300] ;  /* 0x0993000003b77984 */ /* 0x000ea20000000800 */
        /* <DEDUP_REMOVED lines=19> */
[----:B------:R-:W-:Y:S04]  /*b8290*/  STL.64 [R1+0x1410], R184 ;  /* 0x001410b801007387 */ /* 0x000fe80000100a00 */
[----:B------:R-:W-:Y:S01]  /*b82a0*/  STL.64 [R1+0x1418], R186 ;  /* 0x001418ba01007387 */ /* 0x000fe20000100a00 */
[C---:B------:R-:W-:Y:S03]  /*b82b0*/  HMMA.1688.F32.TF32 R236, R172.reuse, R246, R136 ;  /* 0x000000f6acec723c */ /* 0x040fe60000081088 */
[----:B------:R-:W-:Y:S04]  /*b82c0*/  LDS R176, [R252+0x9a300] ;  /* 0x09a30000fcb07984 */ /* 0x000fe80000000800 */
[----:B------:R-:W-:Y:S04]  /*b82d0*/  LDS R177, [R3+0x9a300] ;  /* 0x09a3000003b17984 */ /* 0x000fe80000000800 */
        /* <DEDUP_REMOVED lines=22> */
[----:B------:R-:W2:Y:S01]  /*b8440*/  LDL.LU R210, [R1+0xa98] ;  /* 0x000a980001d27983 */ /* 0x000ea20000300800 */
[----:B------:R-:W-:-:S03]  /*b8450*/  IMAD.MOV.U32 R245, RZ, RZ, R226 ;  /* 0x000000fffff57224 */ /* 0x000fc600078e00e2 */
[----:B------:R-:W2:Y:S01]  /*b8460*/  LDL.LU R211, [R1+0xa9c] ;  /* 0x000a9c0001d37983 */ /* 0x000ea20000300800 */
[----:B------:R-:W-:-:S03]  /*b8470*/  IMAD.MOV.U32 R244, RZ, RZ, R227 ;  /* 0x000000fffff47224 */ /* 0x000fc600078e00e3 */
[----:B------:R-:W4:Y:S04]  /*b8480*/  LDL.LU R224, [R1+0xaa0] ;  /* 0x000aa00001e07983 */ /* 0x000f280000300800 */
[----:B------:R-:W4:Y:S01]  /*b8490*/  LDL.LU R225, [R1+0xaa4] ;  /* 0x000aa40001e17983 */ /* 0x000f220000300800 */
[----:B---3--:R-:W-:Y:S03]  /*b84a0*/  HMMA.1688.F32.TF32 R240, R172, R250, R132 ;  /* 0x000000faacf0723c */ /* 0x008fe60000081084 */
[----:B------:R-:W4:Y:S04]  /*b84b0*/  LDL.LU R226, [R1+0xaa8] ;  /* 0x000aa80001e27983 */ /* 0x000f280000300800 */
[----:B------:R-:W4:Y:S04]  /*b84c0*/  LDL.LU R227, [R1+0xaac] ;  /* 0x000aac0001e37983 */ /* 0x000f280000300800 */
[----:B------:R-:W4:Y:S04]  /*b84d0*/  LDL.64 R138, [R1+0x1d8] ;  /* 0x0001d800018a7983 */ /* 0x000f280000100a00 */
[----:B------:R-:W3:Y:S04]  /*b84e0*/  LDL.64 R134, [R1+0x1c8] ;  /* 0x0001c80001867983 */ /* 0x000ee80000100a00 */
[----:B------:R-:W2:Y:S04]  /*b84f0*/  LDL.LU R212, [R1+0x900] ;  /* 0x0009000001d47983 */ /* 0x000ea80000300800 */
[----:B------:R-:W2:Y:S04]  /*b8500*/  LDL.LU R213, [R1+0x904] ;  /* 0x0009040001d57983 */ /* 0x000ea80000300800 */
[----:B------:R-:W2:Y:S04]  /*b8510*/  LDL.LU R214, [R1+0x908] ;  /* 0x0009080001d67983 */ /* 0x000ea80000300800 */
[----:B------:R-:W2:Y:S04]  /*b8520*/  LDL.LU R215, [R1+0x90c] ;  /* 0x00090c0001d77983 */ /* 0x000ea80000300800 */
[----:B------:R-:W2:Y:S04]  /*b8530*/  LDL.64 R178, [R1+0x1b8] ;  /* 0x0001b80001b27983 */ /* 0x000ea80000100a00 */
[----:B------:R-:W2:Y:S04]  /*b8540*/  LDL.64 R230, [R1+0x1a8] ;  /* 0x0001a80001e67983 */ /* 0x000ea80000100a00 */
        /* <DEDUP_REMOVED lines=25> */
[----:B------:R-:W2:Y:S01]  /*b86e0*/  LDL.LU R251, [R1+0x36c] ;  /* 0x00036c0001fb7983 */ /* 0x000ea20000300800 */
[----:B----4-:R-:W-:Y:S01]  /*b86f0*/  HMMA.1688.F32.TF32 R224, R172, R138, R224 ;  /* 0x0000008aace0723c */ /* 0x010fe200000810e0 */
[----:B------:R-:W-:-:S02]  /*b8700*/  IMAD.MOV.U32 R2, RZ, RZ, R138 ;  /* 0x000000ffff027224 */ /* 0x000fc400078e008a */
[----:B------:R-:W-:Y:S02]  /*b8710*/  IMAD.MOV.U32 R0, RZ, RZ, R139 ;  /* 0x000000ffff007224 */ /* 0x000fe400078e008b */
[----:B------:R-:W4:Y:S01]  /*b8720*/  LDL.LU.64 R138, [R1+0x3c18] ;  /* 0x003c1800018a7983 */ /* 0x000f220000300a00 */
[----:B---3--:R-:W-:Y:S02]  /*b8730*/  IMAD.MOV.U32 R160, RZ, RZ, R134 ;  /* 0x000000ffffa07224 */ /* 0x008fe400078e0086 */
[----:B--2---:R-:W-:Y:S01]  /*b8740*/  HMMA.1688.F32.TF32 R208, R172, R134, R208 ;  /* 0x00000086acd0723c */ /* 0x004fe200000810d0 */
[----:B------:R-:W2:Y:S01]  /*b8750*/  LDL.LU.64 R136, [R1+0x3c10] ;  /* 0x003c100001887983 */ /* 0x000ea20000300a00 */
[----:B------:R-:W-:-:S03]  /*b8760*/  IMAD.MOV.U32 R164, RZ, RZ, R135 ;  /* 0x000000ffffa47224 */ /* 0x000fc600078e0087 */
[----:B------:R-:W3:Y:S04]  /*b8770*/  LDL.LU.64 R134, [R1+0x3c08] ;  /* 0x003c080001867983 */ /* 0x000ee80000300a00 */
[----:B------:R-:W2:Y:S01]  /*b8780*/  LDL.LU.64 R132, [R1+0x3c00] ;  /* 0x003c000001847983 */ /* 0x000ea20000300a00 */
[----:B------:R-:W-:Y:S01]  /*b8790*/  HMMA.1688.F32.TF32 R212, R172, R178, R212 ;  /* 0x000000b2acd4723c */ /* 0x000fe200000810d4 */
[----:B------:R-:W-:Y:S01]  /*b87a0*/  MOV R144, R178 ;  /* 0x000000b200907202 */ /* 0x000fe20000000f00 */
[----:B------:R-:W-:Y:S01]  /*b87b0*/  IMAD.MOV.U32 R145, RZ, RZ, R179 ;  /* 0x000000ffff917224 */ /* 0x000fe200078e00b3 */
[----:B------:R-:W-:Y:S04]  /*b87c0*/  LDS R178, [R252+0x9b300] ;  /* 0x09b30000fcb27984 */ /* 0x000fe80000000800 */
[----:B------:R-:W1:Y:S01]  /*b87d0*/  LDS R179, [R3+0x9b300] ;  /* 0x09b3000003b37984 */ /* 0x000e620000000800 */
[----:B------:R-:W-:Y:S01]  /*b87e0*/  HMMA.1688.F32.TF32 R232, R180, R4, R232 ;  /* 0x00000004b4e8723c */ /* 0x000fe200000810e8 */
[----:B------:R-:W-:-:S02]  /*b87f0*/  IMAD.MOV.U32 R149, RZ, RZ, R230 ;  /* 0x000000ffff957224 */ /* 0x000fc400078e00e6 */
[----:B------:R-:W-:-:S05]  /*b8800*/  IMAD.MOV.U32 R148, RZ, RZ, R231 ;  /* 0x000000ffff947224 */ /* 0x000fca00078e00e7 */
        /* <DEDUP_REMOVED lines=24> */
[C---:B----4-:R-:W-:Y:S08]  /*b8990*/  HMMA.1688.F32.TF32 R168, R172.reuse, R138, R168 ;  /* 0x0000008aaca8723c */ /* 0x050ff000000810a8 */
        /* <DEDUP_REMOVED lines=11> */
[----:B------:R-:W3:Y:S01]  /*b8a50*/  LDS R183, [R3+0x9f300] ;  /* 0x09f3000003b77984 */ /* 0x000ee20000000800 */
[----:B------:R-:W-:Y:S08]  /*b8a60*/  HMMA.1688.F32.TF32 R172, R176, R18, R172 ;  /* 0x00000012b0ac723c */ /* 0x000ff000000810ac */
[C---:B-1----:R-:W-:Y:S08]  /*b8a70*/  HMMA.1688.F32.TF32 R232, R224.reuse, R68, R232 ;  /* 0x00000044e0e8723c */ /* 0x042ff000000810e8 */
[C---:B------:R-:W-:Y:S01]  /*b8a80*/  HMMA.1688.F32.TF32 R236, R224.reuse, R72, R236 ;  /* 0x00000048e0ec723c */ /* 0x040fe200000810ec */
[----:B------:R-:W-:Y:S04]  /*b8a90*/  STL.64 [R1+0x3bb0], R134 ;  /* 0x003bb08601007387 */ /* 0x000fe80000100a00 */
[----:B--2---:R-:W-:Y:S03]  /*b8aa0*/  STL.64 [R1+0x3ba8], R132 ;  /* 0x003ba88401007387 */ /* 0x004fe60000100a00 */
[----:B------:R-:W-:Y:S01]  /*b8ab0*/  HMMA.1688.F32.TF32 R240, R224, R76, R240 ;  /* 0x0000004ce0f0723c */ /* 0x000fe200000810f0 */
[----:B------:R-:W-:Y:S04]  /*b8ac0*/  STL.64 [R1+0x3bc0], R138 ;  /* 0x003bc08a01007387 */ /* 0x000fe80000100a00 */
[----:B------:R3:W-:Y:S03]  /*b8ad0*/  STL.64 [R1+0x3bb8], R136 ;  /* 0x003bb88801007387 */ /* 0x0007e60000100a00 */
[----:B------:R-:W-:Y:S08]  /*b8ae0*/  HMMA.1688.F32.TF32 R212, R176, R26, R212 ;  /* 0x0000001ab0d4723c */ /* 0x000ff000000810d4 */
[----:B------:R-:W-:Y:S08]  /*b8af0*/  HMMA.1688.F32.TF32 R172, R224, R80, R172 ;  /* 0x00000050e0ac723c */ /* 0x000ff000000810ac */
[----:B---3--:R-:W-:Y:S08]  /*b8b00*/  HMMA.1688.F32.TF32 R136, R180, R70, R232 ;  /* 0x00000046b488723c */ /* 0x008ff000000810e8 */
        /* <DEDUP_REMOVED lines=15> */
[----:B-1----:R-:W-:Y:S08]  /*b8c00*/  HMMA.1688.F32.TF32 R132, R180, R86, R208 ;  /* 0x00000056b484723c */ /* 0x002ff000000810d0 */
[C---:B------:R-:W-:Y:S01]  /*b8c10*/  HMMA.1688.F32.TF32 R168, R176.reuse, R38, R168 ;  /* 0x00000026b0a8723c */ /* 0x040fe200000810a8 */
        /* <DEDUP_REMOVED lines=17> */
[----:B------:R-:W-:Y:S01]  /*b8d30*/  MOV R242, R247 ;  /* 0x000000f700f27202 */ /* 0x000fe20000000f00 */
[----:B------:R-:W-:Y:S01]  /*b8d40*/  IMAD.MOV.U32 R243, RZ, RZ, R246 ;  /* 0x000000fffff37224 */ /* 0x000fe200078e00f6 */
[----:B------:R-:W-:Y:S02]  /*b8d50*/  LDS R172, [R252+0x98380] ;  /* 0x09838000fcac7984 */ /* 0x000fe40000000800 */
[----:B-1----:R-:W-:Y:S02]  /*b8d60*/  HMMA.1688.F32.TF32 R132, R180, R98, R220 ;  /* 0x00000062b484723c */ /* 0x002fe400000810dc */
[----:B------:R-:W-:Y:S04]  /*b8d70*/  LDS R174, [R252+0x99380] ;  /* 0x09938000fcae7984 */ /* 0x000fe80000000800 */
[----:B------:R-:W-:Y:S02]  /*b8d80*/  LDS R173, [R3+0x98380] ;  /* 0x0983800003ad7984 */ /* 0x000fe40000000800 */
[C---:B------:R-:W-:Y:S02]  /*b8d90*/  HMMA.1688.F32.TF32 R168, R224.reuse, R100, R168 ;  /* 0x00000064e0a8723c */ /* 0x040fe400000810a8 */
[----:B------:R-:W-:Y:S04]  /*b8da0*/  STL.64 [R1+0xb70], R140 ;  /* 0x000b708c01007387 */ /* 0x000fe80000100a00 */
[----:B------:R-:W-:Y:S02]  /*b8db0*/  STL.64 [R1+0xb78], R142 ;  /* 0x000b788e01007387 */ /* 0x000fe40000100a00 */
[C---:B------:R-:W-:Y:S02]  /*b8dc0*/  HMMA.1688.F32.TF32 R184, R224.reuse, R104, R184 ;  /* 0x00000068e0b8723c */ /* 0x040fe400000810b8 */
[----:B------:R-:W-:Y:S04]  /*b8dd0*/  STL.64 [R1+0xbf0], R136 ;  /* 0x000bf08801007387 */ /* 0x000fe80000100a00 */
[----:B------:R-:W-:Y:S02]  /*b8de0*/  STL.64 [R1+0xbf8], R138 ;  /* 0x000bf88a01007387 */ /* 0x000fe40000100a00 */
[C---:B------:R-:W-:Y:S02]  /*b8df0*/  HMMA.1688.F32.TF32 R188, R224.reuse, R108, R188 ;  /* 0x0000006ce0bc723c */ /* 0x040fe400000810bc */
[----:B------:R-:W-:Y:S04]  /*b8e00*/  STL.64 [R1+0xbe0], R132 ;  /* 0x000be08401007387 */ /* 0x000fe80000100a00 */
[----:B------:R1:W-:Y:S02]  /*b8e10*/  STL.64 [R1+0xbe8], R134 ;  /* 0x000be88601007387 */ /* 0x0003e40000100a00 */
[----:B------:R-:W-:Y:S02]  /*b8e20*/  HMMA.1688.F32.TF32 R200, R224, R112, R200 ;  /* 0x00000070e0c8723c */ /* 0x000fe400000810c8 */
[----:B------:R-:W2:Y:S01]  /*b8e30*/  LDL.LU R248, [R1+0x350] ;  /* 0x0003500001f87983 */ /* 0x000ea20000300800 */
[----:B------:R-:W-:-:S02]  /*b8e40*/  IMAD.MOV.U32 R218, RZ, RZ, R149 ;  /* 0x000000ffffda7224 */ /* 0x000fc400078e0095 */
[----:B------:R-:W-:Y:S01]  /*b8e50*/  IMAD.MOV.U32 R219, RZ, RZ, R148 ;  /* 0x000000ffffdb7224 */ /* 0x000fe200078e0094 */
[----:B------:R-:W-:Y:S01]  /*b8e60*/  MOV R214, R144 ;  /* 0x0000009000d67202 */ /* 0x000fe20000000f00 */
[----:B------:R-:W-:Y:S01]  /*b8e70*/  IMAD.MOV.U32 R215, RZ, RZ, R145 ;  /* 0x000000ffffd77224 */ /* 0x000fe200078e0091 */
[----:B------:R-:W-:Y:S01]  /*b8e80*/  HMMA.1688.F32.TF32 R204, R224, R116, R204 ;  /* 0x00000074e0cc723c */ /* 0x000fe200000810cc */
[----:B------:R-:W-:Y:S01]  /*b8e90*/  IMAD.MOV.U32 R210, RZ, RZ, R160 ;  /* 0x000000ffffd27224 */ /* 0x000fe200078e00a0 */
[----:B------:R-:W-:Y:S01]  /*b8ea0*/  LDS R176, [R252+0x96380] ;  /* 0x09638000fcb07984 */ /* 0x000fe20000000800 */
[----:B------:R-:W-:-:S03]  /*b8eb0*/  IMAD.MOV.U32 R211, RZ, RZ, R164 ;  /* 0x000000ffffd37224 */ /* 0x000fc600078e00a4 */
[----:B------:R-:W-:Y:S02]  /*b8ec0*/  LDS R178, [R252+0x97380] ;  /* 0x09738000fcb27984 */ /* 0x000fe40000000800 */
[C---:B-1----:R-:W-:Y:S02]  /*b8ed0*/  HMMA.1688.F32.TF32 R132, R180.reuse, R102, R168 ;  /* 0x00000066b484723c */ /* 0x042fe400000810a8 */
[----:B------:R-:W-:Y:S04]  /*b8ee0*/  LDS R177, [R3+0x96380] ;  /* 0x0963800003b17984 */ /* 0x000fe80000000800 */
[----:B------:R-:W1:Y:S02]  /*b8ef0*/  LDS R179, [R3+0x97380] ;  /* 0x0973800003b37984 */ /* 0x000e640000000800 */
[C---:B------:R-:W-:Y:S02]  /*b8f00*/  HMMA.1688.F32.TF32 R140, R180.reuse, R106, R184 ;  /* 0x0000006ab48c723c */ /* 0x040fe400000810b8 */
[----:B------:R-:W3:Y:S06]  /*b8f10*/  LDS R175, [R3+0x99380] ;  /* 0x0993800003af7984 */ /* 0x000eec0000000800 */
[C---:B------:R-:W-:Y:S07]  /*b8f20*/  HMMA.1688.F32.TF32 R136, R180.reuse, R110, R188 ;  /* 0x0000006eb488723c */ /* 0x040fee00000810bc */
[----:B------:R-:W-:Y:S04]  /*b8f30*/  STL.64 [R1+0xc40], R132 ;  /* 0x000c408401007387 */ /* 0x000fe80000100a00 */
[----:B------:R4:W-:Y:S04]  /*b8f40*/  STL.64 [R1+0xc48], R134 ;  /* 0x000c488601007387 */ /* 0x0009e80000100a00 */
[----:B------:R-:W2:Y:S04]  /*b8f50*/  LDL.LU R249, [R1+0x354] ;  /* 0x0003540001f97983 */ /* 0x000ea80000300800 */
[----:B------:R-:W2:Y:S01]  /*b8f60*/  LDL.LU R250, [R1+0x358] ;  /* 0x0003580001fa7983 */ /* 0x000ea20000300800 */
[C---:B----4-:R-:W-:Y:S03]  /*b8f70*/  HMMA.1688.F32.TF32 R132, R180.reuse, R114, R200 ;  /* 0x00000072b484723c */ /* 0x050fe600000810c8 */
[----:B------:R-:W2:Y:S04]  /*b8f80*/  LDL.LU R251, [R1+0x35c] ;  /* 0x00035c0001fb7983 */ /* 0x000ea80000300800 */
[----:B------:R-:W-:Y:S04]  /*b8f90*/  STL.64 [R1+0xc10], R140 ;  /* 0x000c108c01007387 */ /* 0x000fe80000100a00 */
[----:B------:R-:W-:Y:S04]  /*b8fa0*/  STL.64 [R1+0xc18], R142 ;  /* 0x000c188e01007387 */ /* 0x000fe80000100a00 */
[----:B------:R-:W4:Y:S04]  /*b8fb0*/  LDL.LU R168, [R1+0x3d0] ;  /* 0x0003d00001a87983 */ /* 0x000f280000300800 */
[----:B------:R-:W-:Y:S04]  /*b8fc0*/  STL.64 [R1+0xc80], R136 ;  /* 0x000c808801007387 */ /* 0x000fe80000100a00 */
[----:B------:R-:W-:Y:S04]  /*b8fd0*/  STL.64 [R1+0xc88], R138 ;  /* 0x000c888a01007387 */ /* 0x000fe80000100a00 */
[----:B------:R-:W-:Y:S04]  /*b8fe0*/  STL.64 [R1+0xc60], R132 ;  /* 0x000c608401007387 */ /* 0x000fe80000100a00 */
[----:B------:R1:W-:Y:S04]  /*b8ff0*/  STL.64 [R1+0xc68], R134 ;  /* 0x000c688601007387 */ /* 0x0003e80000100a00 */
[----:B------:R-:W4:Y:S04]  /*b9000*/  LDL.LU R169, [R1+0x3d4] ;  /* 0x0003d40001a97983 */ /* 0x000f280000300800 */
[----:B------:R-:W4:Y:S01]  /*b9010*/  LDL.LU R170, [R1+0x3d8] ;  /* 0x0003d80001aa7983 */ /* 0x000f220000300800 */
[----:B-1----:R-:W-:Y:S03]  /*b9020*/  HMMA.1688.F32.TF32 R132, R180, R118, R204 ;  /* 0x00000076b484723c */ /* 0x002fe600000810cc */
[----:B------:R-:W4:Y:S04]  /*b9030*/  LDL.LU R171, [R1+0x3dc] ;  /* 0x0003dc0001ab7983 */ /* 0x000f280000300800 */
[----:B------:R-:W2:Y:S04]  /*b9040*/  LDL.LU R200, [R1+0x3a0] ;  /* 0x0003a00001c87983 */ /* 0x000ea80000300800 */
[----:B------:R-:W2:Y:S04]  /*b9050*/  LDL.LU R201, [R1+0x3a4] ;  /* 0x0003a40001c97983 */ /* 0x000ea80000300800 */
[----:B------:R-:W2:Y:S04]  /*b9060*/  LDL.LU R202, [R1+0x3a8] ;  /* 0x0003a80001ca7983 */ /* 0x000ea80000300800 */
[----:B------:R-:W2:Y:S04]  /*b9070*/  LDL.LU R203, [R1+0x3ac] ;  /* 0x0003ac0001cb7983 */ /* 0x000ea80000300800 */
[----:B------:R-:W2:Y:S04]  /*b9080*/  LDL.LU R149, [R1+0x3bfc] ;  /* 0x003bfc0001957983 */ /* 0x000ea80000300800 */
        /* <DEDUP_REMOVED lines=16> */
[----:B-1----:R-:W2:Y:S01]  /*b9190*/  LDL.LU R132, [R1+0xc00] ;  /* 0x000c000001847983 */ /* 0x002ea20000300800 */
[C---:B------:R-:W-:Y:S03]  /*b91a0*/  HMMA.1688.F32.TF32 R196, R224.reuse, R124, R196 ;  /* 0x0000007ce0c4723c */ /* 0x040fe600000810c4 */
[----:B------:R-:W2:Y:S04]  /*b91b0*/  LDL.LU R133, [R1+0xc04] ;  /* 0x000c040001857983 */ /* 0x000ea80000300800 */
[----:B------:R-:W2:Y:S01]  /*b91c0*/  LDL.LU R134, [R1+0xc08] ;  /* 0x000c080001867983 */ /* 0x000ea20000300800 */
[----:B------:R-:W-:Y:S03]  /*b91d0*/  HMMA.1688.F32.TF32 R228, R224, R128, R228 ;  /* 0x00000080e0e4723c */ /* 0x000fe600000810e4 */
[----:B------:R-:W2:Y:S04]  /*b91e0*/  LDL.LU R135, [R1+0xc0c] ;  /* 0x000c0c0001877983 */ /* 0x000ea80000300800 */
[----:B------:R-:W-:-:S02]  /*b91f0*/  IMAD.MOV.U32 R226, RZ, RZ, R2 ;  /* 0x000000ffffe27224 */ /* 0x000fc400078e0002 */
[----:B------:R-:W3:Y:S01]  /*b9200*/  LDL.LU R2, [R1+0x3be4] ;  /* 0x003be40001027983 */ /* 0x000ee20000300800 */
[----:B------:R-:W-:-:S03]  /*b9210*/  IMAD.MOV.U32 R227, RZ, RZ, R0 ;  /* 0x000000ffffe37224 */ /* 0x000fc600078e0000 */
        /* <DEDUP_REMOVED lines=19> */
[----:B------:R-:W4:Y:S01]  /*b9350*/  LDL.LU R185, [R1+0xd44] ;  /* 0x000d440001b97983 */ /* 0x000f220000300800 */
[C---:B------:R-:W-:Y:S03]  /*b9360*/  HMMA.1688.F32.TF32 R196, R180.reuse, R126, R196 ;  /* 0x0000007eb4c4723c */ /* 0x040fe600000810c4 */
[----:B------:R-:W4:Y:S04]  /*b9370*/  LDL.LU R186, [R1+0xd48] ;  /* 0x000d480001ba7983 */ /* 0x000f280000300800 */
[----:B------:R-:W4:Y:S01]  /*b9380*/  LDL.LU R187, [R1+0xd4c] ;  /* 0x000d4c0001bb7983 */ /* 0x000f220000300800 */
[----:B------:R-:W-:Y:S03]  /*b9390*/  HMMA.1688.F32.TF32 R228, R180, R130, R228 ;  /* 0x00000082b4e4723c */ /* 0x000fe600000810e4 */
[----:B------:R-:W4:Y:S04]  /*b93a0*/  LDL.LU R188, [R1+0x3f0] ;  /* 0x0003f00001bc7983 */ /* 0x000f280000300800 */
        /* <DEDUP_REMOVED lines=15> */
[----:B------:R-:W4:Y:S04]  /*b94a0*/  LDL.LU R180, [R1+0xb20] ;  /* 0x000b200001b47983 */ /* 0x000f280000300800 */
[----:B------:R1:W-:Y:S04]  /*b94b0*/  STL.64 [R1+0xd00], R228 ;  /* 0x000d00e401007387 */ /* 0x0003e80000100a00 */
[----:B------:R1:W-:Y:S04]  /*b94c0*/  STL.64 [R1+0xd08], R230 ;  /* 0x000d08e601007387 */ /* 0x0003e80000100a00 */
[----:B------:R-:W4:Y:S04]  /*b94d0*/  LDL.LU R181, [R1+0xb24] ;  /* 0x000b240001b57983 */ /* 0x000f280000300800 */
[----:B------:R-:W4:Y:S04]  /*b94e0*/  LDL.LU R182, [R1+0xb28] ;  /* 0x000b280001b67983 */ /* 0x000f280000300800 */
[----:B------:R-:W4:Y:S04]  /*b94f0*/  LDL.LU R183, [R1+0xb2c] ;  /* 0x000b2c0001b77983 */ /* 0x000f280000300800 */
[----:B-1----:R-:W4:Y:S04]  /*b9500*/  LDL.LU R228, [R1+0x3c0] ;  /* 0x0003c00001e47983 */ /* 0x002f280000300800 */
[----:B------:R-:W4:Y:S04]  /*b9510*/  LDL.LU R229, [R1+0x3c4] ;  /* 0x0003c40001e57983 */ /* 0x000f280000300800 */
[----:B------:R-:W4:Y:S04]  /*b9520*/  LDL.LU R230, [R1+0x3c8] ;  /* 0x0003c80001e67983 */ /* 0x000f280000300800 */
[----:B------:R-:W4:Y:S01]  /*b9530*/  LDL.LU R231, [R1+0x3cc] ;  /* 0x0003cc0001e77983 */ /* 0x000f220000300800 */
[C---:B--2---:R-:W-:Y:S08]  /*b9540*/  HMMA.1688.F32.TF32 R208, R176.reuse, R210, R132 ;  /* 0x000000d2b0d0723c */ /* 0x044ff00000081084 */
[C---:B---3--:R-:W-:Y:S08]  /*b9550*/  HMMA.1688.F32.TF32 R240, R176.reuse, R242, R140 ;  /* 0x000000f2b0f0723c */ /* 0x048ff0000008108c */
[C---:B----4-:R-:W-:Y:S01]  /*b9560*/  HMMA.1688.F32.TF32 R232, R176.reuse, R234, R244 ;  /* 0x000000eab0e8723c */ /* 0x050fe200000810f4 */
[----:B------:R-:W2:Y:S04]  /*b9570*/  LDL.LU.64 R246, [R1+0x3bd8] ;  /* 0x003bd80001f67983 */ /* 0x000ea80000300a00 */
[----:B------:R-:W3:Y:S04]  /*b9580*/  LDL.LU.64 R142, [R1+0x3bd0] ;  /* 0x003bd000018e7983 */ /* 0x000ee80000300a00 */
[----:B------:R-:W4:Y:S01]  /*b9590*/  LDL.LU.64 R140, [R1+0x3bc8] ;  /* 0x003bc800018c7983 */ /* 0x000f220000300a00 */
[C---:B------:R-:W-:Y:S03]  /*b95a0*/  HMMA.1688.F32.TF32 R224, R176.reuse, R226, R136 ;  /* 0x000000e2b0e0723c */ /* 0x040fe60000081088 */
[----:B------:R-:W4:Y:S04]  /*b95b0*/  LDL.LU.64 R138, [R1+0x3bc0] ;  /* 0x003bc000018a7983 */ /* 0x000f280000300a00 */
[----:B------:R-:W4:Y:S04]  /*b95c0*/  LDL.LU.64 R136, [R1+0x3bb8] ;  /* 0x003bb80001887983 */ /* 0x000f280000300a00 */
[----:B------:R-:W4:Y:S01]  /*b95d0*/  LDL.LU.64 R134, [R1+0x3bb0] ;  /* 0x003bb00001867983 */ /* 0x000f220000300a00 */
[C---:B------:R-:W-:Y:S03]  /*b95e0*/  HMMA.1688.F32.TF32 R216, R176.reuse, R218, R204 ;  /* 0x000000dab0d8723c */ /* 0x040fe600000810cc */
[----:B------:R-:W-:Y:S04]  /*b95f0*/  LDS R204, [R252+0x9a380] ;  /* 0x09a38000fccc7984 */ /* 0x000fe80000000800 */
[----:B------:R-:W-:Y:S04]  /*b9600*/  LDS R206, [R252+0x9b380] ;  /* 0x09b38000fcce7984 */ /* 0x000fe80000000800 */
[----:B------:R-:W-:Y:S04]  /*b9610*/  LDS R205, [R3+0x9a380] ;  /* 0x09a3800003cd7984 */ /* 0x000fe80000000800 */
[----:B------:R-:W1:Y:S01]  /*b9620*/  LDS R207, [R3+0x9b380] ;  /* 0x09b3800003cf7984 */ /* 0x000e620000000800 */
[C---:B------:R-:W-:Y:S03]  /*b9630*/  HMMA.1688.F32.TF32 R168, R176.reuse, R150, R168 ;  /* 0x00000096b0a8723c */ /* 0x040fe600000810a8 */
[----:B------:R-:W4:Y:S05]  /*b9640*/  LDL.LU.64 R132, [R1+0x3ba8] ;  /* 0x003ba80001847983 */ /* 0x000f2a0000300a00 */
[----:B------:R-:W-:Y:S08]  /*b9650*/  HMMA.1688.F32.TF32 R200, R176, R162, R200 ;  /* 0x000000a2b0c8723c */ /* 0x000ff000000810c8 */
[----:B------:R-:W-:Y:S08]  /*b9660*/  HMMA.1688.F32.TF32 R232, R172, R4, R232 ;  /* 0x00000004ace8723c */ /* 0x000ff000000810e8 */
        /* <DEDUP_REMOVED lines=15> */
[C---:B-1----:R-:W-:Y:S08]  /*b9760*/  HMMA.1688.F32.TF32 R232, R204.reuse, R6, R232 ;  /* 0x00000006cce8723c */ /* 0x042ff000000810e8 */
        /* <DEDUP_REMOVED lines=48> */
[C---:B--2---:R-:W-:Y:S01]  /*b9a70*/  HMMA.1688.F32.TF32 R224, R172.reuse, R70, R232 ;  /* 0x00000046ace0723c */ /* 0x044fe200000810e8 */
[----:B------:R-:W-:Y:S04]  /*b9a80*/  STL.64 [R1+0x3b50], R134 ;  /* 0x003b508601007387 */ /* 0x000fe80000100a00 */
[----:B------:R-:W-:Y:S03]  /*b9a90*/  STL.64 [R1+0x3b58], R138 ;  /* 0x003b588a01007387 */ /* 0x000fe60000100a00 */
[C---:B------:R-:W-:Y:S01]  /*b9aa0*/  HMMA.1688.F32.TF32 R236, R172.reuse, R74, R236 ;  /* 0x0000004aacec723c */ /* 0x040fe200000810ec */
[----:B------:R-:W-:Y:S04]  /*b9ab0*/  STL.64 [R1+0x3b48], R150 ;  /* 0x003b489601007387 */ /* 0x000fe80000100a00 */
[----:B------:R-:W2:Y:S03]  /*b9ac0*/  LDL.LU R251, [R1+0xb30] ;  /* 0x000b300001fb7983 */ /* 0x000ea60000300800 */
[C---:B------:R-:W-:Y:S01]  /*b9ad0*/  HMMA.1688.F32.TF32 R232, R172.reuse, R78, R240 ;  /* 0x0000004eace8723c */ /* 0x040fe200000810f0 */
[----:B------:R-:W3:Y:S06]  /*b9ae0*/  LDL.LU R249, [R1+0xb34] ;  /* 0x000b340001f97983 */ /* 0x000eec0000300800 */
[----:B------:R-:W-:Y:S04]  /*b9af0*/  STL.64 [R1+0xd20], R224 ;  /* 0x000d20e001007387 */ /* 0x000fe80000100a00 */
[----:B------:R1:W-:Y:S02]  /*b9b00*/  STL.64 [R1+0xd28], R226 ;  /* 0x000d28e201007387 */ /* 0x0003e40000100a00 */
[C---:B-1----:R-:W-:Y:S08]  /*b9b10*/  HMMA.1688.F32.TF32 R224, R172.reuse, R82, R176 ;  /* 0x00000052ace0723c */ /* 0x042ff000000810b0 */
[C---:B------:R-:W-:Y:S01]  /*b9b20*/  HMMA.1688.F32.TF32 R176, R172.reuse, R86, R208 ;  /* 0x00000056acb0723c */ /* 0x040fe200000810d0 */
[----:B------:R-:W-:Y:S04]  /*b9b30*/  STL.64 [R1+0xcf0], R236 ;  /* 0x000cf0ec01007387 */ /* 0x000fe80000100a00 */
[----:B------:R-:W-:Y:S03]  /*b9b40*/  STL.64 [R1+0xcf8], R238 ;  /* 0x000cf8ee01007387 */ /* 0x000fe60000100a00 */
[C---:B------:R-:W-:Y:S01]  /*b9b50*/  HMMA.1688.F32.TF32 R212, R172.reuse, R90, R212 ;  /* 0x0000005aacd4723c */ /* 0x040fe200000810d4 */
[----:B------:R-:W-:Y:S04]  /*b9b60*/  STL.64 [R1+0xc70], R232 ;  /* 0x000c70e801007387 */ /* 0x000fe80000100a00 */
[----:B------:R-:W-:Y:S04]  /*b9b70*/  STL.64 [R1+0xc78], R234 ;  /* 0x000c78ea01007387 */ /* 0x000fe80000100a00 */
[----:B------:R-:W-:Y:S01]  /*b9b80*/  STL.64 [R1+0xc50], R224 ;  /* 0x000c50e001007387 */ /* 0x000fe20000100a00 */
[C---:B------:R-:W-:Y:S03]  /*b9b90*/  HMMA.1688.F32.TF32 R208, R172.reuse, R94, R216 ;  /* 0x0000005eacd0723c */ /* 0x040fe600000810d8 */
[----:B------:R-:W-:Y:S04]  /*b9ba0*/  STL.64 [R1+0xc58], R226 ;  /* 0x000c58e201007387 */ /* 0x000fe80000100a00 */
[----:B------:R-:W-:Y:S04]  /*b9bb0*/  STL.64 [R1+0xc30], R176 ;  /* 0x000c30b001007387 */ /* 0x000fe80000100a00 */
[----:B------:R1:W-:Y:S01]  /*b9bc0*/  STL.64 [R1+0xc38], R178 ;  /* 0x000c38b201007387 */ /* 0x0003e20000100a00 */
[C---:B------:R-:W-:Y:S08]  /*b9bd0*/  HMMA.1688.F32.TF32 R184, R172.reuse, R102, R184 ;  /* 0x00000066acb8723c */ /* 0x040ff000000810b8 */
[C---:B-1----:R-:W-:Y:S08]  /*b9be0*/  HMMA.1688.F32.TF32 R176, R172.reuse, R98, R220 ;  /* 0x00000062acb0723c */ /* 0x042ff000000810dc */
[C---:B------:R-:W-:Y:S01]  /*b9bf0*/  HMMA.1688.F32.TF32 R188, R172.reuse, R106, R188 ;  /* 0x0000006aacbc723c */ /* 0x040fe200000810bc */
[----:B------:R-:W-:Y:S04]  /*b9c00*/  STL.64 [R1+0xc00], R212 ;  /* 0x000c00d401007387 */ /* 0x000fe80000100a00 */
[----:B------:R-:W-:Y:S03]  /*b9c10*/  STL.64 [R1+0xc08], R214 ;  /* 0x000c08d601007387 */ /* 0x000fe60000100a00 */
[C---:B------:R-:W-:Y:S01]  /*b9c20*/  HMMA.1688.F32.TF32 R192, R172.reuse, R110, R192 ;  /* 0x0000006eacc0723c */ /* 0x040fe200000810c0 */
[----:B------:R-:W4:Y:S04]  /*b9c30*/  LDL.LU R232, [R1+0x390] ;  /* 0x0003900001e87983 */ /* 0x000f280000300800 */
[----:B------:R-:W-:Y:S04]  /*b9c40*/  STL.64 [R1+0xd40], R208 ;  /* 0x000d40d001007387 */ /* 0x000fe80000100a00 */
[----:B------:R-:W-:Y:S04]  /*b9c50*/  STL.64 [R1+0xd48], R210 ;  /* 0x000d48d201007387 */ /* 0x000fe80000100a00 */
[----:B------:R-:W-:Y:S04]  /*b9c60*/  STL.64 [R1+0xd30], R176 ;  /* 0x000d30b001007387 */ /* 0x000fe80000100a00 */
[----:B------:R-:W-:Y:S04]  /*b9c70*/  STL.64 [R1+0xd38], R178 ;  /* 0x000d38b201007387 */ /* 0x000fe80000100a00 */
[----:B------:R-:W4:Y:S04]  /*b9c80*/  LDL.LU R233, [R1+0x394] ;  /* 0x0003940001e97983 */ /* 0x000f280000300800 */
[----:B------:R-:W4:Y:S04]  /*b9c90*/  LDL.LU R234, [R1+0x398] ;  /* 0x0003980001ea7983 */ /* 0x000f280000300800 */
[----:B------:R-:W4:Y:S04]  /*b9ca0*/  LDL.LU R235, [R1+0x39c] ;  /* 0x00039c0001eb7983 */ /* 0x000f280000300800 */
[----:B------:R1:W-:Y:S04]  /*b9cb0*/  STL.64 [R1+0x12a0], R184 ;  /* 0x0012a0b801007387 */ /* 0x0003e80000100a00 */
[----:B------:R1:W-:Y:S04]  /*b9cc0*/  STL.64 [R1+0x12a8], R186 ;  /* 0x0012a8ba01007387 */ /* 0x0003e80000100a00 */
[----:B-1----:R-:W4:Y:S04]  /*b9cd0*/  LDL.LU R184, [R1+0xdf0] ;  /* 0x000df00001b87983 */ /* 0x002f280000300800 */
        /* <DEDUP_REMOVED lines=43> */
[----:B-1----:R-:W4:Y:S04]  /*b9f90*/  LDL.LU R192, [R1+0xdd0] ;  /* 0x000dd00001c07983 */ /* 0x002f280000300800 */
[----:B------:R-:W4:Y:S04]  /*b9fa0*/  LDL.LU R193, [R1+0xdd4] ;  /* 0x000dd40001c17983 */ /* 0x000f280000300800 */
[----:B------:R-:W4:Y:S01]  /*b9fb0*/  LDL.LU R194, [R1+0xdd8] ;  /* 0x000dd80001c27983 */ /* 0x000f220000300800 */
[----:B------:R-:W-:Y:S03]  /*b9fc0*/  HMMA.1688.F32.TF32 R172, R172, R130, R228 ;  /* 0x00000082acac723c */ /* 0x000fe600000810e4 */
[----:B------:R-:W4:Y:S04]  /*b9fd0*/  LDL.LU R195, [R1+0xddc] ;  /* 0x000ddc0001c37983 */ /* 0x000f280000300800 */
[----:B------:R1:W-:Y:S04]  /*b9fe0*/  STL.64 [R1+0x1270], R168 ;  /* 0x001270a801007387 */ /* 0x0003e80000100a00 */
[----:B------:R3:W-:Y:S04]  /*b9ff0*/  STL.64 [R1+0x1278], R170 ;  /* 0x001278aa01007387 */ /* 0x0007e80000100a00 */
[----:B--2---:R-:W-:Y:S04]  /*ba000*/  LDS R204, [R251+0x98000] ;  /* 0x09800000fbcc7984 */ /* 0x004fe80000000800 */
[----:B-1----:R-:W2:Y:S04]  /*ba010*/  LDL.LU R168, [R1+0xe30] ;  /* 0x000e300001a87983 */ /* 0x002ea80000300800 */
[----:B------:R-:W2:Y:S04]  /*ba020*/  LDL.LU R169, [R1+0xe34] ;  /* 0x000e340001a97983 */ /* 0x000ea80000300800 */
[----:B---3--:R-:W2:Y:S04]  /*ba030*/  LDL.LU R170, [R1+0xe38] ;  /* 0x000e380001aa7983 */ /* 0x008ea80000300800 */
[----:B------:R-:W2:Y:S04]  /*ba040*/  LDL.LU R171, [R1+0xe3c] ;  /* 0x000e3c0001ab7983 */ /* 0x000ea80000300800 */
[----:B------:R1:W-:Y:S04]  /*ba050*/  STL.64 [R1+0x1260], R180 ;  /* 0x001260b401007387 */ /* 0x0003e80000100a00 */
[----:B------:R3:W-:Y:S04]  /*ba060*/  STL.64 [R1+0x1268], R182 ;  /* 0x001268b601007387 */ /* 0x0007e80000100a00 */
[----:B------:R-:W-:Y:S04]  /*ba070*/  LDS R206, [R251+0x99000] ;  /* 0x09900000fbce7984 */ /* 0x000fe80000000800 */
[----:B-1----:R-:W2:Y:S04]  /*ba080*/  LDL.LU R180, [R1+0xe00] ;  /* 0x000e000001b47983 */ /* 0x002ea80000300800 */
[----:B------:R-:W2:Y:S04]  /*ba090*/  LDL.LU R181, [R1+0xe04] ;  /* 0x000e040001b57983 */ /* 0x000ea80000300800 */
[----:B---3--:R-:W3:Y:S04]  /*ba0a0*/  LDL.LU R182, [R1+0xe08] ;  /* 0x000e080001b67983 */ /* 0x008ee80000300800 */
[----:B------:R-:W3:Y:S04]  /*ba0b0*/  LDL.LU R183, [R1+0xe0c] ;  /* 0x000e0c0001b77983 */ /* 0x000ee80000300800 */
[----:B------:R1:W-:Y:S04]  /*ba0c0*/  STL.64 [R1+0x1250], R196 ;  /* 0x001250c401007387 */ /* 0x0003e80000100a00 */
[----:B------:R1:W-:Y:S04]  /*ba0d0*/  STL.64 [R1+0x1258], R198 ;  /* 0x001258c601007387 */ /* 0x0003e80000100a00 */
[----:B------:R-:W-:Y:S04]  /*ba0e0*/  LDS R205, [R249+0x98000] ;  /* 0x09800000f9cd7984 */ /* 0x000fe80000000800 */
[----:B-1----:R-:W3:Y:S04]  /*ba0f0*/  LDL.LU R196, [R1+0xe20] ;  /* 0x000e200001c47983 */ /* 0x002ee80000300800 */
[----:B------:R-:W3:Y:S04]  /*ba100*/  LDL.LU R197, [R1+0xe24] ;  /* 0x000e240001c57983 */ /* 0x000ee80000300800 */
[----:B------:R-:W3:Y:S04]  /*ba110*/  LDL.LU R198, [R1+0xe28] ;  /* 0x000e280001c67983 */ /* 0x000ee80000300800 */
[----:B------:R-:W3:Y:S04]  /*ba120*/  LDL.LU R199, [R1+0xe2c] ;  /* 0x000e2c0001c77983 */ /* 0x000ee80000300800 */
[----:B------:R1:W-:Y:S04]  /*ba130*/  STL.64 [R1+0x12b0], R200 ;  /* 0x0012b0c801007387 */ /* 0x0003e80000100a00 */
[----:B------:R1:W-:Y:S04]  /*ba140*/  STL.64 [R1+0x12b8], R202 ;  /* 0x0012b8ca01007387 */ /* 0x0003e80000100a00 */
[----:B------:R-:W4:Y:S04]  /*ba150*/  LDS R207, [R249+0x99000] ;  /* 0x09900000f9cf7984 */ /* 0x000f280000000800 */
[----:B-1----:R-:W3:Y:S04]  /*ba160*/  LDL.LU R200, [R1+0xe10] ;  /* 0x000e100001c87983 */ /* 0x002ee80000300800 */
[----:B------:R-:W3:Y:S04]  /*ba170*/  LDL.LU R201, [R1+0xe14] ;  /* 0x000e140001c97983 */ /* 0x000ee80000300800 */
[----:B------:R-:W3:Y:S04]  /*ba180*/  LDL.LU R202, [R1+0xe18] ;  /* 0x000e180001ca7983 */ /* 0x000ee80000300800 */
[----:B------:R-:W3:Y:S04]  /*ba190*/  LDL.LU R203, [R1+0xe1c] ;  /* 0x000e1c0001cb7983 */ /* 0x000ee80000300800 */
[----:B------:R-:W3:Y:S04]  /*ba1a0*/  LDL.LU R228, [R1+0xda0] ;  /* 0x000da00001e47983 */ /* 0x000ee80000300800 */
[----:B------:R-:W-:Y:S04]  /*ba1b0*/  STL.64 [R1+0x1240], R172 ;  /* 0x001240ac01007387 */ /* 0x000fe80000100a00 */
[----:B------:R-:W-:Y:S04]  /*ba1c0*/  STL.64 [R1+0x1248], R174 ;  /* 0x001248ae01007387 */ /* 0x000fe80000100a00 */
[----:B------:R-:W3:Y:S04]  /*ba1d0*/  LDL.LU R229, [R1+0xda4] ;  /* 0x000da40001e57983 */ /* 0x000ee80000300800 */
[----:B------:R-:W3:Y:S04]  /*ba1e0*/  LDL.LU R230, [R1+0xda8] ;  /* 0x000da80001e67983 */ /* 0x000ee80000300800 */
[----:B------:R-:W3:Y:S04]  /*ba1f0*/  LDL.LU R231, [R1+0xdac] ;  /* 0x000dac0001e77983 */ /* 0x000ee80000300800 */
[----:B------:R-:W-:Y:S04]  /*ba200*/  LDS R176, [R251+0x9a000] ;  /* 0x09a00000fbb07984 */ /* 0x000fe80000000800 */
[----:B------:R-:W-:Y:S04]  /*ba210*/  LDS R178, [R251+0x9b000] ;  /* 0x09b00000fbb27984 */ /* 0x000fe80000000800 */
[----:B------:R-:W-:Y:S04]  /*ba220*/  LDS R177, [R249+0x9a000] ;  /* 0x09a00000f9b17984 */ /* 0x000fe80000000800 */
[----:B------:R-:W1:Y:S04]  /*ba230*/  LDS R179, [R249+0x9b000] ;  /* 0x09b00000f9b37984 */ /* 0x000e680000000800 */
[----:B------:R-:W-:Y:S04]  /*ba240*/  LDS R172, [R251+0x9c000] ;  /* 0x09c00000fbac7984 */ /* 0x000fe80000000800 */
[----:B------:R-:W-:Y:S04]  /*ba250*/  LDS R174, [R251+0x9d000] ;  /* 0x09d00000fbae7984 */ /* 0x000fe80000000800 */
[----:B------:R-:W-:Y:S04]  /*ba260*/  LDS R173, [R249+0x9c000] ;  /* 0x09c00000f9ad7984 */ /* 0x000fe80000000800 */
[----:B------:R-:W1:Y:S01]  /*ba270*/  LDS R175, [R249+0x9d000] ;  /* 0x09d00000f9af7984 */ /* 0x000e620000000800 */
[----:B----4-:R-:W-:Y:S01]  /*ba280*/  HMMA.1688.F32.TF32 R184, R204, R52, R184 ;  /* 0x00000034ccb8723c */ /* 0x010fe200000810b8 */
[----:B------:R-:W-:-:S02]  /*ba290*/  IMAD.MOV.U32 R138, RZ, RZ, R165 ;  /* 0x000000ffff8a7224 */ /* 0x000fc400078e00a5 */
[----:B------:R-:W-:Y:S01]  /*ba2a0*/  IMAD.MOV.U32 R139, RZ, RZ, R161 ;  /* 0x000000ffff8b7224 */ /* 0x000fe200078e00a1 */
[----:B------:R-:W-:Y:S01]  /*ba2b0*/  MOV R150, R152 ;  /* 0x0000009800967202 */ /* 0x000fe20000000f00 */
[----:B------:R-:W-:Y:S01]  /*ba2c0*/  IMAD.MOV.U32 R151, RZ, RZ, R153 ;  /* 0x000000ffff977224 */ /* 0x000fe200078e0099 */
[----:B------:R-:W-:Y:S02]  /*ba2d0*/  LDS R248, [R251+0x9e380] ;  /* 0x09e38000fbf87984 */ /* 0x000fe40000000800 */
        /* <DEDUP_REMOVED lines=9> */
[----:B-1----:R-:W-:Y:S08]  /*ba370*/  HMMA.1688.F32.TF32 R236, R176, R6, R236 ;  /* 0x00000006b0ec723c */ /* 0x002ff000000810ec */
[C---:B------:R-:W-:Y:S08]  /*ba380*/  HMMA.1688.F32.TF32 R192, R204.reuse, R60, R192 ;  /* 0x0000003cccc0723c */ /* 0x040ff000000810c0 */
[C---:B--2---:R-:W-:Y:S08]  /*ba390*/  HMMA.1688.F32.TF32 R168, R204.reuse, R36, R168 ;  /* 0x00000024cca8723c */ /* 0x044ff000000810a8 */
[C---:B---3--:R-:W-:Y:S08]  /*ba3a0*/  HMMA.1688.F32.TF32 R180, R204.reuse, R48, R180 ;  /* 0x00000030ccb4723c */ /* 0x048ff000000810b4 */
[C---:B------:R-:W-:Y:S08]  /*ba3b0*/  HMMA.1688.F32.TF32 R196, R204.reuse, R40, R196 ;  /* 0x00000028ccc4723c */ /* 0x040ff000000810c4 */
[C---:B------:R-:W-:Y:S08]  /*ba3c0*/  HMMA.1688.F32.TF32 R200, R204.reuse, R44, R200 ;  /* 0x0000002cccc8723c */ /* 0x040ff000000810c8 */
[----:B------:R-:W-:Y:S08]  /*ba3d0*/  HMMA.1688.F32.TF32 R228, R204, R12, R228 ;  /* 0x0000000ccce4723c */ /* 0x000ff000000810e4 */
[C---:B------:R-:W-:Y:S11]  /*ba3e0*/  HMMA.1688.F32.TF32 R240, R176.reuse, R10, R240 ;  /* 0x0000000ab0f0723c */ /* 0x040ff600000810f0 */
[----:B------:R-:W-:Y:S05]  /*ba3f0*/  @!UPT UIADD3 URZ, URZ, URZ, URZ ;  /* 0x0000003f3f3ff290 */ /* 0x000fea000fffe03f */
        /* <DEDUP_REMOVED lines=40> */
[C---:B------:R-:W-:Y:S07]  /*ba680*/  HMMA.1688.F32.TF32 R208, R228.reuse, R82, R208 ;  /* 0x00000052e4d0723c */ /* 0x040fee00000810d0 */
[----:B------:R-:W-:Y:S04]  /*ba690*/  STL.64 [R1+0x30], R172 ;  /* 0x000030ac01007387 */ /* 0x000fe80000100a00 */
[----:B------:R1:W-:Y:S02]  /*ba6a0*/  STL.64 [R1+0x38], R174 ;  /* 0x000038ae01007387 */ /* 0x0003e40000100a00 */
[C---:B-1----:R-:W-:Y:S08]  /*ba6b0*/  HMMA.1688.F32.TF32 R172, R228.reuse, R78, R204 ;  /* 0x0000004ee4ac723c */ /* 0x042ff000000810cc */
[C---:B------:R-:W-:Y:S01]  /*ba6c0*/  HMMA.1688.F32.TF32 R204, R228.reuse, R86, R212 ;  /* 0x00000056e4cc723c */ /* 0x040fe200000810d4 */
[----:B------:R-:W-:Y:S04]  /*ba6d0*/  STL.64 [R1+0x20], R236 ;  /* 0x000020ec01007387 */ /* 0x000fe80000100a00 */
[----:B------:R-:W-:Y:S10]  /*ba6e0*/  STL.64 [R1+0x28], R238 ;  /* 0x000028ee01007387 */ /* 0x000ff40000100a00 */
        /* <DEDUP_REMOVED lines=11> */
[----:B------:R-:W-:Y:S04]  /*ba7a0*/  STL.64 [R1+0x210], R208 ;  /* 0x000210d001007387 */ /* 0x000fe80000100a00 */
[----:B------:R-:W-:Y:S01]  /*ba7b0*/  STL.64 [R1+0x218], R210 ;  /* 0x000218d201007387 */ /* 0x000fe20000100a00 */
[C---:B------:R-:W-:Y:S03]  /*ba7c0*/  HMMA.1688.F32.TF32 R200, R228.reuse, R110, R200 ;  /* 0x0000006ee4c8723c */ /* 0x040fe600000810c8 */
[----:B------:R-:W-:Y:S04]  /*ba7d0*/  LDS R172, [R251+0x9a080] ;  /* 0x09a08000fbac7984 */ /* 0x000fe80000000800 */
[----:B------:R-:W-:Y:S04]  /*ba7e0*/  STL.64 [R1+0x190], R204 ;  /* 0x000190cc01007387 */ /* 0x000fe80000100a00 */
[----:B------:R1:W-:Y:S01]  /*ba7f0*/  STL.64 [R1+0x198], R206 ;  /* 0x000198ce01007387 */ /* 0x0003e20000100a00 */
[C---:B------:R-:W-:Y:S03]  /*ba800*/  HMMA.1688.F32.TF32 R180, R228.reuse, R114, R180 ;  /* 0x00000072e4b4723c */ /* 0x040fe600000810b4 */
[----:B------:R-:W-:Y:S04]  /*ba810*/  LDS R174, [R251+0x9b080] ;  /* 0x09b08000fbae7984 */ /* 0x000fe80000000800 */
[----:B------:R-:W-:Y:S01]  /*ba820*/  LDS R173, [R249+0x9a080] ;  /* 0x09a08000f9ad7984 */ /* 0x000fe20000000800 */
[C---:B-1----:R-:W-:Y:S03]  /*ba830*/  HMMA.1688.F32.TF32 R204, R228.reuse, R102, R168 ;  /* 0x00000066e4cc723c */ /* 0x042fe600000810a8 */
[----:B------:R-:W1:Y:S05]  /*ba840*/  LDS R175, [R249+0x9b080] ;  /* 0x09b08000f9af7984 */ /* 0x000e6a0000000800 */
[C---:B------:R-:W-:Y:S11]  /*ba850*/  HMMA.1688.F32.TF32 R168, R228.reuse, R106, R196 ;  /* 0x0000006ae4a8723c */ /* 0x040ff600000810c4 */
[----:B------:R-:W-:Y:S04]  /*ba860*/  @!UPT UIADD3 URZ, URZ, URZ, URZ ;  /* 0x0000003f3f3ff290 */ /* 0x000fe8000fffe03f */
[----:B------:R-:W-:Y:S04]  /*ba870*/  STL.64 [R1+0x250], R204 ;  /* 0x000250cc01007387 */ /* 0x000fe80000100a00 */
[----:B------:R-:W-:Y:S04]  /*ba880*/  STL.64 [R1+0x258], R206 ;  /* 0x000258ce01007387 */ /* 0x000fe80000100a00 */
[----:B------:R-:W2:Y:S04]  /*ba890*/  LDL.LU R196, [R1+0x4e0] ;  /* 0x0004e00001c47983 */ /* 0x000ea80000300800 */
[----:B------:R-:W-:Y:S04]  /*ba8a0*/  STL.64 [R1+0x260], R168 ;  /* 0x000260a801007387 */ /* 0x000fe80000100a00 */
[----:B------:R3:W-:Y:S04]  /*ba8b0*/  STL.64 [R1+0x268], R170 ;  /* 0x000268aa01007387 */ /* 0x0007e80000100a00 */
[----:B------:R-:W2:Y:S04]  /*ba8c0*/  LDL.LU R197, [R1+0x4e4] ;  /* 0x0004e40001c57983 */ /* 0x000ea80000300800 */
[----:B------:R-:W2:Y:S01]  /*ba8d0*/  LDL.LU R198, [R1+0x4e8] ;  /* 0x0004e80001c67983 */ /* 0x000ea20000300800 */
[C---:B---3--:R-:W-:Y:S03]  /*ba8e0*/  HMMA.1688.F32.TF32 R168, R228.reuse, R118, R184 ;  /* 0x00000076e4a8723c */ /* 0x048fe600000810b8 */
[----:B------:R-:W2:Y:S04]  /*ba8f0*/  LDL.LU R199, [R1+0x4ec] ;  /* 0x0004ec0001c77983 */ /* 0x000ea80000300800 */
[----:B------:R3:W-:Y:S04]  /*ba900*/  STL.64 [R1+0x280], R200 ;  /* 0x000280c801007387 */ /* 0x0007e80000100a00 */
[----:B------:R4:W-:Y:S04]  /*ba910*/  STL.64 [R1+0x288], R202 ;  /* 0x000288ca01007387 */ /* 0x0009e80000100a00 */
[----:B---3--:R-:W3:Y:S04]  /*ba920*/  LDL.LU R200, [R1+0x540] ;  /* 0x0005400001c87983 */ /* 0x008ee80000300800 */
[----:B------:R-:W-:Y:S04]  /*ba930*/  STL.64 [R1+0x270], R180 ;  /* 0x000270b401007387 */ /* 0x000fe80000100a00 */
[----:B------:R-:W-:Y:S04]  /*ba940*/  STL.64 [R1+0x278], R182 ;  /* 0x000278b601007387 */ /* 0x000fe80000100a00 */
        /* <DEDUP_REMOVED lines=65> */
[----:B------:R-:W-:Y:S04]  /*bad60*/  STL.64 [R1+0x790], R228 ;  /* 0x000790e401007387 */ /* 0x000fe80000100a00 */
[----:B------:R1:W-:Y:S04]  /*bad70*/  STL.64 [R1+0x798], R230 ;  /* 0x000798e601007387 */ /* 0x0003e80000100a00 */
        /* <DEDUP_REMOVED lines=8> */
[C---:B-1----:R-:W-:Y:S01]  /*bae00*/  HMMA.1688.F32.TF32 R228, R176.reuse, R12, R168 ;  /* 0x0000000cb0e4723c */ /* 0x042fe200000810a8 */
        /* <DEDUP_REMOVED lines=60> */
[----:B------:R-:W-:Y:S01]  /*bb1d0*/  STL.64 [R1+0x548], R238 ;  /* 0x000548ee01007387 */ /* 0x000fe20000100a00 */
[C---:B--2---:R-:W-:Y:S03]  /*bb1e0*/  HMMA.1688.F32.TF32 R168, R228.reuse, R82, R204 ;  /* 0x00000052e4a8723c */ /* 0x044fe600000810cc */
[----:B------:R-:W-:Y:S04]  /*bb1f0*/  STL.64 [R1+0x530], R176 ;  /* 0x000530b001007387 */ /* 0x000fe80000100a00 */
[----:B------:R2:W-:Y:S01]  /*bb200*/  STL.64 [R1+0x538], R178 ;  /* 0x000538b201007387 */ /* 0x0005e20000100a00 */
[C---:B------:R-:W-:Y:S08]  /*bb210*/  HMMA.1688.F32.TF32 R204, R228.reuse, R86, R208 ;  /* 0x00000056e4cc723c */ /* 0x040ff000000810d0 */
        /* <DEDUP_REMOVED lines=10> */
[----:B------:R-:W-:Y:S01]  /*bb2c0*/  STL.64 [R1+0x4c0], R168 ;  /* 0x0004c0a801007387 */ /* 0x000fe20000100a00 */
[C---:B------:R-:W-:Y:S03]  /*bb2d0*/  HMMA.1688.F32.TF32 R184, R228.reuse, R106, R184 ;  /* 0x0000006ae4b8723c */ /* 0x040fe600000810b8 */
[----:B------:R-:W-:Y:S04]  /*bb2e0*/  STL.64 [R1+0x4c8], R170 ;  /* 0x0004c8aa01007387 */ /* 0x000fe80000100a00 */
[----:B------:R-:W-:Y:S04]  /*bb2f0*/  STL.64 [R1+0x4b0], R204 ;  /* 0x0004b0cc01007387 */ /* 0x000fe80000100a00 */
[----:B------:R-:W-:Y:S01]  /*bb300*/  STL.64 [R1+0x4b8], R206 ;  /* 0x0004b8ce01007387 */ /* 0x000fe20000100a00 */
[C---:B------:R-:W-:Y:S03]  /*bb310*/  HMMA.1688.F32.TF32 R196, R228.reuse, R126, R196 ;  /* 0x0000007ee4c4723c */ /* 0x040fe600000810c4 */
[----:B------:R-:W-:Y:S04]  /*bb320*/  LDS R168, [R251+0x9a100] ;  /* 0x09a10000fba87984 */ /* 0x000fe80000000800 */
[----:B------:R-:W-:Y:S04]  /*bb330*/  STL.64 [R1+0x780], R176 ;  /* 0x000780b001007387 */ /* 0x000fe80000100a00 */
[----:B------:R2:W-:Y:S04]  /*bb340*/  STL.64 [R1+0x788], R178 ;  /* 0x000788b201007387 */ /* 0x0005e80000100a00 */
[----:B------:R-:W-:Y:S04]  /*bb350*/  LDS R170, [R251+0x9b100] ;  /* 0x09b10000fbaa7984 */ /* 0x000fe80000000800 */
[----:B------:R-:W-:Y:S01]  /*bb360*/  LDS R169, [R249+0x9a100] ;  /* 0x09a10000f9a97984 */ /* 0x000fe20000000800 */
[C---:B--2---:R-:W-:Y:S03]  /*bb370*/  HMMA.1688.F32.TF32 R176, R228.reuse, R110, R200 ;  /* 0x0000006ee4b0723c */ /* 0x044fe600000810c8 */
[----:B------:R-:W-:Y:S04]  /*bb380*/  STL.64 [R1+0x770], R184 ;  /* 0x000770b801007387 */ /* 0x000fe80000100a00 */
[----:B------:R2:W-:Y:S04]  /*bb390*/  STL.64 [R1+0x778], R186 ;  /* 0x000778ba01007387 */ /* 0x0005e80000100a00 */
[----:B------:R-:W3:Y:S01]  /*bb3a0*/  LDS R171, [R249+0x9b100] ;  /* 0x09b10000f9ab7984 */ /* 0x000ee20000000800 */
[C---:B--2---:R-:W-:Y:S11]  /*bb3b0*/  HMMA.1688.F32.TF32 R184, R228.reuse, R114, R180 ;  /* 0x00000072e4b8723c */ /* 0x044ff600000810b4 */
[----:B------:R-:W-:Y:S01]  /*bb3c0*/  STL.64 [R1+0x760], R176 ;  /* 0x000760b001007387 */ /* 0x000fe20000100a00 */
[C---:B------:R-:W-:Y:S03]  /*bb3d0*/  HMMA.1688.F32.TF32 R180, R228.reuse, R118, R188 ;  /* 0x00000076e4b4723c */ /* 0x040fe600000810bc */
[----:B------:R2:W-:Y:S05]  /*bb3e0*/  STL.64 [R1+0x768], R178 ;  /* 0x000768b201007387 */ /* 0x0005ea0000100a00 */
[C---:B--2---:R-:W-:Y:S03]  /*bb3f0*/  HMMA.1688.F32.TF32 R176, R228.reuse, R122, R192 ;  /* 0x0000007ae4b0723c */ /* 0x044fe600000810c0 */
[----:B------:R-:W-:Y:S04]  /*bb400*/  STL.64 [R1+0x750], R184 ;  /* 0x000750b801007387 */ /* 0x000fe80000100a00 */
[----:B------:R-:W-:Y:S04]  /*bb410*/  STL.64 [R1+0x758], R186 ;  /* 0x000758ba01007387 */ /* 0x000fe80000100a00 */
[----:B------:R-:W1:Y:S04]  /*bb420*/  LDL.LU R200, [R1+0x620] ;  /* 0x0006200001c87983 */ /* 0x000e680000300800 */
[----:B------:R2:W-:Y:S04]  /*bb430*/  STL.64 [R1+0x4a0], R180 ;  /* 0x0004a0b401007387 */ /* 0x0005e80000100a00 */
[----:B------:R4:W-:Y:S04]  /*bb440*/  STL.64 [R1+0x4a8], R182 ;  /* 0x0004a8b601007387 */ /* 0x0009e80000100a00 */
[----:B------:R2:W-:Y:S04]  /*bb450*/  STL.64 [R1+0x490], R176 ;  /* 0x000490b001007387 */ /* 0x0005e80000100a00 */
[----:B------:R2:W-:Y:S04]  /*bb460*/  STL.64 [R1+0x498], R178 ;  /* 0x000498b201007387 */ /* 0x0005e80000100a00 */
[----:B------:R-:W1:Y:S04]  /*bb470*/  LDL.LU R201, [R1+0x624] ;  /* 0x0006240001c97983 */ /* 0x000e680000300800 */
[----:B------:R-:W1:Y:S04]  /*bb480*/  LDL.LU R202, [R1+0x628] ;  /* 0x0006280001ca7983 */ /* 0x000e680000300800 */
[----:B------:R-:W1:Y:S04]  /*bb490*/  LDL.LU R203, [R1+0x62c] ;  /* 0x00062c0001cb7983 */ /* 0x000e680000300800 */
        /* <DEDUP_REMOVED lines=53> */
[----:B------:R1:W-:Y:S04]  /*bb7f0*/  STL.64 [R1+0x480], R196 ;  /* 0x000480c401007387 */ /* 0x0003e80000100a00 */
[----:B------:R1:W-:Y:S04]  /*bb800*/  STL.64 [R1+0x488], R198 ;  /* 0x000488c601007387 */ /* 0x0003e80000100a00 */
[----:B-1----:R-:W3:Y:S04]  /*bb810*/  LDL.LU R196, [R1+0x5f0] ;  /* 0x0005f00001c47983 */ /* 0x002ee80000300800 */
[----:B------:R-:W3:Y:S04]  /*bb820*/  LDL.LU R197, [R1+0x5f4] ;  /* 0x0005f40001c57983 */ /* 0x000ee80000300800 */
[----:B------:R-:W3:Y:S04]  /*bb830*/  LDL.LU R198, [R1+0x5f8] ;  /* 0x0005f80001c67983 */ /* 0x000ee80000300800 */
[----:B------:R-:W3:Y:S04]  /*bb840*/  LDL.LU R199, [R1+0x5fc] ;  /* 0x0005fc0001c77983 */ /* 0x000ee80000300800 */
[----:B------:R-:W3:Y:S04]  /*bb850*/  LDL.LU R232, [R1+0x510] ;  /* 0x0005100001e87983 */ /* 0x000ee80000300800 */
[----:B------:R-:W-:Y:S04]  /*bb860*/  STL.64 [R1+0x470], R228 ;  /* 0x000470e401007387 */ /* 0x000fe80000100a00 */
[----:B------:R1:W-:Y:S04]  /*bb870*/  STL.64 [R1+0x478], R230 ;  /* 0x000478e601007387 */ /* 0x0003e80000100a00 */
[----:B------:R-:W3:Y:S04]  /*bb880*/  LDL.LU R233, [R1+0x514] ;  /* 0x0005140001e97983 */ /* 0x000ee80000300800 */
[----:B------:R-:W3:Y:S04]  /*bb890*/  LDL.LU R234, [R1+0x518] ;  /* 0x0005180001ea7983 */ /* 0x000ee80000300800 */
[----:B------:R-:W3:Y:S01]  /*bb8a0*/  LDL.LU R235, [R1+0x51c] ;  /* 0x00051c0001eb7983 */ /* 0x000ee20000300800 */
[C---:B------:R-:W-:Y:S08]  /*bb8b0*/  HMMA.1688.F32.TF32 R200, R172.reuse, R48, R200 ;  /* 0x00000030acc8723c */ /* 0x040ff000000810c8 */
[C---:B--2---:R-:W-:Y:S08]  /*bb8c0*/  HMMA.1688.F32.TF32 R180, R172.reuse, R44, R180 ;  /* 0x0000002cacb4723c */ /* 0x044ff000000810b4 */
[C---:B----4-:R-:W-:Y:S08]  /*bb8d0*/  HMMA.1688.F32.TF32 R220, R172.reuse, R32, R220 ;  /* 0x00000020acdc723c */ /* 0x050ff000000810dc */
[C---:B---3--:R-:W-:Y:S08]  /*bb8e0*/  HMMA.1688.F32.TF32 R216, R172.reuse, R28, R216 ;  /* 0x0000001cacd8723c */ /* 0x048ff000000810d8 */
        /* <DEDUP_REMOVED lines=38> */
[----:B------:R-:W-:Y:S01]  /*bbb50*/  LDS R168, [R251+0x98180] ;  /* 0x09818000fba87984 */ /* 0x000fe20000000800 */
[----:B------:R-:W-:-:S03]  /*bbb60*/  IMAD.MOV.U32 R135, RZ, RZ, R157 ;  /* 0x000000ffff877224 */ /* 0x000fc600078e009d */
[----:B------:R-:W-:Y:S02]  /*bbb70*/  LDS R170, [R251+0x99180] ;  /* 0x09918000fbaa7984 */ /* 0x000fe40000000800 */
[C---:B------:R-:W-:Y:S02]  /*bbb80*/  HMMA.1688.F32.TF32 R240, R184.reuse, R72, R240 ;  /* 0x00000048b8f0723c */ /* 0x040fe400000810f0 */
[----:B------:R-:W-:Y:S04]  /*bbb90*/  LDS R169, [R249+0x98180] ;  /* 0x09818000f9a97984 */ /* 0x000fe80000000800 */
[----:B------:R-:W1:Y:S02]  /*bbba0*/  LDS R171, [R249+0x99180] ;  /* 0x09918000f9ab7984 */ /* 0x000e640000000800 */
[----:B------:R-:W-:Y:S08]  /*bbbb0*/  HMMA.1688.F32.TF32 R172, R184, R76, R172 ;  /* 0x0000004cb8ac723c */ /* 0x000ff000000810ac */
[----:B--2---:R-:W-:Y:S08]  /*bbbc0*/  HMMA.1688.F32.TF32 R236, R228, R70, R236 ;  /* 0x00000046e4ec723c */ /* 0x004ff000000810ec */
        /* <DEDUP_REMOVED lines=15> */
[----:B------:R-:W-:Y:S04]  /*bbcc0*/  STL.64 [R1+0x460], R236 ;  /* 0x000460ec01007387 */ /* 0x000fe80000100a00 */
[----:B------:R-:W-:Y:S03]  /*bbcd0*/  STL.64 [R1+0x468], R238 ;  /* 0x000468ee01007387 */ /* 0x000fe60000100a00 */
        /* <DEDUP_REMOVED lines=15> */
[----:B---3--:R-:W-:Y:S03]  /*bbdd0*/  HMMA.1688.F32.TF32 R172, R228, R102, R224 ;  /* 0x00000066e4ac723c */ /* 0x008fe600000810e0 */
[----:B------:R-:W-:Y:S04]  /*bbde0*/  STL.64 [R1+0x3b0], R204 ;  /* 0x0003b0cc01007387 */ /* 0x000fe80000100a00 */
[----:B------:R-:W-:Y:S08]  /*bbdf0*/  STL.64 [R1+0x3b8], R206 ;  /* 0x0003b8ce01007387 */ /* 0x000ff00000100a00 */
        /* <DEDUP_REMOVED lines=9> */
[----:B------:R-:W4:Y:S01]  /*bbe90*/  LDL.LU R157, [R1+0x3b90] ;  /* 0x003b9000019d7983 */ /* 0x000f220000300800 */
[----:B--2---:R-:W-:-:S03]  /*bbea0*/  MOV R184, R0 ;  /* 0x0000000000b87202 */ /* 0x004fc60000000f00 */
[----:B------:R-:W2:Y:S01]  /*bbeb0*/  LDL.LU R204, [R1+0x6e0] ;  /* 0x0006e00001cc7983 */ /* 0x000ea20000300800 */
[----:B------:R-:W-:-:S03]  /*bbec0*/  IMAD.MOV.U32 R185, RZ, RZ, R2 ;  /* 0x000000ffffb97224 */ /* 0x000fc600078e0002 */
[----:B------:R-:W2:Y:S01]  /*bbed0*/  LDL.LU R205, [R1+0x6e4] ;  /* 0x0006e40001cd7983 */ /* 0x000ea20000300800 */
[----:B---3--:R-:W-:Y:S02]  /*bbee0*/  IMAD.MOV.U32 R186, RZ, RZ, R164 ;  /* 0x000000ffffba7224 */ /* 0x008fe400078e00a4 */
[----:B------:R-:W-:Y:S02]  /*bbef0*/  IMAD.MOV.U32 R187, RZ, RZ, R160 ;  /* 0x000000ffffbb7224 */ /* 0x000fe400078e00a0 */
[----:B----4-:R-:W-:Y:S02]  /*bbf00*/  IMAD.MOV.U32 R207, RZ, RZ, R165 ;  /* 0x000000ffffcf7224 */ /* 0x010fe400078e00a5 */
[----:B------:R-:W-:Y:S02]  /*bbf10*/  IMAD.MOV.U32 R206, RZ, RZ, R161 ;  /* 0x000000ffffce7224 */ /* 0x000fe400078e00a1 */
[----:B------:R-:W3:Y:S04]  /*bbf20*/  LDL.LU R161, [R1+0x3b8c] ;  /* 0x003b8c0001a17983 */ /* 0x000ee80000300800 */
[----:B------:R-:W4:Y:S04]  /*bbf30*/  LDL.LU R165, [R1+0x3b88] ;  /* 0x003b880001a57983 */ /* 0x000f280000300800 */
        /* <DEDUP_REMOVED lines=14> */
[C---:B------:R-:W-:Y:S03]  /*bc020*/  HMMA.1688.F32.TF32 R172, R228.reuse, R106, R176 ;  /* 0x0000006ae4ac723c */ /* 0x040fe600000810b0 */
[----:B------:R-:W4:Y:S04]  /*bc030*/  LDL.LU R216, [R1+0x670] ;  /* 0x0006700001d87983 */ /* 0x000f280000300800 */
[----:B------:R-:W4:Y:S01]  /*bc040*/  LDL.LU R217, [R1+0x674] ;  /* 0x0006740001d97983 */ /* 0x000f220000300800 */
[----:B------:R-:W-:Y:S03]  /*bc050*/  HMMA.1688.F32.TF32 R180, R228, R110, R180 ;  /* 0x0000006ee4b4723c */ /* 0x000fe600000810b4 */
[----:B------:R-:W4:Y:S04]  /*bc060*/  LDL.LU R218, [R1+0x678] ;  /* 0x0006780001da7983 */ /* 0x000f280000300800 */
[----:B------:R-:W4:Y:S04]  /*bc070*/  LDL.LU R219, [R1+0x67c] ;  /* 0x00067c0001db7983 */ /* 0x000f280000300800 */
[----:B------:R-:W4:Y:S04]  /*bc080*/  LDL.LU R212, [R1+0x680] ;  /* 0x0006800001d47983 */ /* 0x000f280000300800 */
[----:B------:R-:W4:Y:S01]  /*bc090*/  LDL.LU R213, [R1+0x684] ;  /* 0x0006840001d57983 */ /* 0x000f220000300800 */
[----:B------:R-:W-:-:S02]  /*bc0a0*/  IMAD.MOV.U32 R176, RZ, RZ, R2 ;  /* 0x000000ffffb07224 */ /* 0x000fc400078e0002 */
[----:B------:R-:W-:Y:S01]  /*bc0b0*/  IMAD.MOV.U32 R177, RZ, RZ, R0 ;  /* 0x000000ffffb17224 */ /* 0x000fe200078e0000 */
[C---:B------:R-:W-:Y:S08]  /*bc0c0*/  HMMA.1688.F32.TF32 R200, R228.reuse, R114, R200 ;  /* 0x00000072e4c8723c */ /* 0x040ff000000810c8 */
[C---:B------:R-:W-:Y:S08]  /*bc0d0*/  HMMA.1688.F32.TF32 R188, R228.reuse, R118, R188 ;  /* 0x00000076e4bc723c */ /* 0x040ff000000810bc */
[C---:B------:R-:W-:Y:S08]  /*bc0e0*/  HMMA.1688.F32.TF32 R192, R228.reuse, R122, R192 ;  /* 0x0000007ae4c0723c */ /* 0x040ff000000810c0 */
[----:B------:R-:W-:Y:S01]  /*bc0f0*/  HMMA.1688.F32.TF32 R196, R228, R126, R196 ;  /* 0x0000007ee4c4723c */ /* 0x000fe200000810c4 */
[----:B--2---:R-:W-:Y:S01]  /*bc100*/  IMAD.MOV.U32 R215, RZ, RZ, R160 ;  /* 0x000000ffffd77224 */ /* 0x004fe200078e00a0 */
[----:B---3--:R-:W-:-:S02]  /*bc110*/  MOV R214, R164 ;  /* 0x000000a400d67202 */ /* 0x008fc40000000f00 */
        /* <DEDUP_REMOVED lines=17> */
[----:B------:R-:W3:Y:S04]  /*bc230*/  LDL.LU R0, [R1+0x3b60] ;  /* 0x003b600001007983 */ /* 0x000ee80000300800 */
[----:B------:R1:W-:Y:S04]  /*bc240*/  STL.64 [R1+0x3f0], R180 ;  /* 0x0003f0b401007387 */ /* 0x0003e80000100a00 */
[----:B------:R-:W-:Y:S04]  /*bc250*/  STL.64 [R1+0x3f8], R182 ;  /* 0x0003f8b601007387 */ /* 0x000fe80000100a00 */
[----:B------:R-:W-:Y:S04]  /*bc260*/  LDS R172, [R251+0x9a180] ;  /* 0x09a18000fbac7984 */ /* 0x000fe80000000800 */
[----:B-1----:R-:W3:Y:S04]  /*bc270*/  LDL.LU R180, [R1+0x710] ;  /* 0x0007100001b47983 */ /* 0x002ee80000300800 */
[----:B------:R-:W3:Y:S04]  /*bc280*/  LDL.LU R181, [R1+0x714] ;  /* 0x0007140001b57983 */ /* 0x000ee80000300800 */
        /* <DEDUP_REMOVED lines=8> */
[----:B-1----:R-:W-:Y:S03]  /*bc310*/  HMMA.1688.F32.TF32 R192, R228, R130, R232 ;  /* 0x00000082e4c0723c */ /* 0x002fe600000810e8 */
[----:B------:R-:W-:Y:S04]  /*bc320*/  STL.64 [R1+0x440], R196 ;  /* 0x000440c401007387 */ /* 0x000fe80000100a00 */
[----:B------:R-:W-:Y:S01]  /*bc330*/  STL.64 [R1+0x448], R198 ;  /* 0x000448c601007387 */ /* 0x000fe20000100a00 */
[C---:B------:R-:W-:Y:S03]  /*bc340*/  HMMA.1688.F32.TF32 R232, R168.reuse, R64, R132 ;  /* 0x00000040a8e8723c */ /* 0x040fe60000081084 */
[----:B------:R-:W1:Y:S11]  /*bc350*/  LDS R175, [R249+0x9b180] ;  /* 0x09b18000f9af7984 */ /* 0x000e760000000800 */
[----:B------:R-:W-:Y:S01]  /*bc360*/  @!UPT UIADD3 URZ, URZ, URZ, URZ ;  /* 0x0000003f3f3ff290 */ /* 0x000fe2000fffe03f */
[----:B------:R-:W-:Y:S04]  /*bc370*/  STL.64 [R1+0x430], R192 ;  /* 0x000430c001007387 */ /* 0x000fe80000100a00 */
[----:B------:R4:W-:Y:S04]  /*bc380*/  STL.64 [R1+0x438], R194 ;  /* 0x000438c201007387 */ /* 0x0009e80000100a00 */
[----:B------:R-:W3:Y:S04]  /*bc390*/  LDL.LU R132, [R1+0xeb0] ;  /* 0x000eb00001847983 */ /* 0x000ee80000300800 */
[----:B------:R-:W3:Y:S04]  /*bc3a0*/  LDL.LU R133, [R1+0xeb4] ;  /* 0x000eb40001857983 */ /* 0x000ee80000300800 */
[----:B------:R-:W3:Y:S04]  /*bc3b0*/  LDL.LU R134, [R1+0xeb8] ;  /* 0x000eb80001867983 */ /* 0x000ee80000300800 */
[----:B------:R-:W3:Y:S01]  /*bc3c0*/  LDL.LU R135, [R1+0xebc] ;  /* 0x000ebc0001877983 */ /* 0x000ee20000300800 */
[C---:B----4-:R-:W-:Y:S03]  /*bc3d0*/  HMMA.1688.F32.TF32 R192, R168.reuse, R56, R148 ;  /* 0x00000038a8c0723c */ /* 0x050fe60000081094 */
[----:B------:R-:W4:Y:S04]  /*bc3e0*/  LDL.LU R148, [R1+0xec0] ;  /* 0x000ec00001947983 */ /* 0x000f280000300800 */
[----:B------:R-:W4:Y:S01]  /*bc3f0*/  LDL.LU R149, [R1+0xec4] ;  /* 0x000ec40001957983 */ /* 0x000f220000300800 */
[----:B------:R-:W-:Y:S03]  /*bc400*/  HMMA.1688.F32.TF32 R196, R168, R60, R136 ;  /* 0x0000003ca8c4723c */ /* 0x000fe60000081088 */
[----:B------:R-:W4:Y:S04]  /*bc410*/  LDL.LU R150, [R1+0xec8] ;  /* 0x000ec80001967983 */ /* 0x000f280000300800 */
[----:B------:R-:W4:Y:S04]  /*bc420*/  LDL.LU R151, [R1+0xecc] ;  /* 0x000ecc0001977983 */ /* 0x000f280000300800 */
[----:B------:R-:W4:Y:S01]  /*bc430*/  LDL.64 R138, [R1+0x208] ;  /* 0x00020800018a7983 */ /* 0x000f220000100a00 */
        /* <DEDUP_REMOVED lines=9> */
[----:B------:R-:W-:Y:S01]  /*bc4d0*/  IMAD.MOV.U32 R191, RZ, RZ, R140 ;  /* 0x000000ffffbf7224 */ /* 0x000fe200078e008c */
        /* <DEDUP_REMOVED lines=9> */
[----:B--2---:R-:W-:Y:S01]  /*bc570*/  MOV R182, R164 ;  /* 0x000000a400b67202 */ /* 0x004fe20000000f00 */
[----:B---3--:R-:W-:-:S06]  /*bc580*/  IMAD.MOV.U32 R183, RZ, RZ, R160 ;  /* 0x000000ffffb77224 */ /* 0x008fcc00078e00a0 */
[C---:B------:R-:W-:Y:S08]  /*bc590*/  HMMA.1688.F32.TF32 R240, R168.reuse, R8, R240 ;  /* 0x00000008a8f0723c */ /* 0x040ff000000810f0 */
[----:B------:R-:W-:Y:S11]  /*bc5a0*/  HMMA.1688.F32.TF32 R236, R168, R4, R236 ;  /* 0x00000004a8ec723c */ /* 0x000ff600000810ec */
[----:B------:R-:W-:Y:S05]  /*bc5b0*/  @!UPT UIADD3 URZ, URZ, URZ, URZ ;  /* 0x0000003f3f3ff290 */ /* 0x000fea000fffe03f */
[----:B-1----:R-:W-:Y:S08]  /*bc5c0*/  HMMA.1688.F32.TF32 R240, R172, R10, R240 ;  /* 0x0000000aacf0723c */ /* 0x002ff000000810f0 */
[----:B------:R-:W-:Y:S08]  /*bc5d0*/  HMMA.1688.F32.TF32 R208, R168, R16, R208 ;  /* 0x00000010a8d0723c */ /* 0x000ff000000810d0 */
[----:B------:R-:W-:Y:S08]  /*bc5e0*/  HMMA.1688.F32.TF32 R236, R172, R6, R236 ;  /* 0x00000006acec723c */ /* 0x000ff000000810ec */
[----:B------:R-:W-:Y:S01]  /*bc5f0*/  HMMA.1688.F32.TF32 R228, R168, R12, R180 ;  /* 0x0000000ca8e4723c */ /* 0x000fe200000810b4 */
[----:B------:R-:W-:Y:S04]  /*bc600*/  LDS R180, [R251+0x9c180] ;  /* 0x09c18000fbb47984 */ /* 0x000fe80000000800 */
[----:B------:R-:W-:Y:S04]  /*bc610*/  LDS R182, [R251+0x9d180] ;  /* 0x09d18000fbb67984 */ /* 0x000fe80000000800 */
[----:B------:R-:W-:Y:S04]  /*bc620*/  LDS R181, [R249+0x9c180] ;  /* 0x09c18000f9b57984 */ /* 0x000fe80000000800 */
[----:B------:R-:W1:Y:S11]  /*bc630*/  LDS R183, [R249+0x9d180] ;  /* 0x09d18000f9b77984 */ /* 0x000e760000000800 */
[C---:B------:R-:W-:Y:S01]  /*bc640*/  HMMA.1688.F32.TF32 R168, R172.reuse, R14, R228 ;  /* 0x0000000eaca8723c */ /* 0x040fe200000810e4 */
[----:B------:R-:W-:Y:S04]  /*bc650*/  LDS R228, [R251+0x9e180] ;  /* 0x09e18000fbe47984 */ /* 0x000fe80000000800 */
[----:B------:R-:W-:Y:S04]  /*bc660*/  LDS R230, [R251+0x9f180] ;  /* 0x09f18000fbe67984 */ /* 0x000fe80000000800 */
[----:B------:R-:W-:Y:S04]  /*bc670*/  LDS R229, [R249+0x9e180] ;  /* 0x09e18000f9e57984 */ /* 0x000fe80000000800 */
[----:B------:R-:W2:Y:S01]  /*bc680*/  LDS R231, [R249+0x9f180] ;  /* 0x09f18000f9e77984 */ /* 0x000ea20000000800 */
[C---:B------:R-:W-:Y:S08]  /*bc690*/  HMMA.1688.F32.TF32 R208, R172.reuse, R18, R208 ;  /* 0x00000012acd0723c */ /* 0x040ff000000810d0 */
[----:B------:R-:W-:Y:S08]  /*bc6a0*/  HMMA.1688.F32.TF32 R212, R172, R22, R212 ;  /* 0x00000016acd4723c */ /* 0x000ff000000810d4 */
        /* <DEDUP_REMOVED lines=33> */
[----:B------:R-:W-:Y:S04]  /*bc8c0*/  STL.64 [R1+0x570], R236 ;  /* 0x000570ec01007387 */ /* 0x000fe80000100a00 */
[----:B------:R-:W-:Y:S03]  /*bc8d0*/  STL.64 [R1+0x578], R238 ;  /* 0x000578ee01007387 */ /* 0x000fe60000100a00 */
[C---:B------:R-:W-:Y:S08]  /*bc8e0*/  HMMA.1688.F32.TF32 R168, R228.reuse, R78, R168 ;  /* 0x0000004ee4a8723c */ /* 0x040ff000000810a8 */
        /* <DEDUP_REMOVED lines=12> */
[----:B--2---:R-:W-:Y:S06]  /*bc9b0*/  HMMA.1688.F32.TF32 R180, R228, R98, R224 ;  /* 0x00000062e4b4723c */ /* 0x004fec00000810e0 */
[----:B------:R-:W-:Y:S04]  /*bc9c0*/  STL.64 [R1+0x5b0], R168 ;  /* 0x0005b0a801007387 */ /* 0x000fe80000100a00 */
[----:B------:R-:W-:Y:S05]  /*bc9d0*/  STL.64 [R1+0x5b8], R170 ;  /* 0x0005b8aa01007387 */ /* 0x000fea0000100a00 */
[----:B------:R-:W-:Y:S04]  /*bc9e0*/  STL.64 [R1+0x5a0], R208 ;  /* 0x0005a0d001007387 */ /* 0x000fe80000100a00 */
[----:B------:R-:W-:Y:S01]  /*bc9f0*/  STL.64 [R1+0x5a8], R210 ;  /* 0x0005a8d201007387 */ /* 0x000fe20000100a00 */
[----:B-1----:R-:W-:Y:S01]  /*bca00*/  HMMA.1688.F32.TF32 R236, R172, R246, R132 ;  /* 0x000000f6acec723c */ /* 0x002fe20000081084 */
[----:B------:R-:W-:Y:S01]  /*bca10*/  MOV R141, R246 ;  /* 0x000000f6008d7202 */ /* 0x000fe20000000f00 */
[----:B------:R-:W-:Y:S01]  /*bca20*/  IMAD.MOV.U32 R140, RZ, RZ, R247 ;  /* 0x000000ffff8c7224 */ /* 0x000fe200078e00f7 */
[----:B------:R-:W-:Y:S01]  /*bca30*/  LDS R168, [R251+0x98200] ;  /* 0x09820000fba87984 */ /* 0x000fe20000000800 */
[----:B----4-:R-:W-:-:S02]  /*bca40*/  IMAD.MOV.U32 R152, RZ, RZ, R138 ;  /* 0x000000ffff987224 */ /* 0x010fc400078e008a */
[----:B------:R-:W-:Y:S01]  /*bca50*/  IMAD.MOV.U32 R3, RZ, RZ, R139 ;  /* 0x000000ffff037224 */ /* 0x000fe200078e008b */
        /* <DEDUP_REMOVED lines=9> */
[----:B------:R1:W-:Y:S04]  /*bcaf0*/  STL.64 [R1+0x588], R182 ;  /* 0x000588b601007387 */ /* 0x0003e80000100a00 */
[----:B------:R-:W-:Y:S04]  /*bcb00*/  STL.64 [R1+0x6f0], R176 ;  /* 0x0006f0b001007387 */ /* 0x000fe80000100a00 */
[----:B------:R3:W-:Y:S01]  /*bcb10*/  STL.64 [R1+0x6f8], R178 ;  /* 0x0006f8b201007387 */ /* 0x0007e20000100a00 */
[C---:B-1----:R-:W-:Y:S08]  /*bcb20*/  HMMA.1688.F32.TF32 R180, R228.reuse, R114, R184 ;  /* 0x00000072e4b4723c */ /* 0x042ff000000810b8 */
[C---:B---3--:R-:W-:Y:S01]  /*bcb30*/  HMMA.1688.F32.TF32 R176, R228.reuse, R118, R188 ;  /* 0x00000076e4b0723c */ /* 0x048fe200000810bc */
[----:B------:R-:W-:Y:S04]  /*bcb40*/  STL.64 [R1+0x6d0], R200 ;  /* 0x0006d0c801007387 */ /* 0x000fe80000100a00 */
[----:B------:R-:W-:Y:S03]  /*bcb50*/  STL.64 [R1+0x6d8], R202 ;  /* 0x0006d8ca01007387 */ /* 0x000fe60000100a00 */
[C---:B------:R-:W-:Y:S07]  /*bcb60*/  HMMA.1688.F32.TF32 R184, R228.reuse, R122, R192 ;  /* 0x0000007ae4b8723c */ /* 0x040fee00000810c0 */
[----:B------:R-:W-:Y:S04]  /*bcb70*/  STL.64 [R1+0x6c0], R180 ;  /* 0x0006c0b401007387 */ /* 0x000fe80000100a00 */
[----:B------:R1:W-:Y:S04]  /*bcb80*/  STL.64 [R1+0x6c8], R182 ;  /* 0x0006c8b601007387 */ /* 0x0003e80000100a00 */
[----:B------:R-:W-:Y:S04]  /*bcb90*/  STL.64 [R1+0x6a0], R176 ;  /* 0x0006a0b001007387 */ /* 0x000fe80000100a00 */
[----:B------:R3:W-:Y:S01]  /*bcba0*/  STL.64 [R1+0x6a8], R178 ;  /* 0x0006a8b201007387 */ /* 0x0007e20000100a00 */
[C---:B-1----:R-:W-:Y:S08]  /*bcbb0*/  HMMA.1688.F32.TF32 R180, R228.reuse, R126, R196 ;  /* 0x0000007ee4b4723c */ /* 0x042ff000000810c4 */
[----:B---3--:R-:W-:Y:S01]  /*bcbc0*/  HMMA.1688.F32.TF32 R176, R228, R130, R232 ;  /* 0x00000082e4b0723c */ /* 0x008fe200000810e8 */
[----:B------:R-:W-:Y:S04]  /*bcbd0*/  STL.64 [R1+0x680], R184 ;  /* 0x000680b801007387 */ /* 0x000fe80000100a00 */
[----:B------:R-:W-:Y:S10]  /*bcbe0*/  STL.64 [R1+0x688], R186 ;  /* 0x000688ba01007387 */ /* 0x000ff40000100a00 */
        /* <DEDUP_REMOVED lines=33> */
[----:B------:R-:W2:Y:S04]  /*bce00*/  LDL.64 R138, [R1+0x1e8] ;  /* 0x0001e800018a7983 */ /* 0x000ea80000100a00 */
        /* <DEDUP_REMOVED lines=10> */
[----:B------:R-:W2:Y:S04]  /*bceb0*/  LDL.64 R230, [R1+0x1b8] ;  /* 0x0001b80001e67983 */ /* 0x000ea80000100a00 */
[----:B------:R-:W2:Y:S04]  /*bcec0*/  LDL.64 R222, [R1+0x1a8] ;  /* 0x0001a80001de7983 */ /* 0x000ea80000100a00 */
[----:B-1----:R-:W2:Y:S04]  /*bced0*/  LDL.LU R180, [R1+0xe50] ;  /* 0x000e500001b47983 */ /* 0x002ea80000300800 */
[----:B------:R-:W2:Y:S04]  /*bcee0*/  LDL.LU R181, [R1+0xe54] ;  /* 0x000e540001b57983 */ /* 0x000ea80000300800 */
[----:B---3--:R-:W3:Y:S04]  /*bcef0*/  LDL.LU R182, [R1+0xe58] ;  /* 0x000e580001b67983 */ /* 0x008ee80000300800 */
[----:B------:R-:W3:Y:S04]  /*bcf00*/  LDL.LU R183, [R1+0xe5c] ;  /* 0x000e5c0001b77983 */ /* 0x000ee80000300800 */
[----:B----4-:R-:W4:Y:S04]  /*bcf10*/  LDL.LU R176, [R1+0xf30] ;  /* 0x000f300001b07983 */ /* 0x010f280000300800 */
[----:B------:R-:W4:Y:S04]  /*bcf20*/  LDL.LU R177, [R1+0xf34] ;  /* 0x000f340001b17983 */ /* 0x000f280000300800 */
[----:B------:R-:W4:Y:S04]  /*bcf30*/  LDL.LU R178, [R1+0xf38] ;  /* 0x000f380001b27983 */ /* 0x000f280000300800 */
        /* <DEDUP_REMOVED lines=15> */
[----:B------:R-:W-:Y:S02]  /*bd030*/  IMAD.MOV.U32 R144, RZ, RZ, R139 ;  /* 0x000000ffff907224 */ /* 0x000fe400078e008b */
[----:B------:R-:W2:Y:S03]  /*bd040*/  LDL.LU.64 R138, [R1+0x3b58] ;  /* 0x003b5800018a7983 */ /* 0x000ea60000300a00 */
[C---:B------:R-:W-:Y:S01]  /*bd050*/  HMMA.1688.F32.TF32 R224, R172.reuse, R134, R224 ;  /* 0x00000086ace0723c */ /* 0x040fe200000810e0 */
[----:B------:R-:W-:Y:S02]  /*bd060*/  IMAD.MOV.U32 R137, RZ, RZ, R134 ;  /* 0x000000ffff897224 */ /* 0x000fe400078e0086 */
[----:B------:R-:W-:Y:S02]  /*bd070*/  IMAD.MOV.U32 R136, RZ, RZ, R135 ;  /* 0x000000ffff887224 */ /* 0x000fe400078e0087 */
[----:B------:R-:W2:Y:S01]  /*bd080*/  LDL.LU.64 R134, [R1+0x3b50] ;  /* 0x003b500001867983 */ /* 0x000ea20000300a00 */
[----:B------:R-:W-:Y:S01]  /*bd090*/  MOV R133, R150 ;  /* 0x0000009600857202 */ /* 0x000fe20000000f00 */
[----:B------:R-:W-:Y:S01]  /*bd0a0*/  IMAD.MOV.U32 R132, RZ, RZ, R151 ;  /* 0x000000ffff847224 */ /* 0x000fe200078e0097 */
[C---:B------:R-:W-:Y:S01]  /*bd0b0*/  HMMA.1688.F32.TF32 R208, R172.reuse, R150, R208 ;  /* 0x00000096acd0723c */ /* 0x040fe200000810d0 */
[----:B------:R-:W2:Y:S07]  /*bd0c0*/  LDL.LU.64 R150, [R1+0x3b48] ;  /* 0x003b480001967983 */ /* 0x000eae0000300a00 */
[----:B------:R-:W-:Y:S01]  /*bd0d0*/  HMMA.1688.F32.TF32 R216, R172, R222, R216 ;  /* 0x000000deacd8723c */ /* 0x000fe200000810d8 */
[----:B------:R-:W-:-:S02]  /*bd0e0*/  IMAD.MOV.U32 R156, RZ, RZ, R222 ;  /* 0x000000ffff9c7224 */ /* 0x000fc400078e00de */
[----:B------:R-:W-:Y:S02]  /*bd0f0*/  IMAD.MOV.U32 R153, RZ, RZ, R223 ;  /* 0x000000ffff997224 */ /* 0x000fe400078e00df */
[----:B------:R-:W-:Y:S02]  /*bd100*/  IMAD.MOV.U32 R149, RZ, RZ, R230 ;  /* 0x000000ffff957224 */ /* 0x000fe400078e00e6 */
[----:B------:R-:W-:Y:S01]  /*bd110*/  IMAD.MOV.U32 R148, RZ, RZ, R231 ;  /* 0x000000ffff947224 */ /* 0x000fe200078e00e7 */
[C---:B------:R-:W-:Y:S08]  /*bd120*/  HMMA.1688.F32.TF32 R212, R172.reuse, R230, R212 ;  /* 0x000000e6acd4723c */ /* 0x040ff000000810d4 */
[C---:B------:R-:W-:Y:S08]  /*bd130*/  HMMA.1688.F32.TF32 R188, R172.reuse, R146, R188 ;  /* 0x00000092acbc723c */ /* 0x040ff000000810bc */
[C---:B------:R-:W-:Y:S08]  /*bd140*/  HMMA.1688.F32.TF32 R204, R172.reuse, R154, R204 ;  /* 0x0000009aaccc723c */ /* 0x040ff000000810cc */
[C---:B------:R-:W-:Y:S08]  /*bd150*/  HMMA.1688.F32.TF32 R196, R172.reuse, R162, R196 ;  /* 0x000000a2acc4723c */ /* 0x040ff000000810c4 */
[C---:B------:R-:W-:Y:S08]  /*bd160*/  HMMA.1688.F32.TF32 R228, R172.reuse, R166, R244 ;  /* 0x000000a6ace4723c */ /* 0x040ff000000810f4 */
[----:B---3--:R-:W-:Y:S08]  /*bd170*/  HMMA.1688.F32.TF32 R184, R172, R142, R184 ;  /* 0x0000008eacb8723c */ /* 0x008ff000000810b8 */
[----:B------:R-:W-:Y:S08]  /*bd180*/  HMMA.1688.F32.TF32 R232, R168, R4, R232 ;  /* 0x00000004a8e8723c */ /* 0x000ff000000810e8 */
[----:B----4-:R-:W-:Y:S08]  /*bd190*/  HMMA.1688.F32.TF32 R192, R172, R158, R192 ;  /* 0x0000009eacc0723c */ /* 0x010ff000000810c0 */
        /* <DEDUP_REMOVED lines=12> */
[C---:B------:R-:W-:Y:S01]  /*bd260*/  HMMA.1688.F32.TF32 R220, R172.reuse, R134, R180 ;  /* 0x00000086acdc723c */ /* 0x040fe200000810b4 */
[----:B------:R-:W-:Y:S04]  /*bd270*/  LDS R180, [R251+0x9a200] ;  /* 0x09a20000fbb47984 */ /* 0x000fe80000000800 */
[----:B------:R-:W-:Y:S04]  /*bd280*/  LDS R182, [R251+0x9b200] ;  /* 0x09b20000fbb67984 */ /* 0x000fe80000000800 */
[----:B------:R-:W-:Y:S04]  /*bd290*/  LDS R181, [R249+0x9a200] ;  /* 0x09a20000f9b57984 */ /* 0x000fe80000000800 */
[----:B------:R-:W1:Y:S01]  /*bd2a0*/  LDS R183, [R249+0x9b200] ;  /* 0x09b20000f9b77984 */ /* 0x000e620000000800 */
        /* <DEDUP_REMOVED lines=31> */
[C---:B--2---:R-:W-:Y:S01]  /*bd4a0*/  HMMA.1688.F32.TF32 R232, R224.reuse, R68, R232 ;  /* 0x00000044e0e8723c */ /* 0x044fe200000810e8 */
[----:B------:R-:W-:Y:S04]  /*bd4b0*/  LDS R182, [R251+0x97280] ;  /* 0x09728000fbb67984 */ /* 0x000fe80000000800 */
[----:B------:R-:W-:Y:S03]  /*bd4c0*/  LDS R181, [R249+0x96280] ;  /* 0x09628000f9b57984 */ /* 0x000fe60000000800 */
[C---:B------:R-:W-:Y:S01]  /*bd4d0*/  HMMA.1688.F32.TF32 R236, R224.reuse, R72, R236 ;  /* 0x00000048e0ec723c */ /* 0x040fe200000810ec */
[----:B------:R-:W2:Y:S07]  /*bd4e0*/  LDS R183, [R249+0x97280] ;  /* 0x09728000f9b77984 */ /* 0x000eae0000000800 */
        /* <DEDUP_REMOVED lines=14> */
[C---:B-1----:R-:W-:Y:S01]  /*bd5d0*/  HMMA.1688.F32.TF32 R224, R168.reuse, R70, R232 ;  /* 0x00000046a8e0723c */ /* 0x042fe200000810e8 */
[----:B------:R-:W-:Y:S04]  /*bd5e0*/  STL.64 [R1+0x3b28], R138 ;  /* 0x003b288a01007387 */ /* 0x000fe80000100a00 */
[----:B------:R-:W-:Y:S03]  /*bd5f0*/  STL.64 [R1+0x3b30], R142 ;  /* 0x003b308e01007387 */ /* 0x000fe60000100a00 */
[C---:B------:R-:W-:Y:S01]  /*bd600*/  HMMA.1688.F32.TF32 R236, R168.reuse, R74, R236 ;  /* 0x0000004aa8ec723c */ /* 0x040fe200000810ec */
[----:B------:R-:W-:Y:S04]  /*bd610*/  STL.64 [R1+0x3b38], R146 ;  /* 0x003b389201007387 */ /* 0x000fe80000100a00 */
[----:B------:R-:W-:Y:S03]  /*bd620*/  STL.64 [R1+0x3b40], R150 ;  /* 0x003b409601007387 */ /* 0x000fe60000100a00 */
[C---:B------:R-:W-:Y:S07]  /*bd630*/  HMMA.1688.F32.TF32 R232, R168.reuse, R78, R240 ;  /* 0x0000004ea8e8723c */ /* 0x040fee00000810f0 */
[----:B------:R-:W-:Y:S01]  /*bd640*/  STL.64 [R1+0x7a0], R224 ;  /* 0x0007a0e001007387 */ /* 0x000fe20000100a00 */
[C---:B------:R-:W-:Y:S03]  /*bd650*/  HMMA.1688.F32.TF32 R208, R168.reuse, R86, R208 ;  /* 0x00000056a8d0723c */ /* 0x040fe600000810d0 */
[----:B------:R1:W-:Y:S05]  /*bd660*/  STL.64 [R1+0x7a8], R226 ;  /* 0x0007a8e201007387 */ /* 0x0003ea0000100a00 */
[C---:B-1----:R-:W-:Y:S01]  /*bd670*/  HMMA.1688.F32.TF32 R224, R168.reuse, R82, R172 ;  /* 0x00000052a8e0723c */ /* 0x042fe200000810ac */
[----:B------:R-:W-:Y:S04]  /*bd680*/  STL.64 [R1+0x7b0], R236 ;  /* 0x0007b0ec01007387 */ /* 0x000fe80000100a00 */
[----:B------:R-:W-:Y:S04]  /*bd690*/  STL.64 [R1+0x7b8], R238 ;  /* 0x0007b8ee01007387 */ /* 0x000fe80000100a00 */
[----:B------:R-:W-:Y:S01]  /*bd6a0*/  STL.64 [R1+0x7c0], R232 ;  /* 0x0007c0e801007387 */ /* 0x000fe20000100a00 */
[C---:B------:R-:W-:Y:S03]  /*bd6b0*/  HMMA.1688.F32.TF32 R172, R168.reuse, R90, R212 ;  /* 0x0000005aa8ac723c */ /* 0x040fe600000810d4 */
[----:B------:R-:W-:Y:S05]  /*bd6c0*/  STL.64 [R1+0x7c8], R234 ;  /* 0x0007c8ea01007387 */ /* 0x000fea0000100a00 */
[C---:B------:R-:W-:Y:S05]  /*bd6d0*/  HMMA.1688.F32.TF32 R212, R168.reuse, R94, R216 ;  /* 0x0000005ea8d4723c */ /* 0x040fea00000810d8 */
        /* <DEDUP_REMOVED lines=9> */
[----:B------:R-:W-:Y:S01]  /*bd770*/  HMMA.1688.F32.TF32 R188, R168, R110, R188 ;  /* 0x0000006ea8bc723c */ /* 0x000fe200000810bc */
[----:B------:R-:W-:Y:S01]  /*bd780*/  IMAD.MOV.U32 R243, RZ, RZ, R136 ;  /* 0x000000fffff37224 */ /* 0x000fe200078e0088 */
[----:B------:R-:W-:Y:S01]  /*bd790*/  MOV R242, R137 ;  /* 0x0000008900f27202 */ /* 0x000fe20000000f00 */
[----:B------:R-:W-:Y:S01]  /*bd7a0*/  IMAD.MOV.U32 R239, RZ, RZ, R144 ;  /* 0x000000ffffef7224 */ /* 0x000fe200078e0090 */
[----:B------:R-:W-:Y:S01]  /*bd7b0*/  LDS R172, [R251+0x98280] ;  /* 0x09828000fbac7984 */ /* 0x000fe20000000800 */
[----:B------:R-:W-:-:S02]  /*bd7c0*/  IMAD.MOV.U32 R238, RZ, RZ, R145 ;  /* 0x000000ffffee7224 */ /* 0x000fc400078e0091 */
[----:B------:R-:W-:Y:S01]  /*bd7d0*/  IMAD.MOV.U32 R235, RZ, RZ, R140 ;  /* 0x000000ffffeb7224 */ /* 0x000fe200078e008c */
[C---:B------:R-:W-:Y:S01]  /*bd7e0*/  HMMA.1688.F32.TF32 R204, R168.reuse, R118, R204 ;  /* 0x00000076a8cc723c */ /* 0x040fe200000810cc */
[----:B------:R-:W-:Y:S04]  /*bd7f0*/  STL.64 [R1+0x820], R208 ;  /* 0x000820d001007387 */ /* 0x000fe80000100a00 */
[----:B------:R1:W-:Y:S01]  /*bd800*/  STL.64 [R1+0x828], R210 ;  /* 0x000828d201007387 */ /* 0x0003e20000100a00 */
[----:B------:R-:W-:Y:S02]  /*bd810*/  IMAD.MOV.U32 R234, RZ, RZ, R141 ;  /* 0x000000ffffea7224 */ /* 0x000fe400078e008d */
[C---:B------:R-:W-:Y:S01]  /*bd820*/  HMMA.1688.F32.TF32 R192, R168.reuse, R122, R192 ;  /* 0x0000007aa8c0723c */ /* 0x040fe200000810c0 */
[----:B------:R-:W-:Y:S04]  /*bd830*/  LDS R174, [R251+0x99280] ;  /* 0x09928000fbae7984 */ /* 0x000fe80000000800 */
[----:B------:R-:W-:Y:S03]  /*bd840*/  LDS R173, [R249+0x98280] ;  /* 0x09828000f9ad7984 */ /* 0x000fe60000000800 */
[C---:B-1----:R-:W-:Y:S01]  /*bd850*/  HMMA.1688.F32.TF32 R208, R168.reuse, R102, R176 ;  /* 0x00000066a8d0723c */ /* 0x042fe200000810b0 */
[----:B------:R-:W1:Y:S07]  /*bd860*/  LDS R175, [R249+0x99280] ;  /* 0x09928000f9af7984 */ /* 0x000e6e0000000800 */
[C---:B------:R-:W-:Y:S11]  /*bd870*/  HMMA.1688.F32.TF32 R176, R168.reuse, R106, R184 ;  /* 0x0000006aa8b0723c */ /* 0x040ff600000810b8 */
[----:B------:R-:W-:Y:S04]  /*bd880*/  @!UPT UIADD3 URZ, URZ, URZ, URZ ;  /* 0x0000003f3f3ff290 */ /* 0x000fe8000fffe03f */
[----:B------:R-:W-:Y:S04]  /*bd890*/  STL.64 [R1+0x830], R208 ;  /* 0x000830d001007387 */ /* 0x000fe80000100a00 */
[----:B------:R-:W-:Y:S04]  /*bd8a0*/  STL.64 [R1+0x838], R210 ;  /* 0x000838d201007387 */ /* 0x000fe80000100a00 */
[----:B------:R-:W3:Y:S04]  /*bd8b0*/  LDL.LU R224, [R1+0xfd0] ;  /* 0x000fd00001e07983 */ /* 0x000ee80000300800 */
[----:B------:R-:W-:Y:S04]  /*bd8c0*/  STL.64 [R1+0x8a0], R176 ;  /* 0x0008a0b001007387 */ /* 0x000fe80000100a00 */
[----:B------:R4:W-:Y:S04]  /*bd8d0*/  STL.64 [R1+0x8a8], R178 ;  /* 0x0008a8b201007387 */ /* 0x0009e80000100a00 */
[----:B------:R-:W3:Y:S04]  /*bd8e0*/  LDL.LU R225, [R1+0xfd4] ;  /* 0x000fd40001e17983 */ /* 0x000ee80000300800 */
[----:B------:R-:W3:Y:S01]  /*bd8f0*/  LDL.LU R226, [R1+0xfd8] ;  /* 0x000fd80001e27983 */ /* 0x000ee20000300800 */
[----:B----4-:R-:W-:Y:S03]  /*bd900*/  HMMA.1688.F32.TF32 R176, R168, R114, R200 ;  /* 0x00000072a8b0723c */ /* 0x010fe600000810c8 */
[----:B------:R-:W3:Y:S04]  /*bd910*/  LDL.LU R227, [R1+0xfdc] ;  /* 0x000fdc0001e37983 */ /* 0x000ee80000300800 */
[----:B------:R-:W4:Y:S04]  /*bd920*/  LDL.LU R244, [R1+0xf40] ;  /* 0x000f400001f47983 */ /* 0x000f280000300800 */
[----:B------:R-:W4:Y:S04]  /*bd930*/  LDL.LU R245, [R1+0xf44] ;  /* 0x000f440001f57983 */ /* 0x000f280000300800 */
[----:B------:R-:W4:Y:S04]  /*bd940*/  LDL.LU R246, [R1+0xf48] ;  /* 0x000f480001f67983 */ /* 0x000f280000300800 */
[----:B------:R-:W4:Y:S04]  /*bd950*/  LDL.LU R247, [R1+0xf4c] ;  /* 0x000f4c0001f77983 */ /* 0x000f280000300800 */
        /* <DEDUP_REMOVED lines=13> */
[----:B-1----:R-:W2:Y:S01]  /*bda30*/  LDL.LU R176, [R1+0x1020] ;  /* 0x0010200001b07983 */ /* 0x002ea20000300800 */
        /* <DEDUP_REMOVED lines=59> */
[----:B------:R-:W4:Y:S01]  /*bddf0*/  LDL.LU R171, [R1+0xf7c] ;  /* 0x000f7c0001ab7983 */ /* 0x000f220000300800 */
[----:B------:R-:W-:Y:S01]  /*bde00*/  MOV R230, R152 ;  /* 0x0000009800e67202 */ /* 0x000fe20000000f00 */
[----:B------:R-:W-:Y:S01]  /*bde10*/  IMAD.MOV.U32 R231, RZ, RZ, R3 ;  /* 0x000000ffffe77224 */ /* 0x000fe200078e0003 */
[C---:B--2---:R-:W-:Y:S08]  /*bde20*/  HMMA.1688.F32.TF32 R208, R180.reuse, R210, R132 ;  /* 0x000000d2b4d0723c */ /* 0x044ff00000081084 */
[C---:B---3--:R-:W-:Y:S08]  /*bde30*/  HMMA.1688.F32.TF32 R240, R180.reuse, R242, R136 ;  /* 0x000000f2b4f0723c */ /* 0x048ff00000081088 */
[C---:B----4-:R-:W-:Y:S08]  /*bde40*/  HMMA.1688.F32.TF32 R232, R180.reuse, R234, R144 ;  /* 0x000000eab4e8723c */ /* 0x050ff00000081090 */
[C---:B------:R-:W-:Y:S08]  /*bde50*/  HMMA.1688.F32.TF32 R236, R180.reuse, R238, R140 ;  /* 0x000000eeb4ec723c */ /* 0x040ff0000008108c */
[----:B------:R-:W-:Y:S01]  /*bde60*/  HMMA.1688.F32.TF32 R228, R180, R230, R148 ;  /* 0x000000e6b4e4723c */ /* 0x000fe20000081094 */
[----:B------:R-:W2:Y:S04]  /*bde70*/  LDL.LU.64 R150, [R1+0x3b40] ;  /* 0x003b400001967983 */ /* 0x000ea80000300a00 */
[----:B------:R-:W3:Y:S04]  /*bde80*/  LDL.LU.64 R146, [R1+0x3b38] ;  /* 0x003b380001927983 */ /* 0x000ee80000300a00 */
[----:B------:R-:W4:Y:S04]  /*bde90*/  LDL.LU.64 R142, [R1+0x3b30] ;  /* 0x003b3000018e7983 */ /* 0x000f280000300a00 */
[----:B------:R-:W3:Y:S04]  /*bdea0*/  LDL.LU.64 R138, [R1+0x3b28] ;  /* 0x003b2800018a7983 */ /* 0x000ee80000300a00 */
[----:B------:R-:W3:Y:S01]  /*bdeb0*/  LDL.LU.64 R134, [R1+0x3b20] ;  /* 0x003b200001867983 */ /* 0x000ee20000300a00 */
[----:B------:R-:W-:Y:S01]  /*bdec0*/  MOV R218, R156 ;  /* 0x0000009c00da7202 */ /* 0x000fe20000000f00 */
[----:B------:R-:W-:Y:S01]  /*bded0*/  IMAD.MOV.U32 R219, RZ, RZ, R153 ;  /* 0x000000ffffdb7224 */ /* 0x000fe200078e0099 */
[C---:B------:R-:W-:Y:S08]  /*bdee0*/  HMMA.1688.F32.TF32 R232, R172.reuse, R8, R232 ;  /* 0x00000008ace8723c */ /* 0x040ff000000810e8 */
[C---:B------:R-:W-:Y:S08]  /*bdef0*/  HMMA.1688.F32.TF32 R228, R172.reuse, R4, R228 ;  /* 0x00000004ace4723c */ /* 0x040ff000000810e4 */
[C---:B------:R-:W-:Y:S08]  /*bdf00*/  HMMA.1688.F32.TF32 R236, R172.reuse, R12, R236 ;  /* 0x0000000cacec723c */ /* 0x040ff000000810ec */
[----:B------:R-:W-:Y:S08]  /*bdf10*/  HMMA.1688.F32.TF32 R208, R172, R20, R208 ;  /* 0x00000014acd0723c */ /* 0x000ff000000810d0 */
        /* <DEDUP_REMOVED lines=9> */
[----:B------:R-:W-:Y:S08]  /*bdfb0*/  HMMA.1688.F32.TF32 R224, R180, R166, R244 ;  /* 0x000000a6b4e0723c */ /* 0x000ff000000810f4 */
[C---:B------:R-:W-:Y:S08]  /*bdfc0*/  HMMA.1688.F32.TF32 R212, R172.reuse, R24, R212 ;  /* 0x00000018acd4723c */ /* 0x040ff000000810d4 */
[----:B------:R-:W-:Y:S08]  /*bdfd0*/  HMMA.1688.F32.TF32 R216, R172, R28, R216 ;  /* 0x0000001cacd8723c */ /* 0x000ff000000810d8 */
[C---:B-1----:R-:W-:Y:S08]  /*bdfe0*/  HMMA.1688.F32.TF32 R228, R168.reuse, R6, R228 ;  /* 0x00000006a8e4723c */ /* 0x042ff000000810e4 */
[C---:B------:R-:W-:Y:S08]  /*bdff0*/  HMMA.1688.F32.TF32 R232, R168.reuse, R10, R232 ;  /* 0x0000000aa8e8723c */ /* 0x040ff000000810e8 */
[----:B------:R-:W-:Y:S08]  /*be000*/  HMMA.1688.F32.TF32 R236, R168, R14, R236 ;  /* 0x0000000ea8ec723c */ /* 0x000ff000000810ec */
[C---:B------:R-:W-:Y:S08]  /*be010*/  HMMA.1688.F32.TF32 R192, R172.reuse, R52, R192 ;  /* 0x00000034acc0723c */ /* 0x040ff000000810c0 */
[C---:B------:R-:W-:Y:S08]  /*be020*/  HMMA.1688.F32.TF32 R196, R172.reuse, R56, R196 ;  /* 0x00000038acc4723c */ /* 0x040ff000000810c4 */
[C---:B------:R-:W-:Y:S08]  /*be030*/  HMMA.1688.F32.TF32 R200, R172.reuse, R60, R200 ;  /* 0x0000003cacc8723c */ /* 0x040ff000000810c8 */
[----:B------:R-:W-:Y:S08]  /*be040*/  HMMA.1688.F32.TF32 R224, R172, R64, R224 ;  /* 0x00000040ace0723c */ /* 0x000ff000000810e0 */
[----:B------:R-:W-:Y:S08]  /*be050*/  HMMA.1688.F32.TF32 R208, R168, R22, R208 ;  /* 0x00000016a8d0723c */ /* 0x000ff000000810d0 */
[C---:B--2---:R-:W-:Y:S08]  /*be060*/  HMMA.1688.F32.TF32 R188, R180.reuse, R150, R188 ;  /* 0x00000096b4bc723c */ /* 0x044ff000000810bc */
[C---:B----4-:R-:W-:Y:S08]  /*be070*/  HMMA.1688.F32.TF32 R176, R180.reuse, R142, R176 ;  /* 0x0000008eb4b0723c */ /* 0x050ff000000810b0 */
[C---:B---3--:R-:W-:Y:S08]  /*be080*/  HMMA.1688.F32.TF32 R220, R180.reuse, R134, R220 ;  /* 0x00000086b4dc723c */ /* 0x048ff000000810dc */
[C---:B------:R-:W-:Y:S08]  /*be090*/  HMMA.1688.F32.TF32 R204, R180.reuse, R138, R204 ;  /* 0x0000008ab4cc723c */ /* 0x040ff000000810cc */
        /* <DEDUP_REMOVED lines=16> */
[----:B------:R-:W-:Y:S08]  /*be1a0*/  HMMA.1688.F32.TF32 R180, R168, R18, R180 ;  /* 0x00000012a8b4723c */ /* 0x000ff000000810b4 */
[C---:B------:R-:W-:Y:S08]  /*be1b0*/  HMMA.1688.F32.TF32 R232, R240.reuse, R72, R232 ;  /* 0x00000048f0e8723c */ /* 0x040ff000000810e8 */
[----:B------:R-:W-:Y:S08]  /*be1c0*/  HMMA.1688.F32.TF32 R236, R240, R76, R236 ;  /* 0x0000004cf0ec723c */ /* 0x000ff000000810ec */
[----:B------:R-:W-:Y:S01]  /*be1d0*/  HMMA.1688.F32.TF32 R212, R168, R26, R212 ;  /* 0x0000001aa8d4723c */ /* 0x000fe200000810d4 */
[----:B------:R-:W-:Y:S04]  /*be1e0*/  STL.64 [R1+0x3af8], R134 ;  /* 0x003af88601007387 */ /* 0x000fe80000100a00 */
[----:B------:R2:W-:Y:S04]  /*be1f0*/  STL.64 [R1+0x3b00], R138 ;  /* 0x003b008a01007387 */ /* 0x0005e80000100a00 */
[----:B------:R1:W-:Y:S01]  /*be200*/  STL.64 [R1+0x3b10], R142 ;  /* 0x003b108e01007387 */ /* 0x0003e20000100a00 */
[----:B------:R-:W-:Y:S08]  /*be210*/  HMMA.1688.F32.TF32 R180, R240, R80, R180 ;  /* 0x00000050f0b4723c */ /* 0x000ff000000810b4 */
[C---:B--2---:R-:W-:Y:S08]  /*be220*/  HMMA.1688.F32.TF32 R136, R172.reuse, R74, R232 ;  /* 0x0000004aac88723c */ /* 0x044ff000000810e8 */
[----:B-1----:R-:W-:Y:S08]  /*be230*/  HMMA.1688.F32.TF32 R140, R172, R70, R228 ;  /* 0x00000046ac8c723c */ /* 0x002ff000000810e4 */
[----:B------:R-:W-:Y:S08]  /*be240*/  HMMA.1688.F32.TF32 R208, R240, R84, R208 ;  /* 0x00000054f0d0723c */ /* 0x000ff000000810d0 */
[----:B------:R-:W-:Y:S08]  /*be250*/  HMMA.1688.F32.TF32 R132, R172, R78, R236 ;  /* 0x0000004eac84723c */ /* 0x000ff000000810ec */
[----:B------:R-:W-:Y:S08]  /*be260*/  HMMA.1688.F32.TF32 R212, R240, R88, R212 ;  /* 0x00000058f0d4723c */ /* 0x000ff000000810d4 */
[C---:B------:R-:W-:Y:S01]  /*be270*/  HMMA.1688.F32.TF32 R216, R168.reuse, R30, R216 ;  /* 0x0000001ea8d8723c */ /* 0x040fe200000810d8 */
[----:B------:R-:W-:Y:S04]  /*be280*/  STL.64 [R1+0x3b18], R146 ;  /* 0x003b189201007387 */ /* 0x000fe80000100a00 */
[----:B------:R-:W-:Y:S04]  /*be290*/  STL.64 [R1+0x3b08], R154 ;  /* 0x003b089a01007387 */ /* 0x000fe80000100a00 */
[----:B------:R-:W-:Y:S01]  /*be2a0*/  STL.64 [R1+0x3af0], R66 ;  /* 0x003af04201007387 */ /* 0x000fe20000100a00 */
[C---:B------:R-:W-:Y:S03]  /*be2b0*/  HMMA.1688.F32.TF32 R220, R168.reuse, R34, R220 ;  /* 0x00000022a8dc723c */ /* 0x040fe600000810dc */
[----:B------:R-:W-:Y:S04]  /*be2c0*/  STL.64 [R1+0x8c0], R140 ;  /* 0x0008c08c01007387 */ /* 0x000fe80000100a00 */
[----:B------:R1:W-:Y:S04]  /*be2d0*/  STL.64 [R1+0x8c8], R142 ;  /* 0x0008c88e01007387 */ /* 0x0003e80000100a00 */
[----:B------:R-:W-:Y:S01]  /*be2e0*/  STL.64 [R1+0x9c0], R136 ;  /* 0x0009c08801007387 */ /* 0x000fe20000100a00 */
[----:B------:R-:W-:Y:S03]  /*be2f0*/  HMMA.1688.F32.TF32 R204, R168, R38, R204 ;  /* 0x00000026a8cc723c */ /* 0x000fe600000810cc */
[----:B------:R2:W-:Y:S04]  /*be300*/  STL.64 [R1+0x9c8], R138 ;  /* 0x0009c88a01007387 */ /* 0x0005e80000100a00 */
[----:B------:R-:W-:Y:S01]  /*be310*/  LDS R236, [R251+0x98300] ;  /* 0x09830000fbec7984 */ /* 0x000fe20000000800 */
[C---:B-1----:R-:W-:Y:S03]  /*be320*/  HMMA.1688.F32.TF32 R140, R172.reuse, R82, R180 ;  /* 0x00000052ac8c723c */ /* 0x042fe600000810b4 */
[----:B------:R-:W-:Y:S04]  /*be330*/  STL.64 [R1+0x9d0], R132 ;  /* 0x0009d08401007387 */ /* 0x000fe80000100a00 */
[----:B------:R1:W-:Y:S01]  /*be340*/  STL.64 [R1+0x9d8], R134 ;  /* 0x0009d88601007387 */ /* 0x0003e20000100a00 */
[----:B--2---:R-:W-:Y:S03]  /*be350*/  HMMA.1688.F32.TF32 R136, R172, R86, R208 ;  /* 0x00000056ac88723c */ /* 0x004fe600000810d0 */
[----:B------:R-:W-:Y:S04]  /*be360*/  LDS R238, [R251+0x99300] ;  /* 0x09930000fbee7984 */ /* 0x000fe80000000800 */
[----:B------:R-:W-:Y:S01]  /*be370*/  LDS R237, [R249+0x98300] ;  /* 0x09830000f9ed7984 */ /* 0x000fe20000000800 */
[----:B------:R-:W-:Y:S03]  /*be380*/  HMMA.1688.F32.TF32 R216, R240, R92, R216 ;  /* 0x0000005cf0d8723c */ /* 0x000fe600000810d8 */
[----:B------:R-:W-:Y:S05]  /*be390*/  LDS R239, [R249+0x99300] ;  /* 0x09930000f9ef7984 */ /* 0x000fea0000000800 */
[----:B-1----:R-:W-:Y:S08]  /*be3a0*/  HMMA.1688.F32.TF32 R132, R172, R90, R212 ;  /* 0x0000005aac84723c */ /* 0x002ff000000810d4 */
[----:B------:R-:W-:Y:S01]  /*be3b0*/  HMMA.1688.F32.TF32 R176, R168, R42, R176 ;  /* 0x0000002aa8b0723c */ /* 0x000fe200000810b0 */
[----:B------:R-:W-:Y:S04]  /*be3c0*/  STL.64 [R1+0x9e0], R140 ;  /* 0x0009e08c01007387 */ /* 0x000fe80000100a00 */
[----:B------:R-:W-:Y:S03]  /*be3d0*/  STL.64 [R1+0x9e8], R142 ;  /* 0x0009e88e01007387 */ /* 0x000fe60000100a00 */
        /* <DEDUP_REMOVED lines=9> */
[----:B------:R-:W-:Y:S08]  /*be470*/  HMMA.1688.F32.TF32 R176, R240, R104, R176 ;  /* 0x00000068f0b0723c */ /* 0x000ff000000810b0 */
[----:B------:R-:W-:Y:S08]  /*be480*/  HMMA.1688.F32.TF32 R192, R168, R54, R192 ;  /* 0x00000036a8c0723c */ /* 0x000ff000000810c0 */
[----:B------:R-:W-:Y:S01]  /*be490*/  HMMA.1688.F32.TF32 R140, R172, R98, R220 ;  /* 0x00000062ac8c723c */ /* 0x000fe200000810dc */
[----:B------:R-:W-:Y:S04]  /*be4a0*/  STL.64 [R1+0xa10], R132 ;  /* 0x000a108401007387 */ /* 0x000fe80000100a00 */
[----:B------:R1:W-:Y:S03]  /*be4b0*/  STL.64 [R1+0xa18], R134 ;  /* 0x000a188601007387 */ /* 0x0003e60000100a00 */
[----:B------:R-:W-:Y:S08]  /*be4c0*/  HMMA.1688.F32.TF32 R184, R240, R108, R184 ;  /* 0x0000006cf0b8723c */ /* 0x000ff000000810b8 */
[----:B------:R-:W-:Y:S08]  /*be4d0*/  HMMA.1688.F32.TF32 R196, R168, R58, R196 ;  /* 0x0000003aa8c4723c */ /* 0x000ff000000810c4 */
[----:B------:R-:W-:Y:S08]  /*be4e0*/  HMMA.1688.F32.TF32 R136, R172, R102, R204 ;  /* 0x00000066ac88723c */ /* 0x000ff000000810cc */
[----:B------:R-:W-:Y:S08]  /*be4f0*/  HMMA.1688.F32.TF32 R188, R240, R112, R188 ;  /* 0x00000070f0bc723c */ /* 0x000ff000000810bc */
[----:B------:R-:W-:Y:S08]  /*be500*/  HMMA.1688.F32.TF32 R200, R168, R62, R200 ;  /* 0x0000003ea8c8723c */ /* 0x000ff000000810c8 */
[----:B-1----:R-:W-:Y:S08]  /*be510*/  HMMA.1688.F32.TF32 R132, R172, R106, R176 ;  /* 0x0000006aac84723c */ /* 0x002ff000000810b0 */
        /* <DEDUP_REMOVED lines=10> */
[----:B--2---:R-:W-:Y:S01]  /*be5c0*/  HMMA.1688.F32.TF32 R136, R172, R114, R188 ;  /* 0x00000072ac88723c */ /* 0x004fe200000810bc */
[----:B------:R-:W-:Y:S04]  /*be5d0*/  LDS R168, [R251+0x96300] ;  /* 0x09630000fba87984 */ /* 0x000fe80000000800 */
[----:B------:R-:W-:Y:S03]  /*be5e0*/  LDS R170, [R251+0x97300] ;  /* 0x09730000fbaa7984 */ /* 0x000fe60000000800 */
[----:B------:R-:W-:Y:S01]  /*be5f0*/  HMMA.1688.F32.TF32 R200, R240, R124, R200 ;  /* 0x0000007cf0c8723c */ /* 0x000fe200000810c8 */
[----:B------:R-:W-:Y:S04]  /*be600*/  LDS R169, [R249+0x96300] ;  /* 0x09630000f9a97984 */ /* 0x000fe80000000800 */
[----:B------:R-:W2:Y:S03]  /*be610*/  LDS R171, [R249+0x97300] ;  /* 0x09730000f9ab7984 */ /* 0x000ea60000000800 */
[----:B-1----:R-:W-:Y:S08]  /*be620*/  HMMA.1688.F32.TF32 R132, R172, R118, R192 ;  /* 0x00000076ac84723c */ /* 0x002ff000000810c0 */
        /* <DEDUP_REMOVED lines=9> */
[----:B-1----:R-:W-:Y:S07]  /*be6c0*/  HMMA.1688.F32.TF32 R132, R172, R130, R224 ;  /* 0x00000082ac84723c */ /* 0x002fee00000810e0 */
[----:B------:R-:W-:Y:S04]  /*be6d0*/  STL.64 [R1+0xa90], R140 ;  /* 0x000a908c01007387 */ /* 0x000fe80000100a00 */
[----:B------:R1:W-:Y:S04]  /*be6e0*/  STL.64 [R1+0xa98], R142 ;  /* 0x000a988e01007387 */ /* 0x0003e80000100a00 */
        /* <DEDUP_REMOVED lines=44> */
[----:B------:R-:W2:Y:S04]  /*be9b0*/  LDL.64 R146, [R1+0x208] ;  /* 0x0002080001927983 */ /* 0x000ea80000100a00 */
[----:B-1----:R-:W3:Y:S04]  /*be9c0*/  LDL.LU.64 R142, [R1+0x1f8] ;  /* 0x0001f800018e7983 */ /* 0x002ee80000300a00 */
[----:B------:R-:W3:Y:S04]  /*be9d0*/  LDL.LU.64 R154, [R1+0x1e8] ;  /* 0x0001e800019a7983 */ /* 0x000ee80000300a00 */
[----:B------:R-:W3:Y:S04]  /*be9e0*/  LDL.LU R176, [R1+0x1100] ;  /* 0x0011000001b07983 */ /* 0x000ee80000300800 */
[----:B------:R-:W3:Y:S04]  /*be9f0*/  LDL.LU R177, [R1+0x1104] ;  /* 0x0011040001b17983 */ /* 0x000ee80000300800 */
[----:B------:R-:W3:Y:S04]  /*bea00*/  LDL.LU R178, [R1+0x1108] ;  /* 0x0011080001b27983 */ /* 0x000ee80000300800 */
[----:B------:R-:W3:Y:S04]  /*bea10*/  LDL.LU R179, [R1+0x110c] ;  /* 0x00110c0001b37983 */ /* 0x000ee80000300800 */
[----:B----4-:R-:W4:Y:S04]  /*bea20*/  LDL.LU.64 R138, [R1+0x1d8] ;  /* 0x0001d800018a7983 */ /* 0x010f280000300a00 */
[----:B------:R-:W4:Y:S04]  /*bea30*/  LDL.LU.64 R134, [R1+0x1c8] ;  /* 0x0001c80001867983 */ /* 0x000f280000300a00 */
[----:B------:R-:W4:Y:S04]  /*bea40*/  LDL.LU R184, [R1+0x10e0] ;  /* 0x0010e00001b87983 */ /* 0x000f280000300800 */
[----:B------:R-:W4:Y:S04]  /*bea50*/  LDL.LU R185, [R1+0x10e4] ;  /* 0x0010e40001b97983 */ /* 0x000f280000300800 */
[----:B------:R-:W4:Y:S04]  /*bea60*/  LDL.LU R186, [R1+0x10e8] ;  /* 0x0010e80001ba7983 */ /* 0x000f280000300800 */
[----:B------:R-:W4:Y:S04]  /*bea70*/  LDL.LU R187, [R1+0x10ec] ;  /* 0x0010ec0001bb7983 */ /* 0x000f280000300800 */
[----:B------:R-:W4:Y:S04]  /*bea80*/  LDL.LU.64 R226, [R1+0x1b8] ;  /* 0x0001b80001e27983 */ /* 0x000f280000300a00 */
[----:B------:R-:W4:Y:S04]  /*bea90*/  LDL.LU.64 R202, [R1+0x1a8] ;  /* 0x0001a80001ca7983 */ /* 0x000f280000300a00 */
        /* <DEDUP_REMOVED lines=18> */
[----:B------:R-:W2:Y:S01]  /*bebc0*/  LDL.LU.64 R146, [R1+0x3b18] ;  /* 0x003b180001927983 */ /* 0x000ea20000300a00 */
[----:B---3--:R-:W-:Y:S02]  /*bebd0*/  IMAD.MOV.U32 R145, RZ, RZ, R142 ;  /* 0x000000ffff917224 */ /* 0x008fe400078e008e */
[----:B------:R-:W-:Y:S02]  /*bebe0*/  IMAD.MOV.U32 R141, RZ, RZ, R143 ;  /* 0x000000ffff8d7224 */ /* 0x000fe400078e008f */
[----:B------:R-:W-:Y:S01]  /*bebf0*/  HMMA.1688.F32.TF32 R232, R168, R142, R232 ;  /* 0x0000008ea8e8723c */ /* 0x000fe200000810e8 */
[----:B------:R-:W3:Y:S01]  /*bec00*/  LDL.LU.64 R142, [R1+0x3b10] ;  /* 0x003b1000018e7983 */ /* 0x000ee20000300a00 */
[----:B------:R-:W-:Y:S01]  /*bec10*/  IMAD.MOV.U32 R157, RZ, RZ, R154 ;  /* 0x000000ffff9d7224 */ /* 0x000fe200078e009a */
[----:B------:R-:W-:-:S05]  /*bec20*/  MOV R153, R155 ;  /* 0x0000009b00997202 */ /* 0x000fca0000000f00 */
[----:B------:R-:W-:Y:S01]  /*bec30*/  HMMA.1688.F32.TF32 R172, R168, R154, R172 ;  /* 0x0000009aa8ac723c */ /* 0x000fe200000810ac */
[----:B------:R-:W3:Y:S01]  /*bec40*/  LDL.LU.64 R154, [R1+0x3b08] ;  /* 0x003b0800019a7983 */ /* 0x000ee20000300a00 */
[----:B----4-:R-:W-:-:S06]  /*bec50*/  IMAD.MOV.U32 R144, RZ, RZ, R139 ;  /* 0x000000ffff907224 */ /* 0x010fcc00078e008b */
[C---:B------:R-:W-:Y:S01]  /*bec60*/  HMMA.1688.F32.TF32 R176, R168.reuse, R138, R176 ;  /* 0x0000008aa8b0723c */ /* 0x040fe200000810b0 */
[----:B------:R-:W-:Y:S02]  /*bec70*/  IMAD.MOV.U32 R160, RZ, RZ, R138 ;  /* 0x000000ffffa07224 */ /* 0x000fe400078e008a */
[----:B------:R-:W4:Y:S01]  /*bec80*/  LDL.LU.64 R138, [R1+0x3b00] ;  /* 0x003b0000018a7983 */ /* 0x000f220000300a00 */
[----:B------:R-:W-:Y:S02]  /*bec90*/  IMAD.MOV.U32 R165, RZ, RZ, R134 ;  /* 0x000000ffffa57224 */ /* 0x000fe400078e0086 */
[----:B------:R-:W-:Y:S02]  /*beca0*/  IMAD.MOV.U32 R161, RZ, RZ, R135 ;  /* 0x000000ffffa17224 */ /* 0x000fe400078e0087 */
[C---:B------:R-:W-:Y:S01]  /*becb0*/  HMMA.1688.F32.TF32 R180, R168.reuse, R134, R180 ;  /* 0x00000086a8b4723c */ /* 0x040fe200000810b4 */
[----:B------:R-:W4:Y:S07]  /*becc0*/  LDL.LU.64 R134, [R1+0x3af8] ;  /* 0x003af80001867983 */ /* 0x000f2e0000300a00 */
[----:B------:R-:W-:Y:S01]  /*becd0*/  HMMA.1688.F32.TF32 R188, R168, R202, R188 ;  /* 0x000000caa8bc723c */ /* 0x000fe200000810bc */
[----:B------:R-:W-:-:S02]  /*bece0*/  IMAD.MOV.U32 R156, RZ, RZ, R202 ;  /* 0x000000ffff9c7224 */ /* 0x000fc400078e00ca */
[----:B------:R-:W-:Y:S01]  /*becf0*/  IMAD.MOV.U32 R148, RZ, RZ, R203 ;  /* 0x000000ffff947224 */ /* 0x000fe200078e00cb */
[----:B------:R-:W-:Y:S01]  /*bed00*/  MOV R152, R227 ;  /* 0x000000e300987202 */ /* 0x000fe20000000f00 */
[----:B------:R-:W-:-:S03]  /*bed10*/  IMAD.MOV.U32 R164, RZ, RZ, R226 ;  /* 0x000000ffffa47224 */ /* 0x000fc600078e00e2 */
[C---:B------:R-:W-:Y:S08]  /*bed20*/  HMMA.1688.F32.TF32 R184, R168.reuse, R226, R184 ;  /* 0x000000e2a8b8723c */ /* 0x040ff000000810b8 */
[C---:B------:R-:W-:Y:S01]  /*bed30*/  HMMA.1688.F32.TF32 R224, R168.reuse, R162, R240 ;  /* 0x000000a2a8e0723c */ /* 0x040fe200000810f0 */
[----:B--2---:R-:W-:Y:S04]  /*bed40*/  STL.64 [R1+0x3ae8], R146 ;  /* 0x003ae89201007387 */ /* 0x004fe80000100a00 */
[----:B------:R1:W-:Y:S04]  /*bed50*/  STL.64 [R1+0x3ae0], R144 ;  /* 0x003ae09001007387 */ /* 0x0003e80000100a00 */
[----:B------:R-:W2:Y:S01]  /*bed60*/  LDL.LU.64 R66, [R1+0x1a18] ;  /* 0x001a180001427983 */ /* 0x000ea20000300a00 */
[C---:B---3--:R-:W-:Y:S08]  /*bed70*/  HMMA.1688.F32.TF32 R200, R168.reuse, R142, R204 ;  /* 0x0000008ea8c8723c */ /* 0x048ff000000810cc */
[C---:B------:R-:W-:Y:S08]  /*bed80*/  HMMA.1688.F32.TF32 R204, R168.reuse, R146, R220 ;  /* 0x00000092a8cc723c */ /* 0x040ff000000810dc */
[C---:B------:R-:W-:Y:S08]  /*bed90*/  HMMA.1688.F32.TF32 R220, R168.reuse, R158, R228 ;  /* 0x0000009ea8dc723c */ /* 0x040ff000000810e4 */
[----:B------:R-:W-:Y:S01]  /*beda0*/  HMMA.1688.F32.TF32 R228, R168, R166, R244 ;  /* 0x000000a6a8e4723c */ /* 0x000fe200000810f4 */
[----:B------:R-:W3:Y:S04]  /*bedb0*/  LDL.LU.64 R246, [R1+0x1a70] ;  /* 0x001a700001f67983 */ /* 0x000ee80000300a00 */
[----:B------:R-:W4:Y:S04]  /*bedc0*/  LDL.LU.64 R244, [R1+0x1a68] ;  /* 0x001a680001f47983 */ /* 0x000f280000300a00 */
[----:B------:R-:W4:Y:S04]  /*bedd0*/  LDL.LU.64 R242, [R1+0x1a58] ;  /* 0x001a580001f27983 */ /* 0x000f280000300a00 */
[----:B------:R-:W4:Y:S04]  /*bede0*/  LDL.LU.64 R240, [R1+0x1a60] ;  /* 0x001a600001f07983 */ /* 0x000f280000300a00 */
[----:B-1----:R-:W4:Y:S04]  /*bedf0*/  LDL.LU.64 R144, [R1+0x1ad0] ;  /* 0x001ad00001907983 */ /* 0x002f280000300a00 */
[----:B------:R-:W4:Y:S04]  /*bee00*/  LDL.LU.64 R136, [R1+0x1ac8] ;  /* 0x001ac80001887983 */ /* 0x000f280000300a00 */
[----:B------:R-:W4:Y:S01]  /*bee10*/  LDL.LU.64 R146, [R1+0x1ac0] ;  /* 0x001ac00001927983 */ /* 0x000f220000300a00 */
[----:B------:R-:W-:-:S04]  /*bee20*/  IMAD.MOV.U32 R132, RZ, RZ, c[0x0][0x18c] ;  /* 0x00006300ff847624 */ /* 0x000fc800078e00ff */
[----:B------:R-:W-:-:S04]  /*bee30*/  IMAD.SHL.U32 R132, R132, 0x80, RZ ;  /* 0x0000008084847824 */ /* 0x000fc800078e00ff */
[----:B------:R-:W-:-:S05]  /*bee40*/  IMAD.SHL.U32 R132, R132, 0x4, RZ ;  /* 0x0000000484847824 */ /* 0x000fca00078e00ff */
[----:B--2---:R-:W-:-:S04]  /*bee50*/  IADD3 R3, P0, R66, R132, RZ ;  /* 0x0000008442037210 */ /* 0x004fc80007f1e0ff */
[----:B------:R-:W-:Y:S02]  /*bee60*/  IADD3.X R133, R67, R2, RZ, P0, !PT ;  /* 0x0000000243857210 */ /* 0x000fe400007fe4ff */
[----:B------:R-:W2:Y:S04]  /*bee70*/  LDL.LU.64 R66, [R1+0x1ab8] ;  /* 0x001ab80001427983 */ /* 0x000ea80000300a00 */
[----:B------:R3:W-:Y:S04]  /*bee80*/  STL [R1+0x320], R3 ;  /* 0x0003200301007387 */ /* 0x0007e80000100800 */
[----:B------:R4:W-:Y:S01]  /*bee90*/  STL [R1+0x31c], R133 ;  /* 0x00031c8501007387 */ /* 0x0009e20000100800 */
[----:B---3--:R-:W-:-:S02]  /*beea0*/  IADD3 R3, P0, R246, R132, RZ ;  /* 0x00000084f6037210 */ /* 0x008fc40007f1e0ff */
[----:B----4-:R-:W-:-:S03]  /*beeb0*/  IADD3 R133, P1, R244, R132, RZ ;  /* 0x00000084f4857210 */ /* 0x010fc60007f3e0ff */
[----:B------:R1:W-:Y:S04]  /*beec0*/  STL [R1+0x324], R3 ;  /* 0x0003240301007387 */ /* 0x0003e80000100800 */
[----:B------:R3:W-:Y:S01]  /*beed0*/  STL [R1+0x328], R133 ;  /* 0x0003288501007387 */ /* 0x0007e20000100800 */
[-C--:B------:R-:W-:Y:S02]  /*beee0*/  IADD3 R140, P3, R240, R132.reuse, RZ ;  /* 0x00000084f08c7210 */ /* 0x080fe40007f7e0ff */
[----:B-1----:R-:W-:Y:S01]  /*beef0*/  IADD3 R3, P2, R242, R132, RZ ;  /* 0x00000084f2037210 */ /* 0x002fe20007f5e0ff */
[----:B---3--:R-:W-:-:S04]  /*bef00*/  IMAD.X R133, R247, 0x1, R2, P0 ;  /* 0x00000001f7857824 */ /* 0x008fc800000e0602 */
[----:B------:R1:W-:Y:S04]  /*bef10*/  STL [R1+0x2c0], R3 ;  /* 0x0002c00301007387 */ /* 0x0003e80000100800 */
[----:B------:R3:W-:Y:S01]  /*bef20*/  STL [R1+0x2c8], R140 ;  /* 0x0002c88c01007387 */ /* 0x0007e20000100800 */
[----:B-1----:R-:W-:-:S03]  /*bef30*/  IMAD.X R3, R245, 0x1, R2, P1 ;  /* 0x00000001f5037824 */ /* 0x002fc600008e0602 */
[----:B------:R1:W-:Y:S01]  /*bef40*/  STL [R1+0x2b4], R133 ;  /* 0x0002b48501007387 */ /* 0x0003e20000100800 */
[----:B---3--:R-:W-:-:S03]  /*bef50*/  IMAD.X R140, R243, 0x1, R2, P2 ;  /* 0x00000001f38c7824 */ /* 0x008fc600010e0602 */
[----:B------:R3:W-:Y:S01]  /*bef60*/  STL [R1+0x2b8], R3 ;  /* 0x0002b80301007387 */ /* 0x0007e20000100800 */
[----:B-1----:R-:W-:-:S03]  /*bef70*/  IMAD.X R133, R241, 0x1, R2, P3 ;  /* 0x00000001f1857824 */ /* 0x002fc600018e0602 */
[----:B------:R-:W-:Y:S01]  /*bef80*/  STL [R1+0x2bc], R140 ;  /* 0x0002bc8c01007387 */ /* 0x000fe20000100800 */
[----:B---3--:R-:W-:-:S03]  /*bef90*/  IADD3 R3, P0, R144, R132, RZ ;  /* 0x0000008490037210 */ /* 0x008fc60007f1e0ff */
[----:B------:R1:W-:Y:S04]  /*befa0*/  STL [R1+0x2c4], R133 ;  /* 0x0002c48501007387 */ /* 0x0003e80000100800 */
[----:B------:R3:W-:Y:S04]  /*befb0*/  STL [R1+0x2cc], R3 ;  /* 0x0002cc0301007387 */ /* 0x0007e80000100800 */
[----:B------:R-:W4:Y:S01]  /*befc0*/  LDL.LU.64 R242, [R1+0x1b20] ;  /* 0x001b200001f27983 */ /* 0x000f220000300a00 */
[-C--:B-1----:R-:W-:Y:S02]  /*befd0*/  IADD3 R133, P1, R136, R132.reuse, RZ ;  /* 0x0000008488857210 */ /* 0x082fe40007f3e0ff */
[----:B---3--:R-:W-:-:S03]  /*befe0*/  IADD3 R3, P2, R146, R132, RZ ;  /* 0x0000008492037210 */ /* 0x008fc60007f5e0ff */
[----:B------:R1:W-:Y:S04]  /*beff0*/  STL [R1+0x1b0], R133 ;  /* 0x0001b08501007387 */ /* 0x0003e80000100800 */
[----:B------:R-:W4:Y:S04]  /*bf000*/  LDL.LU.64 R240, [R1+0x1b18] ;  /* 0x001b180001f07983 */ /* 0x000f280000300a00 */
[----:B------:R2:W-:Y:S01]  /*bf010*/  STL [R1+0x1d0], R3 ;  /* 0x0001d00301007387 */ /* 0x0005e20000100800 */
[----:B-1----:R-:W-:-:S03]  /*bf020*/  IMAD.X R133, R145, 0x1, R2, P0 ;  /* 0x0000000191857824 */ /* 0x002fc600000e0602 */
[----:B------:R-:W4:Y:S01]  /*bf030*/  LDL.LU.64 R144, [R1+0x1b10] ;  /* 0x001b100001907983 */ /* 0x000f220000300a00 */
[----:B--2---:R-:W-:-:S05]  /*bf040*/  IADD3 R3, P3, R66, R132, RZ ;  /* 0x0000008442037210 */ /* 0x004fca0007f7e0ff */
[----:B------:R1:W-:Y:S04]  /*bf050*/  STL [R1+0x1e0], R3 ;  /* 0x0001e00301007387 */ /* 0x0003e80000100800 */
[----:B------:R2:W-:Y:S01]  /*bf060*/  STL [R1+0x1a0], R133 ;  /* 0x0001a08501007387 */ /* 0x0005e20000100800 */
[----:B-1----:R-:W-:-:S03]  /*bf070*/  IADD3.X R3, R137, R2, RZ, P1, !PT ;  /* 0x0000000289037210 */ /* 0x002fc60000ffe4ff */
[----:B------:R-:W3:Y:S01]  /*bf080*/  LDL.LU.64 R136, [R1+0x1b08] ;  /* 0x001b080001887983 */ /* 0x000ee20000300a00 */
[----:B--2---:R-:W-:-:S03]  /*bf090*/  IMAD.X R133, R147, 0x1, R2, P2 ;  /* 0x0000000193857824 */ /* 0x004fc600010e0602 */
[----:B------:R1:W-:Y:S04]  /*bf0a0*/  STL [R1+0x1a4], R3 ;  /* 0x0001a40301007387 */ /* 0x0003e80000100800 */
[----:B------:R-:W2:Y:S04]  /*bf0b0*/  LDL.LU.64 R246, [R1+0x1b40] ;  /* 0x001b400001f67983 */ /* 0x000ea80000300a00 */
[----:B------:R-:W-:Y:S01]  /*bf0c0*/  STL [R1+0x1b4], R133 ;  /* 0x0001b48501007387 */ /* 0x000fe20000100800 */
[----:B-1----:R-:W-:-:S03]  /*bf0d0*/  IMAD.X R3, R67, 0x1, R2, P3 ;  /* 0x0000000143037824 */ /* 0x002fc600018e0602 */
[----:B------:R-:W2:Y:S04]  /*bf0e0*/  LDL.LU.64 R244, [R1+0x1b38] ;  /* 0x001b380001f47983 */ /* 0x000ea80000300a00 */
[----:B------:R1:W-:Y:S04]  /*bf0f0*/  STL [R1+0x1d4], R3 ;  /* 0x0001d40301007387 */ /* 0x0003e80000100800 */
[----:B------:R-:W2:Y:S01]  /*bf100*/  LDL.LU.64 R146, [R1+0x1b30] ;  /* 0x001b300001927983 */ /* 0x000ea20000300a00 */
[----:B----4-:R-:W-:-:S05]  /*bf110*/  IADD3 R66, P0, R242, R132, RZ ;  /* 0x00000084f2427210 */ /* 0x010fca0007f1e0ff */
[----:B------:R4:W-:Y:S01]  /*bf120*/  STL [R1+0x134], R66 ;  /* 0x0001344201007387 */ /* 0x0009e20000100800 */
[----:B-1----:R-:W-:-:S03]  /*bf130*/  IADD3 R3, P1, R240, R132, RZ ;  /* 0x00000084f0037210 */ /* 0x002fc60007f3e0ff */
[----:B----4-:R-:W4:Y:S04]  /*bf140*/  LDL.LU.64 R66, [R1+0x1b28] ;  /* 0x001b280001427983 */ /* 0x010f280000300a00 */
[----:B------:R1:W-:Y:S02]  /*bf150*/  STL [R1+0x138], R3 ;  /* 0x0001380301007387 */ /* 0x0003e40000100800 */
[----:B-1----:R-:W-:-:S05]  /*bf160*/  IADD3 R3, P2, R144, R132, RZ ;  /* 0x0000008490037210 */ /* 0x002fca0007f5e0ff */
[----:B------:R1:W-:Y:S02]  /*bf170*/  STL [R1+0x13c], R3 ;  /* 0x00013c0301007387 */ /* 0x0003e40000100800 */
[----:B-1----:R-:W-:Y:S02]  /*bf180*/  IMAD.X R3, R243, 0x1, R2, P0 ;  /* 0x00000001f3037824 */ /* 0x002fe400000e0602 */
[----:B------:R-:W4:Y:S01]  /*bf190*/  LDL.LU.64 R242, [R1+0x1b68] ;  /* 0x001b680001f27983 */ /* 0x000f220000300a00 */
[----:B---3--:R-:W-:-:S05]  /*bf1a0*/  IADD3 R133, P3, R136, R132, RZ ;  /* 0x0000008488857210 */ /* 0x008fca0007f7e0ff */
[----:B------:R1:W-:Y:S01]  /*bf1b0*/  STL [R1+0x118], R133 ;  /* 0x0001188501007387 */ /* 0x0003e20000100800 */
[----:B------:R-:W-:-:S03]  /*bf1c0*/  IADD3.X R136, R137, R2, RZ, P3, !PT ;  /* 0x0000000289887210 */ /* 0x000fc60001ffe4ff */
[----:B------:R3:W-:Y:S01]  /*bf1d0*/  STL [R1+0x108], R3 ;  /* 0x0001080301007387 */ /* 0x0007e20000100800 */
[--C-:B-1----:R-:W-:Y:S02]  /*bf1e0*/  IMAD.X R133, R241, 0x1, R2.reuse, P1 ;  /* 0x00000001f1857824 */ /* 0x102fe400008e0602 */
[----:B---3--:R-:W-:-:S03]  /*bf1f0*/  IMAD.X R3, R145, 0x1, R2, P2 ;  /* 0x0000000191037824 */ /* 0x008fc600010e0602 */
[----:B------:R2:W-:Y:S04]  /*bf200*/  STL [R1+0x10c], R133 ;  /* 0x00010c8501007387 */ /* 0x0005e80000100800 */
[----:B------:R1:W-:Y:S01]  /*bf210*/  STL [R1+0x110], R3 ;  /* 0x0001100301007387 */ /* 0x0003e20000100800 */
[----:B--2---:R-:W-:-:S03]  /*bf220*/  IADD3 R133, P0, R246, R132, RZ ;  /* 0x00000084f6857210 */ /* 0x004fc60007f1e0ff */
[----:B------:R2:W-:Y:S01]  /*bf230*/  STL [R1+0x114], R136 ;  /* 0x0001148801007387 */ /* 0x0005e20000100800 */
[----:B-1----:R-:W-:-:S03]  /*bf240*/  IADD3 R3, P1, R244, R132, RZ ;  /* 0x00000084f4037210 */ /* 0x002fc60007f3e0ff */
[----:B------:R-:W3:Y:S04]  /*bf250*/  LDL.LU.64 R240, [R1+0x1b60] ;  /* 0x001b600001f07983 */ /* 0x000ee80000300a00 */
[----:B------:R-:W-:Y:S04]  /*bf260*/  STL [R1+0x11c], R133 ;  /* 0x00011c8501007387 */ /* 0x000fe80000100800 */
[----:B------:R-:W3:Y:S04]  /*bf270*/  LDL.LU.64 R144, [R1+0x1b58] ;  /* 0x001b580001907983 */ /* 0x000ee80000300a00 */
[----:B------:R1:W-:Y:S04]  /*bf280*/  STL [R1+0x120], R3 ;  /* 0x0001200301007387 */ /* 0x0003e80000100800 */
[----:B--2---:R-:W2:Y:S01]  /*bf290*/  LDL.LU.64 R136, [R1+0x1b50] ;  /* 0x001b500001887983 */ /* 0x004ea20000300a00 */
[----:B------:R-:W-:Y:S01]  /*bf2a0*/  IMAD.X R140, R247, 0x1, R2, P0 ;  /* 0x00000001f78c7824 */ /* 0x000fe200000e0602 */
[----:B-1----:R-:W-:-:S05]  /*bf2b0*/  IADD3 R3, P2, R146, R132, RZ ;  /* 0x0000008492037210 */ /* 0x002fca0007f5e0ff */
[----:B------:R1:W-:Y:S01]  /*bf2c0*/  STL [R1+0xe4], R3 ;  /* 0x0000e40301007387 */ /* 0x0003e20000100800 */
[----:B----4-:R-:W-:Y:S01]  /*bf2d0*/  IADD3 R133, P3, R66, R132, RZ ;  /* 0x0000008442857210 */ /* 0x010fe20007f7e0ff */
[----:B-1----:R-:W-:-:S04]  /*bf2e0*/  IMAD.X R3, R245, 0x1, R2, P1 ;  /* 0x00000001f5037824 */ /* 0x002fc800008e0602 */
[----:B------:R1:W-:Y:S01]  /*bf2f0*/  STL [R1+0xec], R133 ;  /* 0x0000ec8501007387 */ /* 0x0003e20000100800 */
[----:B------:R-:W-:-:S03]  /*bf300*/  IMAD.X R66, R67, 0x1, R2, P3 ;  /* 0x0000000143427824 */ /* 0x000fc600018e0602 */
[----:B------:R-:W-:Y:S01]  /*bf310*/  STL [R1+0xd8], R140 ;  /* 0x0000d88c01007387 */ /* 0x000fe20000100800 */
[----:B-1----:R-:W-:-:S03]  /*bf320*/  IMAD.X R133, R147, 0x1, R2, P2 ;  /* 0x0000000193857824 */ /* 0x002fc600010e0602 */
[----:B------:R1:W-:Y:S04]  /*bf330*/  STL [R1+0xdc], R3 ;  /* 0x0000dc0301007387 */ /* 0x0003e80000100800 */
[----:B------:R-:W-:Y:S04]  /*bf340*/  STL [R1+0xe0], R133 ;  /* 0x0000e08501007387 */ /* 0x000fe80000100800 */
[----:B------:R-:W4:Y:S04]  /*bf350*/  LDL.LU.64 R146, [R1+0x1b90] ;  /* 0x001b900001927983 */ /* 0x000f280000300a00 */
[----:B------:R1:W-:Y:S02]  /*bf360*/  STL [R1+0xe8], R66 ;  /* 0x0000e84201007387 */ /* 0x0003e40000100800 */
[----:B-1----:R-:W-:-:S02]  /*bf370*/  IADD3 R3, P0, R242, R132, RZ ;  /* 0x00000084f2037210 */ /* 0x002fc40007f1e0ff */
[----:B------:R-:W4:Y:S04]  /*bf380*/  LDL.LU.64 R66, [R1+0x1b88] ;  /* 0x001b880001427983 */ /* 0x000f280000300a00 */
[----:B------:R3:W-:Y:S04]  /*bf390*/  STL [R1+0x100], R3 ;  /* 0x0001000301007387 */ /* 0x0007e80000100800 */
[----:B------:R-:W4:Y:S04]  /*bf3a0*/  LDL.LU.64 R246, [R1+0x1b80] ;  /* 0x001b800001f67983 */ /* 0x000f280000300a00 */
[----:B------:R-:W4:Y:S01]  /*bf3b0*/  LDL.LU.64 R244, [R1+0x1b78] ;  /* 0x001b780001f47983 */ /* 0x000f220000300a00 */
[C---:B------:R-:W-:Y:S08]  /*bf3c0*/  HMMA.1688.F32.TF32 R192, R168.reuse, R134, R192 ;  /* 0x00000086a8c0723c */ /* 0x040ff000000810c0 */
[C---:B------:R-:W-:Y:S08]  /*bf3d0*/  HMMA.1688.F32.TF32 R196, R168.reuse, R138, R196 ;  /* 0x0000008aa8c4723c */ /* 0x040ff000000810c4 */
[C---:B------:R-:W-:Y:S08]  /*bf3e0*/  HMMA.1688.F32.TF32 R208, R168.reuse, R150, R208 ;  /* 0x00000096a8d0723c */ /* 0x040ff000000810d0 */
[----:B------:R-:W-:Y:S08]  /*bf3f0*/  HMMA.1688.F32.TF32 R216, R168, R154, R216 ;  /* 0x0000009aa8d8723c */ /* 0x000ff000000810d8 */
[C---:B------:R-:W-:Y:S08]  /*bf400*/  HMMA.1688.F32.TF32 R212, R236.reuse, R4, R212 ;  /* 0x00000004ecd4723c */ /* 0x040ff000000810d4 */
[C---:B------:R-:W-:Y:S01]  /*bf410*/  HMMA.1688.F32.TF32 R168, R236.reuse, R8, R232 ;  /* 0x00000008eca8723c */ /* 0x040fe200000810e8 */
[----:B------:R-:W-:Y:S04]  /*bf420*/  LDS R232, [R251+0x9a300] ;  /* 0x09a30000fbe87984 */ /* 0x000fe80000000800 */
[----:B------:R-:W-:Y:S03]  /*bf430*/  LDS R234, [R251+0x9b300] ;  /* 0x09b30000fbea7984 */ /* 0x000fe60000000800 */
[C---:B------:R-:W-:Y:S01]  /*bf440*/  HMMA.1688.F32.TF32 R172, R236.reuse, R12, R172 ;  /* 0x0000000cecac723c */ /* 0x040fe200000810ac */
        /* <DEDUP_REMOVED lines=15> */
[----:B---3--:R-:W-:-:S05]  /*bf540*/  IADD3 R3, P1, R240, R132, RZ ;  /* 0x00000084f0037210 */ /* 0x008fca0007f3e0ff */
[----:B------:R3:W-:Y:S01]  /*bf550*/  STL [R1+0xbc], R3 ;  /* 0x0000bc0301007387 */ /* 0x0007e20000100800 */
[----:B------:R-:W-:-:S05]  /*bf560*/  IADD3 R140, P2, R144, R132, RZ ;  /* 0x00000084908c7210 */ /* 0x000fca0007f5e0ff */
[----:B------:R1:W-:Y:S01]  /*bf570*/  STL [R1+0xc4], R140 ;  /* 0x0000c48c01007387 */ /* 0x0003e20000100800 */
[----:B--2---:R-:W-:Y:S01]  /*bf580*/  IADD3 R133, P3, R136, R132, RZ ;  /* 0x0000008488857210 */ /* 0x004fe20007f7e0ff */
[----:B---3--:R-:W-:-:S04]  /*bf590*/  IMAD.X R3, R243, 0x1, R2, P0 ;  /* 0x00000001f3037824 */ /* 0x008fc800000e0602 */
[----:B------:R2:W-:Y:S01]  /*bf5a0*/  STL [R1+0xcc], R133 ;  /* 0x0000cc8501007387 */ /* 0x0005e20000100800 */
[----:B-1----:R-:W-:-:S03]  /*bf5b0*/  IADD3.X R140, R241, R2, RZ, P1, !PT ;  /* 0x00000002f18c7210 */ /* 0x002fc60000ffe4ff */
[----:B------:R1:W-:Y:S01]  /*bf5c0*/  STL [R1+0xb4], R3 ;  /* 0x0000b40301007387 */ /* 0x0003e20000100800 */
[----:B--2---:R-:W-:-:S03]  /*bf5d0*/  IMAD.X R133, R145, 0x1, R2, P2 ;  /* 0x0000000191857824 */ /* 0x004fc600010e0602 */
[----:B------:R4:W-:Y:S01]  /*bf5e0*/  STL [R1+0xb8], R140 ;  /* 0x0000b88c01007387 */ /* 0x0009e20000100800 */
[----:B-1----:R-:W-:-:S03]  /*bf5f0*/  IMAD.X R3, R137, 0x1, R2, P3 ;  /* 0x0000000189037824 */ /* 0x002fc600018e0602 */
[----:B------:R-:W2:Y:S04]  /*bf600*/  LDL.LU.64 R242, [R1+0x1ba8] ;  /* 0x001ba80001f27983 */ /* 0x000ea80000300a00 */
[----:B------:R1:W-:Y:S04]  /*bf610*/  STL [R1+0xc0], R133 ;  /* 0x0000c08501007387 */ /* 0x0003e80000100800 */
[----:B------:R-:W3:Y:S04]  /*bf620*/  LDL.LU.64 R144, [R1+0x1ba0] ;  /* 0x001ba00001907983 */ /* 0x000ee80000300a00 */
[----:B------:R1:W-:Y:S04]  /*bf630*/  STL [R1+0xc8], R3 ;  /* 0x0000c80301007387 */ /* 0x0003e80000100800 */
[----:B------:R-:W3:Y:S01]  /*bf640*/  LDL.LU.64 R136, [R1+0x1b98] ;  /* 0x001b980001887983 */ /* 0x000ee20000300a00 */
[----:B----4-:R-:W-:-:S05]  /*bf650*/  IADD3 R140, P0, R146, R132, RZ ;  /* 0x00000084928c7210 */ /* 0x010fca0007f1e0ff */
[----:B------:R4:W-:Y:S01]  /*bf660*/  STL [R1+0x7c], R140 ;  /* 0x00007c8c01007387 */ /* 0x0009e20000100800 */
[----:B-1----:R-:W-:-:S05]  /*bf670*/  IADD3 R133, P1, R66, R132, RZ ;  /* 0x0000008442857210 */ /* 0x002fca0007f3e0ff */
[----:B------:R1:W-:Y:S01]  /*bf680*/  STL [R1+0x84], R133 ;  /* 0x0000848501007387 */ /* 0x0003e20000100800 */
[-C--:B------:R-:W-:Y:S02]  /*bf690*/  IADD3 R3, P2, R246, R132.reuse, RZ ;  /* 0x00000084f6037210 */ /* 0x080fe40007f5e0ff */
[----:B----4-:R-:W-:-:S03]  /*bf6a0*/  IADD3 R140, P3, R244, R132, RZ ;  /* 0x00000084f48c7210 */ /* 0x010fc60007f7e0ff */
[----:B------:R4:W-:Y:S01]  /*bf6b0*/  STL [R1+0x8c], R3 ;  /* 0x00008c0301007387 */ /* 0x0009e20000100800 */
[----:B-1----:R-:W-:-:S03]  /*bf6c0*/  IMAD.X R133, R147, 0x1, R2, P0 ;  /* 0x0000000193857824 */ /* 0x002fc600000e0602 */
[----:B------:R-:W-:Y:S04]  /*bf6d0*/  STL [R1+0xa4], R140 ;  /* 0x0000a48c01007387 */ /* 0x000fe80000100800 */
[----:B------:R-:W3:Y:S01]  /*bf6e0*/  LDL.LU.64 R146, [R1+0x1bc8] ;  /* 0x001bc80001927983 */ /* 0x000ee20000300a00 */
[----:B----4-:R-:W-:-:S03]  /*bf6f0*/  IMAD.X R3, R67, 0x1, R2, P1 ;  /* 0x0000000143037824 */ /* 0x010fc600008e0602 */
[----:B------:R1:W-:Y:S04]  /*bf700*/  STL [R1+0x78], R133 ;  /* 0x0000788501007387 */ /* 0x0003e80000100800 */
[----:B------:R-:W4:Y:S04]  /*bf710*/  LDL.LU.64 R66, [R1+0x1bc0] ;  /* 0x001bc00001427983 */ /* 0x000f280000300a00 */
[----:B------:R1:W-:Y:S04]  /*bf720*/  STL [R1+0x80], R3 ;  /* 0x0000800301007387 */ /* 0x0003e80000100800 */
[----:B------:R-:W4:Y:S04]  /*bf730*/  LDL.LU.64 R240, [R1+0x1bb8] ;  /* 0x001bb80001f07983 */ /* 0x000f280000300a00 */
[----:B------:R-:W4:Y:S01]  /*bf740*/  LDL.LU.64 R230, [R1+0x1bb0] ;  /* 0x001bb00001e67983 */ /* 0x000f220000300a00 */
[----:B-1----:R-:W-:Y:S01]  /*bf750*/  IMAD.X R133, R247, 0x1, R2, P2 ;  /* 0x00000001f7857824 */ /* 0x002fe200010e0602 */
[----:B------:R-:W-:-:S04]  /*bf760*/  IADD3.X R3, R245, R2, RZ, P3, !PT ;  /* 0x00000002f5037210 */ /* 0x000fc80001ffe4ff */
[----:B------:R3:W-:Y:S04]  /*bf770*/  STL [R1+0x88], R133 ;  /* 0x0000888501007387 */ /* 0x0007e80000100800 */
[----:B------:R1:W-:Y:S01]  /*bf780*/  STL [R1+0xa0], R3 ;  /* 0x0000a00301007387 */ /* 0x0003e20000100800 */
[----:B--2---:R-:W-:-:S05]  /*bf790*/  IADD3 R140, P0, R242, R132, RZ ;  /* 0x00000084f28c7210 */ /* 0x004fca0007f1e0ff */
[----:B------:R2:W-:Y:S01]  /*bf7a0*/  STL [R1+0xa8], R140 ;  /* 0x0000a88c01007387 */ /* 0x0005e20000100800 */
[----:B---3--:R-:W-:-:S05]  /*bf7b0*/  IADD3 R133, P1, R144, R132, RZ ;  /* 0x0000008490857210 */ /* 0x008fca0007f3e0ff */
[----:B------:R3:W-:Y:S01]  /*bf7c0*/  STL [R1+0xac], R133 ;  /* 0x0000ac8501007387 */ /* 0x0007e20000100800 */
[----:B-1----:R-:W-:Y:S01]  /*bf7d0*/  IADD3 R3, P2, R136, R132, RZ ;  /* 0x0000008488037210 */ /* 0x002fe20007f5e0ff */
[----:B--2---:R-:W-:-:S04]  /*bf7e0*/  IMAD.X R140, R243, 0x1, R2, P0 ;  /* 0x00000001f38c7824 */ /* 0x004fc800000e0602 */
[----:B------:R1:W-:Y:S01]  /*bf7f0*/  STL [R1+0xb0], R3 ;  /* 0x0000b00301007387 */ /* 0x0003e20000100800 */
[----:B---3--:R-:W-:-:S03]  /*bf800*/  IMAD.X R133, R145, 0x1, R2, P1 ;  /* 0x0000000191857824 */ /* 0x008fc600008e0602 */
[----:B------:R-:W-:Y:S04]  /*bf810*/  STL [R1+0x4c], R140 ;  /* 0x00004c8c01007387 */ /* 0x000fe80000100800 */
[----:B------:R-:W2:Y:S01]  /*bf820*/  LDL.LU.64 R228, [R1+0x1960] ;  /* 0x0019600001e47983 */ /* 0x000ea20000300a00 */
[----:B-1----:R-:W-:-:S03]  /*bf830*/  IMAD.X R3, R137, 0x1, R2, P2 ;  /* 0x0000000189037824 */ /* 0x002fc600010e0602 */
[----:B------:R-:W-:Y:S04]  /*bf840*/  STL [R1+0x50], R133 ;  /* 0x0000508501007387 */ /* 0x000fe80000100800 */
[----:B------:R-:W3:Y:S04]  /*bf850*/  LDL.LU.64 R144, [R1+0x1958] ;  /* 0x0019580001907983 */ /* 0x000ee80000300a00 */
[----:B------:R1:W-:Y:S04]  /*bf860*/  STL [R1+0x54], R3 ;  /* 0x0000540301007387 */ /* 0x0003e80000100800 */
[----:B------:R-:W3:Y:S01]  /*bf870*/  LDL.LU.64 R136, [R1+0x1950] ;  /* 0x0019500001887983 */ /* 0x000ee20000300a00 */
[----:B-1----:R-:W-:-:S05]  /*bf880*/  IADD3 R3, P0, R146, R132, RZ ;  /* 0x0000008492037210 */ /* 0x002fca0007f1e0ff */
[----:B------:R1:W-:Y:S01]  /*bf890*/  STL [R1+0x58], R3 ;  /* 0x0000580301007387 */ /* 0x0003e20000100800 */
[-C--:B----4-:R-:W-:Y:S02]  /*bf8a0*/  IADD3 R140, P1, R66, R132.reuse, RZ ;  /* 0x00000084428c7210 */ /* 0x090fe40007f3e0ff */
[----:B------:R-:W-:-:S03]  /*bf8b0*/  IADD3 R133, P2, R240, R132, RZ ;  /* 0x00000084f0857210 */ /* 0x000fc60007f5e0ff */
[----:B------:R-:W-:Y:S01]  /*bf8c0*/  STL [R1+0x5c], R140 ;  /* 0x00005c8c01007387 */ /* 0x000fe20000100800 */
[----:B-1----:R-:W-:-:S03]  /*bf8d0*/  IADD3 R3, P3, R230, R132, RZ ;  /* 0x00000084e6037210 */ /* 0x002fc60007f7e0ff */
[----:B------:R-:W-:Y:S01]  /*bf8e0*/  STL [R1+0x70], R133 ;  /* 0x0000708501007387 */ /* 0x000fe20000100800 */
[----:B------:R-:W-:-:S03]  /*bf8f0*/  IMAD.X R252, R147, 0x1, R2, P0 ;  /* 0x0000000193fc7824 */ /* 0x000fc600000e0602 */
[----:B------:R1:W-:Y:S04]  /*bf900*/  STL [R1+0x74], R3 ;  /* 0x0000740301007387 */ /* 0x0003e80000100800 */
[----:B------:R-:W4:Y:S01]  /*bf910*/  LDL.LU.64 R146, [R1+0x1988] ;  /* 0x0019880001927983 */ /* 0x000f220000300a00 */
[----:B-1----:R-:W-:-:S03]  /*bf920*/  IMAD.X R3, R67, 0x1, R2, P1 ;  /* 0x0000000143037824 */ /* 0x002fc600008e0602 */
[----:B------:R-:W4:Y:S04]  /*bf930*/  LDL.LU.64 R66, [R1+0x1980] ;  /* 0x0019800001427983 */ /* 0x000f280000300a00 */
[----:B------:R1:W-:Y:S04]  /*bf940*/  STL [R1+0x40], R3 ;  /* 0x0000400301007387 */ /* 0x0003e80000100800 */
[----:B------:R-:W4:Y:S04]  /*bf950*/  LDL.LU.64 R244, [R1+0x1970] ;  /* 0x0019700001f47983 */ /* 0x000f280000300a00 */
[----:B------:R-:W4:Y:S01]  /*bf960*/  LDL.LU.64 R242, [R1+0x1978] ;  /* 0x0019780001f27983 */ /* 0x000f220000300a00 */
[----:B------:R-:W-:Y:S01]  /*bf970*/  IADD3.X R133, R241, R2, RZ, P2, !PT ;  /* 0x00000002f1857210 */ /* 0x000fe200017fe4ff */
[----:B-1----:R-:W-:-:S04]  /*bf980*/  IMAD.X R3, R231, 0x1, R2, P3 ;  /* 0x00000001e7037824 */ /* 0x002fc800018e0602 */
        /* <DEDUP_REMOVED lines=17> */
[----:B----4-:R-:W-:-:S05]  /*bfaa0*/  IADD3 R3, P0, R146, R132, RZ ;  /* 0x0000008492037210 */ /* 0x010fca0007f1e0ff */
[----:B------:R1:W-:Y:S01]  /*bfab0*/  STL [R1+0x64c], R3 ;  /* 0x00064c0301007387 */ /* 0x0003e20000100800 */
[-C--:B------:R-:W-:Y:S02]  /*bfac0*/  IADD3 R140, P1, R66, R132.reuse, RZ ;  /* 0x00000084428c7210 */ /* 0x080fe40007f3e0ff */
[----:B------:R-:W-:-:S03]  /*bfad0*/  IADD3 R133, P2, R244, R132, RZ ;  /* 0x00000084f4857210 */ /* 0x000fc60007f5e0ff */
[----:B------:R-:W-:Y:S01]  /*bfae0*/  STL [R1+0x650], R140 ;  /* 0x0006508c01007387 */ /* 0x000fe20000100800 */
[----:B-1----:R-:W-:-:S03]  /*bfaf0*/  IADD3 R3, P3, R242, R132, RZ ;  /* 0x00000084f2037210 */ /* 0x002fc60007f7e0ff */
[----:B------:R1:W-:Y:S04]  /*bfb00*/  STL [R1+0x654], R133 ;  /* 0x0006548501007387 */ /* 0x0003e80000100800 */
[----:B------:R4:W-:Y:S04]  /*bfb10*/  STL [R1+0x658], R3 ;  /* 0x0006580301007387 */ /* 0x0009e80000100800 */
[----:B------:R-:W3:Y:S01]  /*bfb20*/  LDL.LU.64 R230, [R1+0x19c8] ;  /* 0x0019c80001e67983 */ /* 0x000ee20000300a00 */
[----:B-1----:R-:W-:Y:S01]  /*bfb30*/  IMAD.X R133, R147, 0x1, R2, P0 ;  /* 0x0000000193857824 */ /* 0x002fe200000e0602 */
[----:B----4-:R-:W-:-:S04]  /*bfb40*/  IADD3.X R3, R67, R2, RZ, P1, !PT ;  /* 0x0000000243037210 */ /* 0x010fc80000ffe4ff */
[----:B------:R1:W-:Y:S04]  /*bfb50*/  STL [R1+0x61c], R133 ;  /* 0x00061c8501007387 */ /* 0x0003e80000100800 */
[----:B------:R-:W4:Y:S04]  /*bfb60*/  LDL.LU.64 R228, [R1+0x19c0] ;  /* 0x0019c00001e47983 */ /* 0x000f280000300a00 */
[----:B------:R1:W-:Y:S04]  /*bfb70*/  STL [R1+0x620], R3 ;  /* 0x0006200301007387 */ /* 0x0003e80000100800 */
[----:B------:R-:W4:Y:S04]  /*bfb80*/  LDL.LU.64 R66, [R1+0x19b8] ;  /* 0x0019b80001427983 */ /* 0x000f280000300a00 */
[----:B------:R-:W4:Y:S01]  /*bfb90*/  LDL.LU.64 R146, [R1+0x19b0] ;  /* 0x0019b00001927983 */ /* 0x000f220000300a00 */
[----:B-1----:R-:W-:-:S02]  /*bfba0*/  IMAD.X R133, R245, 0x1, R2, P2 ;  /* 0x00000001f5857824 */ /* 0x002fc400010e0602 */
[----:B------:R-:W-:-:S03]  /*bfbb0*/  IMAD.X R3, R243, 0x1, R2, P3 ;  /* 0x00000001f3037824 */ /* 0x000fc600018e0602 */
        /* <DEDUP_REMOVED lines=13> */
[----:B------:R1:W-:Y:S04]  /*bfc90*/  STL [R1+0x600], R133 ;  /* 0x0006008501007387 */ /* 0x0003e80000100800 */
        /* <DEDUP_REMOVED lines=9> */
[----:B------:R1:W-:Y:S04]  /*bfd30*/  STL [R1+0x610], R3 ;  /* 0x0006100301007387 */ /* 0x0003e80000100800 */
[----:B------:R4:W-:Y:S04]  /*bfd40*/  STL [R1+0x614], R133 ;  /* 0x0006148501007387 */ /* 0x0009e80000100800 */
[----:B------:R-:W3:Y:S01]  /*bfd50*/  LDL.LU.64 R240, [R1+0x1a08] ;  /* 0x001a080001f07983 */ /* 0x000ee20000300a00 */
[----:B-1----:R-:W-:Y:S01]  /*bfd60*/  IADD3.X R3, R231, R2, RZ, P0, !PT ;  /* 0x00000002e7037210 */ /* 0x002fe200007fe4ff */
[----:B----4-:R-:W-:-:S04]  /*bfd70*/  IMAD.X R133, R229, 0x1, R2, P1 ;  /* 0x00000001e5857824 */ /* 0x010fc800008e0602 */
[----:B------:R1:W-:Y:S04]  /*bfd80*/  STL [R1+0x52c], R3 ;  /* 0x00052c0301007387 */ /* 0x0003e80000100800 */
[----:B------:R-:W4:Y:S04]  /*bfd90*/  LDL.LU.64 R230, [R1+0x1a00] ;  /* 0x001a000001e67983 */ /* 0x000f280000300a00 */
[----:B------:R-:W-:Y:S01]  /*bfda0*/  STL [R1+0x5e0], R133 ;  /* 0x0005e08501007387 */ /* 0x000fe20000100800 */
[----:B-1----:R-:W-:-:S03]  /*bfdb0*/  IMAD.X R3, R67, 0x1, R2, P2 ;  /* 0x0000000143037824 */ /* 0x002fc600010e0602 */
[----:B------:R-:W4:Y:S04]  /*bfdc0*/  LDL.LU.64 R228, [R1+0x19f8] ;  /* 0x0019f80001e47983 */ /* 0x000f280000300a00 */
[----:B------:R-:W4:Y:S04]  /*bfdd0*/  LDL.LU.64 R66, [R1+0x19f0] ;  /* 0x0019f00001427983 */ /* 0x000f280000300a00 */
[----:B------:R1:W-:Y:S02]  /*bfde0*/  STL [R1+0x5e4], R3 ;  /* 0x0005e40301007387 */ /* 0x0003e40000100800 */
[----:B-1----:R-:W-:-:S05]  /*bfdf0*/  IMAD.X R3, R147, 0x1, R2, P3 ;  /* 0x0000000193037824 */ /* 0x002fca00018e0602 */
[----:B------:R1:W-:Y:S01]  /*bfe00*/  STL [R1+0x5e8], R3 ;  /* 0x0005e80301007387 */ /* 0x0003e20000100800 */
[----:B--2---:R-:W-:-:S05]  /*bfe10*/  IADD3 R140, P0, R242, R132, RZ ;  /* 0x00000084f28c7210 */ /* 0x004fca0007f1e0ff */
[----:B------:R-:W-:Y:S01]  /*bfe20*/  STL [R1+0x5ec], R140 ;  /* 0x0005ec8c01007387 */ /* 0x000fe20000100800 */
[----:B---3--:R-:W-:-:S03]  /*bfe30*/  IADD3 R133, P1, R144, R132, RZ ;  /* 0x0000008490857210 */ /* 0x008fc60007f3e0ff */
[----:B------:R-:W2:Y:S01]  /*bfe40*/  LDL.LU.64 R146, [R1+0x1a38] ;  /* 0x001a380001927983 */ /* 0x000ea20000300a00 */
[----:B-1----:R-:W-:-:S03]  /*bfe50*/  IADD3 R3, P2, R136, R132, RZ ;  /* 0x0000008488037210 */ /* 0x002fc60007f5e0ff */
[----:B------:R1:W-:Y:S04]  /*bfe60*/  STL [R1+0x5f0], R133 ;  /* 0x0005f08501007387 */ /* 0x0003e80000100800 */
[----:B------:R3:W-:Y:S01]  /*bfe70*/  STL [R1+0x5f4], R3 ;  /* 0x0005f40301007387 */ /* 0x0007e20000100800 */
[----:B-1----:R-:W-:-:S03]  /*bfe80*/  IMAD.X R133, R145, 0x1, R2, P1 ;  /* 0x0000000191857824 */ /* 0x002fc600008e0602 */
[----:B------:R-:W2:Y:S01]  /*bfe90*/  LDL.LU.64 R144, [R1+0x1a30] ;  /* 0x001a300001907983 */ /* 0x000ea20000300a00 */
[----:B---3--:R-:W-:-:S05]  /*bfea0*/  IMAD.X R3, R243, 0x1, R2, P0 ;  /* 0x00000001f3037824 */ /* 0x008fca00000e0602 */
[----:B------:R1:W-:Y:S04]  /*bfeb0*/  STL [R1+0x35c], R3 ;  /* 0x00035c0301007387 */ /* 0x0003e80000100800 */
[----:B------:R3:W-:Y:S04]  /*bfec0*/  STL [R1+0x510], R133 ;  /* 0x0005108501007387 */ /* 0x0007e80000100800 */
[----:B------:R-:W2:Y:S01]  /*bfed0*/  LDL.LU.64 R244, [R1+0x1a28] ;  /* 0x001a280001f47983 */ /* 0x000ea20000300a00 */
[----:B-1----:R-:W-:-:S05]  /*bfee0*/  IADD3.X R3, R137, R2, RZ, P2, !PT ;  /* 0x0000000289037210 */ /* 0x002fca00017fe4ff */
[----:B------:R4:W-:Y:S01]  /*bfef0*/  STL [R1+0x514], R3 ;  /* 0x0005140301007387 */ /* 0x0009e20000100800 */
[----:B---3--:R-:W-:-:S05]  /*bff00*/  IADD3 R133, P0, R240, R132, RZ ;  /* 0x00000084f0857210 */ /* 0x008fca0007f1e0ff */
[----:B------:R1:W-:Y:S04]  /*bff10*/  STL [R1+0x518], R133 ;  /* 0x0005188501007387 */ /* 0x0003e80000100800 */
[----:B------:R-:W3:Y:S01]  /*bff20*/  LDL.LU.64 R136, [R1+0x1a20] ;  /* 0x001a200001887983 */ /* 0x000ee20000300a00 */
[----:B----4-:R-:W-:-:S05]  /*bff30*/  IADD3 R3, P1, R230, R132, RZ ;  /* 0x00000084e6037210 */ /* 0x010fca0007f3e0ff */
[----:B------:R4:W-:Y:S01]  /*bff40*/  STL [R1+0x51c], R3 ;  /* 0x00051c0301007387 */ /* 0x0009e20000100800 */
[-C--:B-1----:R-:W-:Y:S01]  /*bff50*/  IADD3 R133, P2, R228, R132.reuse, RZ ;  /* 0x00000084e4857210 */ /* 0x082fe20007f5e0ff */
[----:B------:R-:W-:Y:S01]  /*bff60*/  IMAD.X R140, R241, 0x1, R2, P0 ;  /* 0x00000001f18c7824 */ /* 0x000fe200000e0602 */
[----:B----4-:R-:W-:-:S03]  /*bff70*/  IADD3 R3, P3, R66, R132, RZ ;  /* 0x0000008442037210 */ /* 0x010fc60007f7e0ff */
[----:B------:R1:W-:Y:S04]  /*bff80*/  STL [R1+0x520], R133 ;  /* 0x0005208501007387 */ /* 0x0003e80000100800 */
[----:B------:R4:W-:Y:S01]  /*bff90*/  STL [R1+0x524], R3 ;  /* 0x0005240301007387 */ /* 0x0009e20000100800 */
[--C-:B------:R-:W-:Y:S02]  /*bffa0*/  IMAD.X R66, R67, 0x1, R2.reuse, P3 ;  /* 0x0000000143427824 */ /* 0x100fe400018e0602 */
[--C-:B-1----:R-:W-:Y:S02]  /*bffb0*/  IMAD.X R133, R229, 0x1, R2.reuse, P2 ;  /* 0x00000001e5857824 */ /* 0x102fe400010e0602 */
[----:B----4-:R-:W-:Y:S01]  /*bffc0*/  IMAD.X R3, R231, 0x1, R2, P1 ;  /* 0x00000001e7037824 */ /* 0x010fe200008e0602 */
[----:B------:R-:W-:Y:S04]  /*bffd0*/  STL [R1+0x32c], R140 ;  /* 0x00032c8c01007387 */ /* 0x000fe80000100800 */
[----:B------:R2:W-:Y:S04]  /*bffe0*/  STL [R1+0x330], R3 ;  /* 0x0003300301007387 */ /* 0x0005e80000100800 */
[----:B------:R-:W-:Y:S04]  /*bfff0*/  STL [R1+0x334], R133 ;  /* 0x0003348501007387 */ /* 0x000fe80000100800 */
[----:B------:R-:W3:Y:S04]  /*c0000*/  LDL.LU.64 R242, [R1+0x1a90] ;  /* 0x001a900001f27983 */ /* 0x000ee80000300a00 */
[----:B------:R1:W-:Y:S04]  /*c0010*/  STL [R1+0x338], R66 ;  /* 0x0003384201007387 */ /* 0x0003e80000100800 */
[----:B------:R-:W3:Y:S01]  /*c0020*/  LDL.LU.64 R240, [R1+0x1a88] ;  /* 0x001a880001f07983 */ /* 0x000ee20000300a00 */
[----:B--2---:R-:W-:-:S05]  /*c0030*/  IADD3 R3, P0, R146, R132, RZ ;  /* 0x0000008492037210 */ /* 0x004fca0007f1e0ff */
[----:B------:R2:W-:Y:S04]  /*c0040*/  STL [R1+0x33c], R3 ;  /* 0x00033c0301007387 */ /* 0x0005e80000100800 */
[----:B------:R-:W4:Y:S04]  /*c0050*/  LDL.LU.64 R230, [R1+0x1a80] ;  /* 0x001a800001e67983 */ /* 0x000f280000300a00 */
[----:B-1----:R-:W4:Y:S01]  /*c0060*/  LDL.LU.64 R66, [R1+0x1a78] ;  /* 0x001a780001427983 */ /* 0x002f220000300a00 */
[----:B--2---:R-:W-:-:S05]  /*c0070*/  IADD3 R3, P1, R144, R132, RZ ;  /* 0x0000008490037210 */ /* 0x004fca0007f3e0ff */
[----:B------:R-:W-:Y:S01]  /*c0080*/  STL [R1+0x350], R3 ;  /* 0x0003500301007387 */ /* 0x000fe20000100800 */
[----:B------:R-:W-:-:S05]  /*c0090*/  IADD3 R133, P2, R244, R132, RZ ;  /* 0x00000084f4857210 */ /* 0x000fca0007f5e0ff */
[----:B------:R1:W-:Y:S04]  /*c00a0*/  STL [R1+0x354], R133 ;  /* 0x0003548501007387 */ /* 0x0003e80000100800 */
[----:B------:R-:W2:Y:S01]  /*c00b0*/  LDL.LU.64 R228, [R1+0x1ae8] ;  /* 0x001ae80001e47983 */ /* 0x000ea20000300a00 */
[----:B-1----:R-:W-:Y:S01]  /*c00c0*/  IMAD.X R133, R147, 0x1, R2, P0 ;  /* 0x0000000193857824 */ /* 0x002fe200000e0602 */
[----:B---3--:R-:W-:-:S05]  /*c00d0*/  IADD3 R3, P3, R136, R132, RZ ;  /* 0x0000008488037210 */ /* 0x008fca0007f7e0ff */
[----:B------:R1:W-:Y:S04]  /*c00e0*/  STL [R1+0x2f0], R3 ;  /* 0x0002f00301007387 */ /* 0x0003e80000100800 */
[----:B------:R3:W-:Y:S04]  /*c00f0*/  STL [R1+0x2e0], R133 ;  /* 0x0002e08501007387 */ /* 0x0007e80000100800 */
[----:B------:R-:W2:Y:S01]  /*c0100*/  LDL.LU.64 R146, [R1+0x1ae0] ;  /* 0x001ae00001927983 */ /* 0x000ea20000300a00 */
[----:B-1----:R-:W-:-:S03]  /*c0110*/  IADD3.X R3, R145, R2, RZ, P1, !PT ;  /* 0x0000000291037210 */ /* 0x002fc60000ffe4ff */
[----:B------:R-:W2:Y:S01]  /*c0120*/  LDL.LU.64 R144, [R1+0x1ad8] ;  /* 0x001ad80001907983 */ /* 0x000ea20000300a00 */
[----:B---3--:R-:W-:-:S03]  /*c0130*/  IMAD.X R133, R137, 0x1, R2, P3 ;  /* 0x0000000189857824 */ /* 0x008fc600018e0602 */
[----:B------:R1:W-:Y:S04]  /*c0140*/  STL [R1+0x2e4], R3 ;  /* 0x0002e40301007387 */ /* 0x0003e80000100800 */
[----:B------:R-:W3:Y:S01]  /*c0150*/  LDL.LU.64 R136, [R1+0x1930] ;  /* 0x0019300001887983 */ /* 0x000ee20000300a00 */
[----:B-1----:R-:W-:-:S05]  /*c0160*/  IMAD.X R3, R245, 0x1, R2, P2 ;  /* 0x00000001f5037824 */ /* 0x002fca00010e0602 */
[----:B------:R1:W-:Y:S04]  /*c0170*/  STL [R1+0x2e8], R3 ;  /* 0x0002e80301007387 */ /* 0x0003e80000100800 */
[----:B------:R1:W-:Y:S02]  /*c0180*/  STL [R1+0x2ec], R133 ;  /* 0x0002ec8501007387 */ /* 0x0003e40000100800 */
[----:B-1----:R-:W-:-:S05]  /*c0190*/  IADD3 R3, P0, R242, R132, RZ ;  /* 0x00000084f2037210 */ /* 0x002fca0007f1e0ff */
[----:B------:R4:W-:Y:S01]  /*c01a0*/  STL [R1+0x2f4], R3 ;  /* 0x0002f40301007387 */ /* 0x0009e20000100800 */
[----:B------:R-:W-:Y:S01]  /*c01b0*/  IADD3 R133, P1, R240, R132, RZ ;  /* 0x00000084f0857210 */ /* 0x000fe20007f3e0ff */
[----:B------:R-:W-:-:S04]  /*c01c0*/  IMAD.X R140, R243, 0x1, R2, P0 ;  /* 0x00000001f38c7824 */ /* 0x000fc800000e0602 */
[----:B------:R1:W-:Y:S01]  /*c01d0*/  STL [R1+0x2f8], R133 ;  /* 0x0002f88501007387 */ /* 0x0003e20000100800 */
[-C--:B----4-:R-:W-:Y:S01]  /*c01e0*/  IADD3 R3, P2, R230, R132.reuse, RZ ;  /* 0x00000084e6037210 */ /* 0x090fe20007f5e0ff */
[----:B------:R-:W-:Y:S02]  /*c01f0*/  HMMA.1688.F32.TF32 R212, R232, R6, R212 ;  /* 0x00000006e8d4723c */ /* 0x000fe400000810d4 */
[----:B------:R-:W-:Y:S01]  /*c0200*/  LDS R230, [R251+0x9d300] ;  /* 0x09d30000fbe67984 */ /* 0x000fe20000000800 */
[----:B-1----:R-:W-:-:S03]  /*c0210*/  IADD3 R133, P3, R66, R132, RZ ;  /* 0x0000008442857210 */ /* 0x002fc60007f7e0ff */
[----:B------:R1:W-:Y:S01]  /*c0220*/  STL [R1+0x200], R3 ;  /* 0x0002000301007387 */ /* 0x0003e20000100800 */
[----:B------:R-:W-:-:S03]  /*c0230*/  IADD3.X R66, R67, R2, RZ, P3, !PT ;  /* 0x0000000243427210 */ /* 0x000fc60001ffe4ff */
[----:B------:R4:W-:Y:S01]  /*c0240*/  STL [R1+0x290], R133 ;  /* 0x0002908501007387 */ /* 0x0009e20000100800 */
[----:B-1----:R-:W-:-:S03]  /*c0250*/  IMAD.X R3, R241, 0x1, R2, P1 ;  /* 0x00000001f1037824 */ /* 0x002fc600008e0602 */
[----:B------:R-:W-:Y:S01]  /*c0260*/  STL [R1+0x1e4], R140 ;  /* 0x0001e48c01007387 */ /* 0x000fe20000100800 */
[----:B----4-:R-:W-:-:S03]  /*c0270*/  IMAD.X R133, R231, 0x1, R2, P2 ;  /* 0x00000001e7857824 */ /* 0x010fc600010e0602 */
[----:B------:R2:W-:Y:S04]  /*c0280*/  STL [R1+0x1f0], R3 ;  /* 0x0001f00301007387 */ /* 0x0005e80000100800 */
[----:B------:R-:W-:Y:S04]  /*c0290*/  STL [R1+0x1f4], R133 ;  /* 0x0001f48501007387 */ /* 0x000fe80000100800 */
[----:B------:R1:W-:Y:S01]  /*c02a0*/  STL [R1+0x204], R66 ;  /* 0x0002044201007387 */ /* 0x0003e20000100800 */
[----:B------:R-:W-:Y:S03]  /*c02b0*/  HMMA.1688.F32.TF32 R168, R232, R10, R168 ;  /* 0x0000000ae8a8723c */ /* 0x000fe600000810a8 */
[----:B------:R-:W-:Y:S01]  /*c02c0*/  LDS R231, [R249+0x9d300] ;  /* 0x09d30000f9e77984 */ /* 0x000fe20000000800 */
[----:B--2---:R-:W-:-:S03]  /*c02d0*/  IADD3 R3, P1, R228, R132, RZ ;  /* 0x00000084e4037210 */ /* 0x004fc60007f3e0ff */
[----:B------:R-:W-:Y:S04]  /*c02e0*/  LDS R228, [R251+0x9c300] ;  /* 0x09c30000fbe47984 */ /* 0x000fe80000000800 */
[----:B------:R2:W-:Y:S04]  /*c02f0*/  STL [R1+0x294], R3 ;  /* 0x0002940301007387 */ /* 0x0005e80000100800 */
[----:B-1----:R-:W4:Y:S01]  /*c0300*/  LDL.LU.64 R66, [R1+0x18f0] ;  /* 0x0018f00001427983 */ /* 0x002f220000300a00 */
[-C--:B------:R-:W-:Y:S02]  /*c0310*/  IADD3 R133, P2, R146, R132.reuse, RZ ;  /* 0x0000008492857210 */ /* 0x080fe40007f5e0ff */
[----:B--2---:R-:W-:-:S03]  /*c0320*/  IADD3 R3, P3, R144, R132, RZ ;  /* 0x0000008490037210 */ /* 0x004fc60007f7e0ff */
[----:B------:R1:W-:Y:S04]  /*c0330*/  STL [R1+0x148], R133 ;  /* 0x0001488501007387 */ /* 0x0003e80000100800 */
[----:B------:R-:W2:Y:S04]  /*c0340*/  LDL.LU.64 R246, [R1+0x18b0] ;  /* 0x0018b00001f67983 */ /* 0x000ea80000300a00 */
[----:B------:R3:W-:Y:S01]  /*c0350*/  STL [R1+0x150], R3 ;  /* 0x0001500301007387 */ /* 0x0007e20000100800 */
[----:B-1----:R-:W-:-:S03]  /*c0360*/  IMAD.X R133, R229, 0x1, R2, P1 ;  /* 0x00000001e5857824 */ /* 0x002fc600008e0602 */
[----:B------:R-:W2:Y:S01]  /*c0370*/  LDL.LU.64 R242, [R1+0x1878] ;  /* 0x0018780001f27983 */ /* 0x000ea20000300a00 */
[----:B------:R-:W-:Y:S03]  /*c0380*/  HMMA.1688.F32.TF32 R172, R232, R14, R172 ;  /* 0x0000000ee8ac723c */ /* 0x000fe600000810ac */
[----:B------:R-:W1:Y:S01]  /*c0390*/  LDS R229, [R249+0x9c300] ;  /* 0x09c30000f9e57984 */ /* 0x000e620000000800 */
[----:B---3--:R-:W-:-:S05]  /*c03a0*/  IADD3 R3, P0, R136, R132, RZ ;  /* 0x0000008488037210 */ /* 0x008fca0007f1e0ff */
[----:B------:R3:W-:Y:S04]  /*c03b0*/  STL [R1+0x738], R3 ;  /* 0x0007380301007387 */ /* 0x0007e80000100800 */
[----:B------:R3:W-:Y:S04]  /*c03c0*/  STL [R1+0x140], R133 ;  /* 0x0001408501007387 */ /* 0x0007e80000100800 */
[----:B------:R-:W2:Y:S01]  /*c03d0*/  LDL.LU.64 R240, [R1+0x1840] ;  /* 0x0018400001f07983 */ /* 0x000ea20000300a00 */
[----:B---3--:R-:W-:-:S05]  /*c03e0*/  IMAD.X R3, R147, 0x1, R2, P2 ;  /* 0x0000000193037824 */ /* 0x008fca00010e0602 */
[----:B------:R3:W-:Y:S04]  /*c03f0*/  STL [R1+0x144], R3 ;  /* 0x0001440301007387 */ /* 0x0007e80000100800 */
[----:B------:R-:W2:Y:S01]  /*c0400*/  LDL.LU.64 R244, [R1+0x1808] ;  /* 0x0018080001f47983 */ /* 0x000ea20000300a00 */
[--C-:B------:R-:W-:Y:S02]  /*c0410*/  IMAD.X R133, R145, 0x1, R2.reuse, P3 ;  /* 0x0000000191857824 */ /* 0x100fe400018e0602 */
[----:B---3--:R-:W-:-:S03]  /*c0420*/  IMAD.X R3, R137, 0x1, R2, P0 ;  /* 0x0000000189037824 */ /* 0x008fc600000e0602 */
[----:B------:R4:W-:Y:S04]  /*c0430*/  STL [R1+0x14c], R133 ;  /* 0x00014c8501007387 */ /* 0x0009e80000100800 */
[----:B------:R-:W3:Y:S04]  /*c0440*/  LDL.LU.64 R146, [R1+0x1938] ;  /* 0x0019380001927983 */ /* 0x000ee80000300a00 */
[----:B------:R2:W-:Y:S04]  /*c0450*/  STL [R1+0x734], R3 ;  /* 0x0007340301007387 */ /* 0x0005e80000100800 */
[----:B------:R-:W3:Y:S01]  /*c0460*/  LDL.LU.64 R144, [R1+0x18f8] ;  /* 0x0018f80001907983 */ /* 0x000ee20000300a00 */
[----:B----4-:R-:W-:-:S05]  /*c0470*/  IADD3 R133, P0, R66, R132, RZ ;  /* 0x0000008442857210 */ /* 0x010fca0007f1e0ff */
[----:B------:R-:W-:Y:S04]  /*c0480*/  STL [R1+0xb28], R133 ;  /* 0x000b288501007387 */ /* 0x000fe80000100800 */
[----:B------:R-:W4:Y:S01]  /*c0490*/  LDL.LU.64 R136, [R1+0x18b8] ;  /* 0x0018b80001887983 */ /* 0x000f220000300a00 */
[----:B--2---:R-:W-:-:S05]  /*c04a0*/  IADD3 R3, P1, R246, R132, RZ ;  /* 0x00000084f6037210 */ /* 0x004fca0007f3e0ff */
[----:B------:R2:W-:Y:S02]  /*c04b0*/  STL [R1+0xd60], R3 ;  /* 0x000d600301007387 */ /* 0x0005e40000100800 */
[----:B--2---:R-:W-:-:S05]  /*c04c0*/  IADD3 R3, P2, R242, R132, RZ ;  /* 0x00000084f2037210 */ /* 0x004fca0007f5e0ff */
[----:B------:R2:W-:Y:S01]  /*c04d0*/  STL [R1+0xd98], R3 ;  /* 0x000d980301007387 */ /* 0x0005e20000100800 */
[----:B------:R-:W-:Y:S01]  /*c04e0*/  IADD3 R133, P3, R240, R132, RZ ;  /* 0x00000084f0857210 */ /* 0x000fe20007f7e0ff */
[--C-:B--2---:R-:W-:Y:S02]  /*c04f0*/  IMAD.X R3, R67, 0x1, R2.reuse, P0 ;  /* 0x0000000143037824 */ /* 0x104fe400000e0602 */
[----:B------:R-:W2:Y:S04]  /*c0500*/  LDL.LU.64 R66, [R1+0x1880] ;  /* 0x0018800001427983 */ /* 0x000ea80000300a00 */
[----:B------:R1:W-:Y:S01]  /*c0510*/  STL [R1+0xdd0], R133 ;  /* 0x000dd08501007387 */ /* 0x0003e20000100800 */
[----:B------:R-:W-:-:S03]  /*c0520*/  IMAD.X R140, R241, 0x1, R2, P3 ;  /* 0x00000001f18c7824 */ /* 0x000fc600018e0602 */
[----:B------:R1:W-:Y:S02]  /*c0530*/  STL [R1+0xb24], R3 ;  /* 0x000b240301007387 */ /* 0x0003e40000100800 */
[----:B-1----:R-:W-:Y:S01]  /*c0540*/  IADD3.X R133, R247, R2, RZ, P1, !PT ;  /* 0x00000002f7857210 */ /* 0x002fe20000ffe4ff */
[----:B------:R-:W-:-:S04]  /*c0550*/  IMAD.X R3, R243, 0x1, R2, P2 ;  /* 0x00000001f3037824 */ /* 0x000fc800010e0602 */
[----:B------:R1:W-:Y:S04]  /*c0560*/  STL [R1+0xd5c], R133 ;  /* 0x000d5c8501007387 */ /* 0x0003e80000100800 */
[----:B------:R3:W-:Y:S01]  /*c0570*/  STL [R1+0xd94], R3 ;  /* 0x000d940301007387 */ /* 0x0007e20000100800 */
[----:B-1----:R-:W-:-:S03]  /*c0580*/  IADD3 R133, P0, R244, R132, RZ ;  /* 0x00000084f4857210 */ /* 0x002fc60007f1e0ff */
[----:B------:R-:W-:Y:S04]  /*c0590*/  STL [R1+0xdcc], R140 ;  /* 0x000dcc8c01007387 */ /* 0x000fe80000100800 */
[----:B------:R-:W2:Y:S04]  /*c05a0*/  LDL.LU.64 R246, [R1+0x1848] ;  /* 0x0018480001f67983 */ /* 0x000ea80000300a00 */
[----:B------:R1:W-:Y:S04]  /*c05b0*/  STL [R1+0xe08], R133 ;  /* 0x000e088501007387 */ /* 0x0003e80000100800 */
[----:B------:R-:W2:Y:S01]  /*c05c0*/  LDL.LU.64 R242, [R1+0x1810] ;  /* 0x0018100001f27983 */ /* 0x000ea20000300a00 */
[----:B---3--:R-:W-:-:S05]  /*c05d0*/  IADD3 R3, P1, R146, R132, RZ ;  /* 0x0000008492037210 */ /* 0x008fca0007f3e0ff */
[----:B------:R3:W-:Y:S01]  /*c05e0*/  STL [R1+0x730], R3 ;  /* 0x0007300301007387 */ /* 0x0007e20000100800 */
[----:B-1----:R-:W-:-:S03]  /*c05f0*/  IMAD.X R133, R245, 0x1, R2, P0 ;  /* 0x00000001f5857824 */ /* 0x002fc600000e0602 */
[----:B------:R-:W2:Y:S01]  /*c0600*/  LDL.LU.64 R240, [R1+0x1940] ;  /* 0x0019400001f07983 */ /* 0x000ea20000300a00 */
[----:B---3--:R-:W-:-:S05]  /*c0610*/  IADD3 R3, P2, R144, R132, RZ ;  /* 0x0000008490037210 */ /* 0x008fca0007f5e0ff */
[----:B------:R1:W-:Y:S02]  /*c0620*/  STL [R1+0xb20], R3 ;  /* 0x000b200301007387 */ /* 0x0003e40000100800 */
[----:B-1----:R-:W-:Y:S01]  /*c0630*/  IMAD.X R3, R147, 0x1, R2, P1 ;  /* 0x0000000193037824 */ /* 0x002fe200008e0602 */
[----:B----4-:R-:W-:-:S05]  /*c0640*/  IADD3 R140, P3, R136, R132, RZ ;  /* 0x00000084888c7210 */ /* 0x010fca0007f7e0ff */
[----:B------:R1:W-:Y:S04]  /*c0650*/  STL [R1+0xd58], R140 ;  /* 0x000d588c01007387 */ /* 0x0003e80000100800 */
[----:B------:R3:W-:Y:S01]  /*c0660*/  STL [R1+0xe04], R133 ;  /* 0x000e048501007387 */ /* 0x0007e20000100800 */
[----:B-1----:R-:W-:-:S03]  /*c0670*/  IMAD.X R140, R145, 0x1, R2, P2 ;  /* 0x00000001918c7824 */ /* 0x002fc600010e0602 */
[----:B------:R2:W-:Y:S01]  /*c0680*/  STL [R1+0x71c], R3 ;  /* 0x00071c0301007387 */ /* 0x0005e20000100800 */
[----:B---3--:R-:W-:-:S03]  /*c0690*/  IADD3.X R133, R137, R2, RZ, P3, !PT ;  /* 0x0000000289857210 */ /* 0x008fc60001ffe4ff */
[----:B------:R-:W-:Y:S04]  /*c06a0*/  STL [R1+0xb0c], R140 ;  /* 0x000b0c8c01007387 */ /* 0x000fe80000100800 */
[----:B------:R-:W3:Y:S04]  /*c06b0*/  LDL.LU.64 R244, [R1+0x1900] ;  /* 0x0019000001f47983 */ /* 0x000ee80000300a00 */
[----:B------:R-:W-:Y:S04]  /*c06c0*/  STL [R1+0xd54], R133 ;  /* 0x000d548501007387 */ /* 0x000fe80000100800 */
[----:B------:R-:W4:Y:S01]  /*c06d0*/  LDL.LU.64 R136, [R1+0x18c0] ;  /* 0x0018c00001887983 */ /* 0x000f220000300a00 */
[----:B--2---:R-:W-:-:S05]  /*c06e0*/  IADD3 R3, P0, R66, R132, RZ ;  /* 0x0000008442037210 */ /* 0x004fca0007f1e0ff */
[----:B------:R1:W-:Y:S04]  /*c06f0*/  STL [R1+0xd90], R3 ;  /* 0x000d900301007387 */ /* 0x0003e80000100800 */
[----:B------:R-:W2:Y:S04]  /*c0700*/  LDL.LU.64 R146, [R1+0x1888] ;  /* 0x0018880001927983 */ /* 0x000ea80000300a00 */
[----:B------:R-:W2:Y:S01]  /*c0710*/  LDL.LU.64 R144, [R1+0x1850] ;  /* 0x0018500001907983 */ /* 0x000ea20000300a00 */
[-C--:B-1----:R-:W-:Y:S02]  /*c0720*/  IADD3 R3, P1, R246, R132.reuse, RZ ;  /* 0x00000084f6037210 */ /* 0x082fe40007f3e0ff */
[----:B------:R-:W-:-:S03]  /*c0730*/  IADD3 R140, P2, R242, R132, RZ ;  /* 0x00000084f28c7210 */ /* 0x000fc60007f5e0ff */
[----:B------:R1:W-:Y:S04]  /*c0740*/  STL [R1+0xdc8], R3 ;  /* 0x000dc80301007387 */ /* 0x0003e80000100800 */
[----:B------:R1:W-:Y:S02]  /*c0750*/  STL [R1+0xe00], R140 ;  /* 0x000e008c01007387 */ /* 0x0003e40000100800 */
[--C-:B-1----:R-:W-:Y:S02]  /*c0760*/  IMAD.X R3, R67, 0x1, R2.reuse, P0 ;  /* 0x0000000143037824 */ /* 0x102fe400000e0602 */
[----:B------:R-:W2:Y:S01]  /*c0770*/  LDL.LU.64 R66, [R1+0x3af0] ;  /* 0x003af00001427983 */ /* 0x000ea20000300a00 */
[----:B------:R-:W-:Y:S01]  /*c0780*/  IADD3 R133, P3, R240, R132, RZ ;  /* 0x00000084f0857210 */ /* 0x000fe20007f7e0ff */
[----:B------:R-:W-:-:S04]  /*c0790*/  IMAD.X R140, R247, 0x1, R2, P1 ;  /* 0x00000001f78c7824 */ /* 0x000fc800008e0602 */
[----:B------:R1:W-:Y:S04]  /*c07a0*/  STL [R1+0x718], R133 ;  /* 0x0007188501007387 */ /* 0x0003e80000100800 */
[----:B------:R1:W-:Y:S02]  /*c07b0*/  STL [R1+0xd8c], R3 ;  /* 0x000d8c0301007387 */ /* 0x0003e40000100800 */
[--C-:B-1----:R-:W-:Y:S02]  /*c07c0*/  IMAD.X R133, R243, 0x1, R2.reuse, P2 ;  /* 0x00000001f3857824 */ /* 0x102fe400010e0602 */
[----:B------:R3:W-:Y:S01]  /*c07d0*/  STL [R1+0xdc4], R140 ;  /* 0x000dc48c01007387 */ /* 0x0007e20000100800 */
[----:B------:R-:W-:-:S03]  /*c07e0*/  IMAD.X R3, R241, 0x1, R2, P3 ;  /* 0x00000001f1037824 */ /* 0x000fc600018e0602 */
[----:B------:R-:W2:Y:S01]  /*c07f0*/  LDL.LU.64 R242, [R1+0x1948] ;  /* 0x0019480001f27983 */ /* 0x000ea20000300a00 */
[C---:B------:R-:W-:Y:S03]  /*c0800*/  HMMA.1688.F32.TF32 R176, R232.reuse, R18, R176 ;  /* 0x00000012e8b0723c */ /* 0x040fe600000810b0 */
[----:B------:R4:W-:Y:S04]  /*c0810*/  STL [R1+0xdfc], R133 ;  /* 0x000dfc8501007387 */ /* 0x0009e80000100800 */
[----:B------:R-:W2:Y:S01]  /*c0820*/  LDL.LU.64 R240, [R1+0x1908] ;  /* 0x0019080001f07983 */ /* 0x000ea20000300a00 */
[C---:B------:R-:W-:Y:S03]  /*c0830*/  HMMA.1688.F32.TF32 R180, R232.reuse, R22, R180 ;  /* 0x00000016e8b4723c */ /* 0x040fe600000810b4 */
[----:B------:R2:W-:Y:S05]  /*c0840*/  STL [R1+0x714], R3 ;  /* 0x0007140301007387 */ /* 0x0005ea0000100800 */
        /* <DEDUP_REMOVED lines=10> */
[----:B---3--:R-:W-:-:S02]  /*c08f0*/  IADD3 R140, P0, R244, R132, RZ ;  /* 0x00000084f48c7210 */ /* 0x008fc40007f1e0ff */
[-C--:B----4-:R-:W-:Y:S02]  /*c0900*/  IADD3 R133, P1, R136, R132.reuse, RZ ;  /* 0x0000008488857210 */ /* 0x090fe40007f3e0ff */
[----:B--2---:R-:W-:-:S03]  /*c0910*/  IADD3 R3, P2, R146, R132, RZ ;  /* 0x0000008492037210 */ /* 0x004fc60007f5e0ff */
[----:B------:R-:W-:Y:S01]  /*c0920*/  HMMA.1688.F32.TF32 R232, R232, R66, R236 ;  /* 0x00000042e8e8723c */ /* 0x000fe200000810ec */
[----:B------:R-:W2:Y:S04]  /*c0930*/  LDL.LU.64 R238, [R1+0x1818] ;  /* 0x0018180001ee7983 */ /* 0x000ea80000300a00 */
[----:B------:R1:W-:Y:S04]  /*c0940*/  STL [R1+0xb04], R140 ;  /* 0x000b048c01007387 */ /* 0x0003e80000100800 */
[----:B------:R3:W-:Y:S01]  /*c0950*/  STL [R1+0xd50], R133 ;  /* 0x000d508501007387 */ /* 0x0007e20000100800 */
[----:B-1----:R-:W-:-:S03]  /*c0960*/  IADD3 R140, P3, R144, R132, RZ ;  /* 0x00000084908c7210 */ /* 0x002fc60007f7e0ff */
[----:B------:R1:W-:Y:S01]  /*c0970*/  STL [R1+0xd88], R3 ;  /* 0x000d880301007387 */ /* 0x0003e20000100800 */
[----:B---3--:R-:W-:-:S03]  /*c0980*/  IMAD.X R133, R245, 0x1, R2, P0 ;  /* 0x00000001f5857824 */ /* 0x008fc600000e0602 */
[----:B------:R-:W-:Y:S04]  /*c0990*/  STL [R1+0xdc0], R140 ;  /* 0x000dc08c01007387 */ /* 0x000fe80000100800 */
[----:B------:R-:W3:Y:S01]  /*c09a0*/  LDL.LU.64 R236, [R1+0x18c8] ;  /* 0x0018c80001ec7983 */ /* 0x000ee20000300a00 */
[----:B-1----:R-:W-:-:S03]  /*c09b0*/  IADD3.X R3, R137, R2, RZ, P1, !PT ;  /* 0x0000000289037210 */ /* 0x002fc60000ffe4ff */
[----:B------:R1:W-:Y:S04]  /*c09c0*/  STL [R1+0xb00], R133 ;  /* 0x000b008501007387 */ /* 0x0003e80000100800 */
[----:B------:R-:W4:Y:S04]  /*c09d0*/  LDL.LU.64 R136, [R1+0x1890] ;  /* 0x0018900001887983 */ /* 0x000f280000300a00 */
[----:B------:R1:W-:Y:S04]  /*c09e0*/  STL [R1+0xd1c], R3 ;  /* 0x000d1c0301007387 */ /* 0x0003e80000100800 */
[----:B------:R-:W3:Y:S04]  /*c09f0*/  LDL.LU.64 R246, [R1+0x1858] ;  /* 0x0018580001f67983 */ /* 0x000ee80000300a00 */
[----:B------:R-:W3:Y:S01]  /*c0a00*/  LDL.LU.64 R244, [R1+0x1820] ;  /* 0x0018200001f47983 */ /* 0x000ee20000300a00 */
[----:B-1----:R-:W-:-:S02]  /*c0a10*/  IMAD.X R133, R147, 0x1, R2, P2 ;  /* 0x0000000193857824 */ /* 0x002fc400010e0602 */
[----:B------:R-:W-:-:S03]  /*c0a20*/  IMAD.X R3, R145, 0x1, R2, P3 ;  /* 0x0000000191037824 */ /* 0x000fc600018e0602 */
[----:B------:R1:W-:Y:S04]  /*c0a30*/  STL [R1+0xd84], R133 ;  /* 0x000d848501007387 */ /* 0x0003e80000100800 */
[----:B------:R1:W-:Y:S02]  /*c0a40*/  STL [R1+0xdbc], R3 ;  /* 0x000dbc0301007387 */ /* 0x0003e40000100800 */
[-C--:B-1----:R-:W-:Y:S02]  /*c0a50*/  IADD3 R133, P1, R242, R132.reuse, RZ ;  /* 0x00000084f2857210 */ /* 0x082fe40007f3e0ff */
[-C--:B------:R-:W-:Y:S01]  /*c0a60*/  IADD3 R3, P2, R240, R132.reuse, RZ ;  /* 0x00000084f0037210 */ /* 0x080fe20007f5e0ff */
[----:B------:R-:W-:Y:S01]  /*c0a70*/  HMMA.1688.F32.TF32 R144, R228, R68, R212 ;  /* 0x00000044e490723c */ /* 0x000fe200000810d4 */
[----:B--2---:R-:W-:-:S05]  /*c0a80*/  IADD3 R140, P0, R238, R132, RZ ;  /* 0x00000084ee8c7210 */ /* 0x004fca0007f1e0ff */
[----:B------:R1:W-:Y:S04]  /*c0a90*/  STL [R1+0xdf8], R140 ;  /* 0x000df88c01007387 */ /* 0x0003e80000100800 */
[----:B------:R2:W-:Y:S01]  /*c0aa0*/  STL [R1+0x710], R133 ;  /* 0x0007108501007387 */ /* 0x0005e20000100800 */
[----:B-1----:R-:W-:-:S03]  /*c0ab0*/  IMAD.X R140, R239, 0x1, R2, P0 ;  /* 0x00000001ef8c7824 */ /* 0x002fc600000e0602 */
[----:B------:R1:W-:Y:S01]  /*c0ac0*/  STL [R1+0xb08], R3 ;  /* 0x000b080301007387 */ /* 0x0003e20000100800 */
[----:B--2---:R-:W-:-:S03]  /*c0ad0*/  IMAD.X R133, R243, 0x1, R2, P1 ;  /* 0x00000001f3857824 */ /* 0x004fc600008e0602 */
[----:B------:R4:W-:Y:S04]  /*c0ae0*/  STL [R1+0xdf0], R140 ;  /* 0x000df08c01007387 */ /* 0x0009e80000100800 */
[----:B------:R-:W2:Y:S01]  /*c0af0*/  LDL.LU.64 R238, [R1+0x1968] ;  /* 0x0019680001ee7983 */ /* 0x000ea20000300a00 */
[----:B-1----:R-:W-:-:S03]  /*c0b00*/  IMAD.X R3, R241, 0x1, R2, P2 ;  /* 0x00000001f1037824 */ /* 0x002fc600010e0602 */
[----:B------:R-:W-:Y:S04]  /*c0b10*/  STL [R1+0x70c], R133 ;  /* 0x00070c8501007387 */ /* 0x000fe80000100800 */
[----:B------:R-:W2:Y:S04]  /*c0b20*/  LDL.LU.64 R214, [R1+0x1910] ;  /* 0x0019100001d67983 */ /* 0x000ea80000300a00 */
[----:B------:R3:W-:Y:S04]  /*c0b30*/  STL [R1+0x9bc], R3 ;  /* 0x0009bc0301007387 */ /* 0x0007e80000100800 */
[----:B------:R-:W2:Y:S01]  /*c0b40*/  LDL.LU.64 R212, [R1+0x18d0] ;  /* 0x0018d00001d47983 */ /* 0x000ea20000300a00 */
[----:B----4-:R-:W-:-:S02]  /*c0b50*/  IADD3 R140, P1, R136, R132, RZ ;  /* 0x00000084888c7210 */ /* 0x010fc40007f3e0ff */
[-C--:B---3--:R-:W-:Y:S02]  /*c0b60*/  IADD3 R3, P0, R236, R132.reuse, RZ ;  /* 0x00000084ec037210 */ /* 0x088fe40007f1e0ff */
[----:B------:R-:W-:-:S03]  /*c0b70*/  IADD3 R133, P2, R246, R132, RZ ;  /* 0x00000084f6857210 */ /* 0x000fc60007f5e0ff */
[----:B------:R1:W-:Y:S04]  /*c0b80*/  STL [R1+0xd18], R3 ;  /* 0x000d180301007387 */ /* 0x0003e80000100800 */
[----:B------:R-:W-:Y:S01]  /*c0b90*/  STL [R1+0xd80], R140 ;  /* 0x000d808c01007387 */ /* 0x000fe20000100800 */
[----:B-1----:R-:W-:-:S03]  /*c0ba0*/  IADD3 R3, P3, R244, R132, RZ ;  /* 0x00000084f4037210 */ /* 0x002fc60007f7e0ff */
[----:B------:R1:W-:Y:S04]  /*c0bb0*/  STL [R1+0xdb8], R133 ;  /* 0x000db88501007387 */ /* 0x0003e80000100800 */
[----:B------:R3:W-:Y:S01]  /*c0bc0*/  STL [R1+0xdf4], R3 ;  /* 0x000df40301007387 */ /* 0x0007e20000100800 */
[----:B-1----:R-:W-:-:S03]  /*c0bd0*/  IADD3.X R133, R237, R2, RZ, P0, !PT ;  /* 0x00000002ed857210 */ /* 0x002fc600007fe4ff */
[----:B------:R-:W4:Y:S01]  /*c0be0*/  LDL.LU.64 R236, [R1+0x1898] ;  /* 0x0018980001ec7983 */ /* 0x000f220000300a00 */
[----:B---3--:R-:W-:-:S03]  /*c0bf0*/  IMAD.X R3, R137, 0x1, R2, P1 ;  /* 0x0000000189037824 */ /* 0x008fc600008e0602 */
        /* <DEDUP_REMOVED lines=8> */
[----:B------:R-:W-:Y:S01]  /*c0c80*/  STL [R1+0xdec], R3 ;  /* 0x000dec0301007387 */ /* 0x000fe20000100800 */
[----:B--2---:R-:W-:-:S05]  /*c0c90*/  IADD3 R140, P0, R238, R132, RZ ;  /* 0x00000084ee8c7210 */ /* 0x004fca0007f1e0ff */
[----:B------:R2:W-:Y:S01]  /*c0ca0*/  STL [R1+0x65c], R140 ;  /* 0x00065c8c01007387 */ /* 0x0005e20000100800 */
[----:B-1----:R-:W-:-:S05]  /*c0cb0*/  IADD3 R133, P1, R214, R132, RZ ;  /* 0x00000084d6857210 */ /* 0x002fca0007f3e0ff */
[----:B------:R1:W-:Y:S01]  /*c0cc0*/  STL [R1+0x9b8], R133 ;  /* 0x0009b88501007387 */ /* 0x0003e20000100800 */
[----:B--2---:R-:W-:Y:S01]  /*c0cd0*/  IMAD.X R140, R239, 0x1, R2, P0 ;  /* 0x00000001ef8c7824 */ /* 0x004fe200000e0602 */
[----:B------:R-:W-:-:S05]  /*c0ce0*/  IADD3 R3, P2, R212, R132, RZ ;  /* 0x00000084d4037210 */ /* 0x000fca0007f5e0ff */
[----:B------:R2:W-:Y:S01]  /*c0cf0*/  STL [R1+0xd14], R3 ;  /* 0x000d140301007387 */ /* 0x0005e20000100800 */
[----:B-1----:R-:W-:-:S03]  /*c0d00*/  IMAD.X R133, R215, 0x1, R2, P1 ;  /* 0x00000001d7857824 */ /* 0x002fc600008e0602 */
[----:B------:R-:W-:Y:S04]  /*c0d10*/  STL [R1+0x638], R140 ;  /* 0x0006388c01007387 */ /* 0x000fe80000100800 */
[----:B------:R-:W3:Y:S01]  /*c0d20*/  LDL.LU.64 R238, [R1+0x1918] ;  /* 0x0019180001ee7983 */ /* 0x000ee20000300a00 */
[----:B--2---:R-:W-:-:S03]  /*c0d30*/  IADD3.X R3, R213, R2, RZ, P2, !PT ;  /* 0x00000002d5037210 */ /* 0x004fc600017fe4ff */
[----:B------:R-:W-:Y:S04]  /*c0d40*/  STL [R1+0x9b4], R133 ;  /* 0x0009b48501007387 */ /* 0x000fe80000100800 */
[----:B------:R-:W2:Y:S04]  /*c0d50*/  LDL.LU.64 R214, [R1+0x18d8] ;  /* 0x0018d80001d67983 */ /* 0x000ea80000300a00 */
[----:B------:R4:W-:Y:S04]  /*c0d60*/  STL [R1+0xc2c], R3 ;  /* 0x000c2c0301007387 */ /* 0x0009e80000100800 */
[----:B------:R-:W2:Y:S01]  /*c0d70*/  LDL.LU.64 R212, [R1+0x18a0] ;  /* 0x0018a00001d47983 */ /* 0x000ea20000300a00 */
[----:B----4-:R-:W-:-:S05]  /*c0d80*/  IADD3 R3, P0, R236, R132, RZ ;  /* 0x00000084ec037210 */ /* 0x010fca0007f1e0ff */
[----:B------:R1:W-:Y:S01]  /*c0d90*/  STL [R1+0xd78], R3 ;  /* 0x000d780301007387 */ /* 0x0003e20000100800 */
[-C--:B------:R-:W-:Y:S02]  /*c0da0*/  IADD3 R140, P1, R136, R132.reuse, RZ ;  /* 0x00000084888c7210 */ /* 0x080fe40007f3e0ff */
[----:B------:R-:W-:-:S03]  /*c0db0*/  IADD3 R133, P2, R242, R132, RZ ;  /* 0x00000084f2857210 */ /* 0x000fc60007f5e0ff */
[----:B------:R-:W-:Y:S01]  /*c0dc0*/  STL [R1+0xdb0], R140 ;  /* 0x000db08c01007387 */ /* 0x000fe20000100800 */
[----:B-1----:R-:W-:-:S03]  /*c0dd0*/  IADD3 R3, P3, R240, R132, RZ ;  /* 0x00000084f0037210 */ /* 0x002fc60007f7e0ff */
[----:B------:R1:W-:Y:S04]  /*c0de0*/  STL [R1+0xde8], R133 ;  /* 0x000de88501007387 */ /* 0x0003e80000100800 */
[----:B------:R4:W-:Y:S01]  /*c0df0*/  STL [R1+0x63c], R3 ;  /* 0x00063c0301007387 */ /* 0x0009e20000100800 */
[----:B-1----:R-:W-:-:S03]  /*c0e00*/  IMAD.X R133, R237, 0x1, R2, P0 ;  /* 0x00000001ed857824 */ /* 0x002fc600000e0602 */
[----:B------:R-:W2:Y:S01]  /*c0e10*/  LDL.LU.64 R236, [R1+0x1868] ;  /* 0x0018680001ec7983 */ /* 0x000ea20000300a00 */
[----:B----4-:R-:W-:-:S03]  /*c0e20*/  IMAD.X R3, R137, 0x1, R2, P1 ;  /* 0x0000000189037824 */ /* 0x010fc600008e0602 */
        /* <DEDUP_REMOVED lines=9> */
[----:B---3--:R-:W-:-:S05]  /*c0ec0*/  IADD3 R140, P0, R238, R132, RZ ;  /* 0x00000084ee8c7210 */ /* 0x008fca0007f1e0ff */
[----:B------:R1:W-:Y:S01]  /*c0ed0*/  STL [R1+0x9b0], R140 ;  /* 0x0009b08c01007387 */ /* 0x0003e20000100800 */
[----:B--2---:R-:W-:-:S05]  /*c0ee0*/  IADD3 R133, P1, R214, R132, RZ ;  /* 0x00000084d6857210 */ /* 0x004fca0007f3e0ff */
[----:B------:R2:W-:Y:S01]  /*c0ef0*/  STL [R1+0xc28], R133 ;  /* 0x000c288501007387 */ /* 0x0005e20000100800 */
[----:B-1----:R-:W-:Y:S01]  /*c0f00*/  IMAD.X R140, R239, 0x1, R2, P0 ;  /* 0x00000001ef8c7824 */ /* 0x002fe200000e0602 */
[----:B------:R-:W-:-:S05]  /*c0f10*/  IADD3 R3, P2, R212, R132, RZ ;  /* 0x00000084d4037210 */ /* 0x000fca0007f5e0ff */
[----:B------:R1:W-:Y:S01]  /*c0f20*/  STL [R1+0xd74], R3 ;  /* 0x000d740301007387 */ /* 0x0003e20000100800 */
[----:B--2---:R-:W-:-:S03]  /*c0f30*/  IADD3.X R133, R215, R2, RZ, P1, !PT ;  /* 0x00000002d7857210 */ /* 0x004fc60000ffe4ff */
        /* <DEDUP_REMOVED lines=16> */
[--C-:B-1----:R-:W-:Y:S02]  /*c1040*/  IMAD.X R133, R237, 0x1, R2.reuse, P0 ;  /* 0x00000001ed857824 */ /* 0x102fe400000e0602 */
[----:B------:R-:W-:Y:S01]  /*c1050*/  IMAD.MOV.U32 R250, RZ, RZ, c[0x0][0x180] ;  /* 0x00006000fffa7624 */ /* 0x000fe200078e00ff */
[----:B------:R-:W-:Y:S01]  /*c1060*/  HMMA.1688.F32.TF32 R168, R228, R72, R168 ;  /* 0x00000048e4a8723c */ /* 0x000fe200000810a8 */
[--C-:B----4-:R-:W-:Y:S01]  /*c1070*/  IMAD.X R3, R137, 0x1, R2.reuse, P1 ;  /* 0x0000000189037824 */ /* 0x110fe200008e0602 */
[----:B------:R1:W-:Y:S04]  /*c1080*/  STL [R1+0xda0], R133 ;  /* 0x000da08501007387 */ /* 0x0003e80000100800 */
[----:B------:R-:W4:Y:S04]  /*c1090*/  LDL.LU.64 R136, [R1+0x1a10] ;  /* 0x001a100001887983 */ /* 0x000f280000300a00 */
[----:B------:R1:W-:Y:S04]  /*c10a0*/  STL [R1+0xddc], R3 ;  /* 0x000ddc0301007387 */ /* 0x0003e80000100800 */
[----:B------:R-:W4:Y:S04]  /*c10b0*/  LDL.LU.64 R240, [R1+0x1928] ;  /* 0x0019280001f07983 */ /* 0x000f280000300a00 */
[----:B------:R-:W4:Y:S01]  /*c10c0*/  LDL.LU.64 R236, [R1+0x18e8] ;  /* 0x0018e80001ec7983 */ /* 0x000f220000300a00 */
[----:B-1----:R-:W-:-:S02]  /*c10d0*/  IMAD.X R133, R247, 0x1, R2, P2 ;  /* 0x00000001f7857824 */ /* 0x002fc400010e0602 */
[----:B------:R-:W-:Y:S01]  /*c10e0*/  IMAD.X R3, R245, 0x1, R2, P3 ;  /* 0x00000001f5037824 */ /* 0x000fe200018e0602 */
[C---:B------:R-:W-:Y:S01]  /*c10f0*/  HMMA.1688.F32.TF32 R172, R228.reuse, R76, R172 ;  /* 0x0000004ce4ac723c */ /* 0x040fe200000810ac */
[----:B------:R-:W-:Y:S04]  /*c1100*/  LDS R246, [R251+0x9d380] ;  /* 0x09d38000fbf67984 */ /* 0x000fe80000000800 */
[----:B------:R3:W-:Y:S04]  /*c1110*/  STL [R1+0x528], R133 ;  /* 0x0005288501007387 */ /* 0x0007e80000100800 */
[----:B------:R1:W-:Y:S01]  /*c1120*/  STL [R1+0x904], R3 ;  /* 0x0009040301007387 */ /* 0x0003e20000100800 */
[-C--:B--2---:R-:W-:Y:S01]  /*c1130*/  IADD3 R140, P0, R238, R132.reuse, RZ ;  /* 0x00000084ee8c7210 */ /* 0x084fe20007f1e0ff */
[----:B------:R-:W-:Y:S01]  /*c1140*/  HMMA.1688.F32.TF32 R176, R228, R80, R176 ;  /* 0x00000050e4b0723c */ /* 0x000fe200000810b0 */
[----:B------:R-:W-:Y:S01]  /*c1150*/  IADD3 R250, R250, 0x7f, RZ ;  /* 0x0000007ffafa7810 */ /* 0x000fe20007ffe0ff */
[----:B------:R-:W-:Y:S01]  /*c1160*/  LDS R247, [R249+0x9d380] ;  /* 0x09d38000f9f77984 */ /* 0x000fe20000000800 */
[----:B---3--:R-:W-:-:S03]  /*c1170*/  IADD3 R133, P1, R214, R132, RZ ;  /* 0x00000084d6857210 */ /* 0x008fc60007f3e0ff */
[----:B------:R2:W-:Y:S04]  /*c1180*/  STL [R1+0xc20], R140 ;  /* 0x000c208c01007387 */ /* 0x0005e80000100800 */
[----:B------:R3:W-:Y:S01]  /*c1190*/  STL [R1+0xd68], R133 ;  /* 0x000d688501007387 */ /* 0x0007e20000100800 */
[----:B-1----:R-:W-:Y:S02]  /*c11a0*/  IADD3 R3, P2, R212, R132, RZ ;  /* 0x00000084d4037210 */ /* 0x002fe40007f5e0ff */
[----:B--2---:R-:W-:-:S03]  /*c11b0*/  IADD3.X R140, R239, R2, RZ, P0, !PT ;  /* 0x00000002ef8c7210 */ /* 0x004fc600007fe4ff */
        /* <DEDUP_REMOVED lines=16> */
[----:B------:R4:W-:Y:S01]  /*c12c0*/  STL [R1+0xb3c], R133 ;  /* 0x000b3c8501007387 */ /* 0x0009e20000100800 */
[--C-:B-1----:R-:W-:Y:S02]  /*c12d0*/  IMAD.X R3, R243, 0x1, R2.reuse, P0 ;  /* 0x00000001f3037824 */ /* 0x102fe400000e0602 */
[--C-:B----4-:R-:W-:Y:S02]  /*c12e0*/  IMAD.X R133, R137, 0x1, R2.reuse, P1 ;  /* 0x0000000189857824 */ /* 0x110fe400008e0602 */
[----:B------:R-:W4:Y:S04]  /*c12f0*/  LDL.LU.64 R136, [R1+0x1ab0] ;  /* 0x001ab00001887983 */ /* 0x000f280000300a00 */
[----:B------:R1:W-:Y:S04]  /*c1300*/  STL [R1+0xdd4], R3 ;  /* 0x000dd40301007387 */ /* 0x0003e80000100800 */
[----:B------:R-:W-:Y:S04]  /*c1310*/  STL [R1+0x2fc], R133 ;  /* 0x0002fc8501007387 */ /* 0x000fe80000100800 */
[----:B------:R-:W4:Y:S01]  /*c1320*/  LDL.LU.64 R244, [R1+0x1aa8] ;  /* 0x001aa80001f47983 */ /* 0x000f220000300a00 */
[----:B-1----:R-:W-:-:S03]  /*c1330*/  IMAD.X R3, R241, 0x1, R2, P2 ;  /* 0x00000001f1037824 */ /* 0x002fc600010e0602 */
[----:B------:R-:W4:Y:S04]  /*c1340*/  LDL.LU.64 R242, [R1+0x1aa0] ;  /* 0x001aa00001f27983 */ /* 0x000f280000300a00 */
[----:B------:R1:W-:Y:S04]  /*c1350*/  STL [R1+0x73c], R3 ;  /* 0x00073c0301007387 */ /* 0x0003e80000100800 */
[----:B------:R-:W4:Y:S01]  /*c1360*/  LDL.LU.64 R240, [R1+0x1a98] ;  /* 0x001a980001f07983 */ /* 0x000f220000300a00 */
[----:B-1----:R-:W-:-:S05]  /*c1370*/  IADD3.X R3, R237, R2, RZ, P3, !PT ;  /* 0x00000002ed037210 */ /* 0x002fca0001ffe4ff */
[----:B------:R1:W-:Y:S01]  /*c1380*/  STL [R1+0xb2c], R3 ;  /* 0x000b2c0301007387 */ /* 0x0003e20000100800 */
[-C--:B--2---:R-:W-:Y:S02]  /*c1390*/  IADD3 R140, P0, R214, R132.reuse, RZ ;  /* 0x00000084d68c7210 */ /* 0x084fe40007f1e0ff */
[----:B---3--:R-:W-:-:S03]  /*c13a0*/  IADD3 R133, P1, R212, R132, RZ ;  /* 0x00000084d4857210 */ /* 0x008fc60007f3e0ff */
[----:B------:R-:W-:Y:S04]  /*c13b0*/  STL [R1+0x310], R140 ;  /* 0x0003108c01007387 */ /* 0x000fe80000100800 */
[----:B------:R2:W-:Y:S01]  /*c13c0*/  STL [R1+0x314], R133 ;  /* 0x0003148501007387 */ /* 0x0005e20000100800 */
[----:B-1----:R-:W-:Y:S01]  /*c13d0*/  IADD3 R3, P2, R238, R132, RZ ;  /* 0x00000084ee037210 */ /* 0x002fe20007f5e0ff */
[----:B--2---:R-:W-:-:S04]  /*c13e0*/  IMAD.X R133, R215, 0x1, R2, P0 ;  /* 0x00000001d7857824 */ /* 0x004fc800000e0602 */
[----:B------:R1:W-:Y:S04]  /*c13f0*/  STL [R1+0x318], R3 ;  /* 0x0003180301007387 */ /* 0x0003e80000100800 */
[----:B------:R-:W2:Y:S04]  /*c1400*/  LDL.LU.64 R236, [R1+0x1af0] ;  /* 0x001af00001ec7983 */ /* 0x000ea80000300a00 */
[----:B------:R3:W-:Y:S01]  /*c1410*/  STL [R1+0x298], R133 ;  /* 0x0002988501007387 */ /* 0x0007e20000100800 */
[----:B-1----:R-:W-:-:S03]  /*c1420*/  IMAD.X R3, R213, 0x1, R2, P1 ;  /* 0x00000001d5037824 */ /* 0x002fc600008e0602 */
[----:B------:R-:W2:Y:S04]  /*c1430*/  LDL.LU.64 R214, [R1+0x1b00] ;  /* 0x001b000001d67983 */ /* 0x000ea80000300a00 */
[----:B------:R4:W-:Y:S04]  /*c1440*/  STL [R1+0x29c], R3 ;  /* 0x00029c0301007387 */ /* 0x0009e80000100800 */
[----:B------:R-:W2:Y:S01]  /*c1450*/  LDL.LU.64 R212, [R1+0x1af8] ;  /* 0x001af80001d47983 */ /* 0x000ea20000300a00 */
[----:B------:R-:W-:-:S03]  /*c1460*/  IMAD.X R140, R239, 0x1, R2, P2 ;  /* 0x00000001ef8c7824 */ /* 0x000fc600010e0602 */
[----:B---3--:R-:W3:Y:S04]  /*c1470*/  LDL R133, [R1+0x1800] ;  /* 0x0018000001857983 */ /* 0x008ee80000100800 */
[----:B------:R1:W-:Y:S01]  /*c1480*/  STL [R1+0x2a0], R140 ;  /* 0x0002a08c01007387 */ /* 0x0003e20000100800 */
[----:B----4-:R-:W-:-:S05]  /*c1490*/  IADD3 R3, P0, R136, R132, RZ ;  /* 0x0000008488037210 */ /* 0x010fca0007f1e0ff */
[----:B------:R4:W-:Y:S01]  /*c14a0*/  STL [R1+0x2a4], R3 ;  /* 0x0002a40301007387 */ /* 0x0009e20000100800 */
[-C--:B------:R-:W-:Y:S01]  /*c14b0*/  IADD3 R238, P1, R244, R132.reuse, RZ ;  /* 0x00000084f4ee7210 */ /* 0x080fe20007f3e0ff */
[----:B------:R-:W-:Y:S02]  /*c14c0*/  HMMA.1688.F32.TF32 R180, R228, R84, R180 ;  /* 0x00000054e4b4723c */ /* 0x000fe400000810b4 */
[----:B------:R-:W-:Y:S01]  /*c14d0*/  LDS R244, [R251+0x9c380] ;  /* 0x09c38000fbf47984 */ /* 0x000fe20000000800 */
[----:B-1----:R-:W-:-:S03]  /*c14e0*/  IADD3 R140, P2, R242, R132, RZ ;  /* 0x00000084f28c7210 */ /* 0x002fc60007f5e0ff */
[----:B------:R1:W-:Y:S02]  /*c14f0*/  STL [R1+0x2a8], R238 ;  /* 0x0002a8ee01007387 */ /* 0x0003e40000100800 */
[----:B------:R-:W-:Y:S02]  /*c1500*/  HMMA.1688.F32.TF32 R184, R228, R88, R184 ;  /* 0x00000058e4b8723c */ /* 0x000fe400000810b8 */
[----:B------:R-:W-:Y:S01]  /*c1510*/  LDS R242, [R251+0x9b380] ;  /* 0x09b38000fbf27984 */ /* 0x000fe20000000800 */
[----:B----4-:R-:W-:-:S03]  /*c1520*/  IADD3 R3, P3, R240, R132, RZ ;  /* 0x00000084f0037210 */ /* 0x010fc60007f7e0ff */
[----:B-1----:R-:W4:Y:S04]  /*c1530*/  LDL.LU.64 R238, [R1+0x1b48] ;  /* 0x001b480001ee7983 */ /* 0x002f280000300a00 */
[----:B------:R-:W-:Y:S04]  /*c1540*/  STL [R1+0x2ac], R140 ;  /* 0x0002ac8c01007387 */ /* 0x000fe80000100800 */
[----:B------:R1:W-:Y:S02]  /*c1550*/  STL [R1+0x2b0], R3 ;  /* 0x0002b00301007387 */ /* 0x0003e40000100800 */
[----:B-1----:R-:W-:-:S02]  /*c1560*/  IMAD.X R3, R137, 0x1, R2, P0 ;  /* 0x0000000189037824 */ /* 0x002fc400000e0602 */
[----:B------:R-:W4:Y:S01]  /*c1570*/  LDL.LU.64 R136, [R1+0x1b70] ;  /* 0x001b700001887983 */ /* 0x000f220000300a00 */
[----:B------:R-:W-:-:S03]  /*c1580*/  IMAD.X R140, R245, 0x1, R2, P1 ;  /* 0x00000001f58c7824 */ /* 0x000fc600008e0602 */
[----:B------:R1:W-:Y:S01]  /*c1590*/  STL [R1+0x154], R3 ;  /* 0x0001540301007387 */ /* 0x0003e20000100800 */
[----:B------:R-:W-:-:S03]  /*c15a0*/  IMAD.X R240, R241, 0x1, R2, P3 ;  /* 0x00000001f1f07824 */ /* 0x000fc600018e0602 */
[----:B------:R2:W-:Y:S01]  /*c15b0*/  STL [R1+0x158], R140 ;  /* 0x0001588c01007387 */ /* 0x0005e20000100800 */
[----:B------:R-:W-:Y:S03]  /*c15c0*/  HMMA.1688.F32.TF32 R188, R228, R92, R188 ;  /* 0x0000005ce4bc723c */ /* 0x000fe600000810bc */
[----:B------:R-:W-:Y:S01]  /*c15d0*/  LDS R241, [R249+0x9a380] ;  /* 0x09a38000f9f17984 */ /* 0x000fe20000000800 */
[----:B-1----:R-:W-:-:S03]  /*c15e0*/  IADD3.X R3, R243, R2, RZ, P2, !PT ;  /* 0x00000002f3037210 */ /* 0x002fc600017fe4ff */
[----:B------:R-:W-:Y:S04]  /*c15f0*/  LDS R243, [R249+0x9b380] ;  /* 0x09b38000f9f37984 */ /* 0x000fe80000000800 */
[----:B------:R1:W-:Y:S04]  /*c1600*/  STL [R1+0x15c], R3 ;  /* 0x00015c0301007387 */ /* 0x0003e80000100800 */
[----:B------:R-:W-:Y:S01]  /*c1610*/  STL [R1+0x160], R240 ;  /* 0x000160f001007387 */ /* 0x000fe20000100800 */
[----:B------:R-:W-:Y:S03]  /*c1620*/  HMMA.1688.F32.TF32 R192, R228, R96, R192 ;  /* 0x00000060e4c0723c */ /* 0x000fe600000810c0 */
[----:B------:R-:W-:Y:S01]  /*c1630*/  LDS R240, [R251+0x9a380] ;  /* 0x09a38000fbf07984 */ /* 0x000fe20000000800 */
[----:B--2---:R-:W-:-:S02]  /*c1640*/  IADD3 R140, P0, R236, R132, RZ ;  /* 0x00000084ec8c7210 */ /* 0x004fc40007f1e0ff */
[----:B-1----:R-:W-:-:S03]  /*c1650*/  IADD3 R3, P1, R214, R132, RZ ;  /* 0x00000084d6037210 */ /* 0x002fc60007f3e0ff */
[----:B------:R1:W-:Y:S04]  /*c1660*/  STL [R1+0x164], R140 ;  /* 0x0001648c01007387 */ /* 0x0003e80000100800 */
[----:B------:R2:W-:Y:S01]  /*c1670*/  STL [R1+0x168], R3 ;  /* 0x0001680301007387 */ /* 0x0005e20000100800 */
[----:B-1----:R-:W-:Y:S02]  /*c1680*/  SHF.R.S32.HI R140, RZ, 0x1f, R250 ;  /* 0x0000001fff8c7819 */ /* 0x002fe400000114fa */
[----:B--2---:R-:W-:Y:S02]  /*c1690*/  IADD3 R3, P2, R212, R132, RZ ;  /* 0x00000084d4037210 */ /* 0x004fe40007f5e0ff */
[----:B------:R-:W-:-:S03]  /*c16a0*/  LEA.HI R140, R140, R250, RZ, 0x7 ;  /* 0x000000fa8c8c7211 */ /* 0x000fc600078f38ff */
[----:B------:R1:W-:Y:S01]  /*c16b0*/  STL [R1+0x16c], R3 ;  /* 0x00016c0301007387 */ /* 0x0003e20000100800 */
[----:B------:R-:W-:Y:S01]  /*c16c0*/  SHF.R.S32.HI R140, RZ, 0x7, R140 ;  /* 0x00000007ff8c7819 */ /* 0x000fe2000001148c */
[----:B------:R-:W-:Y:S02]  /*c16d0*/  IMAD.X R236, R237, 0x1, R2, P0 ;  /* 0x00000001edec7824 */ /* 0x000fe400000e0602 */
[----:B-1----:R-:W-:Y:S01]  /*c16e0*/  IMAD.MOV.U32 R3, RZ, RZ, c[0x0][0x180] ;  /* 0x00006000ff037624 */ /* 0x002fe200078e00ff */
[----:B------:R-:W-:-:S04]  /*c16f0*/  IADD3 R140, R140, -0x2, RZ ;  /* 0xfffffffe8c8c7810 */ /* 0x000fc80007ffe0ff */
[----:B------:R-:W-:Y:S01]  /*c1700*/  IADD3 R3, R3, -0x100, RZ ;  /* 0xffffff0003037810 */ /* 0x000fe20007ffe0ff */
[----:B------:R-:W-:Y:S01]  /*c1710*/  IMAD.X R214, R215, 0x1, R2, P1 ;  /* 0x00000001d7d67824 */ /* 0x000fe200008e0602 */
[----:B------:R-:W-:Y:S01]  /*c1720*/  IADD3.X R212, R213, R2, RZ, P2, !PT ;  /* 0x00000002d5d47210 */ /* 0x000fe200017fe4ff */
[----:B------:R-:W-:Y:S01]  /*c1730*/  STL [R1+0x124], R236 ;  /* 0x000124ec01007387 */ /* 0x000fe20000100800 */
[C---:B---3--:R-:W-:Y:S01]  /*c1740*/  ISETP.GE.AND P0, PT, R133.reuse, R140, PT ;  /* 0x0000008c8500720c */ /* 0x048fe20003f06270 */
[----:B------:R-:W-:Y:S02]  /*c1750*/  IMAD R3, R133, -0x80, R3 ;  /* 0xffffff8085037824 */ /* 0x000fe400078e0203 */
[----:B------:R-:W-:Y:S04]  /*c1760*/  STL [R1+0x128], R214 ;  /* 0x000128d601007387 */ /* 0x000fe80000100800 */
[----:B------:R-:W-:Y:S04]  /*c1770*/  STL [R1+0x12c], R212 ;  /* 0x00012cd401007387 */ /* 0x000fe80000100800 */
[----:B------:R-:W-:Y:S04]  /*c1780*/  LDS R212, [R251+0x9e300] ;  /* 0x09e30000fbd47984 */ /* 0x000fe80000000800 */
[----:B------:R-:W-:Y:S01]  /*c1790*/  LDS R214, [R251+0x9f300] ;  /* 0x09f30000fbd67984 */ /* 0x000fe20000000800 */
[----:B----4-:R-:W-:-:S03]  /*c17a0*/  IADD3 R133, P3, R238, R132, RZ ;  /* 0x00000084ee857210 */ /* 0x010fc60007f7e0ff */
[----:B------:R-:W-:Y:S04]  /*c17b0*/  LDS R213, [R249+0x9e300] ;  /* 0x09e30000f9d57984 */ /* 0x000fe80000000800 */
[----:B------:R1:W-:Y:S04]  /*c17c0*/  STL [R1+0x130], R133 ;  /* 0x0001308501007387 */ /* 0x0003e80000100800 */
[----:B------:R-:W2:Y:S04]  /*c17d0*/  LDL.LU R237, [R1+0x1688] ;  /* 0x0016880001ed7983 */ /* 0x000ea80000300800 */
[----:B------:R-:W3:Y:S01]  /*c17e0*/  LDS R215, [R249+0x9f300] ;  /* 0x09f30000f9d77984 */ /* 0x000ee20000000800 */
[--C-:B-1----:R-:W-:Y:S01]  /*c17f0*/  IMAD.X R133, R239, 0x1, R2.reuse, P3 ;  /* 0x00000001ef857824 */ /* 0x102fe200018e0602 */
[----:B------:R-:W-:Y:S01]  /*c1800*/  IADD3 R132, P4, R136, R132, RZ ;  /* 0x0000008488847210 */ /* 0x000fe20007f9e0ff */
[----:B------:R-:W-:Y:S01]  /*c1810*/  IMAD.MOV.U32 R250, RZ, RZ, c[0x0][0x188] ;  /* 0x00006200fffa7624 */ /* 0x000fe200078e00ff */
[C---:B------:R-:W-:Y:S01]  /*c1820*/  ISETP.GT.AND P1, PT, R3.reuse, RZ, PT ;  /* 0x000000ff0300720c */ /* 0x040fe20003f24270 */
[----:B------:R-:W-:Y:S01]  /*c1830*/  HMMA.1688.F32.TF32 R196, R228, R100, R196 ;  /* 0x00000064e4c4723c */ /* 0x000fe200000810c4 */
[----:B------:R-:W-:Y:S01]  /*c1840*/  ISETP.GT.AND P2, PT, R3, 0x4, PT ;  /* 0x000000040300780c */ /* 0x000fe20003f44270 */
[----:B------:R1:W-:Y:S01]  /*c1850*/  STL [R1+0x104], R132 ;  /* 0x0001048401007387 */ /* 0x0003e20000100800 */
[----:B------:R-:W-:-:S03]  /*c1860*/  IMAD.X R136, R137, 0x1, R2, P4 ;  /* 0x0000000189887824 */ /* 0x000fc600020e0602 */
[----:B------:R-:W4:Y:S04]  /*c1870*/  LDL.LU R236, [R1+0x2ff4] ;  /* 0x002ff40001ec7983 */ /* 0x000f280000300800 */
[----:B------:R1:W-:Y:S04]  /*c1880*/  STL [R1+0xd4], R133 ;  /* 0x0000d48501007387 */ /* 0x0003e80000100800 */
[----:B------:R-:W4:Y:S04]  /*c1890*/  LDL.LU R137, [R1+0x2ff8] ;  /* 0x002ff80001897983 */ /* 0x000f280000300800 */
[----:B------:R-:W4:Y:S04]  /*c18a0*/  LDL.LU R245, [R1+0x3000] ;  /* 0x0030000001f57983 */ /* 0x000f280000300800 */
[----:B------:R3:W-:Y:S04]  /*c18b0*/  STL [R1+0xd0], R136 ;  /* 0x0000d08801007387 */ /* 0x0007e80000100800 */
[----:B------:R-:W4:Y:S01]  /*c18c0*/  LDL.LU R140, [R1+0x2ffc] ;  /* 0x002ffc00018c7983 */ /* 0x000f220000300800 */
[----:B-1----:R-:W-:Y:S01]  /*c18d0*/  SEL R132, RZ, 0x4, !P1 ;  /* 0x00000004ff847807 */ /* 0x002fe20004800000 */
[----:B---3--:R-:W-:Y:S03]  /*c18e0*/  HMMA.1688.F32.TF32 R144, R212, R70, R144 ;  /* 0x00000046d490723c */ /* 0x008fe60000081090 */
[----:B------:R-:W-:Y:S01]  /*c18f0*/  SEL R132, R132, RZ, !P0 ;  /* 0x000000ff84847207 */ /* 0x000fe20004000000 */
[----:B------:R-:W-:Y:S01]  /*c1900*/  IMAD.SHL.U32 R238, R250, 0x80, RZ ;  /* 0x00000080faee7824 */ /* 0x000fe200078e00ff */
[----:B------:R-:W-:Y:S01]  /*c1910*/  SEL R133, RZ, 0x4, !P2 ;  /* 0x00000004ff857807 */ /* 0x000fe20005000000 */
[----:B------:R-:W-:Y:S01]  /*c1920*/  LDS R239, [R249+0x99380] ;  /* 0x09938000f9ef7984 */ /* 0x000fe20000000800 */
[----:B------:R-:W-:-:S02]  /*c1930*/  ISETP.GT.AND P1, PT, R3, 0x8, PT ;  /* 0x000000080300780c */ /* 0x000fc40003f24270 */
[----:B------:R-:W-:Y:S01]  /*c1940*/  ISETP.NE.U32.AND P2, PT, R132, RZ, PT ;  /* 0x000000ff8400720c */ /* 0x000fe20003f45070 */
[----:B------:R-:W-:Y:S01]  /*c1950*/  HMMA.1688.F32.TF32 R168, R212, R74, R168 ;  /* 0x0000004ad4a8723c */ /* 0x000fe200000810a8 */
[----:B------:R-:W-:Y:S01]  /*c1960*/  IMAD.SHL.U32 R238, R238, 0x4, RZ ;  /* 0x00000004eeee7824 */ /* 0x000fe200078e00ff */
[----:B------:R-:W-:-:S06]  /*c1970*/  SEL R136, RZ, 0x4, !P1 ;  /* 0x00000004ff887807 */ /* 0x000fcc0004800000 */
[----:B------:R-:W-:Y:S01]  /*c1980*/  HMMA.1688.F32.TF32 R172, R212, R78, R172 ;  /* 0x0000004ed4ac723c */ /* 0x000fe200000810ac */
[----:B--2---:R-:W-:-:S04]  /*c1990*/  IADD3 R132, R237, 0x1, RZ ;  /* 0x00000001ed847810 */ /* 0x004fc80007ffe0ff */
[----:B------:R-:W-:-:S04]  /*c19a0*/  ISETP.GT.AND P1, PT, R132, 0x1, PT ;  /* 0x000000018400780c */ /* 0x000fc80003f24270 */
[----:B------:R-:W-:Y:S02]  /*c19b0*/  SEL R237, R132, RZ, !P1 ;  /* 0x000000ff84ed7207 */ /* 0x000fe40004800000 */
[-C--:B----4-:R-:W-:Y:S02]  /*c19c0*/  IADD3 R137, P5, R137, R238.reuse, RZ ;  /* 0x000000ee89897210 */ /* 0x090fe40007fbe0ff */
[----:B------:R-:W-:Y:S02]  /*c19d0*/  IADD3 R245, P6, R245, R238, RZ ;  /* 0x000000eef5f57210 */ /* 0x000fe40007fde0ff */
[----:B------:R-:W-:Y:S01]  /*c19e0*/  IADD3.X R236, R236, R0, RZ, P5, !PT ;  /* 0x00000000ecec7210 */ /* 0x000fe20002ffe4ff */
[----:B------:R-:W-:Y:S02]  /*c19f0*/  STL [R1+0x2ff8], R137 ;  /* 0x002ff88901007387 */ /* 0x000fe40000100800 */
[----:B------:R-:W-:Y:S02]  /*c1a00*/  IMAD.X R140, R140, 0x1, R0, P6 ;  /* 0x000000018c8c7824 */ /* 0x000fe400030e0600 */
[----:B------:R-:W-:Y:S04]  /*c1a10*/  STL [R1+0x1688], R237 ;  /* 0x001688ed01007387 */ /* 0x000fe80000100800 */
[----:B------:R-:W-:Y:S04]  /*c1a20*/  STL [R1+0x3000], R245 ;  /* 0x003000f501007387 */ /* 0x000fe80000100800 */
[----:B------:R-:W-:Y:S04]  /*c1a30*/  STL [R1+0x2ff4], R236 ;  /* 0x002ff4ec01007387 */ /* 0x000fe80000100800 */
[----:B------:R-:W-:Y:S04]  /*c1a40*/  STL [R1+0x2ffc], R140 ;  /* 0x002ffc8c01007387 */ /* 0x000fe80000100800 */
[----:B------:R-:W-:Y:S04]  /*c1a50*/  STL.64 [R1+0xb90], R144 ;  /* 0x000b909001007387 */ /* 0x000fe80000100a00 */
[----:B------:R1:W-:Y:S04]  /*c1a60*/  STL.64 [R1+0xb98], R146 ;  /* 0x000b989201007387 */ /* 0x0003e80000100a00 */
[----:B-1----:R-:W2:Y:S04]  /*c1a70*/  LDL.LU.64 R146, [R1+0x3ae8] ;  /* 0x003ae80001927983 */ /* 0x002ea80000300a00 */
[----:B------:R-:W2:Y:S04]  /*c1a80*/  LDL.LU.64 R144, [R1+0x3ae0] ;  /* 0x003ae00001907983 */ /* 0x000ea80000300a00 */
[----:B------:R-:W-:Y:S04]  /*c1a90*/  STL.64 [R1+0xb60], R168 ;  /* 0x000b60a801007387 */ /* 0x000fe80000100a00 */
[----:B------:R1:W-:Y:S04]  /*c1aa0*/  STL.64 [R1+0xb68], R170 ;  /* 0x000b68aa01007387 */ /* 0x0003e80000100a00 */
[----:B-1----:R-:W4:Y:S04]  /*c1ab0*/  LDL.LU R171, [R1+0x2fc8] ;  /* 0x002fc80001ab7983 */ /* 0x002f280000300800 */
[----:B------:R-:W2:Y:S04]  /*c1ac0*/  LDL.LU R170, [R1+0x2fc0] ;  /* 0x002fc00001aa7983 */ /* 0x000ea80000300800 */
[----:B------:R1:W-:Y:S04]  /*c1ad0*/  STL.64 [R1+0xb40], R172 ;  /* 0x000b40ac01007387 */ /* 0x0003e80000100a00 */
[----:B------:R1:W-:Y:S04]  /*c1ae0*/  STL.64 [R1+0xb48], R174 ;  /* 0x000b48ae01007387 */ /* 0x0003e80000100a00 */
[----:B-1----:R-:W2:Y:S04]  /*c1af0*/  LDL.LU R173, [R1+0x2fbc] ;  /* 0x002fbc0001ad7983 */ /* 0x002ea80000300800 */
[----:B------:R-:W1:Y:S01]  /*c1b00*/  S2R R250, SR_TID.X ;  /* 0x0000000000fa7919 */ /* 0x000e620000002100 */
[----:B------:R-:W-:-:S02]  /*c1b10*/  SEL R133, R133, RZ, !P0 ;  /* 0x000000ff85857207 */ /* 0x000fc40004000000 */
[----:B------:R-:W-:Y:S01]  /*c1b20*/  ISETP.GT.AND P3, PT, R3, 0xc, PT ;  /* 0x0000000c0300780c */ /* 0x000fe20003f64270 */
[C---:B------:R-:W-:Y:S01]  /*c1b30*/  HMMA.1688.F32.TF32 R200, R228.reuse, R104, R200 ;  /* 0x00000068e4c8723c */ /* 0x040fe200000810c8 */
[----:B------:R-:W-:Y:S01]  /*c1b40*/  ISETP.NE.U32.AND P4, PT, R133, RZ, PT ;  /* 0x000000ff8500720c */ /* 0x000fe20003f85070 */
[----:B------:R-:W2:Y:S01]  /*c1b50*/  LDL.LU R169, [R1+0x2fb4] ;  /* 0x002fb40001a97983 */ /* 0x000ea20000300800 */
[----:B------:R-:W-:Y:S02]  /*c1b60*/  SEL R133, R136, RZ, !P0 ;  /* 0x000000ff88857207 */ /* 0x000fe40004000000 */
[----:B------:R-:W-:Y:S01]  /*c1b70*/  SEL R136, RZ, 0x4, !P3 ;  /* 0x00000004ff887807 */ /* 0x000fe20005800000 */
[----:B------:R-:W2:Y:S01]  /*c1b80*/  LDL.LU R172, [R1+0x2f88] ;  /* 0x002f880001ac7983 */ /* 0x000ea20000300800 */
[----:B------:R-:W-:Y:S01]  /*c1b90*/  ISETP.NE.U32.AND P3, PT, R133, RZ, PT ;  /* 0x000000ff8500720c */ /* 0x000fe20003f65070 */
[----:B------:R-:W-:Y:S01]  /*c1ba0*/  HMMA.1688.F32.TF32 R204, R228, R108, R204 ;  /* 0x0000006ce4cc723c */ /* 0x000fe200000810cc */
[----:B------:R-:W-:Y:S01]  /*c1bb0*/  SEL R133, R136, RZ, !P0 ;  /* 0x000000ff88857207 */ /* 0x000fe20004000000 */
[----:B------:R-:W-:Y:S01]  /*c1bc0*/  IMAD.MOV.U32 R136, RZ, RZ, R137 ;  /* 0x000000ffff887224 */ /* 0x000fe200078e0089 */
[----:B-1----:R-:W-:-:S05]  /*c1bd0*/  LOP3.LUT R250, R250, 0x7f, RZ, 0xc0, !PT ;  /* 0x0000007ffafa7812 */ /* 0x002fca00078ec0ff */
[C---:B------:R-:W-:Y:S01]  /*c1be0*/  HMMA.1688.F32.TF32 R208, R228.reuse, R112, R208 ;  /* 0x00000070e4d0723c */ /* 0x040fe200000810d0 */
[----:B------:R-:W-:Y:S01]  /*c1bf0*/  IMAD.SHL.U32 R238, R250, 0x4, RZ ;  /* 0x00000004faee7824 */ /* 0x000fe200078e00ff */
[----:B------:R-:W-:Y:S01]  /*c1c00*/  MOV R168, R245 ;  /* 0x000000f500a87202 */ /* 0x000fe20000000f00 */
[----:B------:R-:W-:Y:S01]  /*c1c10*/  IMAD.MOV.U32 R137, RZ, RZ, R236 ;  /* 0x000000ffff897224 */ /* 0x000fe200078e00ec */
[----:B------:R-:W-:Y:S04]  /*c1c20*/  LDS R250, [R251+0x9f380] ;  /* 0x09f38000fbfa7984 */ /* 0x000fe80000000800 */
[C---:B------:R-:W-:Y:S01]  /*c1c30*/  HMMA.1688.F32.TF32 R216, R228.reuse, R116, R216 ;  /* 0x00000074e4d8723c */ /* 0x040fe200000810d8 */
[----:B------:R-:W-:Y:S01]  /*c1c40*/  IMAD R132, R237, 0x20000, R238 ;  /* 0x00020000ed847824 */ /* 0x000fe200078e02ee */
[----:B------:R-:W-:Y:S04]  /*c1c50*/  LDS R236, [R251+0x98380] ;  /* 0x09838000fbec7984 */ /* 0x000fe80000000800 */
[----:B------:R-:W-:Y:S02]  /*c1c60*/  LDS R238, [R251+0x99380] ;  /* 0x09938000fbee7984 */ /* 0x000fe40000000800 */
[C---:B------:R-:W-:Y:S02]  /*c1c70*/  HMMA.1688.F32.TF32 R220, R228.reuse, R120, R220 ;  /* 0x00000078e4dc723c */ /* 0x040fe400000810dc */
[----:B------:R-:W-:Y:S04]  /*c1c80*/  LDS R237, [R249+0x98380] ;  /* 0x09838000f9ed7984 */ /* 0x000fe80000000800 */
[----:B------:R-:W-:Y:S02]  /*c1c90*/  LDS R245, [R249+0x9c380] ;  /* 0x09c38000f9f57984 */ /* 0x000fe40000000800 */
[C---:B------:R-:W-:Y:S08]  /*c1ca0*/  HMMA.1688.F32.TF32 R224, R228.reuse, R124, R224 ;  /* 0x0000007ce4e0723c */ /* 0x040ff000000810e0 */
[----:B------:R-:W-:Y:S01]  /*c1cb0*/  HMMA.1688.F32.TF32 R228, R228, R128, R232 ;  /* 0x00000080e4e4723c */ /* 0x000fe200000810e8 */
[----:B------:R-:W-:Y:S04]  /*c1cc0*/  LDS R232, [R251+0x96380] ;  /* 0x09638000fbe87984 */ /* 0x000fe80000000800 */
[----:B------:R-:W-:Y:S04]  /*c1cd0*/  LDS R234, [R251+0x97380] ;  /* 0x09738000fbea7984 */ /* 0x000fe80000000800 */
[----:B------:R-:W-:Y:S04]  /*c1ce0*/  LDS R251, [R249+0x9f380] ;  /* 0x09f38000f9fb7984 */ /* 0x000fe80000000800 */
[----:B------:R-:W-:Y:S04]  /*c1cf0*/  LDS R233, [R249+0x96380] ;  /* 0x09638000f9e97984 */ /* 0x000fe80000000800 */
[----:B------:R-:W1:Y:S04]  /*c1d00*/  LDS R235, [R249+0x97380] ;  /* 0x09738000f9eb7984 */ /* 0x000e680000000800 */
[----:B------:R-:W1:Y:S04]  /*c1d10*/  LDS R249, [R249+0x9e380] ;  /* 0x09e38000f9f97984 */ /* 0x000e680000000800 */
[----:B------:R-:W-:Y:S01]  /*c1d20*/  BAR.SYNC.DEFER_BLOCKING 0x0 ;  /* 0x0000000000007b1d */ /* 0x000fe20000010000 */
[----:B------:R-:W-:-:S02]  /*c1d30*/  ISETP.NE.U32.AND P1, PT, R133, RZ, PT ;  /* 0x000000ff8500720c */ /* 0x000fc40003f25070 */
[----:B------:R-:W-:Y:S02]  /*c1d40*/  IADD3 R133, R132, 0x100000, RZ ;  /* 0x0010000084857810 */ /* 0x000fe40007ffe0ff */
[----:B------:R-:W-:-:S03]  /*c1d50*/  ISETP.GT.AND P5, PT, R3, 0x10, PT ;  /* 0x000000100300780c */ /* 0x000fc60003fa4270 */
[----:B------:R-:W-:Y:S01]  /*c1d60*/  @!PT LDS RZ, [RZ] ;  /* 0x00000000fffff984 */ /* 0x000fe20000000800 */
[----:B------:R-:W-:Y:S01]  /*c1d70*/  @!PT LDS RZ, [RZ] ;  /* 0x00000000fffff984 */ /* 0x000fe20000000800 */
[----:B------:R-:W-:Y:S01]  /*c1d80*/  @!PT LDS RZ, [RZ] ;  /* 0x00000000fffff984 */ /* 0x000fe20000000800 */
[----:B------:R1:W-:Y:S02]  /*c1d90*/  LDGSTS.E [R133+-0x80000], [R136.64], P2 ;  /* 0x8000000088857fae */ /* 0x0003e40009121844 */
[----:B-1----:R-:W-:-:S04]  /*c1da0*/  IMAD.MOV.U32 R136, RZ, RZ, c[0x0][0x188] ;  /* 0x00006200ff887624 */ /* 0x002fc800078e00ff */
[----:B------:R-:W-:-:S04]  /*c1db0*/  IMAD.SHL.U32 R175, R136, 0x80, RZ ;  /* 0x0000008088af7824 */ /* 0x000fc800078e00ff */
[----:B------:R-:W-:Y:S02]  /*c1dc0*/  IMAD.SHL.U32 R175, R175, 0x4, RZ ;  /* 0x00000004afaf7824 */ /* 0x000fe400078e00ff */
[----:B------:R-:W-:Y:S01]  /*c1dd0*/  IMAD.MOV.U32 R137, RZ, RZ, R140 ;  /* 0x000000ffff897224 */ /* 0x000fe200078e008c */
[----:B------:R-:W-:Y:S01]  /*c1de0*/  SEL R140, RZ, 0x4, !P5 ;  /* 0x00000004ff8c7807 */ /* 0x000fe20006800000 */
[----:B------:R-:W-:Y:S02]  /*c1df0*/  IMAD.MOV.U32 R136, RZ, RZ, R168 ;  /* 0x000000ffff887224 */ /* 0x000fe400078e00a8 */
[----:B------:R-:W3:Y:S01]  /*c1e00*/  LDL.LU R168, [R1+0x2f80] ;  /* 0x002f800001a87983 */ /* 0x000ee20000300800 */
[----:B------:R-:W-:Y:S03]  /*c1e10*/  HMMA.1688.F32.TF32 R176, R212, R82, R176 ;  /* 0x00000052d4b0723c */ /* 0x000fe600000810b0 */
[----:B------:R1:W-:Y:S01]  /*c1e20*/  LDGSTS.E [R133+-0x7fe00], [R136.64], P2 ;  /* 0x8020000088857fae */ /* 0x0003e20009121844 */
[----:B----4-:R-:W-:-:S02]  /*c1e30*/  IADD3 R171, P5, R171, R175, RZ ;  /* 0x000000afabab7210 */ /* 0x010fc40007fbe0ff */
[----:B--2---:R-:W-:-:S03]  /*c1e40*/  IADD3 R170, P6, R170, R175, RZ ;  /* 0x000000afaaaa7210 */ /* 0x004fc60007fde0ff */
[----:B------:R2:W-:Y:S04]  /*c1e50*/  STL [R1+0x2fc8], R171 ;  /* 0x002fc8ab01007387 */ /* 0x0005e80000100800 */
[----:B------:R-:W-:Y:S01]  /*c1e60*/  STL [R1+0x2fc0], R170 ;  /* 0x002fc0aa01007387 */ /* 0x000fe20000100800 */
[----:B------:R-:W-:-:S05]  /*c1e70*/  IADD3.X R173, R173, R0, RZ, P5, !PT ;  /* 0x00000000adad7210 */ /* 0x000fca0002ffe4ff */
[----:B------:R-:W-:Y:S04]  /*c1e80*/  STL [R1+0x2fbc], R173 ;  /* 0x002fbcad01007387 */ /* 0x000fe80000100800 */
[----:B------:R-:W4:Y:S01]  /*c1e90*/  LDL.LU R174, [R1+0x2f7c] ;  /* 0x002f7c0001ae7983 */ /* 0x000f220000300800 */
[----:B-1----:R-:W-:-:S03]  /*c1ea0*/  IMAD.MOV.U32 R136, RZ, RZ, R171 ;  /* 0x000000ffff887224 */ /* 0x002fc600078e00ab */
[----:B------:R-:W-:Y:S04]  /*c1eb0*/  STL.64 [R1+0xb10], R176 ;  /* 0x000b10b001007387 */ /* 0x000fe80000100a00 */
[----:B------:R1:W-:Y:S04]  /*c1ec0*/  STL.64 [R1+0xb18], R178 ;  /* 0x000b18b201007387 */ /* 0x0003e80000100a00 */
[----:B--2---:R-:W2:Y:S01]  /*c1ed0*/  LDL.LU R171, [R1+0x2f74] ;  /* 0x002f740001ab7983 */ /* 0x004ea20000300800 */
[----:B-1----:R-:W-:Y:S01]  /*c1ee0*/  HMMA.1688.F32.TF32 R176, R212, R86, R180 ;  /* 0x00000056d4b0723c */ /* 0x002fe200000810b4 */
[----:B------:R-:W-:Y:S01]  /*c1ef0*/  IMAD.X R169, R169, 0x1, R0, P6 ;  /* 0x00000001a9a97824 */ /* 0x000fe200030e0600 */
[----:B------:R-:W-:-:S04]  /*c1f00*/  SEL R133, R140, RZ, !P0 ;  /* 0x000000ff8c857207 */ /* 0x000fc80004000000 */
[----:B------:R-:W-:Y:S01]  /*c1f10*/  STL [R1+0x2fb4], R169 ;  /* 0x002fb4a901007387 */ /* 0x000fe20000100800 */
[----:B------:R-:W-:Y:S01]  /*c1f20*/  IADD3 R140, R132, 0x100000, RZ ;  /* 0x00100000848c7810 */ /* 0x000fe20007ffe0ff */
[----:B------:R-:W-:Y:S01]  /*c1f30*/  IMAD.MOV.U32 R137, RZ, RZ, R173 ;  /* 0x000000ffff897224 */ /* 0x000fe200078e00ad */
[----:B------:R-:W-:-:S04]  /*c1f40*/  ISETP.GT.AND P5, PT, R3, 0x14, PT ;  /* 0x000000140300780c */ /* 0x000fc80003fa4270 */
[----:B------:R1:W-:Y:S10]  /*c1f50*/  LDGSTS.E [R140+-0x7f000], [R136.64], P4 ;  /* 0x81000000888c7fae */ /* 0x0003f4000a121844 */
[----:B------:R-:W-:Y:S04]  /*c1f60*/  STL.64 [R1+0xaa0], R176 ;  /* 0x000aa0b001007387 */ /* 0x000fe80000100a00 */
[----:B------:R1:W-:Y:S02]  /*c1f70*/  STL.64 [R1+0xaa8], R178 ;  /* 0x000aa8b201007387 */ /* 0x0003e40000100a00 */
[----:B-1----:R-:W-:-:S02]  /*c1f80*/  SEL R140, RZ, 0x4, !P5 ;  /* 0x00000004ff8c7807 */ /* 0x002fc40006800000 */
[----:B------:R-:W-:Y:S01]  /*c1f90*/  IADD3 R172, P5, R172, R175, RZ ;  /* 0x000000afacac7210 */ /* 0x000fe20007fbe0ff */
[----:B------:R-:W-:Y:S01]  /*c1fa0*/  HMMA.1688.F32.TF32 R176, R212, R90, R184 ;  /* 0x0000005ad4b0723c */ /* 0x000fe200000810b8 */
[----:B------:R-:W-:Y:S02]  /*c1fb0*/  IMAD.MOV.U32 R137, RZ, RZ, R169 ;  /* 0x000000ffff897224 */ /* 0x000fe400078e00a9 */
[----:B------:R-:W-:Y:S01]  /*c1fc0*/  IMAD.MOV.U32 R136, RZ, RZ, R170 ;  /* 0x000000ffff887224 */ /* 0x000fe200078e00aa */
[----:B------:R-:W2:Y:S04]  /*c1fd0*/  LDL.LU R169, [R1+0x2f48] ;  /* 0x002f480001a97983 */ /* 0x000ea80000300800 */
[----:B------:R-:W2:Y:S04]  /*c1fe0*/  LDL.LU R170, [R1+0x2f40] ;  /* 0x002f400001aa7983 */ /* 0x000ea80000300800 */
[----:B------:R1:W-:Y:S01]  /*c1ff0*/  STL [R1+0x2f88], R172 ;  /* 0x002f88ac01007387 */ /* 0x0003e20000100800 */
[----:B------:R-:W-:-:S02]  /*c2000*/  ISETP.NE.U32.AND P2, PT, R133, RZ, PT ;  /* 0x000000ff8500720c */ /* 0x000fc40003f45070 */
[----:B------:R-:W-:-:S05]  /*c2010*/  IADD3 R133, R132, 0x100000, RZ ;  /* 0x0010000084857810 */ /* 0x000fca0007ffe0ff */
[----:B------:R1:W-:Y:S02]  /*c2020*/  LDGSTS.E [R133+-0x7ee00], [R136.64], P4 ;  /* 0x8120000088857fae */ /* 0x0003e4000a121844 */
[----:B-1----:R-:W-:Y:S01]  /*c2030*/  SEL R133, R140, RZ, !P0 ;  /* 0x000000ff8c857207 */ /* 0x002fe20004000000 */
[----:B------:R-:W-:Y:S01]  /*c2040*/  IMAD.MOV.U32 R136, RZ, RZ, R172 ;  /* 0x000000ffff887224 */ /* 0x000fe200078e00ac */
[----:B------:R-:W-:Y:S02]  /*c2050*/  IADD3 R140, R132, 0x100000, RZ ;  /* 0x00100000848c7810 */ /* 0x000fe40007ffe0ff */
[----:B---3--:R-:W-:-:S05]  /*c2060*/  IADD3 R168, P6, R168, R175, RZ ;  /* 0x000000afa8a87210 */ /* 0x008fca0007fde0ff */
[----:B------:R-:W-:Y:S01]  /*c2070*/  STL [R1+0x2f80], R168 ;  /* 0x002f80a801007387 */ /* 0x000fe20000100800 */
[----:B----4-:R-:W-:-:S05]  /*c2080*/  IADD3.X R174, R174, R0, RZ, P5, !PT ;  /* 0x00000000aeae7210 */ /* 0x010fca0002ffe4ff */
[----:B------:R-:W-:Y:S04]  /*c2090*/  STL [R1+0x2f7c], R174 ;  /* 0x002f7cae01007387 */ /* 0x000fe80000100800 */
[----:B------:R-:W3:Y:S04]  /*c20a0*/  LDL.LU R173, [R1+0x2f3c] ;  /* 0x002f3c0001ad7983 */ /* 0x000ee80000300800 */
[----:B------:R-:W-:Y:S04]  /*c20b0*/  STL.64 [R1+0xa60], R176 ;  /* 0x000a60b001007387 */ /* 0x000fe80000100a00 */
[----:B------:R1:W-:Y:S01]  /*c20c0*/  STL.64 [R1+0xa68], R178 ;  /* 0x000a68b201007387 */ /* 0x0003e20000100a00 */
[----:B--2---:R-:W-:-:S02]  /*c20d0*/  IMAD.X R171, R171, 0x1, R0, P6 ;  /* 0x00000001abab7824 */ /* 0x004fc400030e0600 */
[----:B------:R-:W-:Y:S01]  /*c20e0*/  IMAD.MOV.U32 R137, RZ, RZ, R174 ;  /* 0x000000ffff897224 */ /* 0x000fe200078e00ae */
[----:B------:R-:W2:Y:S01]  /*c20f0*/  LDL.LU R172, [R1+0x2f34] ;  /* 0x002f340001ac7983 */ /* 0x000ea20000300800 */
[C---:B-1----:R-:W-:Y:S03]  /*c2100*/  HMMA.1688.F32.TF32 R176, R212.reuse, R94, R188 ;  /* 0x0000005ed4b0723c */ /* 0x042fe600000810bc */
[----:B------:R1:W-:Y:S04]  /*c2110*/  STL [R1+0x2f74], R171 ;  /* 0x002f74ab01007387 */ /* 0x0003e80000100800 */
[----:B------:R4:W-:Y:S02]  /*c2120*/  LDGSTS.E [R140+-0x7e000], [R136.64], P3 ;  /* 0x82000000888c7fae */ /* 0x0009e40009921844 */
[----:B----4-:R-:W-:Y:S11]  /*c2130*/  IMAD.MOV.U32 R137, RZ, RZ, R171 ;  /* 0x000000ffff897224 */ /* 0x010ff600078e00ab */
[----:B------:R-:W-:Y:S03]  /*c2140*/  @!UPT UIADD3 URZ, URZ, URZ, URZ ;  /* 0x0000003f3f3ff290 */ /* 0x000fe6000fffe03f */
[----:B------:R-:W-:Y:S04]  /*c2150*/  STL.64 [R1+0x810], R176 ;  /* 0x000810b001007387 */ /* 0x000fe80000100a00 */
[----:B------:R4:W-:Y:S04]  /*c2160*/  STL.64 [R1+0x818], R178 ;  /* 0x000818b201007387 */ /* 0x0009e80000100a00 */
[----:B------:R-:W2:Y:S04]  /*c2170*/  LDL.LU R174, [R1+0x2efc] ;  /* 0x002efc0001ae7983 */ /* 0x000ea80000300800 */
[----:B-1----:R-:W2:Y:S01]  /*c2180*/  LDL.LU R171, [R1+0x2f08] ;  /* 0x002f080001ab7983 */ /* 0x002ea20000300800 */
[----:B----4-:R-:W-:Y:S01]  /*c2190*/  HMMA.1688.F32.TF32 R176, R212, R98, R192 ;  /* 0x00000062d4b0723c */ /* 0x010fe200000810c0 */
[----:B------:R-:W-:-:S04]  /*c21a0*/  ISETP.GT.AND P5, PT, R3, 0x18, PT ;  /* 0x000000180300780c */ /* 0x000fc80003fa4270 */
[----:B------:R-:W-:Y:S02]  /*c21b0*/  SEL R140, RZ, 0x4, !P5 ;  /* 0x00000004ff8c7807 */ /* 0x000fe40006800000 */
[-C--:B------:R-:W-:Y:S02]  /*c21c0*/  IADD3 R169, P5, R169, R175.reuse, RZ ;  /* 0x000000afa9a97210 */ /* 0x080fe40007fbe0ff */
[----:B------:R-:W-:Y:S01]  /*c21d0*/  IADD3 R170, P6, R170, R175, RZ ;  /* 0x000000afaaaa7210 */ /* 0x000fe20007fde0ff */
[----:B------:R-:W-:Y:S02]  /*c21e0*/  IMAD.MOV.U32 R136, RZ, RZ, R168 ;  /* 0x000000ffff887224 */ /* 0x000fe400078e00a8 */
[----:B------:R1:W-:Y:S04]  /*c21f0*/  STL [R1+0x2f48], R169 ;  /* 0x002f48a901007387 */ /* 0x0003e80000100800 */
[----:B------:R-:W4:Y:S04]  /*c2200*/  LDL.LU R168, [R1+0x2f00] ;  /* 0x002f000001a87983 */ /* 0x000f280000300800 */
[----:B------:R-:W-:Y:S01]  /*c2210*/  STL [R1+0x2f40], R170 ;  /* 0x002f40aa01007387 */ /* 0x000fe20000100800 */
[----:B------:R-:W-:-:S02]  /*c2220*/  ISETP.NE.U32.AND P4, PT, R133, RZ, PT ;  /* 0x000000ff8500720c */ /* 0x000fc40003f85070 */
[----:B------:R-:W-:-:S05]  /*c2230*/  IADD3 R133, R132, 0x100000, RZ ;  /* 0x0010000084857810 */ /* 0x000fca0007ffe0ff */
[----:B------:R1:W-:Y:S02]  /*c2240*/  LDGSTS.E [R133+-0x7de00], [R136.64], P3 ;  /* 0x8220000088857fae */ /* 0x0003e40009921844 */
[----:B-1----:R-:W-:Y:S01]  /*c2250*/  SEL R133, R140, RZ, !P0 ;  /* 0x000000ff8c857207 */ /* 0x002fe20004000000 */
[----:B------:R-:W-:Y:S01]  /*c2260*/  IMAD.MOV.U32 R136, RZ, RZ, R169 ;  /* 0x000000ffff887224 */ /* 0x000fe200078e00a9 */
[----:B------:R-:W-:Y:S02]  /*c2270*/  IADD3 R140, R132, 0x100000, RZ ;  /* 0x00100000848c7810 */ /* 0x000fe40007ffe0ff */
[----:B---3--:R-:W-:-:S05]  /*c2280*/  IADD3.X R173, R173, R0, RZ, P5, !PT ;  /* 0x00000000adad7210 */ /* 0x008fca0002ffe4ff */
[----:B------:R-:W-:Y:S04]  /*c2290*/  STL [R1+0x2f3c], R173 ;  /* 0x002f3cad01007387 */ /* 0x000fe80000100800 */
[----:B------:R-:W-:Y:S04]  /*c22a0*/  STL.64 [R1+0x740], R176 ;  /* 0x000740b001007387 */ /* 0x000fe80000100a00 */
[----:B------:R1:W-:Y:S01]  /*c22b0*/  STL.64 [R1+0x748], R178 ;  /* 0x000748b201007387 */ /* 0x0003e20000100a00 */
[----:B--2---:R-:W-:Y:S02]  /*c22c0*/  IMAD.X R172, R172, 0x1, R0, P6 ;  /* 0x00000001acac7824 */ /* 0x004fe400030e0600 */
[----:B------:R-:W-:Y:S01]  /*c22d0*/  IMAD.MOV.U32 R137, RZ, RZ, R173 ;  /* 0x000000ffff897224 */ /* 0x000fe200078e00ad */
[----:B------:R-:W-:Y:S01]  /*c22e0*/  ISETP.GT.AND P5, PT, R3, 0x1c, PT ;  /* 0x0000001c0300780c */ /* 0x000fe20003fa4270 */
[----:B------:R-:W2:Y:S01]  /*c22f0*/  LDL.LU R169, [R1+0x2ef4] ;  /* 0x002ef40001a97983 */ /* 0x000ea20000300800 */
[----:B-1----:R-:W-:Y:S03]  /*c2300*/  HMMA.1688.F32.TF32 R176, R212, R102, R196 ;  /* 0x00000066d4b0723c */ /* 0x002fe600000810c4 */
[----:B------:R1:W-:Y:S04]  /*c2310*/  STL [R1+0x2f34], R172 ;  /* 0x002f34ac01007387 */ /* 0x0003e80000100800 */
[----:B------:R3:W-:Y:S02]  /*c2320*/  LDGSTS.E [R140+-0x7d000], [R136.64], P1 ;  /* 0x83000000888c7fae */ /* 0x0007e40008921844 */
[----:B---3--:R-:W-:Y:S01]  /*c2330*/  SEL R140, RZ, 0x4, !P5 ;  /* 0x00000004ff8c7807 */ /* 0x008fe20006800000 */
[----:B------:R-:W-:Y:S11]  /*c2340*/  IMAD.MOV.U32 R137, RZ, RZ, R172 ;  /* 0x000000ffff897224 */ /* 0x000ff600078e00ac */
[----:B------:R-:W-:Y:S02]  /*c2350*/  @!UPT UIADD3 URZ, URZ, URZ, URZ ;  /* 0x0000003f3f3ff290 */ /* 0x000fe4000fffe03f */
[----:B------:R-:W-:Y:S04]  /*c2360*/  STL.64 [R1+0x720], R176 ;  /* 0x000720b001007387 */ /* 0x000fe80000100a00 */
[----:B------:R3:W-:Y:S01]  /*c2370*/  STL.64 [R1+0x728], R178 ;  /* 0x000728b201007387 */ /* 0x0007e20000100a00 */
[----:B------:R-:W-:-:S03]  /*c2380*/  IADD3 R171, P5, R171, R175, RZ ;  /* 0x000000afabab7210 */ /* 0x000fc60007fbe0ff */
[----:B------:R-:W2:Y:S01]  /*c2390*/  LDL.LU R173, [R1+0x2ebc] ;  /* 0x002ebc0001ad7983 */ /* 0x000ea20000300800 */
[----:B------:R-:W-:-:S03]  /*c23a0*/  IMAD.MOV.U32 R136, RZ, RZ, R170 ;  /* 0x000000ffff887224 */ /* 0x000fc600078e00aa */
[----:B-1----:R-:W2:Y:S04]  /*c23b0*/  LDL.LU R172, [R1+0x2ec8] ;  /* 0x002ec80001ac7983 */ /* 0x002ea80000300800 */
[----:B------:R1:W-:Y:S04]  /*c23c0*/  STL [R1+0x2f08], R171 ;  /* 0x002f08ab01007387 */ /* 0x0003e80000100800 */
[----:B------:R-:W2:Y:S01]  /*c23d0*/  LDL.LU R170, [R1+0x2ec0] ;  /* 0x002ec00001aa7983 */ /* 0x000ea20000300800 */
[----:B---3--:R-:W-:Y:S01]  /*c23e0*/  HMMA.1688.F32.TF32 R176, R212, R106, R200 ;  /* 0x0000006ad4b0723c */ /* 0x008fe200000810c8 */
[----:B------:R-:W-:-:S02]  /*c23f0*/  IADD3.X R174, R174, R0, RZ, P5, !PT ;  /* 0x00000000aeae7210 */ /* 0x000fc40002ffe4ff */
[----:B----4-:R-:W-:Y:S02]  /*c2400*/  IADD3 R168, P6, R168, R175, RZ ;  /* 0x000000afa8a87210 */ /* 0x010fe40007fde0ff */
[----:B------:R-:W-:Y:S02]  /*c2410*/  ISETP.NE.U32.AND P3, PT, R133, RZ, PT ;  /* 0x000000ff8500720c */ /* 0x000fe40003f65070 */
[----:B------:R-:W-:Y:S01]  /*c2420*/  IADD3 R133, R132, 0x100000, RZ ;  /* 0x0010000084857810 */ /* 0x000fe20007ffe0ff */
[----:B------:R-:W-:Y:S04]  /*c2430*/  STL [R1+0x2f00], R168 ;  /* 0x002f00a801007387 */ /* 0x000fe80000100800 */
[----:B------:R-:W-:Y:S04]  /*c2440*/  STL [R1+0x2efc], R174 ;  /* 0x002efcae01007387 */ /* 0x000fe80000100800 */
[----:B------:R3:W-:Y:S07]  /*c2450*/  LDGSTS.E [R133+-0x7ce00], [R136.64], P1 ;  /* 0x8320000088857fae */ /* 0x0007ee0008921844 */
[----:B------:R-:W-:Y:S04]  /*c2460*/  STL.64 [R1+0xb50], R176 ;  /* 0x000b50b001007387 */ /* 0x000fe80000100a00 */
[----:B------:R4:W-:Y:S01]  /*c2470*/  STL.64 [R1+0xb58], R178 ;  /* 0x000b58b201007387 */ /* 0x0009e20000100a00 */
[----:B---3--:R-:W-:-:S03]  /*c2480*/  IMAD.MOV.U32 R136, RZ, RZ, R171 ;  /* 0x000000ffff887224 */ /* 0x008fc600078e00ab */
[----:B-1----:R-:W3:Y:S01]  /*c2490*/  LDL.LU R171, [R1+0x2eb4] ;  /* 0x002eb40001ab7983 */ /* 0x002ee20000300800 */
[----:B----4-:R-:W-:Y:S01]  /*c24a0*/  HMMA.1688.F32.TF32 R176, R212, R110, R204 ;  /* 0x0000006ed4b0723c */ /* 0x010fe200000810cc */
[----:B------:R-:W-:Y:S01]  /*c24b0*/  IMAD.MOV.U32 R175, RZ, RZ, c[0x0][0x188] ;  /* 0x00006200ffaf7624 */ /* 0x000fe200078e00ff */
[----:B------:R-:W-:Y:S01]  /*c24c0*/  SEL R133, R140, RZ, !P0 ;  /* 0x000000ff8c857207 */ /* 0x000fe20004000000 */
[----:B------:R-:W-:Y:S01]  /*c24d0*/  IMAD.MOV.U32 R137, RZ, RZ, R174 ;  /* 0x000000ffff897224 */ /* 0x000fe200078e00ae */
[----:B------:R-:W-:Y:S01]  /*c24e0*/  IADD3 R140, R132, 0x100000, RZ ;  /* 0x00100000848c7810 */ /* 0x000fe20007ffe0ff */
[----:B------:R-:W-:-:S03]  /*c24f0*/  IMAD.SHL.U32 R202, R175, 0x80, RZ ;  /* 0x00000080afca7824 */ /* 0x000fc600078e00ff */
[----:B------:R-:W-:Y:S01]  /*c2500*/  HMMA.1688.F32.TF32 R180, R212, R114, R208 ;  /* 0x00000072d4b4723c */ /* 0x000fe200000810d0 */
[----:B------:R-:W-:Y:S01]  /*c2510*/  ISETP.GT.AND P5, PT, R3, 0x20, PT ;  /* 0x000000200300780c */ /* 0x000fe20003fa4270 */
[----:B------:R1:W-:Y:S01]  /*c2520*/  LDGSTS.E [R140+-0x7c000], [R136.64], P2 ;  /* 0x84000000888c7fae */ /* 0x0003e20009121844 */
[----:B------:R-:W-:Y:S02]  /*c2530*/  SHF.L.U32 R202, R202, 0x2, RZ ;  /* 0x00000002caca7819 */ /* 0x000fe400000006ff */
[----:B------:R-:W-:Y:S02]  /*c2540*/  ISETP.NE.U32.AND P1, PT, R133, RZ, PT ;  /* 0x000000ff8500720c */ /* 0x000fe40003f25070 */
[----:B------:R-:W-:Y:S01]  /*c2550*/  IADD3 R133, R132, 0x100000, RZ ;  /* 0x0010000084857810 */ /* 0x000fe20007ffe0ff */
[----:B-1----:R-:W-:Y:S01]  /*c2560*/  IMAD.MOV.U32 R136, RZ, RZ, R168 ;  /* 0x000000ffff887224 */ /* 0x002fe200078e00a8 */
[----:B------:R-:W-:Y:S01]  /*c2570*/  SEL R140, RZ, 0x4, !P5 ;  /* 0x00000004ff8c7807 */ /* 0x000fe20006800000 */
[----:B--2---:R-:W-:-:S04]  /*c2580*/  IMAD.X R169, R169, 0x1, R0, P6 ;  /* 0x00000001a9a97824 */ /* 0x004fc800030e0600 */
[----:B------:R-:W-:Y:S01]  /*c2590*/  IMAD.MOV.U32 R137, RZ, RZ, R169 ;  /* 0x000000ffff897224 */ /* 0x000fe200078e00a9 */
[----:B------:R1:W-:Y:S04]  /*c25a0*/  STL [R1+0x2ef4], R169 ;  /* 0x002ef4a901007387 */ /* 0x0003e80000100800 */
[----:B------:R2:W-:Y:S04]  /*c25b0*/  STL.64 [R1+0xbd0], R176 ;  /* 0x000bd0b001007387 */ /* 0x0005e80000100a00 */
[----:B------:R-:W-:Y:S04]  /*c25c0*/  STL.64 [R1+0xbd8], R178 ;  /* 0x000bd8b201007387 */ /* 0x000fe80000100a00 */
[----:B------:R2:W-:Y:S04]  /*c25d0*/  LDGSTS.E [R133+-0x7be00], [R136.64], P2 ;  /* 0x8420000088857fae */ /* 0x0005e80009121844 */
[----:B-1----:R-:W4:Y:S04]  /*c25e0*/  LDL.LU R169, [R1+0x2e7c] ;  /* 0x002e7c0001a97983 */ /* 0x002f280000300800 */
[----:B------:R-:W4:Y:S01]  /*c25f0*/  LDL.LU R168, [R1+0x2e88] ;  /* 0x002e880001a87983 */ /* 0x000f220000300800 */
[----:B------:R-:W-:-:S05]  /*c2600*/  IADD3 R172, P5, R172, R202, RZ ;  /* 0x000000caacac7210 */ /* 0x000fca0007fbe0ff */
[--C-:B------:R-:W-:Y:S01]  /*c2610*/  IMAD.X R173, R173, 0x1, R0.reuse, P5 ;  /* 0x00000001adad7824 */ /* 0x100fe200028e0600 */
[----:B------:R-:W-:Y:S01]  /*c2620*/  IADD3 R170, P2, R170, R202, RZ ;  /* 0x000000caaaaa7210 */ /* 0x000fe20007f5e0ff */
[----:B------:R-:W-:Y:S04]  /*c2630*/  STL [R1+0x2ec8], R172 ;  /* 0x002ec8ac01007387 */ /* 0x000fe80000100800 */
[----:B--2---:R-:W2:Y:S04]  /*c2640*/  LDL.LU R176, [R1+0x2e80] ;  /* 0x002e800001b07983 */ /* 0x004ea80000300800 */
[----:B------:R-:W-:Y:S04]  /*c2650*/  STL [R1+0x2ec0], R170 ;  /* 0x002ec0aa01007387 */ /* 0x000fe80000100800 */
[----:B------:R-:W-:Y:S04]  /*c2660*/  STL [R1+0x2ebc], R173 ;  /* 0x002ebcad01007387 */ /* 0x000fe80000100800 */
[----:B------:R-:W-:Y:S04]  /*c2670*/  STL.64 [R1+0xba0], R180 ;  /* 0x000ba0b401007387 */ /* 0x000fe80000100a00 */
[----:B------:R1:W-:Y:S04]  /*c2680*/  STL.64 [R1+0xba8], R182 ;  /* 0x000ba8b601007387 */ /* 0x0003e80000100a00 */
[----:B------:R-:W2:Y:S01]  /*c2690*/  LDL.LU R177, [R1+0x2e74] ;  /* 0x002e740001b17983 */ /* 0x000ea20000300800 */
[----:B-1----:R-:W-:Y:S01]  /*c26a0*/  HMMA.1688.F32.TF32 R180, R212, R118, R216 ;  /* 0x00000076d4b4723c */ /* 0x002fe200000810d8 */
[----:B---3--:R-:W-:-:S02]  /*c26b0*/  IMAD.X R171, R171, 0x1, R0, P2 ;  /* 0x00000001abab7824 */ /* 0x008fc400010e0600 */
[----:B------:R-:W-:-:S03]  /*c26c0*/  IMAD.MOV.U32 R136, RZ, RZ, R172 ;  /* 0x000000ffff887224 */ /* 0x000fc600078e00ac */
[----:B------:R-:W-:Y:S04]  /*c26d0*/  STL [R1+0x2eb4], R171 ;  /* 0x002eb4ab01007387 */ /* 0x000fe80000100800 */
[----:B------:R-:W3:Y:S04]  /*c26e0*/  LDL.LU R175, [R1+0x2e3c] ;  /* 0x002e3c0001af7983 */ /* 0x000ee80000300800 */
[----:B------:R-:W3:Y:S01]  /*c26f0*/  LDL.LU R172, [R1+0x2e48] ;  /* 0x002e480001ac7983 */ /* 0x000ee20000300800 */
[----:B------:R-:W-:Y:S02]  /*c2700*/  SEL R133, R140, RZ, !P0 ;  /* 0x000000ff8c857207 */ /* 0x000fe40004000000 */
[----:B------:R-:W-:-:S06]  /*c2710*/  IADD3 R140, R132, 0x100000, RZ ;  /* 0x00100000848c7810 */ /* 0x000fcc0007ffe0ff */
[----:B------:R-:W-:Y:S04]  /*c2720*/  STL.64 [R1+0xb80], R180 ;  /* 0x000b80b401007387 */ /* 0x000fe80000100a00 */
[----:B------:R1:W-:Y:S01]  /*c2730*/  STL.64 [R1+0xb88], R182 ;  /* 0x000b88b601007387 */ /* 0x0003e20000100a00 */
[----:B------:R-:W-:Y:S02]  /*c2740*/  MOV R137, R173 ;  /* 0x000000ad00897202 */ /* 0x000fe40000000f00 */
[----:B------:R-:W-:Y:S01]  /*c2750*/  ISETP.GT.AND P2, PT, R3, 0x24, PT ;  /* 0x000000240300780c */ /* 0x000fe20003f44270 */
[----:B------:R-:W3:Y:S01]  /*c2760*/  LDL.LU R174, [R1+0x2e34] ;  /* 0x002e340001ae7983 */ /* 0x000ee20000300800 */
[----:B------:R-:W-:Y:S01]  /*c2770*/  ISETP.NE.U32.AND P5, PT, R133, RZ, PT ;  /* 0x000000ff8500720c */ /* 0x000fe20003fa5070 */
[----:B-1----:R-:W-:Y:S02]  /*c2780*/  HMMA.1688.F32.TF32 R180, R212, R122, R220 ;  /* 0x0000007ad4b4723c */ /* 0x002fe400000810dc */
[----:B------:R1:W-:Y:S01]  /*c2790*/  LDGSTS.E [R140+-0x7b000], [R136.64], P4 ;  /* 0x85000000888c7fae */ /* 0x0003e2000a121844 */
[----:B------:R-:W-:-:S03]  /*c27a0*/  IADD3 R133, R132, 0x100000, RZ ;  /* 0x0010000084857810 */ /* 0x000fc60007ffe0ff */
[----:B------:R-:W3:Y:S01]  /*c27b0*/  LDL.LU R173, [R1+0x2e40] ;  /* 0x002e400001ad7983 */ /* 0x000ee20000300800 */
[----:B-1----:R-:W-:Y:S02]  /*c27c0*/  IMAD.MOV.U32 R136, RZ, RZ, R170 ;  /* 0x000000ffff887224 */ /* 0x002fe400078e00aa */
[----:B------:R-:W-:Y:S01]  /*c27d0*/  IMAD.MOV.U32 R137, RZ, RZ, R171 ;  /* 0x000000ffff897224 */ /* 0x000fe200078e00ab */
[----:B------:R-:W-:-:S04]  /*c27e0*/  SEL R140, RZ, 0x4, !P2 ;  /* 0x00000004ff8c7807 */ /* 0x000fc80005000000 */
[----:B------:R1:W-:Y:S01]  /*c27f0*/  LDGSTS.E [R133+-0x7ae00], [R136.64], P4 ;  /* 0x8520000088857fae */ /* 0x0003e2000a121844 */
[----:B----4-:R-:W-:-:S05]  /*c2800*/  IADD3 R168, P2, R168, R202, RZ ;  /* 0x000000caa8a87210 */ /* 0x010fca0007f5e0ff */
[----:B------:R-:W-:Y:S01]  /*c2810*/  IMAD.X R169, R169, 0x1, R0, P2 ;  /* 0x00000001a9a97824 */ /* 0x000fe200010e0600 */
[----:B------:R-:W-:Y:S04]  /*c2820*/  STL [R1+0x2e88], R168 ;  /* 0x002e88a801007387 */ /* 0x000fe80000100800 */
[----:B------:R-:W4:Y:S04]  /*c2830*/  LDL.LU R171, [R1+0x2dfc] ;  /* 0x002dfc0001ab7983 */ /* 0x000f280000300800 */
[----:B------:R-:W4:Y:S01]  /*c2840*/  LDL.LU R170, [R1+0x2e08] ;  /* 0x002e080001aa7983 */ /* 0x000f220000300800 */
[----:B-1----:R-:W-:Y:S01]  /*c2850*/  MOV R137, R169 ;  /* 0x000000a900897202 */ /* 0x002fe20000000f00 */
[----:B------:R-:W-:Y:S01]  /*c2860*/  IMAD.MOV.U32 R136, RZ, RZ, R168 ;  /* 0x000000ffff887224 */ /* 0x000fe200078e00a8 */
[----:B--2---:R-:W-:-:S05]  /*c2870*/  IADD3 R176, P4, R176, R202, RZ ;  /* 0x000000cab0b07210 */ /* 0x004fca0007f9e0ff */
[----:B------:R-:W-:Y:S04]  /*c2880*/  STL [R1+0x2e80], R176 ;  /* 0x002e80b001007387 */ /* 0x000fe80000100800 */
[----:B------:R1:W-:Y:S04]  /*c2890*/  STL [R1+0x2e7c], R169 ;  /* 0x002e7ca901007387 */ /* 0x0003e80000100800 */
[----:B------:R-:W-:Y:S01]  /*c28a0*/  STL.64 [R1+0x6e0], R180 ;  /* 0x0006e0b401007387 */ /* 0x000fe20000100a00 */
[----:B------:R-:W-:-:S03]  /*c28b0*/  IMAD.X R177, R177, 0x1, R0, P4 ;  /* 0x00000001b1b17824 */ /* 0x000fc600020e0600 */
[----:B------:R2:W-:Y:S04]  /*c28c0*/  STL.64 [R1+0x6e8], R182 ;  /* 0x0006e8b601007387 */ /* 0x0005e80000100a00 */
[----:B------:R2:W-:Y:S04]  /*c28d0*/  STL [R1+0x2e74], R177 ;  /* 0x002e74b101007387 */ /* 0x0005e80000100800 */
[----:B-1----:R-:W4:Y:S04]  /*c28e0*/  LDL.LU R169, [R1+0x2df4] ;  /* 0x002df40001a97983 */ /* 0x002f280000300800 */
[----:B------:R-:W4:Y:S01]  /*c28f0*/  LDL.LU R168, [R1+0x2e00] ;  /* 0x002e000001a87983 */ /* 0x000f220000300800 */
[----:B------:R-:W-:-:S02]  /*c2900*/  SEL R133, R140, RZ, !P0 ;  /* 0x000000ff8c857207 */ /* 0x000fc40004000000 */
[----:B------:R-:W-:Y:S01]  /*c2910*/  IADD3 R140, R132, 0x100000, RZ ;  /* 0x00100000848c7810 */ /* 0x000fe20007ffe0ff */
[----:B--2---:R-:W-:Y:S04]  /*c2920*/  HMMA.1688.F32.TF32 R180, R212, R126, R224 ;  /* 0x0000007ed4b4723c */ /* 0x004fe800000810e0 */
[----:B------:R1:W-:Y:S01]  /*c2930*/  LDGSTS.E [R140+-0x7a000], [R136.64], P3 ;  /* 0x86000000888c7fae */ /* 0x0003e20009921844 */
[----:B------:R-:W-:Y:S02]  /*c2940*/  ISETP.GT.AND P2, PT, R3, 0x28, PT ;  /* 0x000000280300780c */ /* 0x000fe40003f44270 */
[----:B------:R-:W-:Y:S01]  /*c2950*/  ISETP.NE.U32.AND P4, PT, R133, RZ, PT ;  /* 0x000000ff8500720c */ /* 0x000fe20003f85070 */
[----:B-1----:R-:W-:Y:S02]  /*c2960*/  IMAD.MOV.U32 R136, RZ, RZ, R176 ;  /* 0x000000ffff887224 */ /* 0x002fe400078e00b0 */
[----:B------:R-:W-:-:S02]  /*c2970*/  IMAD.MOV.U32 R137, RZ, RZ, R177 ;  /* 0x000000ffff897224 */ /* 0x000fc400078e00b1 */
[----:B------:R-:W-:Y:S01]  /*c2980*/  HMMA.1688.F32.TF32 R176, R212, R130, R228 ;  /* 0x00000082d4b0723c */ /* 0x000fe200000810e4 */
[----:B------:R-:W-:Y:S02]  /*c2990*/  SEL R133, RZ, 0x4, !P2 ;  /* 0x00000004ff857807 */ /* 0x000fe40005000000 */
[----:B---3--:R-:W-:Y:S01]  /*c29a0*/  IADD3 R172, P2, R172, R202, RZ ;  /* 0x000000caacac7210 */ /* 0x008fe20007f5e0ff */
[----:B------:R1:W-:Y:S01]  /*c29b0*/  LDGSTS.E [R140+-0x79e00], [R136.64], P3 ;  /* 0x86200000888c7fae */ /* 0x0003e20009921844 */
[----:B------:R-:W-:-:S03]  /*c29c0*/  SEL R133, R133, RZ, !P0 ;  /* 0x000000ff85857207 */ /* 0x000fc60004000000 */
[----:B------:R-:W-:-:S03]  /*c29d0*/  IMAD.X R175, R175, 0x1, R0, P2 ;  /* 0x00000001afaf7824 */ /* 0x000fc600010e0600 */
[----:B------:R-:W-:Y:S01]  /*c29e0*/  STL.64 [R1+0x6b0], R180 ;  /* 0x0006b0b401007387 */ /* 0x000fe20000100a00 */
[----:B------:R-:W-:-:S03]  /*c29f0*/  IADD3 R173, P3, R173, R202, RZ ;  /* 0x000000caadad7210 */ /* 0x000fc60007f7e0ff */
[----:B------:R-:W-:Y:S01]  /*c2a00*/  STL.64 [R1+0x6b8], R182 ;  /* 0x0006b8b601007387 */ /* 0x000fe20000100a00 */
[----:B------:R-:W-:Y:S01]  /*c2a10*/  ISETP.NE.U32.AND P2, PT, R133, RZ, PT ;  /* 0x000000ff8500720c */ /* 0x000fe20003f45070 */
[----:B------:R-:W-:Y:S02]  /*c2a20*/  IMAD.X R174, R174, 0x1, R0, P3 ;  /* 0x00000001aeae7824 */ /* 0x000fe400018e0600 */
[----:B------:R2:W-:Y:S01]  /*c2a30*/  STL [R1+0x2e48], R172 ;  /* 0x002e48ac01007387 */ /* 0x0005e20000100800 */
[----:B------:R-:W-:Y:S01]  /*c2a40*/  IADD3 R133, R132, 0x100000, RZ ;  /* 0x0010000084857810 */ /* 0x000fe20007ffe0ff */
[----:B-1----:R-:W-:Y:S01]  /*c2a50*/  IMAD.MOV.U32 R136, RZ, RZ, R172 ;  /* 0x000000ffff887224 */ /* 0x002fe200078e00ac */
[----:B------:R-:W-:Y:S01]  /*c2a60*/  MOV R137, R175 ;  /* 0x000000af00897202 */ /* 0x000fe20000000f00 */
[----:B------:R1:W-:Y:S04]  /*c2a70*/  STL [R1+0x2e40], R173 ;  /* 0x002e40ad01007387 */ /* 0x0003e80000100800 */
[----:B------:R-:W-:Y:S04]  /*c2a80*/  STL [R1+0x2e3c], R175 ;  /* 0x002e3caf01007387 */ /* 0x000fe80000100800 */
[----:B------:R-:W-:Y:S04]  /*c2a90*/  STL.64 [R1+0x690], R176 ;  /* 0x000690b001007387 */ /* 0x000fe80000100a00 */
[----:B------:R-:W-:Y:S04]  /*c2aa0*/  STL.64 [R1+0x698], R178 ;  /* 0x000698b201007387 */ /* 0x000fe80000100a00 */
[----:B------:R-:W3:Y:S04]  /*c2ab0*/  LDL.LU R188, [R1+0x2dc8] ;  /* 0x002dc80001bc7983 */ /* 0x000ee80000300800 */
[----:B------:R1:W-:Y:S04]  /*c2ac0*/  LDGSTS.E [R133+-0x79000], [R136.64], P1 ;  /* 0x8700000088857fae */ /* 0x0003e80008921844 */
[----:B------:R-:W-:Y:S04]  /*c2ad0*/  STL [R1+0x2e34], R174 ;  /* 0x002e34ae01007387 */ /* 0x000fe80000100800 */
[----:B--2---:R-:W2:Y:S01]  /*c2ae0*/  LDL.LU R172, [R1+0x2dc0] ;  /* 0x002dc00001ac7983 */ /* 0x004ea20000300800 */
[----:B-1----:R-:W-:-:S02]  /*c2af0*/  IMAD.MOV.U32 R136, RZ, RZ, R173 ;  /* 0x000000ffff887224 */ /* 0x002fc400078e00ad */
[----:B------:R-:W-:-:S05]  /*c2b00*/  IMAD.MOV.U32 R137, RZ, RZ, R174 ;  /* 0x000000ffff897224 */ /* 0x000fca00078e00ae */
[----:B------:R1:W-:Y:S01]  /*c2b10*/  LDGSTS.E [R140+-0x78e00], [R136.64], P1 ;  /* 0x87200000888c7fae */ /* 0x0003e20008921844 */
[----:B----4-:R-:W-:-:S05]  /*c2b20*/  IADD3 R170, P3, R170, R202, RZ ;  /* 0x000000caaaaa7210 */ /* 0x010fca0007f7e0ff */
[----:B------:R-:W-:Y:S01]  /*c2b30*/  IMAD.X R171, R171, 0x1, R0, P3 ;  /* 0x00000001abab7824 */ /* 0x000fe200018e0600 */
[----:B------:R-:W-:Y:S01]  /*c2b40*/  STL [R1+0x2e08], R170 ;  /* 0x002e08aa01007387 */ /* 0x000fe20000100800 */
[----:B-1----:R-:W-:-:S03]  /*c2b50*/  IMAD.MOV.U32 R136, RZ, RZ, R170 ;  /* 0x000000ffff887224 */ /* 0x002fc600078e00aa */
[----:B------:R-:W4:Y:S01]  /*c2b60*/  LDL.LU R189, [R1+0x2dbc] ;  /* 0x002dbc0001bd7983 */ /* 0x000f220000300800 */
[----:B------:R-:W-:-:S03]  /*c2b70*/  MOV R137, R171 ;  /* 0x000000ab00897202 */ /* 0x000fc60000000f00 */
[----:B------:R1:W-:Y:S04]  /*c2b80*/  STL [R1+0x2dfc], R171 ;  /* 0x002dfcab01007387 */ /* 0x0003e80000100800 */
[----:B------:R-:W4:Y:S01]  /*c2b90*/  LDL.LU R173, [R1+0x2db4] ;  /* 0x002db40001ad7983 */ /* 0x000f220000300800 */
[----:B------:R-:W-:-:S03]  /*c2ba0*/  ISETP.GT.AND P1, PT, R3, 0x2c, PT ;  /* 0x0000002c0300780c */ /* 0x000fc60003f24270 */
[----:B------:R1:W-:Y:S02]  /*c2bb0*/  LDGSTS.E [R133+-0x78000], [R136.64], P5 ;  /* 0x8800000088857fae */ /* 0x0003e4000a921844 */
[----:B-1----:R-:W-:Y:S01]  /*c2bc0*/  IMAD.MOV.U32 R171, RZ, RZ, R149 ;  /* 0x000000ffffab7224 */ /* 0x002fe200078e0095 */
[----:B------:R-:W-:-:S05]  /*c2bd0*/  IADD3 R168, P3, R168, R202, RZ ;  /* 0x000000caa8a87210 */ /* 0x000fca0007f7e0ff */
[----:B------:R-:W-:Y:S01]  /*c2be0*/  IMAD.X R169, R169, 0x1, R0, P3 ;  /* 0x00000001a9a97824 */ /* 0x000fe200018e0600 */
[----:B------:R-:W-:Y:S04]  /*c2bf0*/  STL [R1+0x2e00], R168 ;  /* 0x002e00a801007387 */ /* 0x000fe80000100800 */
[----:B------:R-:W4:Y:S04]  /*c2c00*/  LDL.LU R170, [R1+0x208] ;  /* 0x0002080001aa7983 */ /* 0x000f280000300800 */
[----:B------:R1:W-:Y:S04]  /*c2c10*/  STL [R1+0x2df4], R169 ;  /* 0x002df4a901007387 */ /* 0x0003e80000100800 */
[----:B------:R-:W4:Y:S04]  /*c2c20*/  LDL.LU R149, [R1+0x3adc] ;  /* 0x003adc0001957983 */ /* 0x000f280000300800 */
[----:B------:R-:W1:Y:S04]  /*c2c30*/  LDL.LU R176, [R1+0x1140] ;  /* 0x0011400001b07983 */ /* 0x000e680000300800 */
[----:B------:R-:W1:Y:S04]  /*c2c40*/  LDL.LU R177, [R1+0x1144] ;  /* 0x0011440001b17983 */ /* 0x000e680000300800 */
[----:B------:R-:W1:Y:S04]  /*c2c50*/  LDL.LU R178, [R1+0x1148] ;  /* 0x0011480001b27983 */ /* 0x000e680000300800 */
[----:B------:R-:W1:Y:S01]  /*c2c60*/  LDL.LU R179, [R1+0x114c] ;  /* 0x00114c0001b37983 */ /* 0x000e620000300800 */
[----:B------:R-:W-:Y:S01]  /*c2c70*/  IMAD.MOV.U32 R136, RZ, RZ, R168 ;  /* 0x000000ffff887224 */ /* 0x000fe200078e00a8 */
[----:B------:R-:W-:Y:S01]  /*c2c80*/  SEL R133, RZ, 0x4, !P1 ;  /* 0x00000004ff857807 */ /* 0x000fe20004800000 */
[----:B------:R-:W-:Y:S01]  /*c2c90*/  IMAD.MOV.U32 R137, RZ, RZ, R169 ;  /* 0x000000ffff897224 */ /* 0x000fe200078e00a9 */
[----:B------:R-:W-:Y:S01]  /*c2ca0*/  ISETP.GT.AND P1, PT, R3, 0x30, PT ;  /* 0x000000300300780c */ /* 0x000fe20003f24270 */
[----:B------:R-:W4:Y:S01]  /*c2cb0*/  LDL.LU R180, [R1+0x2d88] ;  /* 0x002d880001b47983 */ /* 0x000f220000300800 */
[----:B------:R-:W-:-:S03]  /*c2cc0*/  IMAD.MOV.U32 R174, RZ, RZ, R145 ;  /* 0x000000ffffae7224 */ /* 0x000fc600078e0091 */
[----:B------:R-:W4:Y:S04]  /*c2cd0*/  LDL.LU R145, [R1+0x3ad8] ;  /* 0x003ad80001917983 */ /* 0x000f280000300800 */
[----:B------:R3:W-:Y:S04]  /*c2ce0*/  LDGSTS.E [R140+-0x77e00], [R136.64], P5 ;  /* 0x88200000888c7fae */ /* 0x0007e8000a921844 */
[----:B------:R-:W4:Y:S04]  /*c2cf0*/  LDL.LU R184, [R1+0x1150] ;  /* 0x0011500001b87983 */ /* 0x000f280000300800 */
[----:B------:R-:W4:Y:S01]  /*c2d00*/  LDL.LU R185, [R1+0x1154] ;  /* 0x0011540001b97983 */ /* 0x000f220000300800 */
[----:B---3--:R-:W-:-:S03]  /*c2d10*/  SEL R136, RZ, 0x4, !P1 ;  /* 0x00000004ff887807 */ /* 0x008fc60004800000 */
[----:B------:R-:W3:Y:S04]  /*c2d20*/  LDL.LU R186, [R1+0x1158] ;  /* 0x0011580001ba7983 */ /* 0x000ee80000300800 */
[----:B------:R-:W3:Y:S01]  /*c2d30*/  LDL.LU R187, [R1+0x115c] ;  /* 0x00115c0001bb7983 */ /* 0x000ee20000300800 */
[----:B------:R-:W-:-:S03]  /*c2d40*/  IADD3 R188, P1, R188, R202, RZ ;  /* 0x000000cabcbc7210 */ /* 0x000fc60007f3e0ff */
[----:B------:R-:W3:Y:S04]  /*c2d50*/  LDL.LU R181, [R1+0x2d7c] ;  /* 0x002d7c0001b57983 */ /* 0x000ee80000300800 */
[----:B------:R-:W3:Y:S04]  /*c2d60*/  LDL.LU R183, [R1+0x2d74] ;  /* 0x002d740001b77983 */ /* 0x000ee80000300800 */
[----:B------:R-:W3:Y:S01]  /*c2d70*/  LDL.LU R182, [R1+0x2d80] ;  /* 0x002d800001b67983 */ /* 0x000ee20000300800 */
[----:B--2---:R-:W-:-:S03]  /*c2d80*/  IADD3 R172, P3, R172, R202, RZ ;  /* 0x000000caacac7210 */ /* 0x004fc60007f7e0ff */
[----:B------:R-:W-:Y:S04]  /*c2d90*/  STL [R1+0x2dc8], R188 ;  /* 0x002dc8bc01007387 */ /* 0x000fe80000100800 */
[----:B------:R-:W-:Y:S01]  /*c2da0*/  STL [R1+0x2dc0], R172 ;  /* 0x002dc0ac01007387 */ /* 0x000fe20000100800 */
[----:B----4-:R-:W-:Y:S01]  /*c2db0*/  IADD3.X R189, R189, R0, RZ, P1, !PT ;  /* 0x00000000bdbd7210 */ /* 0x010fe20000ffe4ff */
[----:B------:R-:W-:-:S04]  /*c2dc0*/  IMAD.X R173, R173, 0x1, R0, P3 ;  /* 0x00000001adad7824 */ /* 0x000fc800018e0600 */
[----:B------:R-:W-:Y:S04]  /*c2dd0*/  STL [R1+0x2dbc], R189 ;  /* 0x002dbcbd01007387 */ /* 0x000fe80000100800 */
[----:B------:R2:W-:Y:S01]  /*c2de0*/  STL [R1+0x2db4], R173 ;  /* 0x002db4ad01007387 */ /* 0x0005e20000100800 */
[----:B-1----:R-:W-:Y:S03]  /*c2df0*/  HMMA.1688.F32.TF32 R168, R232, R170, R176 ;  /* 0x000000aae8a8723c */ /* 0x002fe600000810b0 */
[----:B------:R-:W4:Y:S04]  /*c2e00*/  LDL.LU R179, [R1+0x2d3c] ;  /* 0x002d3c0001b37983 */ /* 0x000f280000300800 */
[----:B------:R-:W4:Y:S01]  /*c2e10*/  LDL.LU R178, [R1+0x2d48] ;  /* 0x002d480001b27983 */ /* 0x000f220000300800 */
[----:B------:R-:W-:Y:S01]  /*c2e20*/  SEL R133, R133, RZ, !P0 ;  /* 0x000000ff85857207 */ /* 0x000fe20004000000 */
[----:B------:R-:W-:Y:S01]  /*c2e30*/  IMAD.MOV.U32 R175, RZ, RZ, R141 ;  /* 0x000000ffffaf7224 */ /* 0x000fe200078e008d */
[----:B------:R-:W-:Y:S01]  /*c2e40*/  IADD3 R141, R132, 0x100000, RZ ;  /* 0x00100000848d7810 */ /* 0x000fe20007ffe0ff */
[----:B------:R-:W-:Y:S01]  /*c2e50*/  IMAD.MOV.U32 R137, RZ, RZ, R189 ;  /* 0x000000ffff897224 */ /* 0x000fe200078e00bd */
[----:B------:R-:W-:Y:S01]  /*c2e60*/  ISETP.NE.U32.AND P5, PT, R133, RZ, PT ;  /* 0x000000ff8500720c */ /* 0x000fe20003fa5070 */
[----:B------:R-:W4:Y:S01]  /*c2e70*/  LDL.LU R177, [R1+0x2d34] ;  /* 0x002d340001b17983 */ /* 0x000f220000300800 */
[----:B------:R-:W-:Y:S01]  /*c2e80*/  SEL R133, R136, RZ, !P0 ;  /* 0x000000ff88857207 */ /* 0x000fe20004000000 */
[----:B------:R-:W-:Y:S01]  /*c2e90*/  IMAD.MOV.U32 R136, RZ, RZ, R188 ;  /* 0x000000ffff887224 */ /* 0x000fe200078e00bc */
[----:B------:R-:W-:Y:S01]  /*c2ea0*/  ISETP.GT.AND P3, PT, R3, 0x34, PT ;  /* 0x000000340300780c */ /* 0x000fe20003f64270 */
[----:B------:R-:W4:Y:S04]  /*c2eb0*/  LDL.LU R176, [R1+0x2d40] ;  /* 0x002d400001b07983 */ /* 0x000f280000300800 */
[----:B------:R1:W-:Y:S01]  /*c2ec0*/  LDGSTS.E [R141+-0x77000], [R136.64], P4 ;  /* 0x89000000888d7fae */ /* 0x0003e2000a121844 */
[----:B------:R-:W-:-:S02]  /*c2ed0*/  ISETP.NE.U32.AND P1, PT, R133, RZ, PT ;  /* 0x000000ff8500720c */ /* 0x000fc40003f25070 */
[----:B------:R-:W-:Y:S02]  /*c2ee0*/  SEL R133, RZ, 0x4, !P3 ;  /* 0x00000004ff857807 */ /* 0x000fe40005800000 */
[----:B------:R-:W-:Y:S01]  /*c2ef0*/  IADD3 R180, P3, R180, R202, RZ ;  /* 0x000000cab4b47210 */ /* 0x000fe20007f7e0ff */
[----:B-1----:R-:W-:Y:S02]  /*c2f00*/  IMAD.MOV.U32 R136, RZ, RZ, R172 ;  /* 0x000000ffff887224 */ /* 0x002fe400078e00ac */
[----:B------:R-:W-:Y:S01]  /*c2f10*/  IMAD.MOV.U32 R137, RZ, RZ, R173 ;  /* 0x000000ffff897224 */ /* 0x000fe200078e00ad */
[----:B---3--:R-:W-:-:S04]  /*c2f20*/  IADD3.X R181, R181, R0, RZ, P3, !PT ;  /* 0x00000000b5b57210 */ /* 0x008fc80001ffe4ff */
[----:B------:R1:W-:Y:S01]  /*c2f30*/  LDGSTS.E [R140+-0x76e00], [R136.64], P4 ;  /* 0x89200000888c7fae */ /* 0x0003e2000a121844 */
[----:B------:R-:W-:-:S03]  /*c2f40*/  IADD3 R182, P4, R182, R202, RZ ;  /* 0x000000cab6b67210 */ /* 0x000fc60007f9e0ff */
[----:B------:R-:W-:Y:S01]  /*c2f50*/  STL [R1+0x2d88], R180 ;  /* 0x002d88b401007387 */ /* 0x000fe20000100800 */
[----:B--2---:R-:W-:Y:S01]  /*c2f60*/  HMMA.1688.F32.TF32 R172, R232, R174, R184 ;  /* 0x000000aee8ac723c */ /* 0x004fe200000810b8 */
[----:B------:R-:W-:Y:S02]  /*c2f70*/  IMAD.X R183, R183, 0x1, R0, P4 ;  /* 0x00000001b7b77824 */ /* 0x000fe400020e0600 */
[----:B------:R-:W-:Y:S04]  /*c2f80*/  STL [R1+0x2d80], R182 ;  /* 0x002d80b601007387 */ /* 0x000fe80000100800 */
[----:B------:R2:W-:Y:S01]  /*c2f90*/  STL [R1+0x2d7c], R181 ;  /* 0x002d7cb501007387 */ /* 0x0005e20000100800 */
[----:B-1----:R-:W-:-:S03]  /*c2fa0*/  IMAD.MOV.U32 R137, RZ, RZ, R181 ;  /* 0x000000ffff897224 */ /* 0x002fc600078e00b5 */
[----:B------:R-:W3:Y:S01]  /*c2fb0*/  LDL.LU R185, [R1+0x2cfc] ;  /* 0x002cfc0001b97983 */ /* 0x000ee20000300800 */
[----:B------:R-:W-:-:S03]  /*c2fc0*/  IMAD.MOV.U32 R136, RZ, RZ, R180 ;  /* 0x000000ffff887224 */ /* 0x000fc600078e00b4 */
[----:B------:R-:W-:Y:S04]  /*c2fd0*/  STL [R1+0x2d74], R183 ;  /* 0x002d74b701007387 */ /* 0x000fe80000100800 */
[----:B------:R-:W3:Y:S01]  /*c2fe0*/  LDL.LU R184, [R1+0x2d08] ;  /* 0x002d080001b87983 */ /* 0x000ee20000300800 */
[----:B----4-:R-:W-:-:S05]  /*c2ff0*/  IADD3 R178, P4, R178, R202, RZ ;  /* 0x000000cab2b27210 */ /* 0x010fca0007f9e0ff */
[----:B------:R1:W-:Y:S04]  /*c3000*/  STL [R1+0x2d48], R178 ;  /* 0x002d48b201007387 */ /* 0x0003e80000100800 */
[----:B--2---:R-:W2:Y:S04]  /*c3010*/  LDL.LU R181, [R1+0x2cf4] ;  /* 0x002cf40001b57983 */ /* 0x004ea80000300800 */
[----:B------:R-:W4:Y:S01]  /*c3020*/  LDL.LU R180, [R1+0x2d00] ;  /* 0x002d000001b47983 */ /* 0x000f220000300800 */
[----:B------:R-:W-:-:S04]  /*c3030*/  SEL R133, R133, RZ, !P0 ;  /* 0x000000ff85857207 */ /* 0x000fc80004000000 */
[----:B------:R-:W-:Y:S02]  /*c3040*/  ISETP.NE.U32.AND P3, PT, R133, RZ, PT ;  /* 0x000000ff8500720c */ /* 0x000fe40003f65070 */
[----:B------:R-:W-:Y:S01]  /*c3050*/  IADD3 R133, R132, 0x100000, RZ ;  /* 0x0010000084857810 */ /* 0x000fe20007ffe0ff */
[----:B------:R-:W-:-:S04]  /*c3060*/  IMAD.X R179, R179, 0x1, R0, P4 ;  /* 0x00000001b3b37824 */ /* 0x000fc800020e0600 */
[----:B------:R1:W-:Y:S01]  /*c3070*/  LDGSTS.E [R133+-0x76000], [R136.64], P2 ;  /* 0x8a00000088857fae */ /* 0x0003e20009121844 */
[----:B------:R-:W-:Y:S01]  /*c3080*/  IADD3 R176, P4, R176, R202, RZ ;  /* 0x000000cab0b07210 */ /* 0x000fe20007f9e0ff */
[----:B-1----:R-:W-:Y:S01]  /*c3090*/  IMAD.MOV.U32 R136, RZ, RZ, R182 ;  /* 0x000000ffff887224 */ /* 0x002fe200078e00b6 */
[----:B------:R-:W-:-:S03]  /*c30a0*/  MOV R137, R183 ;  /* 0x000000b700897202 */ /* 0x000fc60000000f00 */
[----:B------:R-:W-:Y:S02]  /*c30b0*/  IMAD.X R177, R177, 0x1, R0, P4 ;  /* 0x00000001b1b17824 */ /* 0x000fe400020e0600 */
[----:B------:R1:W-:Y:S01]  /*c30c0*/  LDGSTS.E [R140+-0x75e00], [R136.64], P2 ;  /* 0x8a200000888c7fae */ /* 0x0003e20009121844 */
[----:B------:R-:W-:-:S03]  /*c30d0*/  ISETP.GT.AND P2, PT, R3, 0x38, PT ;  /* 0x000000380300780c */ /* 0x000fc60003f44270 */
[----:B------:R3:W-:Y:S01]  /*c30e0*/  STL [R1+0x2d3c], R179 ;  /* 0x002d3cb301007387 */ /* 0x0007e20000100800 */
[----:B-1----:R-:W-:Y:S02]  /*c30f0*/  IMAD.MOV.U32 R136, RZ, RZ, R178 ;  /* 0x000000ffff887224 */ /* 0x002fe400078e00b2 */
[----:B------:R-:W-:Y:S01]  /*c3100*/  IMAD.MOV.U32 R137, RZ, RZ, R179 ;  /* 0x000000ffff897224 */ /* 0x000fe200078e00b3 */
[----:B------:R-:W-:Y:S01]  /*c3110*/  STL [R1+0x2d40], R176 ;  /* 0x002d40b001007387 */ /* 0x000fe20000100800 */
[----:B------:R-:W-:-:S03]  /*c3120*/  IMAD.MOV.U32 R178, RZ, RZ, R157 ;  /* 0x000000ffffb27224 */ /* 0x000fc600078e009d */
[----:B------:R1:W-:Y:S01]  /*c3130*/  LDGSTS.E [R133+-0x75000], [R136.64], P5 ;  /* 0x8b00000088857fae */ /* 0x0003e2000a921844 */
[----:B---3--:R-:W-:-:S03]  /*c3140*/  IMAD.MOV.U32 R179, RZ, RZ, R153 ;  /* 0x000000ffffb37224 */ /* 0x008fc600078e0099 */
[----:B------:R-:W3:Y:S04]  /*c3150*/  LDL.LU R157, [R1+0x3ad4] ;  /* 0x003ad400019d7983 */ /* 0x000ee80000300800 */
[----:B------:R-:W-:Y:S01]  /*c3160*/  STL [R1+0x2d34], R177 ;  /* 0x002d34b101007387 */ /* 0x000fe20000100800 */
[----:B-1----:R-:W-:Y:S01]  /*c3170*/  MOV R136, R176 ;  /* 0x000000b000887202 */ /* 0x002fe20000000f00 */
[----:B------:R-:W-:Y:S01]  /*c3180*/  IMAD.MOV.U32 R137, RZ, RZ, R177 ;  /* 0x000000ffff897224 */ /* 0x000fe200078e00b1 */
[----:B------:R-:W-:Y:S01]  /*c3190*/  SEL R133, RZ, 0x4, !P2 ;  /* 0x00000004ff857807 */ /* 0x000fe20005000000 */
[----:B------:R-:W3:Y:S01]  /*c31a0*/  LDL.LU R153, [R1+0x3ad0] ;  /* 0x003ad00001997983 */ /* 0x000ee20000300800 */
[----:B------:R-:W-:-:S03]  /*c31b0*/  ISETP.GT.AND P2, PT, R3, 0x3c, PT ;  /* 0x0000003c0300780c */ /* 0x000fc60003f44270 */
[----:B------:R-:W3:Y:S04]  /*c31c0*/  LDL.LU R196, [R1+0x1160] ;  /* 0x0011600001c47983 */ /* 0x000ee80000300800 */
[----:B------:R-:W3:Y:S04]  /*c31d0*/  LDL.LU R197, [R1+0x1164] ;  /* 0x0011640001c57983 */ /* 0x000ee80000300800 */
[----:B------:R1:W-:Y:S04]  /*c31e0*/  LDGSTS.E [R140+-0x74e00], [R136.64], P5 ;  /* 0x8b200000888c7fae */ /* 0x0003e8000a921844 */
[----:B------:R-:W3:Y:S04]  /*c31f0*/  LDL.LU R198, [R1+0x1168] ;  /* 0x0011680001c67983 */ /* 0x000ee80000300800 */
[----:B------:R-:W3:Y:S01]  /*c3200*/  LDL.LU R199, [R1+0x116c] ;  /* 0x00116c0001c77983 */ /* 0x000ee20000300800 */
[----:B-1----:R-:W-:-:S03]  /*c3210*/  SEL R136, RZ, 0x4, !P2 ;  /* 0x00000004ff887807 */ /* 0x002fc60005000000 */
[----:B------:R-:W3:Y:S01]  /*c3220*/  LDL.LU R192, [R1+0x1170] ;  /* 0x0011700001c07983 */ /* 0x000ee20000300800 */
[----:B------:R-:W-:-:S03]  /*c3230*/  IADD3 R184, P2, R184, R202, RZ ;  /* 0x000000cab8b87210 */ /* 0x000fc60007f5e0ff */
[----:B------:R-:W3:Y:S01]  /*c3240*/  LDL.LU R193, [R1+0x1174] ;  /* 0x0011740001c17983 */ /* 0x000ee20000300800 */
[----:B------:R-:W-:-:S03]  /*c3250*/  IMAD.MOV.U32 R183, RZ, RZ, R144 ;  /* 0x000000ffffb77224 */ /* 0x000fc600078e0090 */
[----:B------:R-:W3:Y:S01]  /*c3260*/  LDL.LU R194, [R1+0x1178] ;  /* 0x0011780001c27983 */ /* 0x000ee20000300800 */
[----:B------:R-:W-:-:S03]  /*c3270*/  IMAD.X R185, R185, 0x1, R0, P2 ;  /* 0x00000001b9b97824 */ /* 0x000fc600010e0600 */
[----:B------:R-:W3:Y:S04]  /*c3280*/  LDL.LU R195, [R1+0x117c] ;  /* 0x00117c0001c37983 */ /* 0x000ee80000300800 */
[----:B------:R-:W3:Y:S04]  /*c3290*/  LDL.LU R189, [R1+0x2cbc] ;  /* 0x002cbc0001bd7983 */ /* 0x000ee80000300800 */
[----:B------:R-:W3:Y:S04]  /*c32a0*/  LDL.LU R188, [R1+0x2cc8] ;  /* 0x002cc80001bc7983 */ /* 0x000ee80000300800 */
[----:B------:R-:W3:Y:S01]  /*c32b0*/  LDL.LU R144, [R1+0x2cc0] ;  /* 0x002cc00001907983 */ /* 0x000ee20000300800 */
[----:B------:R-:W-:-:S03]  /*c32c0*/  IMAD.MOV.U32 R182, RZ, RZ, R160 ;  /* 0x000000ffffb67224 */ /* 0x000fc600078e00a0 */
[----:B------:R-:W-:Y:S01]  /*c32d0*/  STL [R1+0x2d08], R184 ;  /* 0x002d08b801007387 */ /* 0x000fe20000100800 */
[----:B------:R-:W-:Y:S01]  /*c32e0*/  SEL R133, R133, RZ, !P0 ;  /* 0x000000ff85857207 */ /* 0x000fe20004000000 */
[----:B------:R-:W-:-:S03]  /*c32f0*/  IMAD.MOV.U32 R137, RZ, RZ, R185 ;  /* 0x000000ffff897224 */ /* 0x000fc600078e00b9 */
[----:B------:R-:W-:Y:S02]  /*c3300*/  ISETP.NE.U32.AND P4, PT, R133, RZ, PT ;  /* 0x000000ff8500720c */ /* 0x000fe40003f85070 */
[----:B------:R-:W-:Y:S02]  /*c3310*/  SEL R133, R136, RZ, !P0 ;  /* 0x000000ff88857207 */ /* 0x000fe40004000000 */
[----:B------:R-:W-:Y:S02]  /*c3320*/  MOV R136, R184 ;  /* 0x000000b800887202 */ /* 0x000fe40000000f00 */
[----:B----4-:R-:W-:-:S03]  /*c3330*/  IADD3 R180, P5, R180, R202, RZ ;  /* 0x000000cab4b47210 */ /* 0x010fc60007fbe0ff */
[----:B------:R1:W-:Y:S02]  /*c3340*/  LDGSTS.E [R141+-0x74000], [R136.64], P1 ;  /* 0x8c000000888d7fae */ /* 0x0003e40008921844 */
[----:B--2---:R-:W-:Y:S02]  /*c3350*/  IMAD.X R181, R181, 0x1, R0, P5 ;  /* 0x00000001b5b57824 */ /* 0x004fe400028e0600 */
[----:B------:R-:W-:Y:S04]  /*c3360*/  STL [R1+0x2d00], R180 ;  /* 0x002d00b401007387 */ /* 0x000fe80000100800 */
[----:B------:R2:W-:Y:S04]  /*c3370*/  STL [R1+0x2cfc], R185 ;  /* 0x002cfcb901007387 */ /* 0x0005e80000100800 */
[----:B------:R-:W-:Y:S04]  /*c3380*/  STL [R1+0x2cf4], R181 ;  /* 0x002cf4b501007387 */ /* 0x000fe80000100800 */
[----:B------:R-:W4:Y:S04]  /*c3390*/  LDL.LU R160, [R1+0x2cb4] ;  /* 0x002cb40001a07983 */ /* 0x000f280000300800 */
[----:B------:R-:W4:Y:S04]  /*c33a0*/  LDL.LU R187, [R1+0x2c7c] ;  /* 0x002c7c0001bb7983 */ /* 0x000f280000300800 */
[----:B------:R-:W4:Y:S04]  /*c33b0*/  LDL.LU R186, [R1+0x2c88] ;  /* 0x002c880001ba7983 */ /* 0x000f280000300800 */
[----:B--2---:R-:W2:Y:S04]  /*c33c0*/  LDL.LU R185, [R1+0x2c74] ;  /* 0x002c740001b97983 */ /* 0x004ea80000300800 */
[----:B------:R-:W2:Y:S01]  /*c33d0*/  LDL.LU R184, [R1+0x2c80] ;  /* 0x002c800001b87983 */ /* 0x000ea20000300800 */
[----:B------:R-:W-:-:S02]  /*c33e0*/  ISETP.GT.AND P5, PT, R3, 0x40, PT ;  /* 0x000000400300780c */ /* 0x000fc40003fa4270 */
[----:B------:R-:W-:Y:S02]  /*c33f0*/  ISETP.NE.U32.AND P2, PT, R133, RZ, PT ;  /* 0x000000ff8500720c */ /* 0x000fe40003f45070 */
[----:B------:R-:W-:Y:S01]  /*c3400*/  SEL R133, RZ, 0x4, !P5 ;  /* 0x00000004ff857807 */ /* 0x000fe20006800000 */
[----:B-1----:R-:W-:Y:S02]  /*c3410*/  IMAD.MOV.U32 R136, RZ, RZ, R180 ;  /* 0x000000ffff887224 */ /* 0x002fe400078e00b4 */
[----:B------:R-:W-:Y:S01]  /*c3420*/  IMAD.MOV.U32 R137, RZ, RZ, R181 ;  /* 0x000000ffff897224 */ /* 0x000fe200078e00b5 */
[----:B------:R-:W-:-:S04]  /*c3430*/  SEL R133, R133, RZ, !P0 ;  /* 0x000000ff85857207 */ /* 0x000fc80004000000 */
[----:B------:R1:W-:Y:S01]  /*c3440*/  LDGSTS.E [R140+-0x73e00], [R136.64], P1 ;  /* 0x8c200000888c7fae */ /* 0x0003e20008921844 */
[----:B------:R-:W-:Y:S02]  /*c3450*/  ISETP.NE.U32.AND P1, PT, R133, RZ, PT ;  /* 0x000000ff8500720c */ /* 0x000fe40003f25070 */
[----:B------:R-:W-:Y:S02]  /*c3460*/  IADD3 R133, R132, 0x100000, RZ ;  /* 0x0010000084857810 */ /* 0x000fe40007ffe0ff */
[-C--:B---3--:R-:W-:Y:S02]  /*c3470*/  IADD3 R188, P5, R188, R202.reuse, RZ ;  /* 0x000000cabcbc7210 */ /* 0x088fe40007fbe0ff */
[----:B------:R-:W-:-:S03]  /*c3480*/  IADD3 R144, P6, R144, R202, RZ ;  /* 0x000000ca90907210 */ /* 0x000fc60007fde0ff */
[----:B------:R-:W-:Y:S01]  /*c3490*/  IMAD.X R189, R189, 0x1, R0, P5 ;  /* 0x00000001bdbd7824 */ /* 0x000fe200028e0600 */
[----:B-1----:R-:W-:-:S03]  /*c34a0*/  MOV R136, R188 ;  /* 0x000000bc00887202 */ /* 0x002fc60000000f00 */
[----:B------:R-:W-:Y:S01]  /*c34b0*/  IMAD.MOV.U32 R137, RZ, RZ, R189 ;  /* 0x000000ffff897224 */ /* 0x000fe200078e00bd */
[----:B------:R-:W-:Y:S04]  /*c34c0*/  STL [R1+0x2cc8], R188 ;  /* 0x002cc8bc01007387 */ /* 0x000fe80000100800 */
[----:B------:R-:W-:Y:S04]  /*c34d0*/  STL [R1+0x2cc0], R144 ;  /* 0x002cc09001007387 */ /* 0x000fe80000100800 */
[----:B------:R1:W-:Y:S04]  /*c34e0*/  LDGSTS.E [R133+-0x73000], [R136.64], P3 ;  /* 0x8d00000088857fae */ /* 0x0003e80009921844 */
[----:B------:R-:W-:Y:S01]  /*c34f0*/  STL [R1+0x2cbc], R189 ;  /* 0x002cbcbd01007387 */ /* 0x000fe20000100800 */
[----:B-1----:R-:W-:-:S02]  /*c3500*/  IMAD.MOV.U32 R136, RZ, RZ, R144 ;  /* 0x000000ffff887224 */ /* 0x002fc400078e0090 */
[----:B----4-:R-:W-:Y:S01]  /*c3510*/  IMAD.X R160, R160, 0x1, R0, P6 ;  /* 0x00000001a0a07824 */ /* 0x010fe200030e0600 */
[----:B------:R-:W-:-:S03]  /*c3520*/  IADD3 R186, P5, R186, R202, RZ ;  /* 0x000000cababa7210 */ /* 0x000fc60007fbe0ff */
[----:B------:R-:W-:Y:S01]  /*c3530*/  IMAD.MOV.U32 R137, RZ, RZ, R160 ;  /* 0x000000ffff897224 */ /* 0x000fe200078e00a0 */
[----:B------:R1:W-:Y:S01]  /*c3540*/  STL [R1+0x2cb4], R160 ;  /* 0x002cb4a001007387 */ /* 0x0003e20000100800 */
[----:B------:R-:W-:-:S03]  /*c3550*/  IMAD.X R187, R187, 0x1, R0, P5 ;  /* 0x00000001bbbb7824 */ /* 0x000fc600028e0600 */
[----:B------:R3:W-:Y:S01]  /*c3560*/  LDGSTS.E [R140+-0x72e00], [R136.64], P3 ;  /* 0x8d200000888c7fae */ /* 0x0007e20009921844 */
[----:B--2---:R-:W-:-:S03]  /*c3570*/  IADD3 R184, P5, R184, R202, RZ ;  /* 0x000000cab8b87210 */ /* 0x004fc60007fbe0ff */
[----:B------:R2:W-:Y:S02]  /*c3580*/  STL [R1+0x2c88], R186 ;  /* 0x002c88ba01007387 */ /* 0x0005e40000100800 */
[----:B------:R-:W-:Y:S02]  /*c3590*/  IMAD.X R185, R185, 0x1, R0, P5 ;  /* 0x00000001b9b97824 */ /* 0x000fe400028e0600 */
[----:B-1----:R-:W4:Y:S04]  /*c35a0*/  LDL.LU R160, [R1+0x2c3c] ;  /* 0x002c3c0001a07983 */ /* 0x002f280000300800 */
[----:B------:R1:W-:Y:S01]  /*c35b0*/  STL [R1+0x2c7c], R187 ;  /* 0x002c7cbb01007387 */ /* 0x0003e20000100800 */
[----:B---3--:R-:W-:Y:S01]  /*c35c0*/  MOV R136, R186 ;  /* 0x000000ba00887202 */ /* 0x008fe20000000f00 */
[----:B--2---:R-:W-:-:S02]  /*c35d0*/  IMAD.MOV.U32 R186, RZ, RZ, R165 ;  /* 0x000000ffffba7224 */ /* 0x004fc400078e00a5 */
[----:B------:R-:W2:Y:S01]  /*c35e0*/  LDL.LU R144, [R1+0x2c48] ;  /* 0x002c480001907983 */ /* 0x000ea20000300800 */
[----:B------:R-:W-:-:S03]  /*c35f0*/  IMAD.MOV.U32 R137, RZ, RZ, R187 ;  /* 0x000000ffff897224 */ /* 0x000fc600078e00bb */
[----:B------:R-:W-:Y:S01]  /*c3600*/  STL [R1+0x2c80], R184 ;  /* 0x002c80b801007387 */ /* 0x000fe20000100800 */
[----:B-1----:R-:W-:-:S03]  /*c3610*/  IMAD.MOV.U32 R187, RZ, RZ, R161 ;  /* 0x000000ffffbb7224 */ /* 0x002fc600078e00a1 */
[----:B------:R-:W3:Y:S04]  /*c3620*/  LDL.LU R189, [R1+0x2c34] ;  /* 0x002c340001bd7983 */ /* 0x000ee80000300800 */
[----:B------:R-:W3:Y:S04]  /*c3630*/  LDL.LU R165, [R1+0x3acc] ;  /* 0x003acc0001a57983 */ /* 0x000ee80000300800 */
[----:B------:R-:W-:Y:S04]  /*c3640*/  STL [R1+0x2c74], R185 ;  /* 0x002c74b901007387 */ /* 0x000fe80000100800 */
[----:B------:R-:W3:Y:S04]  /*c3650*/  LDL.LU R161, [R1+0x3ac8] ;  /* 0x003ac80001a17983 */ /* 0x000ee80000300800 */
[----:B------:R-:W3:Y:S04]  /*c3660*/  LDL.LU R204, [R1+0x1180] ;  /* 0x0011800001cc7983 */ /* 0x000ee80000300800 */
[----:B------:R-:W3:Y:S04]  /*c3670*/  LDL.LU R205, [R1+0x1184] ;  /* 0x0011840001cd7983 */ /* 0x000ee80000300800 */
[----:B------:R-:W3:Y:S04]  /*c3680*/  LDL.LU R206, [R1+0x1188] ;  /* 0x0011880001ce7983 */ /* 0x000ee80000300800 */
[----:B------:R-:W3:Y:S04]  /*c3690*/  LDL.LU R207, [R1+0x118c] ;  /* 0x00118c0001cf7983 */ /* 0x000ee80000300800 */
[----:B------:R-:W3:Y:S01]  /*c36a0*/  LDL.LU R188, [R1+0x2c40] ;  /* 0x002c400001bc7983 */ /* 0x000ee20000300800 */
[----:B------:R-:W-:-:S03]  /*c36b0*/  ISETP.GT.AND P3, PT, R3, 0x44, PT ;  /* 0x000000440300780c */ /* 0x000fc60003f64270 */
[----:B------:R1:W-:Y:S01]  /*c36c0*/  LDGSTS.E [R133+-0x72000], [R136.64], P4 ;  /* 0x8e00000088857fae */ /* 0x0003e2000a121844 */
[----:B------:R-:W-:Y:S03]  /*c36d0*/  HMMA.1688.F32.TF32 R176, R232, R178, R196 ;  /* 0x000000b2e8b0723c */ /* 0x000fe600000810c4 */
[----:B------:R-:W3:Y:S01]  /*c36e0*/  LDL.LU R196, [R1+0x1190] ;  /* 0x0011900001c47983 */ /* 0x000ee20000300800 */
[----:B------:R-:W-:-:S03]  /*c36f0*/  MOV R190, R164 ;  /* 0x000000a400be7202 */ /* 0x000fc60000000f00 */
[----:B------:R-:W3:Y:S01]  /*c3700*/  LDL.LU R197, [R1+0x1194] ;  /* 0x0011940001c57983 */ /* 0x000ee20000300800 */
[----:B-1----:R-:W-:Y:S01]  /*c3710*/  IMAD.MOV.U32 R136, RZ, RZ, R184 ;  /* 0x000000ffff887224 */ /* 0x002fe200078e00b8 */
[----:B------:R-:W-:Y:S01]  /*c3720*/  SEL R133, RZ, 0x4, !P3 ;  /* 0x00000004ff857807 */ /* 0x000fe20005800000 */
[----:B------:R-:W-:Y:S01]  /*c3730*/  IMAD.MOV.U32 R137, RZ, RZ, R185 ;  /* 0x000000ffff897224 */ /* 0x000fe200078e00b9 */
[----:B------:R-:W-:Y:S01]  /*c3740*/  ISETP.GT.AND P3, PT, R3, 0x48, PT ;  /* 0x000000480300780c */ /* 0x000fe20003f64270 */
[----:B------:R-:W3:Y:S04]  /*c3750*/  LDL.LU R198, [R1+0x1198] ;  /* 0x0011980001c67983 */ /* 0x000ee80000300800 */
[----:B------:R1:W-:Y:S01]  /*c3760*/  LDGSTS.E [R140+-0x71e00], [R136.64], P4 ;  /* 0x8e200000888c7fae */ /* 0x0003e2000a121844 */
[----:B------:R-:W-:Y:S03]  /*c3770*/  HMMA.1688.F32.TF32 R180, R232, R182, R192 ;  /* 0x000000b6e8b4723c */ /* 0x000fe600000810c0 */
[----:B------:R-:W3:Y:S04]  /*c3780*/  LDL.LU R199, [R1+0x119c] ;  /* 0x00119c0001c77983 */ /* 0x000ee80000300800 */
[----:B------:R-:W3:Y:S01]  /*c3790*/  LDL.LU R193, [R1+0x2c08] ;  /* 0x002c080001c17983 */ /* 0x000ee20000300800 */
[----:B-1----:R-:W-:-:S03]  /*c37a0*/  SEL R136, RZ, 0x4, !P3 ;  /* 0x00000004ff887807 */ /* 0x002fc60005800000 */
[----:B------:R-:W3:Y:S01]  /*c37b0*/  LDL.LU R164, [R1+0x2c00] ;  /* 0x002c000001a47983 */ /* 0x000ee20000300800 */
[----:B------:R-:W-:Y:S01]  /*c37c0*/  SEL R133, R133, RZ, !P0 ;  /* 0x000000ff85857207 */ /* 0x000fe20004000000 */
[----:B------:R-:W-:-:S03]  /*c37d0*/  IMAD.MOV.U32 R191, RZ, RZ, R152 ;  /* 0x000000ffffbf7224 */ /* 0x000fc600078e0098 */
[----:B------:R-:W-:Y:S02]  /*c37e0*/  ISETP.NE.U32.AND P4, PT, R133, RZ, PT ;  /* 0x000000ff8500720c */ /* 0x000fe40003f85070 */
[----:B------:R-:W-:Y:S02]  /*c37f0*/  SEL R133, R136, RZ, !P0 ;  /* 0x000000ff88857207 */ /* 0x000fe40004000000 */
[----:B--2---:R-:W-:-:S05]  /*c3800*/  IADD3 R144, P3, R144, R202, RZ ;  /* 0x000000ca90907210 */ /* 0x004fca0007f7e0ff */
[----:B----4-:R-:W-:Y:S01]  /*c3810*/  IMAD.X R160, R160, 0x1, R0, P3 ;  /* 0x00000001a0a07824 */ /* 0x010fe200018e0600 */
[----:B------:R-:W-:Y:S01]  /*c3820*/  STL [R1+0x2c48], R144 ;  /* 0x002c489001007387 */ /* 0x000fe20000100800 */
[----:B------:R-:W-:Y:S02]  /*c3830*/  IMAD.MOV.U32 R136, RZ, RZ, R144 ;  /* 0x000000ffff887224 */ /* 0x000fe400078e0090 */
[----:B------:R-:W-:-:S05]  /*c3840*/  IMAD.MOV.U32 R137, RZ, RZ, R160 ;  /* 0x000000ffff897224 */ /* 0x000fca00078e00a0 */
[----:B------:R1:W-:Y:S01]  /*c3850*/  LDGSTS.E [R141+-0x71000], [R136.64], P2 ;  /* 0x8f000000888d7fae */ /* 0x0003e20009121844 */
[----:B---3--:R-:W-:-:S05]  /*c3860*/  IADD3 R188, P5, R188, R202, RZ ;  /* 0x000000cabcbc7210 */ /* 0x008fca0007fbe0ff */
[----:B------:R-:W-:Y:S01]  /*c3870*/  IMAD.X R189, R189, 0x1, R0, P5 ;  /* 0x00000001bdbd7824 */ /* 0x000fe200028e0600 */
[----:B------:R-:W-:Y:S04]  /*c3880*/  STL [R1+0x2c40], R188 ;  /* 0x002c40bc01007387 */ /* 0x000fe80000100800 */
[----:B------:R2:W-:Y:S04]  /*c3890*/  STL [R1+0x2c3c], R160 ;  /* 0x002c3ca001007387 */ /* 0x0005e80000100800 */
[----:B------:R-:W-:Y:S04]  /*c38a0*/  STL [R1+0x2c34], R189 ;  /* 0x002c34bd01007387 */ /* 0x000fe80000100800 */
[----:B------:R-:W3:Y:S04]  /*c38b0*/  LDL.LU R194, [R1+0x2bfc] ;  /* 0x002bfc0001c27983 */ /* 0x000ee80000300800 */
[----:B------:R-:W4:Y:S04]  /*c38c0*/  LDL.LU R192, [R1+0x2bf4] ;  /* 0x002bf40001c07983 */ /* 0x000f280000300800 */
[----:B------:R-:W4:Y:S04]  /*c38d0*/  LDL.LU R152, [R1+0x2bc8] ;  /* 0x002bc80001987983 */ /* 0x000f280000300800 */
[----:B--2---:R-:W2:Y:S04]  /*c38e0*/  LDL.LU R160, [R1+0x2bbc] ;  /* 0x002bbc0001a07983 */ /* 0x004ea80000300800 */
[----:B------:R-:W2:Y:S04]  /*c38f0*/  LDL.LU R144, [R1+0x2bc0] ;  /* 0x002bc00001907983 */ /* 0x000ea80000300800 */
[----:B-1----:R-:W2:Y:S01]  /*c3900*/  LDL.LU R141, [R1+0x2bb4] ;  /* 0x002bb400018d7983 */ /* 0x002ea20000300800 */
[----:B------:R-:W-:-:S02]  /*c3910*/  ISETP.GT.AND P5, PT, R3, 0x4c, PT ;  /* 0x0000004c0300780c */ /* 0x000fc40003fa4270 */
[----:B------:R-:W-:Y:S02]  /*c3920*/  ISETP.NE.U32.AND P3, PT, R133, RZ, PT ;  /* 0x000000ff8500720c */ /* 0x000fe40003f65070 */
[----:B------:R-:W-:Y:S02]  /*c3930*/  SEL R133, RZ, 0x4, !P5 ;  /* 0x00000004ff857807 */ /* 0x000fe40006800000 */
[-C--:B------:R-:W-:Y:S02]  /*c3940*/  IADD3 R193, P5, R193, R202.reuse, RZ ;  /* 0x000000cac1c17210 */ /* 0x080fe40007fbe0ff */
[----:B------:R-:W-:-:S03]  /*c3950*/  IADD3 R164, P6, R164, R202, RZ ;  /* 0x000000caa4a47210 */ /* 0x000fc60007fde0ff */
[----:B------:R-:W-:Y:S01]  /*c3960*/  STL [R1+0x2c08], R193 ;  /* 0x002c08c101007387 */ /* 0x000fe20000100800 */
[----:B------:R-:W-:Y:S01]  /*c3970*/  MOV R136, R188 ;  /* 0x000000bc00887202 */ /* 0x000fe20000000f00 */
[----:B------:R-:W-:Y:S02]  /*c3980*/  IMAD.MOV.U32 R137, RZ, RZ, R189 ;  /* 0x000000ffff897224 */ /* 0x000fe400078e00bd */
[----:B------:R-:W-:Y:S01]  /*c3990*/  STL [R1+0x2c00], R164 ;  /* 0x002c00a401007387 */ /* 0x000fe20000100800 */
[----:B------:R-:W-:-:S03]  /*c39a0*/  IMAD.MOV.U32 R195, RZ, RZ, R148 ;  /* 0x000000ffffc37224 */ /* 0x000fc600078e0094 */
[----:B------:R1:W-:Y:S01]  /*c39b0*/  LDGSTS.E [R140+-0x70e00], [R136.64], P2 ;  /* 0x8f200000888c7fae */ /* 0x0003e20009121844 */
[----:B------:R-:W-:Y:S01]  /*c39c0*/  HMMA.1688.F32.TF32 R184, R232, R186, R204 ;  /* 0x000000bae8b8723c */ /* 0x000fe200000810cc */
[--C-:B---3--:R-:W-:Y:S02]  /*c39d0*/  IMAD.X R194, R194, 0x1, R0.reuse, P5 ;  /* 0x00000001c2c27824 */ /* 0x108fe400028e0600 */
[----:B----4-:R-:W-:Y:S01]  /*c39e0*/  IMAD.X R192, R192, 0x1, R0, P6 ;  /* 0x00000001c0c07824 */ /* 0x010fe200030e0600 */
[----:B------:R-:W-:Y:S02]  /*c39f0*/  IADD3 R152, P5, R152, R202, RZ ;  /* 0x000000ca98987210 */ /* 0x000fe40007fbe0ff */
[----:B------:R3:W-:Y:S02]  /*c3a00*/  STL [R1+0x2bfc], R194 ;  /* 0x002bfcc201007387 */ /* 0x0007e40000100800 */
[----:B--2---:R-:W-:Y:S02]  /*c3a10*/  IADD3.X R160, R160, R0, RZ, P5, !PT ;  /* 0x00000000a0a07210 */ /* 0x004fe40002ffe4ff */
[----:B------:R-:W-:Y:S01]  /*c3a20*/  STL [R1+0x2bf4], R192 ;  /* 0x002bf4c001007387 */ /* 0x000fe20000100800 */
[----:B------:R-:W-:-:S03]  /*c3a30*/  IADD3 R144, P5, R144, R202, RZ ;  /* 0x000000ca90907210 */ /* 0x000fc60007fbe0ff */
[----:B------:R2:W-:Y:S04]  /*c3a40*/  STL [R1+0x2bc8], R152 ;  /* 0x002bc89801007387 */ /* 0x0005e80000100800 */
[----:B------:R4:W-:Y:S01]  /*c3a50*/  STL [R1+0x2bbc], R160 ;  /* 0x002bbca001007387 */ /* 0x0009e20000100800 */
[----:B-1----:R-:W-:-:S03]  /*c3a60*/  IMAD.MOV.U32 R137, RZ, RZ, R194 ;  /* 0x000000ffff897224 */ /* 0x002fc600078e00c2 */
[----:B------:R1:W-:Y:S01]  /*c3a70*/  STL [R1+0x2bc0], R144 ;  /* 0x002bc09001007387 */ /* 0x0003e20000100800 */
[----:B------:R-:W-:-:S03]  /*c3a80*/  IMAD.X R141, R141, 0x1, R0, P5 ;  /* 0x000000018d8d7824 */ /* 0x000fc600028e0600 */
[----:B------:R-:W4:Y:S01]  /*c3a90*/  LDL.LU R208, [R1+0x11a0] ;  /* 0x0011a00001d07983 */ /* 0x000f220000300800 */
[----:B---3--:R-:W-:-:S03]  /*c3aa0*/  IMAD.MOV.U32 R194, RZ, RZ, R156 ;  /* 0x000000ffffc27224 */ /* 0x008fc600078e009c */
[----:B------:R-:W3:Y:S04]  /*c3ab0*/  LDL.LU R209, [R1+0x11a4] ;  /* 0x0011a40001d17983 */ /* 0x000ee80000300800 */
[----:B------:R-:W3:Y:S04]  /*c3ac0*/  LDL.LU R210, [R1+0x11a8] ;  /* 0x0011a80001d27983 */ /* 0x000ee80000300800 */
[----:B------:R-:W3:Y:S04]  /*c3ad0*/  LDL.LU R211, [R1+0x11ac] ;  /* 0x0011ac0001d37983 */ /* 0x000ee80000300800 */
[----:B------:R-:W3:Y:S04]  /*c3ae0*/  LDL.LU R156, [R1+0x2b7c] ;  /* 0x002b7c00019c7983 */ /* 0x000ee80000300800 */
[----:B------:R-:W3:Y:S04]  /*c3af0*/  LDL.LU R148, [R1+0x2b88] ;  /* 0x002b880001947983 */ /* 0x000ee80000300800 */
[----:B------:R-:W4:Y:S04]  /*c3b00*/  LDL.LU R204, [R1+0x2b74] ;  /* 0x002b740001cc7983 */ /* 0x000f280000300800 */
[----:B------:R-:W-:Y:S04]  /*c3b10*/  STL [R1+0x2bb4], R141 ;  /* 0x002bb48d01007387 */ /* 0x000fe80000100800 */
[----:B------:R-:W4:Y:S01]  /*c3b20*/  LDL.LU R203, [R1+0x2b80] ;  /* 0x002b800001cb7983 */ /* 0x000f220000300800 */
[----:B------:R-:W-:Y:S01]  /*c3b30*/  SEL R133, R133, RZ, !P0 ;  /* 0x000000ff85857207 */ /* 0x000fe20004000000 */
[----:B------:R-:W-:-:S03]  /*c3b40*/  IMAD.MOV.U32 R136, RZ, RZ, R193 ;  /* 0x000000ffff887224 */ /* 0x000fc600078e00c1 */
[----:B------:R-:W-:Y:S02]  /*c3b50*/  ISETP.NE.U32.AND P2, PT, R133, RZ, PT ;  /* 0x000000ff8500720c */ /* 0x000fe40003f45070 */
[----:B------:R-:W-:-:S05]  /*c3b60*/  IADD3 R133, R132, 0x100000, RZ ;  /* 0x0010000084857810 */ /* 0x000fca0007ffe0ff */
[----:B------:R1:W-:Y:S02]  /*c3b70*/  LDGSTS.E [R133+-0x70000], [R136.64], P1 ;  /* 0x9000000088857fae */ /* 0x0003e40008921844 */
[----:B-1----:R-:W-:Y:S02]  /*c3b80*/  IMAD.MOV.U32 R136, RZ, RZ, R164 ;  /* 0x000000ffff887224 */ /* 0x002fe400078e00a4 */
[----:B------:R-:W-:-:S05]  /*c3b90*/  IMAD.MOV.U32 R137, RZ, RZ, R192 ;  /* 0x000000ffff897224 */ /* 0x000fca00078e00c0 */
[----:B------:R1:W-:Y:S01]  /*c3ba0*/  LDGSTS.E [R140+-0x6fe00], [R136.64], P1 ;  /* 0x90200000888c7fae */ /* 0x0003e20008921844 */
[----:B------:R-:W-:Y:S02]  /*c3bb0*/  ISETP.GT.AND P1, PT, R3, 0x50, PT ;  /* 0x000000500300780c */ /* 0x000fe40003f24270 */
[----:B-1----:R-:W-:Y:S01]  /*c3bc0*/  MOV R136, R152 ;  /* 0x0000009800887202 */ /* 0x002fe20000000f00 */
[----:B------:R-:W-:-:S05]  /*c3bd0*/  IMAD.MOV.U32 R137, RZ, RZ, R160 ;  /* 0x000000ffff897224 */ /* 0x000fca00078e00a0 */
[----:B------:R1:W-:Y:S01]  /*c3be0*/  LDGSTS.E [R133+-0x6f000], [R136.64], P4 ;  /* 0x9100000088857fae */ /* 0x0003e2000a121844 */
[----:B------:R-:W-:Y:S03]  /*c3bf0*/  HMMA.1688.F32.TF32 R188, R232, R190, R196 ;  /* 0x000000bee8bc723c */ /* 0x000fe600000810c4 */
[----:B------:R-:W4:Y:S04]  /*c3c00*/  LDL.LU R196, [R1+0x11b0] ;  /* 0x0011b00001c47983 */ /* 0x000f280000300800 */
[----:B------:R-:W4:Y:S01]  /*c3c10*/  LDL.LU R197, [R1+0x11b4] ;  /* 0x0011b40001c57983 */ /* 0x000f220000300800 */
[----:B-1----:R-:W-:Y:S01]  /*c3c20*/  IMAD.MOV.U32 R136, RZ, RZ, R144 ;  /* 0x000000ffff887224 */ /* 0x002fe200078e0090 */
[----:B------:R-:W-:Y:S01]  /*c3c30*/  SEL R133, RZ, 0x4, !P1 ;  /* 0x00000004ff857807 */ /* 0x000fe20004800000 */
[----:B------:R-:W-:Y:S01]  /*c3c40*/  IMAD.MOV.U32 R137, RZ, RZ, R141 ;  /* 0x000000ffff897224 */ /* 0x000fe200078e008d */
[----:B------:R-:W-:Y:S01]  /*c3c50*/  ISETP.GT.AND P1, PT, R3, 0x54, PT ;  /* 0x000000540300780c */ /* 0x000fe20003f24270 */
[----:B------:R-:W4:Y:S04]  /*c3c60*/  LDL.LU R198, [R1+0x11b8] ;  /* 0x0011b80001c67983 */ /* 0x000f280000300800 */
[----:B------:R1:W-:Y:S04]  /*c3c70*/  LDGSTS.E [R140+-0x6ee00], [R136.64], P4 ;  /* 0x91200000888c7fae */ /* 0x0003e8000a121844 */
[----:B------:R-:W4:Y:S04]  /*c3c80*/  LDL.LU R199, [R1+0x11bc] ;  /* 0x0011bc0001c77983 */ /* 0x000f280000300800 */
[----:B------:R-:W4:Y:S01]  /*c3c90*/  LDL.LU R200, [R1+0x2b3c] ;  /* 0x002b3c0001c87983 */ /* 0x000f220000300800 */
[----:B-1----:R-:W-:-:S03]  /*c3ca0*/  SEL R136, RZ, 0x4, !P1 ;  /* 0x00000004ff887807 */ /* 0x002fc60004800000 */
[----:B--2---:R-:W2:Y:S01]  /*c3cb0*/  LDL.LU R152, [R1+0x2b44] ;  /* 0x002b440001987983 */ /* 0x004ea20000300800 */
[----:B------:R-:W-:-:S04]  /*c3cc0*/  SEL R133, R133, RZ, !P0 ;  /* 0x000000ff85857207 */ /* 0x000fc80004000000 */
[----:B------:R-:W-:Y:S02]  /*c3cd0*/  ISETP.NE.U32.AND P5, PT, R133, RZ, PT ;  /* 0x000000ff8500720c */ /* 0x000fe40003fa5070 */
[----:B------:R-:W-:Y:S02]  /*c3ce0*/  SEL R133, R136, RZ, !P0 ;  /* 0x000000ff88857207 */ /* 0x000fe40004000000 */
[----:B---3--:R-:W-:-:S05]  /*c3cf0*/  IADD3 R148, P1, R148, R202, RZ ;  /* 0x000000ca94947210 */ /* 0x008fca0007f3e0ff */
[--C-:B------:R-:W-:Y:S01]  /*c3d00*/  IMAD.X R156, R156, 0x1, R0.reuse, P1 ;  /* 0x000000019c9c7824 */ /* 0x100fe200008e0600 */
[----:B----4-:R-:W-:Y:S01]  /*c3d10*/  IADD3 R203, P4, R203, R202, RZ ;  /* 0x000000cacbcb7210 */ /* 0x010fe20007f9e0ff */
[----:B------:R-:W-:Y:S04]  /*c3d20*/  STL [R1+0x2b88], R148 ;  /* 0x002b889401007387 */ /* 0x000fe80000100800 */
[----:B------:R-:W-:Y:S01]  /*c3d30*/  IMAD.X R204, R204, 0x1, R0, P4 ;  /* 0x00000001cccc7824 */ /* 0x000fe200020e0600 */
[----:B------:R-:W-:Y:S04]  /*c3d40*/  STL [R1+0x2b80], R203 ;  /* 0x002b80cb01007387 */ /* 0x000fe80000100800 */
[----:B------:R1:W-:Y:S04]  /*c3d50*/  STL [R1+0x2b7c], R156 ;  /* 0x002b7c9c01007387 */ /* 0x0003e80000100800 */
[----:B------:R-:W-:Y:S04]  /*c3d60*/  STL [R1+0x2b74], R204 ;  /* 0x002b74cc01007387 */ /* 0x000fe80000100800 */
[----:B------:R-:W3:Y:S04]  /*c3d70*/  LDL.LU R201, [R1+0x2b38] ;  /* 0x002b380001c97983 */ /* 0x000ee80000300800 */
[----:B------:R-:W4:Y:S04]  /*c3d80*/  LDL.LU R164, [R1+0x2b40] ;  /* 0x002b400001a47983 */ /* 0x000f280000300800 */
[----:B------:R-:W4:Y:S04]  /*c3d90*/  LDL.LU R160, [R1+0x2af8] ;  /* 0x002af80001a07983 */ /* 0x000f280000300800 */
[----:B------:R-:W4:Y:S01]  /*c3da0*/  LDL.LU R144, [R1+0x2afc] ;  /* 0x002afc0001907983 */ /* 0x000f220000300800 */
[----:B------:R-:W-:Y:S01]  /*c3db0*/  IMAD.MOV.U32 R137, RZ, RZ, R156 ;  /* 0x000000ffff897224 */ /* 0x000fe200078e009c */
[----:B------:R-:W-:-:S02]  /*c3dc0*/  MOV R136, R148 ;  /* 0x0000009400887202 */ /* 0x000fc40000000f00 */
[----:B-1----:R-:W4:Y:S04]  /*c3dd0*/  LDL.LU R156, [R1+0x2b00] ;  /* 0x002b0000019c7983 */ /* 0x002f280000300800 */
[----:B------:R-:W4:Y:S01]  /*c3de0*/  LDL.LU R148, [R1+0x2b04] ;  /* 0x002b040001947983 */ /* 0x000f220000300800 */
[----:B------:R-:W-:Y:S02]  /*c3df0*/  IADD3 R141, R132, 0x100000, RZ ;  /* 0x00100000848d7810 */ /* 0x000fe40007ffe0ff */
[----:B------:R-:W-:-:S03]  /*c3e00*/  ISETP.GT.AND P1, PT, R3, 0x58, PT ;  /* 0x000000580300780c */ /* 0x000fc60003f24270 */
[----:B------:R1:W-:Y:S01]  /*c3e10*/  LDGSTS.E [R141+-0x6e000], [R136.64], P3 ;  /* 0x92000000888d7fae */ /* 0x0003e20009921844 */
[----:B------:R-:W-:Y:S02]  /*c3e20*/  ISETP.NE.U32.AND P4, PT, R133, RZ, PT ;  /* 0x000000ff8500720c */ /* 0x000fe40003f85070 */
[----:B------:R-:W-:Y:S01]  /*c3e30*/  SEL R133, RZ, 0x4, !P1 ;  /* 0x00000004ff857807 */ /* 0x000fe20004800000 */
[----:B-1----:R-:W-:Y:S02]  /*c3e40*/  IMAD.MOV.U32 R136, RZ, RZ, R203 ;  /* 0x000000ffff887224 */ /* 0x002fe400078e00cb */
[----:B------:R-:W-:Y:S01]  /*c3e50*/  IMAD.MOV.U32 R137, RZ, RZ, R204 ;  /* 0x000000ffff897224 */ /* 0x000fe200078e00cc */
[----:B------:R-:W-:-:S04]  /*c3e60*/  SEL R133, R133, RZ, !P0 ;  /* 0x000000ff85857207 */ /* 0x000fc80004000000 */
[----:B------:R1:W-:Y:S01]  /*c3e70*/  LDGSTS.E [R140+-0x6de00], [R136.64], P3 ;  /* 0x92200000888c7fae */ /* 0x0003e20009921844 */
[-C--:B------:R-:W-:Y:S02]  /*c3e80*/  IADD3 R200, P1, R200, R202.reuse, RZ ;  /* 0x000000cac8c87210 */ /* 0x080fe40007f3e0ff */
[----:B--2---:R-:W-:Y:S01]  /*c3e90*/  IADD3 R152, P3, R152, R202, RZ ;  /* 0x000000ca98987210 */ /* 0x004fe20007f7e0ff */
[C---:B------:R-:W-:Y:S02]  /*c3ea0*/  HMMA.1688.F32.TF32 R196, R232.reuse, R134, R196 ;  /* 0x00000086e8c4723c */ /* 0x040fe400000810c4 */
[----:B------:R-:W-:Y:S04]  /*c3eb0*/  STL [R1+0x2b3c], R200 ;  /* 0x002b3cc801007387 */ /* 0x000fe80000100800 */
[----:B------:R2:W-:Y:S01]  /*c3ec0*/  STL [R1+0x2b44], R152 ;  /* 0x002b449801007387 */ /* 0x0005e20000100800 */
[----:B------:R-:W-:Y:S01]  /*c3ed0*/  MOV R134, R200 ;  /* 0x000000c800867202 */ /* 0x000fe20000000f00 */
[----:B------:R-:W-:Y:S01]  /*c3ee0*/  HMMA.1688.F32.TF32 R192, R232, R194, R208 ;  /* 0x000000c2e8c0723c */ /* 0x000fe200000810d0 */
[--C-:B---3--:R-:W-:Y:S01]  /*c3ef0*/  IMAD.X R201, R201, 0x1, R0.reuse, P1 ;  /* 0x00000001c9c97824 */ /* 0x108fe200008e0600 */
[----:B------:R-:W-:Y:S01]  /*c3f00*/  ISETP.NE.U32.AND P1, PT, R133, RZ, PT ;  /* 0x000000ff8500720c */ /* 0x000fe20003f25070 */
[----:B----4-:R-:W-:Y:S01]  /*c3f10*/  IMAD.X R164, R164, 0x1, R0, P3 ;  /* 0x00000001a4a47824 */ /* 0x010fe200018e0600 */
[----:B------:R-:W-:Y:S01]  /*c3f20*/  IADD3 R133, R132, 0x100000, RZ ;  /* 0x0010000084857810 */ /* 0x000fe20007ffe0ff */
[----:B------:R-:W-:Y:S01]  /*c3f30*/  IMAD.MOV.U32 R135, RZ, RZ, R201 ;  /* 0x000000ffff877224 */ /* 0x000fe200078e00c9 */
[----:B------:R-:W-:Y:S04]  /*c3f40*/  STL [R1+0x2b38], R201 ;  /* 0x002b38c901007387 */ /* 0x000fe80000100800 */
[----:B-1----:R-:W3:Y:S01]  /*c3f50*/  LDL.LU R140, [R1+0x2abc] ;  /* 0x002abc00018c7983 */ /* 0x002ee20000300800 */
[----:B------:R-:W-:-:S03]  /*c3f60*/  IADD3 R144, P3, R144, R202, RZ ;  /* 0x000000ca90907210 */ /* 0x000fc60007f7e0ff */
[----:B------:R-:W-:Y:S02]  /*c3f70*/  STL [R1+0x2b40], R164 ;  /* 0x002b40a401007387 */ /* 0x000fe40000100800 */
[----:B------:R-:W-:Y:S02]  /*c3f80*/  IMAD.X R160, R160, 0x1, R0, P3 ;  /* 0x00000001a0a07824 */ /* 0x000fe400018e0600 */
[----:B------:R1:W-:Y:S01]  /*c3f90*/  LDGSTS.E [R133+-0x6d000], [R134.64], P2 ;  /* 0x9300000086857fae */ /* 0x0003e20009121844 */
[----:B------:R-:W-:-:S03]  /*c3fa0*/  IADD3 R148, P3, R148, R202, RZ ;  /* 0x000000ca94947210 */ /* 0x000fc60007f7e0ff */
[----:B------:R4:W-:Y:S01]  /*c3fb0*/  STL [R1+0x2afc], R144 ;  /* 0x002afc9001007387 */ /* 0x0009e20000100800 */
[----:B-1----:R-:W-:-:S03]  /*c3fc0*/  IMAD.MOV.U32 R134, RZ, RZ, R152 ;  /* 0x000000ffff867224 */ /* 0x002fc600078e0098 */
[----:B--2---:R-:W2:Y:S04]  /*c3fd0*/  LDL.LU R152, [R1+0x2ab8] ;  /* 0x002ab80001987983 */ /* 0x004ea80000300800 */
[----:B------:R1:W-:Y:S04]  /*c3fe0*/  STL [R1+0x2af8], R160 ;  /* 0x002af8a001007387 */ /* 0x0003e80000100800 */
[----:B------:R-:W2:Y:S04]  /*c3ff0*/  LDL.LU R208, [R1+0x2ac0] ;  /* 0x002ac00001d07983 */ /* 0x000ea80000300800 */
[----:B------:R1:W-:Y:S04]  /*c4000*/  STL [R1+0x2b04], R148 ;  /* 0x002b049401007387 */ /* 0x0003e80000100800 */
[----:B------:R-:W2:Y:S01]  /*c4010*/  LDL.LU R203, [R1+0x2ac4] ;  /* 0x002ac40001cb7983 */ /* 0x000ea20000300800 */
[----:B------:R-:W-:Y:S01]  /*c4020*/  IADD3 R136, R132, 0x100000, RZ ;  /* 0x0010000084887810 */ /* 0x000fe20007ffe0ff */
[----:B------:R-:W-:-:S02]  /*c4030*/  IMAD.MOV.U32 R135, RZ, RZ, R164 ;  /* 0x000000ffff877224 */ /* 0x000fc400078e00a4 */
[----:B------:R-:W-:Y:S01]  /*c4040*/  IMAD.X R156, R156, 0x1, R0, P3 ;  /* 0x000000019c9c7824 */ /* 0x000fe200018e0600 */
[----:B------:R-:W2:Y:S04]  /*c4050*/  LDL.LU R216, [R1+0x11c0] ;  /* 0x0011c00001d87983 */ /* 0x000ea80000300800 */
[----:B------:R1:W-:Y:S01]  /*c4060*/  LDGSTS.E [R136+-0x6ce00], [R134.64], P2 ;  /* 0x9320000086887fae */ /* 0x0003e20009121844 */
[----:B------:R-:W-:-:S03]  /*c4070*/  ISETP.GT.AND P2, PT, R3, 0x5c, PT ;  /* 0x0000005c0300780c */ /* 0x000fc60003f44270 */
[----:B------:R2:W-:Y:S04]  /*c4080*/  STL [R1+0x2b00], R156 ;  /* 0x002b009c01007387 */ /* 0x0005e80000100800 */
[----:B------:R-:W2:Y:S01]  /*c4090*/  LDL.LU R217, [R1+0x11c4] ;  /* 0x0011c40001d97983 */ /* 0x000ea20000300800 */
[----:B-1----:R-:W-:Y:S01]  /*c40a0*/  MOV R134, R144 ;  /* 0x0000009000867202 */ /* 0x002fe20000000f00 */
[----:B------:R-:W-:Y:S02]  /*c40b0*/  IMAD.MOV.U32 R135, RZ, RZ, R160 ;  /* 0x000000ffff877224 */ /* 0x000fe400078e00a0 */
[----:B------:R-:W2:Y:S04]  /*c40c0*/  LDL.LU R218, [R1+0x11c8] ;  /* 0x0011c80001da7983 */ /* 0x000ea80000300800 */
[----:B------:R1:W-:Y:S04]  /*c40d0*/  LDGSTS.E [R133+-0x6c000], [R134.64], P5 ;  /* 0x9400000086857fae */ /* 0x0003e8000a921844 */
[----:B------:R-:W2:Y:S04]  /*c40e0*/  LDL.LU R219, [R1+0x11cc] ;  /* 0x0011cc0001db7983 */ /* 0x000ea80000300800 */
[----:B----4-:R-:W4:Y:S01]  /*c40f0*/  LDL.LU R144, [R1+0x2a7c] ;  /* 0x002a7c0001907983 */ /* 0x010f220000300800 */
[----:B-1----:R-:W-:Y:S01]  /*c4100*/  IMAD.MOV.U32 R134, RZ, RZ, R148 ;  /* 0x000000ffff867224 */ /* 0x002fe200078e0094 */
[----:B------:R-:W-:Y:S01]  /*c4110*/  SEL R133, RZ, 0x4, !P2 ;  /* 0x00000004ff857807 */ /* 0x000fe20005000000 */
[----:B------:R-:W-:Y:S01]  /*c4120*/  IMAD.MOV.U32 R135, RZ, RZ, R156 ;  /* 0x000000ffff877224 */ /* 0x000fe200078e009c */
[----:B------:R-:W-:Y:S01]  /*c4130*/  ISETP.GT.AND P2, PT, R3, 0x60, PT ;  /* 0x000000600300780c */ /* 0x000fe20003f44270 */
[----:B------:R-:W4:Y:S04]  /*c4140*/  LDL.LU R204, [R1+0x11d0] ;  /* 0x0011d00001cc7983 */ /* 0x000f280000300800 */
[----:B------:R-:W4:Y:S04]  /*c4150*/  LDL.LU R205, [R1+0x11d4] ;  /* 0x0011d40001cd7983 */ /* 0x000f280000300800 */
[----:B------:R-:W4:Y:S04]  /*c4160*/  LDL.LU R206, [R1+0x11d8] ;  /* 0x0011d80001ce7983 */ /* 0x000f280000300800 */
[----:B------:R-:W4:Y:S04]  /*c4170*/  LDL.LU R207, [R1+0x11dc] ;  /* 0x0011dc0001cf7983 */ /* 0x000f280000300800 */
[----:B------:R1:W-:Y:S04]  /*c4180*/  LDGSTS.E [R136+-0x6be00], [R134.64], P5 ;  /* 0x9420000086887fae */ /* 0x0003e8000a921844 */
[----:B------:R-:W4:Y:S04]  /*c4190*/  LDL.LU R201, [R1+0x2a78] ;  /* 0x002a780001c97983 */ /* 0x000f280000300800 */
[----:B------:R-:W4:Y:S01]  /*c41a0*/  LDL.LU R160, [R1+0x2a80] ;  /* 0x002a800001a07983 */ /* 0x000f220000300800 */
[----:B-1----:R-:W-:-:S03]  /*c41b0*/  SEL R134, RZ, 0x4, !P2 ;  /* 0x00000004ff867807 */ /* 0x002fc60005000000 */
[----:B------:R-:W4:Y:S04]  /*c41c0*/  LDL.LU R148, [R1+0x2a84] ;  /* 0x002a840001947983 */ /* 0x000f280000300800 */
[----:B------:R-:W4:Y:S04]  /*c41d0*/  LDL.LU R200, [R1+0x2a38] ;  /* 0x002a380001c87983 */ /* 0x000f280000300800 */
[----:B------:R-:W4:Y:S01]  /*c41e0*/  LDL.LU R164, [R1+0x2a3c] ;  /* 0x002a3c0001a47983 */ /* 0x000f220000300800 */
[----:B---3--:R-:W-:-:S05]  /*c41f0*/  IADD3 R140, P2, R140, R202, RZ ;  /* 0x000000ca8c8c7210 */ /* 0x008fca0007f5e0ff */
[----:B------:R-:W-:Y:S01]  /*c4200*/  STL [R1+0x2abc], R140 ;  /* 0x002abc8c01007387 */ /* 0x000fe20000100800 */
[----:B--2---:R-:W-:-:S04]  /*c4210*/  IMAD.X R152, R152, 0x1, R0, P2 ;  /* 0x0000000198987824 */ /* 0x004fc800010e0600 */
[----:B------:R-:W-:Y:S01]  /*c4220*/  IMAD.MOV.U32 R135, RZ, RZ, R152 ;  /* 0x000000ffff877224 */ /* 0x000fe200078e0098 */
[----:B------:R-:W-:-:S05]  /*c4230*/  IADD3 R203, P3, R203, R202, RZ ;  /* 0x000000cacbcb7210 */ /* 0x000fca0007f7e0ff */
[----:B------:R-:W-:Y:S01]  /*c4240*/  IMAD.X R208, R208, 0x1, R0, P3 ;  /* 0x00000001d0d07824 */ /* 0x000fe200018e0600 */
[----:B------:R-:W-:Y:S04]  /*c4250*/  STL [R1+0x2ac4], R203 ;  /* 0x002ac4cb01007387 */ /* 0x000fe80000100800 */
[----:B------:R1:W-:Y:S04]  /*c4260*/  STL [R1+0x2ab8], R152 ;  /* 0x002ab89801007387 */ /* 0x0003e80000100800 */
[----:B------:R-:W-:Y:S04]  /*c4270*/  STL [R1+0x2ac0], R208 ;  /* 0x002ac0d001007387 */ /* 0x000fe80000100800 */
[----:B------:R-:W2:Y:S04]  /*c4280*/  LDL.LU R156, [R1+0x2a40] ;  /* 0x002a4000019c7983 */ /* 0x000ea80000300800 */
[----:B-1----:R-:W3:Y:S01]  /*c4290*/  LDL.LU R152, [R1+0x2a44] ;  /* 0x002a440001987983 */ /* 0x002ee20000300800 */
[----:B------:R-:W-:-:S04]  /*c42a0*/  SEL R133, R133, RZ, !P0 ;  /* 0x000000ff85857207 */ /* 0x000fc80004000000 */
[----:B------:R-:W-:Y:S02]  /*c42b0*/  ISETP.NE.U32.AND P5, PT, R133, RZ, PT ;  /* 0x000000ff8500720c */ /* 0x000fe40003fa5070 */
[----:B------:R-:W-:Y:S02]  /*c42c0*/  SEL R133, R134, RZ, !P0 ;  /* 0x000000ff86857207 */ /* 0x000fe40004000000 */
[----:B------:R-:W-:Y:S02]  /*c42d0*/  MOV R134, R140 ;  /* 0x0000008c00867202 */ /* 0x000fe40000000f00 */
[----:B------:R-:W-:-:S03]  /*c42e0*/  IADD3 R140, R132, 0x100000, RZ ;  /* 0x00100000848c7810 */ /* 0x000fc60007ffe0ff */
[----:B------:R1:W-:Y:S01]  /*c42f0*/  LDGSTS.E [R141+-0x6b000], [R134.64], P4 ;  /* 0x95000000868d7fae */ /* 0x0003e2000a121844 */
[----:B------:R-:W-:Y:S02]  /*c4300*/  ISETP.GT.AND P3, PT, R3, 0x64, PT ;  /* 0x000000640300780c */ /* 0x000fe40003f64270 */
[----:B------:R-:W-:Y:S02]  /*c4310*/  ISETP.NE.U32.AND P2, PT, R133, RZ, PT ;  /* 0x000000ff8500720c */ /* 0x000fe40003f45070 */
[----:B------:R-:W-:Y:S01]  /*c4320*/  SEL R133, RZ, 0x4, !P3 ;  /* 0x00000004ff857807 */ /* 0x000fe20005800000 */
[----:B-1----:R-:W-:Y:S02]  /*c4330*/  IMAD.MOV.U32 R134, RZ, RZ, R203 ;  /* 0x000000ffff867224 */ /* 0x002fe400078e00cb */
[----:B------:R-:W-:Y:S01]  /*c4340*/  IMAD.MOV.U32 R135, RZ, RZ, R208 ;  /* 0x000000ffff877224 */ /* 0x000fe200078e00d0 */
[----:B----4-:R-:W-:-:S04]  /*c4350*/  IADD3 R144, P3, R144, R202, RZ ;  /* 0x000000ca90907210 */ /* 0x010fc80007f7e0ff */
[----:B------:R1:W-:Y:S01]  /*c4360*/  LDGSTS.E [R140+-0x6ae00], [R134.64], P4 ;  /* 0x95200000868c7fae */ /* 0x0003e2000a121844 */
[----:B------:R-:W-:Y:S01]  /*c4370*/  SEL R133, R133, RZ, !P0 ;  /* 0x000000ff85857207 */ /* 0x000fe20004000000 */
[----:B------:R-:W-:-:S03]  /*c4380*/  IMAD.X R201, R201, 0x1, R0, P3 ;  /* 0x00000001c9c97824 */ /* 0x000fc600018e0600 */
[----:B------:R-:W-:Y:S02]  /*c4390*/  ISETP.NE.U32.AND P3, PT, R133, RZ, PT ;  /* 0x000000ff8500720c */ /* 0x000fe40003f65070 */
[----:B------:R-:W-:Y:S01]  /*c43a0*/  IADD3 R148, P4, R148, R202, RZ ;  /* 0x000000ca94947210 */ /* 0x000fe20007f9e0ff */
[----:B-1----:R-:W-:-:S04]  /*c43b0*/  IMAD.MOV.U32 R135, RZ, RZ, R201 ;  /* 0x000000ffff877224 */ /* 0x002fc800078e00c9 */
[--C-:B------:R-:W-:Y:S01]  /*c43c0*/  IMAD.X R160, R160, 0x1, R0.reuse, P4 ;  /* 0x00000001a0a07824 */ /* 0x100fe200020e0600 */
[----:B------:R-:W-:Y:S02]  /*c43d0*/  IADD3 R164, P4, R164, R202, RZ ;  /* 0x000000caa4a47210 */ /* 0x000fe40007f9e0ff */
[----:B------:R-:W-:Y:S02]  /*c43e0*/  IADD3 R133, R132, 0x100000, RZ ;  /* 0x0010000084857810 */ /* 0x000fe40007ffe0ff */
[----:B------:R-:W-:Y:S01]  /*c43f0*/  MOV R134, R144 ;  /* 0x0000009000867202 */ /* 0x000fe20000000f00 */
[----:B------:R1:W-:Y:S01]  /*c4400*/  STL [R1+0x2a7c], R144 ;  /* 0x002a7c9001007387 */ /* 0x0003e20000100800 */
[----:B------:R-:W-:-:S03]  /*c4410*/  IMAD.X R200, R200, 0x1, R0, P4 ;  /* 0x00000001c8c87824 */ /* 0x000fc600020e0600 */
[----:B------:R-:W-:Y:S04]  /*c4420*/  STL [R1+0x2a84], R148 ;  /* 0x002a849401007387 */ /* 0x000fe80000100800 */
[----:B------:R-:W-:Y:S04]  /*c4430*/  STL [R1+0x2a78], R201 ;  /* 0x002a78c901007387 */ /* 0x000fe80000100800 */
[----:B------:R4:W-:Y:S04]  /*c4440*/  STL [R1+0x2a80], R160 ;  /* 0x002a80a001007387 */ /* 0x0009e80000100800 */
[----:B------:R4:W-:Y:S04]  /*c4450*/  LDGSTS.E [R133+-0x6a000], [R134.64], P1 ;  /* 0x9600000086857fae */ /* 0x0009e80008921844 */
[----:B------:R2:W-:Y:S01]  /*c4460*/  STL [R1+0x2a3c], R164 ;  /* 0x002a3ca401007387 */ /* 0x0005e20000100800 */
[----:B------:R-:W-:Y:S01]  /*c4470*/  HMMA.1688.F32.TF32 R140, R232, R142, R204 ;  /* 0x0000008ee88c723c */ /* 0x000fe200000810cc */
[----:B-1----:R-:W-:Y:S01]  /*c4480*/  IADD3 R144, R132, 0x100000, RZ ;  /* 0x0010000084907810 */ /* 0x002fe20007ffe0ff */
[----:B----4-:R-:W-:-:S02]  /*c4490*/  IMAD.MOV.U32 R135, RZ, RZ, R160 ;  /* 0x000000ffff877224 */ /* 0x010fc400078e00a0 */
[----:B------:R-:W4:Y:S01]  /*c44a0*/  LDL.LU R160, [R1+0x29e8] ;  /* 0x0029e80001a07983 */ /* 0x000f220000300800 */
[----:B------:R-:W-:-:S03]  /*c44b0*/  IMAD.MOV.U32 R134, RZ, RZ, R148 ;  /* 0x000000ffff867224 */ /* 0x000fc600078e0094 */
[----:B------:R-:W-:Y:S01]  /*c44c0*/  STL [R1+0x2a38], R200 ;  /* 0x002a38c801007387 */ /* 0x000fe20000100800 */
[----:B------:R-:W-:Y:S03]  /*c44d0*/  HMMA.1688.F32.TF32 R136, R232, R138, R216 ;  /* 0x0000008ae888723c */ /* 0x000fe600000810d8 */
[----:B------:R-:W4:Y:S04]  /*c44e0*/  LDL.LU R148, [R1+0x29ec] ;  /* 0x0029ec0001947983 */ /* 0x000f280000300800 */
[----:B------:R1:W-:Y:S02]  /*c44f0*/  LDGSTS.E [R144+-0x69e00], [R134.64], P1 ;  /* 0x9620000086907fae */ /* 0x0003e40008921844 */
[----:B-1----:R-:W-:-:S02]  /*c4500*/  MOV R134, R164 ;  /* 0x000000a400867202 */ /* 0x002fc40000000f00 */
[----:B---3--:R-:W-:-:S05]  /*c4510*/  IADD3 R152, P4, R152, R202, RZ ;  /* 0x000000ca98987210 */ /* 0x008fca0007f9e0ff */
[----:B--2---:R-:W-:Y:S01]  /*c4520*/  IMAD.X R156, R156, 0x1, R0, P4 ;  /* 0x000000019c9c7824 */ /* 0x004fe200020e0600 */
[----:B------:R1:W-:Y:S04]  /*c4530*/  STL [R1+0x2a44], R152 ;  /* 0x002a449801007387 */ /* 0x0003e80000100800 */
[----:B------:R-:W2:Y:S04]  /*c4540*/  LDL.LU R205, [R1+0x29f0] ;  /* 0x0029f00001cd7983 */ /* 0x000ea80000300800 */
[----:B------:R-:W3:Y:S04]  /*c4550*/  LDL.LU R216, [R1+0x11e0] ;  /* 0x0011e00001d87983 */ /* 0x000ee80000300800 */
[----:B------:R1:W-:Y:S04]  /*c4560*/  STL [R1+0x2a40], R156 ;  /* 0x002a409c01007387 */ /* 0x0003e80000100800 */
[----:B------:R-:W3:Y:S04]  /*c4570*/  LDL.LU R217, [R1+0x11e4] ;  /* 0x0011e40001d97983 */ /* 0x000ee80000300800 */
[----:B------:R-:W3:Y:S04]  /*c4580*/  LDL.LU R218, [R1+0x11e8] ;  /* 0x0011e80001da7983 */ /* 0x000ee80000300800 */
[----:B------:R-:W3:Y:S04]  /*c4590*/  LDL.LU R219, [R1+0x11ec] ;  /* 0x0011ec0001db7983 */ /* 0x000ee80000300800 */
[----:B------:R-:W2:Y:S01]  /*c45a0*/  LDL.LU R164, [R1+0x29f4] ;  /* 0x0029f40001a47983 */ /* 0x000ea20000300800 */
[----:B------:R-:W-:Y:S01]  /*c45b0*/  IMAD.MOV.U32 R135, RZ, RZ, R200 ;  /* 0x000000ffff877224 */ /* 0x000fe200078e00c8 */
[----:B------:R-:W-:-:S02]  /*c45c0*/  ISETP.GT.AND P1, PT, R3, 0x68, PT ;  /* 0x000000680300780c */ /* 0x000fc40003f24270 */
[----:B------:R-:W3:Y:S04]  /*c45d0*/  LDL.LU R208, [R1+0x11f0] ;  /* 0x0011f00001d07983 */ /* 0x000ee80000300800 */
[----:B------:R1:W-:Y:S04]  /*c45e0*/  LDGSTS.E [R133+-0x69000], [R134.64], P5 ;  /* 0x9700000086857fae */ /* 0x0003e8000a921844 */
[----:B------:R-:W3:Y:S04]  /*c45f0*/  LDL.LU R209, [R1+0x11f4] ;  /* 0x0011f40001d17983 */ /* 0x000ee80000300800 */
[----:B------:R-:W3:Y:S01]  /*c4600*/  LDL.LU R204, [R1+0x29a8] ;  /* 0x0029a80001cc7983 */ /* 0x000ee20000300800 */
[----:B-1----:R-:W-:Y:S01]  /*c4610*/  IMAD.MOV.U32 R134, RZ, RZ, R152 ;  /* 0x000000ffff867224 */ /* 0x002fe200078e0098 */
[----:B------:R-:W-:Y:S01]  /*c4620*/  SEL R133, RZ, 0x4, !P1 ;  /* 0x00000004ff857807 */ /* 0x000fe20004800000 */
[----:B------:R-:W-:Y:S01]  /*c4630*/  IMAD.MOV.U32 R135, RZ, RZ, R156 ;  /* 0x000000ffff877224 */ /* 0x000fe200078e009c */
[----:B------:R-:W-:Y:S01]  /*c4640*/  ISETP.GT.AND P1, PT, R3, 0x6c, PT ;  /* 0x0000006c0300780c */ /* 0x000fe20003f24270 */
[----:B------:R-:W3:Y:S04]  /*c4650*/  LDL.LU R152, [R1+0x29ac] ;  /* 0x0029ac0001987983 */ /* 0x000ee80000300800 */
[----:B------:R-:W3:Y:S04]  /*c4660*/  LDL.LU R200, [R1+0x29b0] ;  /* 0x0029b00001c87983 */ /* 0x000ee80000300800 */
[----:B------:R1:W-:Y:S04]  /*c4670*/  LDGSTS.E [R144+-0x68e00], [R134.64], P5 ;  /* 0x9720000086907fae */ /* 0x0003e8000a921844 */
[----:B------:R-:W3:Y:S01]  /*c4680*/  LDL.LU R156, [R1+0x29b4] ;  /* 0x0029b400019c7983 */ /* 0x000ee20000300800 */
[----:B------:R-:W-:-:S03]  /*c4690*/  SEL R133, R133, RZ, !P0 ;  /* 0x000000ff85857207 */ /* 0x000fc60004000000 */
[----:B------:R-:W3:Y:S01]  /*c46a0*/  LDL.LU R203, [R1+0x2968] ;  /* 0x0029680001cb7983 */ /* 0x000ee20000300800 */
[----:B-1----:R-:W-:-:S03]  /*c46b0*/  SEL R134, RZ, 0x4, !P1 ;  /* 0x00000004ff867807 */ /* 0x002fc60004800000 */
[----:B------:R-:W3:Y:S01]  /*c46c0*/  LDL.LU R201, [R1+0x296c] ;  /* 0x00296c0001c97983 */ /* 0x000ee20000300800 */
[----:B------:R-:W-:Y:S01]  /*c46d0*/  ISETP.NE.U32.AND P5, PT, R133, RZ, PT ;  /* 0x000000ff8500720c */ /* 0x000fe20003fa5070 */
[----:B------:R-:W-:Y:S01]  /*c46e0*/  IMAD.MOV.U32 R210, RZ, RZ, R149 ;  /* 0x000000ffffd27224 */ /* 0x000fe200078e0095 */
[----:B------:R-:W-:Y:S02]  /*c46f0*/  SEL R133, R134, RZ, !P0 ;  /* 0x000000ff86857207 */ /* 0x000fe40004000000 */
[----:B------:R-:W-:Y:S02]  /*c4700*/  IADD3 R149, R132, 0x100000, RZ ;  /* 0x0010000084957810 */ /* 0x000fe40007ffe0ff */
[----:B----4-:R-:W-:-:S04]  /*c4710*/  IADD3 R148, P1, R148, R202, RZ ;  /* 0x000000ca94947210 */ /* 0x010fc80007f3e0ff */
[----:B------:R-:W-:Y:S01]  /*c4720*/  IADD3.X R160, R160, R0, RZ, P1, !PT ;  /* 0x00000000a0a07210 */ /* 0x000fe20000ffe4ff */
[----:B------:R-:W-:Y:S01]  /*c4730*/  STL [R1+0x29ec], R148 ;  /* 0x0029ec9401007387 */ /* 0x000fe20000100800 */
[----:B------:R-:W-:-:S03]  /*c4740*/  IMAD.MOV.U32 R134, RZ, RZ, R148 ;  /* 0x000000ffff867224 */ /* 0x000fc600078e0094 */
[----:B------:R-:W-:-:S05]  /*c4750*/  IMAD.MOV.U32 R135, RZ, RZ, R160 ;  /* 0x000000ffff877224 */ /* 0x000fca00078e00a0 */
[----:B------:R1:W-:Y:S01]  /*c4760*/  LDGSTS.E [R149+-0x68000], [R134.64], P2 ;  /* 0x9800000086957fae */ /* 0x0003e20009121844 */
[----:B--2---:R-:W-:-:S05]  /*c4770*/  IADD3 R164, P4, R164, R202, RZ ;  /* 0x000000caa4a47210 */ /* 0x004fca0007f9e0ff */
[----:B------:R-:W-:Y:S01]  /*c4780*/  IMAD.X R205, R205, 0x1, R0, P4 ;  /* 0x00000001cdcd7824 */ /* 0x000fe200020e0600 */
[----:B------:R-:W-:Y:S04]  /*c4790*/  STL [R1+0x29f4], R164 ;  /* 0x0029f4a401007387 */ /* 0x000fe80000100800 */
[----:B------:R2:W-:Y:S04]  /*c47a0*/  STL [R1+0x29e8], R160 ;  /* 0x0029e8a001007387 */ /* 0x0005e80000100800 */
[----:B------:R-:W-:Y:S01]  /*c47b0*/  STL [R1+0x29f0], R205 ;  /* 0x0029f0cd01007387 */ /* 0x000fe20000100800 */
[----:B-1----:R-:W-:-:S03]  /*c47c0*/  IMAD.MOV.U32 R134, RZ, RZ, R164 ;  /* 0x000000ffff867224 */ /* 0x002fc600078e00a4 */
[----:B--2---:R-:W2:Y:S04]  /*c47d0*/  LDL.LU R160, [R1+0x2974] ;  /* 0x0029740001a07983 */ /* 0x004ea80000300800 */
[----:B------:R-:W4:Y:S01]  /*c47e0*/  LDL.LU R164, [R1+0x2970] ;  /* 0x0029700001a47983 */ /* 0x000f220000300800 */
[----:B------:R-:W-:Y:S01]  /*c47f0*/  IADD3 R148, R132, 0x100000, RZ ;  /* 0x0010000084947810 */ /* 0x000fe20007ffe0ff */
[----:B------:R-:W-:Y:S01]  /*c4800*/  IMAD.MOV.U32 R135, RZ, RZ, R205 ;  /* 0x000000ffff877224 */ /* 0x000fe200078e00cd */
[----:B------:R-:W-:Y:S02]  /*c4810*/  ISETP.GT.AND P1, PT, R3, 0x70, PT ;  /* 0x000000700300780c */ /* 0x000fe40003f24270 */
[----:B------:R-:W-:Y:S02]  /*c4820*/  ISETP.NE.U32.AND P4, PT, R133, RZ, PT ;  /* 0x000000ff8500720c */ /* 0x000fe40003f85070 */
[----:B------:R1:W-:Y:S01]  /*c4830*/  LDGSTS.E [R148+-0x67e00], [R134.64], P2 ;  /* 0x9820000086947fae */ /* 0x0003e20009121844 */
[----:B------:R-:W-:-:S02]  /*c4840*/  SEL R133, RZ, 0x4, !P1 ;  /* 0x00000004ff857807 */ /* 0x000fc40004800000 */
[-C--:B---3--:R-:W-:Y:S02]  /*c4850*/  IADD3 R152, P1, R152, R202.reuse, RZ ;  /* 0x000000ca98987210 */ /* 0x088fe40007f3e0ff */
[----:B------:R-:W-:Y:S02]  /*c4860*/  IADD3 R156, P2, R156, R202, RZ ;  /* 0x000000ca9c9c7210 */ /* 0x000fe40007f5e0ff */
[----:B------:R-:W-:Y:S02]  /*c4870*/  SEL R133, R133, RZ, !P0 ;  /* 0x000000ff85857207 */ /* 0x000fe40004000000 */
[----:B------:R-:W-:Y:S01]  /*c4880*/  IADD3.X R204, R204, R0, RZ, P1, !PT ;  /* 0x00000000cccc7210 */ /* 0x000fe20000ffe4ff */
[----:B------:R-:W-:Y:S01]  /*c4890*/  IMAD.X R200, R200, 0x1, R0, P2 ;  /* 0x00000001c8c87824 */ /* 0x000fe200010e0600 */
[----:B------:R-:W-:Y:S02]  /*c48a0*/  ISETP.NE.U32.AND P1, PT, R133, RZ, PT ;  /* 0x000000ff8500720c */ /* 0x000fe40003f25070 */
[----:B------:R-:W-:Y:S01]  /*c48b0*/  IADD3 R201, P2, R201, R202, RZ ;  /* 0x000000cac9c97210 */ /* 0x000fe20007f5e0ff */
[----:B-1----:R-:W-:Y:S01]  /*c48c0*/  IMAD.MOV.U32 R134, RZ, RZ, R152 ;  /* 0x000000ffff867224 */ /* 0x002fe200078e0098 */
[----:B------:R-:W-:Y:S01]  /*c48d0*/  IADD3 R133, R132, 0x100000, RZ ;  /* 0x0010000084857810 */ /* 0x000fe20007ffe0ff */
[----:B------:R-:W-:Y:S01]  /*c48e0*/  IMAD.MOV.U32 R135, RZ, RZ, R204 ;  /* 0x000000ffff877224 */ /* 0x000fe200078e00cc */
[----:B------:R1:W-:Y:S01]  /*c48f0*/  STL [R1+0x29ac], R152 ;  /* 0x0029ac9801007387 */ /* 0x0003e20000100800 */
[----:B------:R-:W-:-:S03]  /*c4900*/  IMAD.X R203, R203, 0x1, R0, P2 ;  /* 0x00000001cbcb7824 */ /* 0x000fc600010e0600 */
[----:B------:R-:W-:Y:S04]  /*c4910*/  STL [R1+0x29b4], R156 ;  /* 0x0029b49c01007387 */ /* 0x000fe80000100800 */
[----:B------:R-:W-:Y:S04]  /*c4920*/  STL [R1+0x29a8], R204 ;  /* 0x0029a8cc01007387 */ /* 0x000fe80000100800 */
[----:B------:R3:W-:Y:S04]  /*c4930*/  STL [R1+0x29b0], R200 ;  /* 0x0029b0c801007387 */ /* 0x0007e80000100800 */
[----:B------:R3:W-:Y:S01]  /*c4940*/  LDGSTS.E [R133+-0x67000], [R134.64], P3 ;  /* 0x9900000086857fae */ /* 0x0007e20009921844 */
[----:B------:R-:W-:-:S03]  /*c4950*/  IMAD.MOV.U32 R211, RZ, RZ, R145 ;  /* 0x000000ffffd37224 */ /* 0x000fc600078e0091 */
[----:B------:R-:W-:Y:S01]  /*c4960*/  STL [R1+0x296c], R201 ;  /* 0x00296cc901007387 */ /* 0x000fe20000100800 */
[----:B------:R-:W-:Y:S01]  /*c4970*/  HMMA.1688.F32.TF32 R144, R232, R146, R216 ;  /* 0x00000092e890723c */ /* 0x000fe200000810d8 */
[----:B-1----:R-:W-:Y:S02]  /*c4980*/  IADD3 R152, R132, 0x100000, RZ ;  /* 0x0010000084987810 */ /* 0x002fe40007ffe0ff */
[----:B---3--:R-:W-:Y:S01]  /*c4990*/  MOV R135, R200 ;  /* 0x000000c800877202 */ /* 0x008fe20000000f00 */
[----:B------:R-:W-:Y:S01]  /*c49a0*/  IMAD.MOV.U32 R134, RZ, RZ, R156 ;  /* 0x000000ffff867224 */ /* 0x000fe200078e009c */
[----:B------:R-:W3:Y:S04]  /*c49b0*/  LDL.LU R200, [R1+0x2928] ;  /* 0x0029280001c87983 */ /* 0x000ee80000300800 */
[----:B------:R1:W-:Y:S04]  /*c49c0*/  STL [R1+0x2968], R203 ;  /* 0x002968cb01007387 */ /* 0x0003e80000100800 */
[----:B------:R-:W3:Y:S04]  /*c49d0*/  LDL.LU R156, [R1+0x292c] ;  /* 0x00292c00019c7983 */ /* 0x000ee80000300800 */
[----:B------:R1:W-:Y:S02]  /*c49e0*/  LDGSTS.E [R152+-0x66e00], [R134.64], P3 ;  /* 0x9920000086987fae */ /* 0x0003e40009921844 */
[----:B-1----:R-:W-:Y:S01]  /*c49f0*/  IMAD.MOV.U32 R135, RZ, RZ, R203 ;  /* 0x000000ffff877224 */ /* 0x002fe200078e00cb */
[----:B--2---:R-:W-:-:S05]  /*c4a00*/  IADD3 R160, P2, R160, R202, RZ ;  /* 0x000000caa0a07210 */ /* 0x004fca0007f5e0ff */
[----:B----4-:R-:W-:Y:S01]  /*c4a10*/  IMAD.X R164, R164, 0x1, R0, P2 ;  /* 0x00000001a4a47824 */ /* 0x010fe200010e0600 */
[----:B------:R1:W-:Y:S04]  /*c4a20*/  STL [R1+0x2974], R160 ;  /* 0x002974a001007387 */ /* 0x0003e80000100800 */
[----:B------:R-:W2:Y:S04]  /*c4a30*/  LDL.LU R216, [R1+0x1200] ;  /* 0x0012000001d87983 */ /* 0x000ea80000300800 */
[----:B------:R4:W-:Y:S04]  /*c4a40*/  STL [R1+0x2970], R164 ;  /* 0x002970a401007387 */ /* 0x0009e80000100800 */
[----:B------:R-:W2:Y:S04]  /*c4a50*/  LDL.LU R217, [R1+0x1204] ;  /* 0x0012040001d97983 */ /* 0x000ea80000300800 */
[----:B------:R-:W2:Y:S04]  /*c4a60*/  LDL.LU R218, [R1+0x1208] ;  /* 0x0012080001da7983 */ /* 0x000ea80000300800 */
[----:B------:R-:W2:Y:S04]  /*c4a70*/  LDL.LU R219, [R1+0x120c] ;  /* 0x00120c0001db7983 */ /* 0x000ea80000300800 */
[----:B------:R-:W2:Y:S04]  /*c4a80*/  LDL.LU R207, [R1+0x2930] ;  /* 0x0029300001cf7983 */ /* 0x000ea80000300800 */
[----:B------:R-:W2:Y:S01]  /*c4a90*/  LDL.LU R203, [R1+0x2934] ;  /* 0x0029340001cb7983 */ /* 0x000ea20000300800 */
[----:B------:R-:W-:Y:S01]  /*c4aa0*/  IMAD.MOV.U32 R134, RZ, RZ, R201 ;  /* 0x000000ffff867224 */ /* 0x000fe200078e00c9 */
[C---:B------:R-:W-:Y:S01]  /*c4ab0*/  ISETP.GT.AND P2, PT, R3.reuse, 0x74, PT ;  /* 0x000000740300780c */ /* 0x040fe20003f44270 */
[----:B------:R-:W-:Y:S01]  /*c4ac0*/  HMMA.1688.F32.TF32 R148, R232, R150, R208 ;  /* 0x00000096e894723c */ /* 0x000fe200000810d0 */
[----:B------:R-:W2:Y:S04]  /*c4ad0*/  LDL.LU R208, [R1+0x1210] ;  /* 0x0012100001d07983 */ /* 0x000ea80000300800 */
[----:B------:R1:W-:Y:S04]  /*c4ae0*/  LDGSTS.E [R133+-0x66000], [R134.64], P5 ;  /* 0x9a00000086857fae */ /* 0x0003e8000a921844 */
[----:B------:R-:W2:Y:S04]  /*c4af0*/  LDL.LU R209, [R1+0x1214] ;  /* 0x0012140001d17983 */ /* 0x000ea80000300800 */
[----:B------:R-:W2:Y:S01]  /*c4b00*/  LDL.LU R206, [R1+0x28d8] ;  /* 0x0028d80001ce7983 */ /* 0x000ea20000300800 */
[----:B-1----:R-:W-:Y:S01]  /*c4b10*/  IMAD.MOV.U32 R134, RZ, RZ, R160 ;  /* 0x000000ffff867224 */ /* 0x002fe200078e00a0 */
[----:B------:R-:W-:Y:S01]  /*c4b20*/  SEL R133, RZ, 0x4, !P2 ;  /* 0x00000004ff857807 */ /* 0x000fe20005000000 */
[----:B------:R-:W-:Y:S01]  /*c4b30*/  IMAD.MOV.U32 R135, RZ, RZ, R164 ;  /* 0x000000ffff877224 */ /* 0x000fe200078e00a4 */
[----:B------:R-:W-:Y:S01]  /*c4b40*/  ISETP.GT.AND P2, PT, R3, 0x78, PT ;  /* 0x000000780300780c */ /* 0x000fe20003f44270 */
[----:B------:R-:W2:Y:S04]  /*c4b50*/  LDL.LU R160, [R1+0x28dc] ;  /* 0x0028dc0001a07983 */ /* 0x000ea80000300800 */
[----:B------:R1:W-:Y:S04]  /*c4b60*/  LDGSTS.E [R152+-0x65e00], [R134.64], P5 ;  /* 0x9a20000086987fae */ /* 0x0003e8000a921844 */
[----:B------:R-:W2:Y:S01]  /*c4b70*/  LDL.LU R205, [R1+0x28e0] ;  /* 0x0028e00001cd7983 */ /* 0x000ea20000300800 */
[----:B------:R-:W-:-:S03]  /*c4b80*/  SEL R133, R133, RZ, !P0 ;  /* 0x000000ff85857207 */ /* 0x000fc60004000000 */
[----:B----4-:R-:W4:Y:S01]  /*c4b90*/  LDL.LU R164, [R1+0x28e4] ;  /* 0x0028e40001a47983 */ /* 0x010f220000300800 */
[----:B-1----:R-:W-:-:S03]  /*c4ba0*/  SEL R134, RZ, 0x4, !P2 ;  /* 0x00000004ff867807 */ /* 0x002fc60005000000 */
[----:B------:R-:W4:Y:S01]  /*c4bb0*/  LDL.LU R204, [R1+0x2898] ;  /* 0x0028980001cc7983 */ /* 0x000f220000300800 */
[----:B---3--:R-:W-:Y:S02]  /*c4bc0*/  IADD3 R156, P2, R156, R202, RZ ;  /* 0x000000ca9c9c7210 */ /* 0x008fe40007f5e0ff */
[----:B------:R-:W-:Y:S01]  /*c4bd0*/  ISETP.NE.U32.AND P5, PT, R133, RZ, PT ;  /* 0x000000ff8500720c */ /* 0x000fe20003fa5070 */
[----:B------:R-:W3:Y:S02]  /*c4be0*/  LDL.LU R201, [R1+0x289c] ;  /* 0x00289c0001c97983 */ /* 0x000ee40000300800 */
[----:B------:R-:W-:Y:S01]  /*c4bf0*/  IMAD.X R200, R200, 0x1, R0, P2 ;  /* 0x00000001c8c87824 */ /* 0x000fe200010e0600 */
[----:B------:R-:W-:Y:S01]  /*c4c00*/  MOV R210, R157 ;  /* 0x0000009d00d27202 */ /* 0x000fe20000000f00 */
[----:B------:R-:W-:Y:S01]  /*c4c10*/  STL [R1+0x292c], R156 ;  /* 0x00292c9c01007387 */ /* 0x000fe20000100800 */
[----:B------:R-:W-:Y:S01]  /*c4c20*/  SEL R133, R134, RZ, !P0 ;  /* 0x000000ff86857207 */ /* 0x000fe20004000000 */
[----:B------:R-:W-:Y:S01]  /*c4c30*/  IMAD.MOV.U32 R134, RZ, RZ, R156 ;  /* 0x000000ffff867224 */ /* 0x000fe200078e009c */
[----:B------:R-:W-:Y:S01]  /*c4c40*/  IADD3 R157, R132, 0x100000, RZ ;  /* 0x00100000849d7810 */ /* 0x000fe20007ffe0ff */
[----:B------:R-:W-:-:S05]  /*c4c50*/  IMAD.MOV.U32 R135, RZ, RZ, R200 ;  /* 0x000000ffff877224 */ /* 0x000fca00078e00c8 */
[----:B------:R1:W-:Y:S01]  /*c4c60*/  LDGSTS.E [R157+-0x65000], [R134.64], P4 ;  /* 0x9b000000869d7fae */ /* 0x0003e2000a121844 */
[----:B--2---:R-:W-:-:S05]  /*c4c70*/  IADD3 R203, P3, R203, R202, RZ ;  /* 0x000000cacbcb7210 */ /* 0x004fca0007f7e0ff */
[----:B------:R-:W-:Y:S01]  /*c4c80*/  IMAD.X R207, R207, 0x1, R0, P3 ;  /* 0x00000001cfcf7824 */ /* 0x000fe200018e0600 */
[----:B------:R-:W-:Y:S04]  /*c4c90*/  STL [R1+0x2934], R203 ;  /* 0x002934cb01007387 */ /* 0x000fe80000100800 */
[----:B------:R2:W-:Y:S04]  /*c4ca0*/  STL [R1+0x2928], R200 ;  /* 0x002928c801007387 */ /* 0x0005e80000100800 */
[----:B------:R-:W-:Y:S01]  /*c4cb0*/  STL [R1+0x2930], R207 ;  /* 0x002930cf01007387 */ /* 0x000fe20000100800 */
[----:B-1----:R-:W-:-:S03]  /*c4cc0*/  MOV R134, R203 ;  /* 0x000000cb00867202 */ /* 0x002fc60000000f00 */
[----:B--2---:R-:W2:Y:S04]  /*c4cd0*/  LDL.LU R200, [R1+0x28a4] ;  /* 0x0028a40001c87983 */ /* 0x004ea80000300800 */
[----:B------:R-:W2:Y:S01]  /*c4ce0*/  LDL.LU R203, [R1+0x28a0] ;  /* 0x0028a00001cb7983 */ /* 0x000ea20000300800 */
[----:B------:R-:W-:Y:S01]  /*c4cf0*/  IADD3 R156, R132, 0x100000, RZ ;  /* 0x00100000849c7810 */ /* 0x000fe20007ffe0ff */
[----:B------:R-:W-:Y:S01]  /*c4d00*/  IMAD.MOV.U32 R135, RZ, RZ, R207 ;  /* 0x000000ffff877224 */ /* 0x000fe200078e00cf */
[----:B------:R-:W-:Y:S02]  /*c4d10*/  ISETP.GT.AND P3, PT, R3, 0x7c, PT ;  /* 0x0000007c0300780c */ /* 0x000fe40003f64270 */
[----:B------:R-:W-:Y:S02]  /*c4d20*/  ISETP.NE.U32.AND P2, PT, R133, RZ, PT ;  /* 0x000000ff8500720c */ /* 0x000fe40003f45070 */
[----:B------:R1:W-:Y:S01]  /*c4d30*/  LDGSTS.E [R156+-0x64e00], [R134.64], P4 ;  /* 0x9b200000869c7fae */ /* 0x0003e2000a121844 */
[----:B------:R-:W-:-:S02]  /*c4d40*/  SEL R133, RZ, 0x4, !P3 ;  /* 0x00000004ff857807 */ /* 0x000fc40005800000 */
[-C--:B------:R-:W-:Y:S02]  /*c4d50*/  IADD3 R160, P3, R160, R202.reuse, RZ ;  /* 0x000000caa0a07210 */ /* 0x080fe40007f7e0ff */
[-C--:B----4-:R-:W-:Y:S02]  /*c4d60*/  IADD3 R164, P4, R164, R202.reuse, RZ ;  /* 0x000000caa4a47210 */ /* 0x090fe40007f9e0ff */
[----:B------:R-:W-:Y:S01]  /*c4d70*/  SEL R133, R133, RZ, !P0 ;  /* 0x000000ff85857207 */ /* 0x000fe20004000000 */
[--C-:B------:R-:W-:Y:S02]  /*c4d80*/  IMAD.X R206, R206, 0x1, R0.reuse, P3 ;  /* 0x00000001cece7824 */ /* 0x100fe400018e0600 */
[----:B------:R-:W-:Y:S01]  /*c4d90*/  IMAD.X R205, R205, 0x1, R0, P4 ;  /* 0x00000001cdcd7824 */ /* 0x000fe200020e0600 */
[----:B---3--:R-:W-:Y:S01]  /*c4da0*/  IADD3 R201, P4, R201, R202, RZ ;  /* 0x000000cac9c97210 */ /* 0x008fe20007f9e0ff */
[----:B------:R3:W-:Y:S01]  /*c4db0*/  STL [R1+0x28dc], R160 ;  /* 0x0028dca001007387 */ /* 0x0007e20000100800 */
[----:B------:R-:W-:Y:S01]  /*c4dc0*/  ISETP.NE.U32.AND P3, PT, R133, RZ, PT ;  /* 0x000000ff8500720c */ /* 0x000fe20003f65070 */
[----:B-1----:R-:W-:Y:S01]  /*c4dd0*/  IMAD.MOV.U32 R134, RZ, RZ, R160 ;  /* 0x000000ffff867224 */ /* 0x002fe200078e00a0 */
[----:B------:R-:W-:Y:S01]  /*c4de0*/  IADD3.X R204, R204, R0, RZ, P4, !PT ;  /* 0x00000000cccc7210 */ /* 0x000fe200027fe4ff */
[----:B------:R-:W-:Y:S01]  /*c4df0*/  IMAD.MOV.U32 R135, RZ, RZ, R206 ;  /* 0x000000ffff877224 */ /* 0x000fe200078e00ce */
[C---:B------:R-:W-:Y:S01]  /*c4e00*/  IADD3 R133, R132.reuse, 0x100000, RZ ;  /* 0x0010000084857810 */ /* 0x040fe20007ffe0ff */
[----:B------:R-:W-:Y:S01]  /*c4e10*/  IMAD.MOV.U32 R211, RZ, RZ, R153 ;  /* 0x000000ffffd37224 */ /* 0x000fe200078e0099 */
[----:B------:R-:W-:Y:S04]  /*c4e20*/  STL [R1+0x28e4], R164 ;  /* 0x0028e4a401007387 */ /* 0x000fe80000100800 */
[----:B------:R1:W-:Y:S04]  /*c4e30*/  STL [R1+0x28d8], R206 ;  /* 0x0028d8ce01007387 */ /* 0x0003e80000100800 */
[----:B------:R-:W-:Y:S01]  /*c4e40*/  STL [R1+0x28e0], R205 ;  /* 0x0028e0cd01007387 */ /* 0x000fe20000100800 */
[----:B---3--:R-:W-:-:S03]  /*c4e50*/  IADD3 R160, R132, 0x100000, RZ ;  /* 0x0010000084a07810 */ /* 0x008fc60007ffe0ff */
[----:B------:R-:W-:Y:S01]  /*c4e60*/  STL [R1+0x289c], R201 ;  /* 0x00289cc901007387 */ /* 0x000fe20000100800 */
[----:B------:R-:W-:Y:S03]  /*c4e70*/  HMMA.1688.F32.TF32 R156, R232, R158, R208 ;  /* 0x0000009ee89c723c */ /* 0x000fe600000810d0 */
[----:B------:R3:W-:Y:S04]  /*c4e80*/  LDGSTS.E [R133+-0x64000], [R134.64], P1 ;  /* 0x9c00000086857fae */ /* 0x0007e80008921844 */
[----:B-1----:R-:W2:Y:S04]  /*c4e90*/  LDL.LU R206, [R1+0x2858] ;  /* 0x0028580001ce7983 */ /* 0x002ea80000300800 */
[----:B------:R1:W-:Y:S01]  /*c4ea0*/  STL [R1+0x2898], R204 ;  /* 0x002898cc01007387 */ /* 0x0003e20000100800 */
[----:B---3--:R-:W-:-:S02]  /*c4eb0*/  IMAD.MOV.U32 R134, RZ, RZ, R164 ;  /* 0x000000ffff867224 */ /* 0x008fc400078e00a4 */
[----:B------:R-:W-:Y:S01]  /*c4ec0*/  IMAD.MOV.U32 R135, RZ, RZ, R205 ;  /* 0x000000ffff877224 */ /* 0x000fe200078e00cd */
[----:B------:R-:W3:Y:S04]  /*c4ed0*/  LDL.LU R164, [R1+0x285c] ;  /* 0x00285c0001a47983 */ /* 0x000ee80000300800 */
[----:B------:R1:W-:Y:S02]  /*c4ee0*/  LDGSTS.E [R160+-0x63e00], [R134.64], P1 ;  /* 0x9c20000086a07fae */ /* 0x0003e40008921844 */
[----:B-1----:R-:W-:Y:S02]  /*c4ef0*/  IMAD.MOV.U32 R135, RZ, RZ, R204 ;  /* 0x000000ffff877224 */ /* 0x002fe400078e00cc */
[----:B------:R-:W-:Y:S01]  /*c4f00*/  IMAD.MOV.U32 R134, RZ, RZ, R201 ;  /* 0x000000ffff867224 */ /* 0x000fe200078e00c9 */
[----:B--2---:R-:W-:Y:S01]  /*c4f10*/  IADD3 R200, P4, R200, R202, RZ ;  /* 0x000000cac8c87210 */ /* 0x004fe20007f9e0ff */
[----:B------:R-:W-:Y:S01]  /*c4f20*/  HMMA.1688.F32.TF32 R152, R232, R154, R216 ;  /* 0x0000009ae898723c */ /* 0x000fe200000810d8 */
[----:B------:R-:W-:-:S02]  /*c4f30*/  ISETP.GT.AND P1, PT, R3, 0x1, PT ;  /* 0x000000010300780c */ /* 0x000fc40003f24270 */
[----:B------:R1:W-:Y:S01]  /*c4f40*/  LDGSTS.E [R133+-0x63000], [R134.64], P5 ;  /* 0x9d00000086857fae */ /* 0x0003e2000a921844 */
[----:B------:R-:W-:-:S03]  /*c4f50*/  IMAD.X R203, R203, 0x1, R0, P4 ;  /* 0x00000001cbcb7824 */ /* 0x000fc600020e0600 */
[----:B------:R2:W-:Y:S04]  /*c4f60*/  STL [R1+0x28a4], R200 ;  /* 0x0028a4c801007387 */ /* 0x0005e80000100800 */
[----:B------:R-:W4:Y:S04]  /*c4f70*/  LDL.LU R208, [R1+0x1220] ;  /* 0x0012200001d07983 */ /* 0x000f280000300800 */
[----:B------:R1:W-:Y:S04]  /*c4f80*/  STL [R1+0x28a0], R203 ;  /* 0x0028a0cb01007387 */ /* 0x0003e80000100800 */
[----:B------:R-:W4:Y:S04]  /*c4f90*/  LDL.LU R209, [R1+0x1224] ;  /* 0x0012240001d17983 */ /* 0x000f280000300800 */
[----:B------:R-:W4:Y:S04]  /*c4fa0*/  LDL.LU R210, [R1+0x1228] ;  /* 0x0012280001d27983 */ /* 0x000f280000300800 */
[----:B------:R-:W4:Y:S04]  /*c4fb0*/  LDL.LU R211, [R1+0x122c] ;  /* 0x00122c0001d37983 */ /* 0x000f280000300800 */
[----:B------:R-:W4:Y:S04]  /*c4fc0*/  LDL.LU R204, [R1+0x2860] ;  /* 0x0028600001cc7983 */ /* 0x000f280000300800 */
[----:B------:R-:W4:Y:S01]  /*c4fd0*/  LDL.LU R201, [R1+0x2864] ;  /* 0x0028640001c97983 */ /* 0x000f220000300800 */
[----:B-1----:R-:W-:-:S03]  /*c4fe0*/  MOV R134, R200 ;  /* 0x000000c800867202 */ /* 0x002fc60000000f00 */
[----:B------:R-:W4:Y:S01]  /*c4ff0*/  LDL.LU R216, [R1+0x1230] ;  /* 0x0012300001d87983 */ /* 0x000f220000300800 */
[----:B------:R-:W-:-:S03]  /*c5000*/  IMAD.MOV.U32 R135, RZ, RZ, R203 ;  /* 0x000000ffff877224 */ /* 0x000fc600078e00cb */
[----:B------:R-:W4:Y:S01]  /*c5010*/  LDL.LU R217, [R1+0x1234] ;  /* 0x0012340001d97983 */ /* 0x000f220000300800 */
[----:B------:R-:W-:-:S03]  /*c5020*/  SEL R133, RZ, 0x4, !P1 ;  /* 0x00000004ff857807 */ /* 0x000fc60004800000 */
[----:B------:R-:W4:Y:S01]  /*c5030*/  LDL.LU R207, [R1+0x2818] ;  /* 0x0028180001cf7983 */ /* 0x000f220000300800 */
[----:B------:R-:W-:-:S03]  /*c5040*/  ISETP.GT.AND P1, PT, R3, 0x5, PT ;  /* 0x000000050300780c */ /* 0x000fc60003f24270 */
[----:B------:R-:W4:Y:S04]  /*c5050*/  LDL.LU R205, [R1+0x281c] ;  /* 0x00281c0001cd7983 */ /* 0x000f280000300800 */
[----:B------:R1:W-:Y:S04]  /*c5060*/  LDGSTS.E [R160+-0x62e00], [R134.64], P5 ;  /* 0x9d20000086a07fae */ /* 0x0003e8000a921844 */
[----:B--2---:R-:W2:Y:S04]  /*c5070*/  LDL.LU R200, [R1+0x2824] ;  /* 0x0028240001c87983 */ /* 0x004ea80000300800 */
[----:B------:R-:W2:Y:S01]  /*c5080*/  LDL R203, [R1+0x1688] ;  /* 0x0016880001cb7983 */ /* 0x000ea20000100800 */
[----:B-1----:R-:W-:-:S02]  /*c5090*/  SEL R134, RZ, 0x4, !P1 ;  /* 0x00000004ff867807 */ /* 0x002fc40004800000 */
[----:B---3--:R-:W-:-:S05]  /*c50a0*/  IADD3 R164, P1, R164, R202, RZ ;  /* 0x000000caa4a47210 */ /* 0x008fca0007f3e0ff */
[----:B------:R-:W-:Y:S01]  /*c50b0*/  IMAD.X R206, R206, 0x1, R0, P1 ;  /* 0x00000001cece7824 */ /* 0x000fe200008e0600 */
[----:B------:R-:W-:Y:S03]  /*c50c0*/  STL [R1+0x285c], R164 ;  /* 0x00285ca401007387 */ /* 0x000fe60000100800 */
[----:B------:R-:W-:Y:S01]  /*c50d0*/  IMAD.MOV.U32 R135, RZ, RZ, R206 ;  /* 0x000000ffff877224 */ /* 0x000fe200078e00ce */
[----:B----4-:R-:W-:-:S05]  /*c50e0*/  IADD3 R201, P5, R201, R202, RZ ;  /* 0x000000cac9c97210 */ /* 0x010fca0007fbe0ff */
[----:B------:R-:W-:Y:S01]  /*c50f0*/  IMAD.X R204, R204, 0x1, R0, P5 ;  /* 0x00000001cccc7824 */ /* 0x000fe200028e0600 */
[----:B------:R-:W-:Y:S04]  /*c5100*/  STL [R1+0x2864], R201 ;  /* 0x002864c901007387 */ /* 0x000fe80000100800 */
[----:B------:R1:W-:Y:S04]  /*c5110*/  STL [R1+0x2858], R206 ;  /* 0x002858ce01007387 */ /* 0x0003e80000100800 */
[----:B------:R3:W-:Y:S04]  /*c5120*/  STL [R1+0x2860], R204 ;  /* 0x002860cc01007387 */ /* 0x0007e80000100800 */
[----:B-1----:R-:W4:Y:S04]  /*c5130*/  LDL.LU R206, [R1+0x2820] ;  /* 0x0028200001ce7983 */ /* 0x002f280000300800 */
[----:B------:R-:W4:Y:S04]  /*c5140*/  LDL.LU R213, [R1+0x2fec] ;  /* 0x002fec0001d57983 */ /* 0x000f280000300800 */
[----:B------:R-:W4:Y:S01]  /*c5150*/  LDL.LU R212, [R1+0x3004] ;  /* 0x0030040001d47983 */ /* 0x000f220000300800 */
[----:B------:R-:W-:-:S02]  /*c5160*/  SEL R133, R133, RZ, !P0 ;  /* 0x000000ff85857207 */ /* 0x000fc40004000000 */
[----:B------:R-:W-:Y:S02]  /*c5170*/  ISETP.GT.AND P5, PT, R3, 0x9, PT ;  /* 0x000000090300780c */ /* 0x000fe40003fa4270 */
[----:B------:R-:W-:Y:S02]  /*c5180*/  ISETP.NE.U32.AND P4, PT, R133, RZ, PT ;  /* 0x000000ff8500720c */ /* 0x000fe40003f85070 */
[----:B------:R-:W-:Y:S01]  /*c5190*/  SEL R133, R134, RZ, !P0 ;  /* 0x000000ff86857207 */ /* 0x000fe20004000000 */
[----:B------:R-:W-:-:S03]  /*c51a0*/  IMAD.MOV.U32 R218, RZ, RZ, R165 ;  /* 0x000000ffffda7224 */ /* 0x000fc600078e00a5 */
[----:B------:R-:W-:Y:S02]  /*c51b0*/  ISETP.NE.U32.AND P1, PT, R133, RZ, PT ;  /* 0x000000ff8500720c */ /* 0x000fe40003f25070 */
[----:B------:R-:W-:Y:S02]  /*c51c0*/  SEL R133, RZ, 0x4, !P5 ;  /* 0x00000004ff857807 */ /* 0x000fe40006800000 */
[----:B------:R-:W-:Y:S02]  /*c51d0*/  IADD3 R205, P5, R205, R202, RZ ;  /* 0x000000cacdcd7210 */ /* 0x000fe40007fbe0ff */
[C---:B------:R-:W-:Y:S02]  /*c51e0*/  IADD3 R165, R132.reuse, 0x100000, RZ ;  /* 0x0010000084a57810 */ /* 0x040fe40007ffe0ff */
[----:B------:R-:W-:Y:S01]  /*c51f0*/  MOV R134, R164 ;  /* 0x000000a400867202 */ /* 0x000fe20000000f00 */
[----:B------:R-:W-:Y:S01]  /*c5200*/  IMAD.MOV.U32 R219, RZ, RZ, R161 ;  /* 0x000000ffffdb7224 */ /* 0x000fe200078e00a1 */
[----:B------:R1:W-:Y:S01]  /*c5210*/  STL [R1+0x281c], R205 ;  /* 0x00281ccd01007387 */ /* 0x0003e20000100800 */
[----:B------:R-:W-:Y:S01]  /*c5220*/  HMMA.1688.F32.TF32 R160, R232, R162, R208 ;  /* 0x000000a2e8a0723c */ /* 0x000fe200000810d0 */
[----:B------:R-:W-:-:S02]  /*c5230*/  IADD3 R164, R132, 0x100000, RZ ;  /* 0x0010000084a47810 */ /* 0x000fc40007ffe0ff */
[----:B------:R-:W4:Y:S04]  /*c5240*/  LDL.LU R211, [R1+0x2fe4] ;  /* 0x002fe40001d37983 */ /* 0x000f280000300800 */
[----:B------:R1:W-:Y:S04]  /*c5250*/  LDGSTS.E [R165+-0x62000], [R134.64], P2 ;  /* 0x9e00000086a57fae */ /* 0x0003e80009121844 */
[----:B------:R-:W4:Y:S01]  /*c5260*/  LDL.LU R208, [R1+0x2ff0] ;  /* 0x002ff00001d07983 */ /* 0x000f220000300800 */
[----:B------:R-:W-:Y:S01]  /*c5270*/  SEL R133, R133, RZ, !P0 ;  /* 0x000000ff85857207 */ /* 0x000fe20004000000 */
[----:B-1----:R-:W-:-:S02]  /*c5280*/  IMAD.MOV.U32 R134, RZ, RZ, R201 ;  /* 0x000000ffff867224 */ /* 0x002fc400078e00c9 */
[----:B------:R-:W-:Y:S02]  /*c5290*/  IMAD.MOV.U32 R135, RZ, RZ, R204 ;  /* 0x000000ffff877224 */ /* 0x000fe400078e00cc */
[----:B------:R-:W-:-:S03]  /*c52a0*/  IMAD.X R207, R207, 0x1, R0, P5 ;  /* 0x00000001cfcf7824 */ /* 0x000fc600028e0600 */
[----:B------:R1:W-:Y:S01]  /*c52b0*/  LDGSTS.E [R164+-0x61e00], [R134.64], P2 ;  /* 0x9e20000086a47fae */ /* 0x0003e20009121844 */
[----:B--2---:R-:W-:Y:S02]  /*c52c0*/  IADD3 R200, P2, R200, R202, RZ ;  /* 0x000000cac8c87210 */ /* 0x004fe40007f5e0ff */
[----:B------:R-:W-:Y:S02]  /*c52d0*/  ISETP.NE.U32.AND P5, PT, R133, RZ, PT ;  /* 0x000000ff8500720c */ /* 0x000fe40003fa5070 */
[----:B------:R-:W-:Y:S01]  /*c52e0*/  IADD3 R133, R132, 0x100000, RZ ;  /* 0x0010000084857810 */ /* 0x000fe20007ffe0ff */
[----:B------:R-:W-:Y:S01]  /*c52f0*/  STL [R1+0x2824], R200 ;  /* 0x002824c801007387 */ /* 0x000fe20000100800 */
[----:B-1----:R-:W-:Y:S01]  /*c5300*/  MOV R134, R205 ;  /* 0x000000cd00867202 */ /* 0x002fe20000000f00 */
[----:B------:R-:W-:Y:S02]  /*c5310*/  IMAD.MOV.U32 R135, RZ, RZ, R207 ;  /* 0x000000ffff877224 */ /* 0x000fe400078e00cf */
[----:B------:R-:W-:Y:S04]  /*c5320*/  STL [R1+0x2818], R207 ;  /* 0x002818cf01007387 */ /* 0x000fe80000100800 */
[----:B---3--:R-:W2:Y:S04]  /*c5330*/  LDL.LU R204, [R1+0x2fb8] ;  /* 0x002fb80001cc7983 */ /* 0x008ea80000300800 */
[----:B------:R1:W-:Y:S01]  /*c5340*/  LDGSTS.E [R133+-0x61000], [R134.64], P3 ;  /* 0x9f00000086857fae */ /* 0x0003e20009921844 */
[----:B------:R-:W-:Y:S01]  /*c5350*/  IMAD.MOV.U32 R132, RZ, RZ, R200 ;  /* 0x000000ffff847224 */ /* 0x000fe200078e00c8 */
[----:B------:R-:W-:Y:S01]  /*c5360*/  HMMA.1688.F32.TF32 R232, R232, R166, R216 ;  /* 0x000000a6e8e8723c */ /* 0x000fe200000810d8 */
[----:B----4-:R-:W-:Y:S01]  /*c5370*/  IMAD.X R206, R206, 0x1, R0, P2 ;  /* 0x00000001cece7824 */ /* 0x010fe200010e0600 */
[----:B------:R-:W-:-:S04]  /*c5380*/  ISETP.GT.AND P2, PT, R3, 0xd, PT ;  /* 0x0000000d0300780c */ /* 0x000fc80003f44270 */
[----:B------:R3:W-:Y:S01]  /*c5390*/  STL [R1+0x2820], R206 ;  /* 0x002820ce01007387 */ /* 0x0007e20000100800 */
[----:B-1----:R-:W-:Y:S02]  /*c53a0*/  SEL R134, RZ, 0x4, !P2 ;  /* 0x00000004ff867807 */ /* 0x002fe40005000000 */
[----:B------:R-:W-:Y:S01]  /*c53b0*/  IADD3 R212, P2, R212, R202, RZ ;  /* 0x000000cad4d47210 */ /* 0x000fe20007f5e0ff */
[----:B------:R-:W4:Y:S01]  /*c53c0*/  LDL.LU R209, [R1+0x2fac] ;  /* 0x002fac0001d17983 */ /* 0x000f220000300800 */
[----:B------:R-:W-:-:S03]  /*c53d0*/  IMAD.MOV.U32 R133, RZ, RZ, R206 ;  /* 0x000000ffff857224 */ /* 0x000fc600078e00ce */
[----:B------:R-:W4:Y:S04]  /*c53e0*/  LDL.LU R205, [R1+0x2fb0] ;  /* 0x002fb00001cd7983 */ /* 0x000f280000300800 */
[----:B------:R-:W4:Y:S04]  /*c53f0*/  LDL.LU R210, [R1+0x2fa4] ;  /* 0x002fa40001d27983 */ /* 0x000f280000300800 */
[----:B---3--:R-:W3:Y:S04]  /*c5400*/  LDL.LU R206, [R1+0x2f6c] ;  /* 0x002f6c0001ce7983 */ /* 0x008ee80000300800 */
[----:B------:R-:W-:Y:S04]  /*c5410*/  STL [R1+0x3004], R212 ;  /* 0x003004d401007387 */ /* 0x000fe80000100800 */
[----:B------:R-:W3:Y:S04]  /*c5420*/  LDL.LU R200, [R1+0x2f78] ;  /* 0x002f780001c87983 */ /* 0x000ee80000300800 */
[----:B------:R-:W3:Y:S04]  /*c5430*/  LDL.LU R167, [R1+0x2f64] ;  /* 0x002f640001a77983 */ /* 0x000ee80000300800 */
[----:B------:R-:W3:Y:S04]  /*c5440*/  LDL.LU R166, [R1+0x2f70] ;  /* 0x002f700001a67983 */ /* 0x000ee80000300800 */
[----:B------:R-:W1:Y:S04]  /*c5450*/  S2R R201, SR_TID.X ;  /* 0x0000000000c97919 */ /* 0x000e680000002100 */
[----:B------:R1:W-:Y:S01]  /*c5460*/  LDGSTS.E [R164+-0x60e00], [R132.64], P3 ;  /* 0x9f20000084a47fae */ /* 0x0003e20009921844 */
[----:B------:R-:W-:Y:S01]  /*c5470*/  IADD3 R208, P3, R208, R202, RZ ;  /* 0x000000cad0d07210 */ /* 0x000fe20007f7e0ff */
[----:B------:R-:W-:Y:S01]  /*c5480*/  IMAD.X R213, R213, 0x1, R0, P2 ;  /* 0x00000001d5d57824 */ /* 0x000fe200010e0600 */
[----:B------:R-:W-:Y:S01]  /*c5490*/  HMMA.1688.F32.TF32 R168, R236, R4, R168 ;  /* 0x00000004eca8723c */ /* 0x000fe200000810a8 */
[----:B-1----:R-:W-:-:S05]  /*c54a0*/  LOP3.LUT R201, R201, 0x7f, RZ, 0xc0, !PT ;  /* 0x0000007fc9c97812 */ /* 0x002fca00078ec0ff */
[----:B------:R-:W-:Y:S01]  /*c54b0*/  IMAD.SHL.U32 R207, R201, 0x4, RZ ;  /* 0x00000004c9cf7824 */ /* 0x000fe200078e00ff */
[----:B------:R-:W-:-:S04]  /*c54c0*/  SEL R133, R134, RZ, !P0 ;  /* 0x000000ff86857207 */ /* 0x000fc80004000000 */
[----:B------:R-:W-:Y:S01]  /*c54d0*/  LOP3.LUT R165, R207, 0x20, RZ, 0x3c, !PT ;  /* 0x00000020cfa57812 */ /* 0x000fe200078e3cff */
[----:B------:R-:W-:-:S03]  /*c54e0*/  IMAD.X R211, R211, 0x1, R0, P3 ;  /* 0x00000001d3d37824 */ /* 0x000fc600018e0600 */
[----:B------:R-:W-:Y:S01]  /*c54f0*/  LEA R132, R203, R165, 0x11 ;  /* 0x000000a5cb847211 */ /* 0x000fe200078e88ff */
[----:B------:R-:W-:Y:S01]  /*c5500*/  IMAD.MOV.U32 R4, RZ, RZ, R212 ;  /* 0x000000ffff047224 */ /* 0x000fe200078e00d4 */
[----:B------:R-:W-:Y:S01]  /*c5510*/  ISETP.NE.U32.AND P3, PT, R133, RZ, PT ;  /* 0x000000ff8500720c */ /* 0x000fe20003f65070 */
[----:B------:R-:W-:Y:S01]  /*c5520*/  IMAD.MOV.U32 R5, RZ, RZ, R213 ;  /* 0x000000ffff057224 */ /* 0x000fe200078e00d5 */
[C---:B------:R-:W-:Y:S02]  /*c5530*/  IADD3 R133, R132.reuse, 0x100000, RZ ;  /* 0x0010000084857810 */ /* 0x040fe40007ffe0ff */
[----:B------:R-:W-:-:S03]  /*c5540*/  IADD3 R134, R132, 0x100000, RZ ;  /* 0x0010000084867810 */ /* 0x000fc60007ffe0ff */
[----:B------:R1:W-:Y:S01]  /*c5550*/  LDGSTS.E [R133+-0x7fc00], [R4.64], P4 ;  /* 0x8040000004857fae */ /* 0x0003e2000a121844 */
[----:B------:R-:W-:-:S04]  /*c5560*/  ISETP.GT.AND P2, PT, R3, 0x11, PT ;  /* 0x000000110300780c */ /* 0x000fc80003f44270 */
[----:B------:R-:W-:Y:S01]  /*c5570*/  SEL R135, RZ, 0x4, !P2 ;  /* 0x00000004ff877807 */ /* 0x000fe20005000000 */
[----:B-1----:R-:W-:Y:S02]  /*c5580*/  IMAD.MOV.U32 R4, RZ, RZ, R208 ;  /* 0x000000ffff047224 */ /* 0x002fe400078e00d0 */
[----:B------:R-:W-:Y:S01]  /*c5590*/  IMAD.MOV.U32 R5, RZ, RZ, R211 ;  /* 0x000000ffff057224 */ /* 0x000fe200078e00d3 */
[----:B--2---:R-:W-:Y:S01]  /*c55a0*/  IADD3 R204, P2, R204, R202, RZ ;  /* 0x000000cacccc7210 */ /* 0x004fe20007f5e0ff */
[----:B------:R1:W-:Y:S04]  /*c55b0*/  STL [R1+0x2ff0], R208 ;  /* 0x002ff0d001007387 */ /* 0x0003e80000100800 */
[----:B------:R2:W-:Y:S04]  /*c55c0*/  LDGSTS.E [R134+-0x7fa00], [R4.64], P4 ;  /* 0x8060000004867fae */ /* 0x0005e8000a121844 */
[----:B------:R-:W-:Y:S04]  /*c55d0*/  STL [R1+0x2fec], R213 ;  /* 0x002fecd501007387 */ /* 0x000fe80000100800 */
[----:B------:R-:W-:Y:S04]  /*c55e0*/  STL [R1+0x2fe4], R211 ;  /* 0x002fe4d301007387 */ /* 0x000fe80000100800 */
[----:B-1----:R-:W3:Y:S01]  /*c55f0*/  LDL.LU R208, [R1+0x2f38] ;  /* 0x002f380001d07983 */ /* 0x002ee20000300800 */
[----:B------:R-:W-:Y:S03]  /*c5600*/  HMMA.1688.F32.TF32 R172, R236, R8, R172 ;  /* 0x00000008ecac723c */ /* 0x000fe600000810ac */
[----:B------:R-:W3:Y:S01]  /*c5610*/  LDL.LU R164, [R1+0x2f30] ;  /* 0x002f300001a47983 */ /* 0x000ee20000300800 */
[----:B--2---:R-:W-:-:S03]  /*c5620*/  IMAD.MOV.U32 R4, RZ, RZ, R204 ;  /* 0x000000ffff047224 */ /* 0x004fc600078e00cc */
[----:B------:R-:W-:Y:S01]  /*c5630*/  STL [R1+0x2fb8], R204 ;  /* 0x002fb8cc01007387 */ /* 0x000fe20000100800 */
[C---:B------:R-:W-:Y:S02]  /*c5640*/  IADD3 R8, R132.reuse, 0x100000, RZ ;  /* 0x0010000084087810 */ /* 0x040fe40007ffe0ff */
[----:B------:R-:W-:Y:S02]  /*c5650*/  SEL R133, R135, RZ, !P0 ;  /* 0x000000ff87857207 */ /* 0x000fe40004000000 */
[----:B------:R-:W-:Y:S02]  /*c5660*/  IADD3 R9, R132, 0x100000, RZ ;  /* 0x0010000084097810 */ /* 0x000fe40007ffe0ff */
[----:B----4-:R-:W-:Y:S02]  /*c5670*/  IADD3.X R209, R209, R0, RZ, P2, !PT ;  /* 0x00000000d1d17210 */ /* 0x010fe400017fe4ff */
[----:B------:R-:W-:-:S03]  /*c5680*/  IADD3 R205, P4, R205, R202, RZ ;  /* 0x000000cacdcd7210 */ /* 0x000fc60007f9e0ff */
[----:B------:R-:W-:Y:S02]  /*c5690*/  IMAD.MOV.U32 R5, RZ, RZ, R209 ;  /* 0x000000ffff057224 */ /* 0x000fe400078e00d1 */
[----:B------:R-:W-:Y:S01]  /*c56a0*/  IMAD.X R210, R210, 0x1, R0, P4 ;  /* 0x00000001d2d27824 */ /* 0x000fe200020e0600 */
[----:B------:R-:W-:Y:S04]  /*c56b0*/  STL [R1+0x2fb0], R205 ;  /* 0x002fb0cd01007387 */ /* 0x000fe80000100800 */
[----:B------:R1:W-:Y:S04]  /*c56c0*/  STL [R1+0x2fac], R209 ;  /* 0x002facd101007387 */ /* 0x0003e80000100800 */
[----:B------:R2:W-:Y:S01]  /*c56d0*/  LDGSTS.E [R8+-0x7ec00], [R4.64], P1 ;  /* 0x8140000004087fae */ /* 0x0005e20008921844 */
[----:B---3--:R-:W-:-:S03]  /*c56e0*/  IADD3 R200, P4, R200, R202, RZ ;  /* 0x000000cac8c87210 */ /* 0x008fc60007f9e0ff */
[----:B-1----:R-:W3:Y:S02]  /*c56f0*/  LDL.LU R209, [R1+0x2f2c] ;  /* 0x002f2c0001d17983 */ /* 0x002ee40000300800 */
[----:B------:R-:W-:Y:S02]  /*c5700*/  IMAD.X R206, R206, 0x1, R0, P4 ;  /* 0x00000001cece7824 */ /* 0x000fe400020e0600 */
[----:B------:R-:W-:Y:S01]  /*c5710*/  STL [R1+0x2fa4], R210 ;  /* 0x002fa4d201007387 */ /* 0x000fe20000100800 */
[----:B------:R-:W-:-:S03]  /*c5720*/  IADD3 R166, P4, R166, R202, RZ ;  /* 0x000000caa6a67210 */ /* 0x000fc60007f9e0ff */
[----:B------:R-:W4:Y:S01]  /*c5730*/  LDL.LU R204, [R1+0x2f24] ;  /* 0x002f240001cc7983 */ /* 0x000f220000300800 */
[----:B--2---:R-:W-:Y:S01]  /*c5740*/  IMAD.MOV.U32 R4, RZ, RZ, R205 ;  /* 0x000000ffff047224 */ /* 0x004fe200078e00cd */
[----:B------:R-:W-:Y:S01]  /*c5750*/  MOV R5, R210 ;  /* 0x000000d200057202 */ /* 0x000fe20000000f00 */
[----:B------:R-:W-:Y:S01]  /*c5760*/  IMAD.X R167, R167, 0x1, R0, P4 ;  /* 0x00000001a7a77824 */ /* 0x000fe200020e0600 */
[----:B------:R-:W-:Y:S01]  /*c5770*/  STL [R1+0x2f78], R200 ;  /* 0x002f78c801007387 */ /* 0x000fe20000100800 */
[----:B------:R-:W-:-:S03]  /*c5780*/  ISETP.NE.U32.AND P2, PT, R133, RZ, PT ;  /* 0x000000ff8500720c */ /* 0x000fc60003f45070 */
[----:B------:R-:W2:Y:S04]  /*c5790*/  LDL.LU R205, [R1+0x2ef8] ;  /* 0x002ef80001cd7983 */ /* 0x000ea80000300800 */
[----:B------:R1:W-:Y:S04]  /*c57a0*/  STL [R1+0x2f6c], R206 ;  /* 0x002f6cce01007387 */ /* 0x0003e80000100800 */
[----:B------:R-:W-:Y:S04]  /*c57b0*/  STL [R1+0x2f70], R166 ;  /* 0x002f70a601007387 */ /* 0x000fe80000100800 */
[----:B------:R1:W-:Y:S04]  /*c57c0*/  LDGSTS.E [R9+-0x7ea00], [R4.64], P1 ;  /* 0x8160000004097fae */ /* 0x0003e80008921844 */
[----:B------:R-:W2:Y:S04]  /*c57d0*/  LDL.LU R133, [R1+0x2ef0] ;  /* 0x002ef00001857983 */ /* 0x000ea80000300800 */
[----:B------:R1:W-:Y:S02]  /*c57e0*/  STL [R1+0x2f64], R167 ;  /* 0x002f64a701007387 */ /* 0x0003e40000100800 */
[----:B-1----:R-:W-:-:S02]  /*c57f0*/  IMAD.MOV.U32 R4, RZ, RZ, R200 ;  /* 0x000000ffff047224 */ /* 0x002fc400078e00c8 */
[----:B------:R-:W-:Y:S02]  /*c5800*/  IMAD.MOV.U32 R5, RZ, RZ, R206 ;  /* 0x000000ffff057224 */ /* 0x000fe400078e00ce */
[----:B------:R-:W2:Y:S04]  /*c5810*/  LDL.LU R206, [R1+0x2eec] ;  /* 0x002eec0001ce7983 */ /* 0x000ea80000300800 */
[----:B------:R1:W-:Y:S04]  /*c5820*/  LDGSTS.E [R8+-0x7dc00], [R4.64], P5 ;  /* 0x8240000004087fae */ /* 0x0003e8000a921844 */
[----:B------:R-:W2:Y:S01]  /*c5830*/  LDL.LU R200, [R1+0x2ee4] ;  /* 0x002ee40001c87983 */ /* 0x000ea20000300800 */
[----:B-1----:R-:W-:-:S03]  /*c5840*/  IMAD.MOV.U32 R5, RZ, RZ, R167 ;  /* 0x000000ffff057224 */ /* 0x002fc600078e00a7 */
[----:B------:R-:W2:Y:S04]  /*c5850*/  LDL.LU R167, [R1+0x2eac] ;  /* 0x002eac0001a77983 */ /* 0x000ea80000300800 */
[----:B------:R-:W2:Y:S01]  /*c5860*/  LDL.LU R134, [R1+0x2eb8] ;  /* 0x002eb80001867983 */ /* 0x000ea20000300800 */
[----:B------:R-:W-:-:S03]  /*c5870*/  IMAD.MOV.U32 R4, RZ, RZ, R166 ;  /* 0x000000ffff047224 */ /* 0x000fc600078e00a6 */
[----:B------:R-:W2:Y:S04]  /*c5880*/  LDL.LU R166, [R1+0x2ea4] ;  /* 0x002ea40001a67983 */ /* 0x000ea80000300800 */
[----:B------:R-:W2:Y:S01]  /*c5890*/  LDL.LU R135, [R1+0x2eb0] ;  /* 0x002eb00001877983 */ /* 0x000ea20000300800 */
[----:B------:R-:W-:-:S03]  /*c58a0*/  ISETP.GT.AND P1, PT, R3, 0x15, PT ;  /* 0x000000150300780c */ /* 0x000fc60003f24270 */
[----:B------:R1:W-:Y:S01]  /*c58b0*/  LDGSTS.E [R9+-0x7da00], [R4.64], P5 ;  /* 0x8260000004097fae */ /* 0x0003e2000a921844 */
[----:B------:R-:W-:Y:S02]  /*c58c0*/  SEL R8, RZ, 0x4, !P1 ;  /* 0x00000004ff087807 */ /* 0x000fe40004800000 */
[----:B------:R-:W-:Y:S02]  /*c58d0*/  ISETP.GT.AND P1, PT, R3, 0x19, PT ;  /* 0x000000190300780c */ /* 0x000fe40003f24270 */
[----:B-1----:R-:W-:Y:S02]  /*c58e0*/  SEL R4, R8, RZ, !P0 ;  /* 0x000000ff08047207 */ /* 0x002fe40004000000 */
[----:B------:R-:W-:Y:S02]  /*c58f0*/  SEL R5, RZ, 0x4, !P1 ;  /* 0x00000004ff057807 */ /* 0x000fe40004800000 */
[-C--:B------:R-:W-:Y:S02]  /*c5900*/  IADD3 R208, P1, R208, R202.reuse, RZ ;  /* 0x000000cad0d07210 */ /* 0x080fe40007f3e0ff */
[----:B------:R-:W-:-:S02]  /*c5910*/  IADD3 R164, P5, R164, R202, RZ ;  /* 0x000000caa4a47210 */ /* 0x000fc40007fbe0ff */
[----:B------:R-:W-:Y:S02]  /*c5920*/  ISETP.NE.U32.AND P4, PT, R4, RZ, PT ;  /* 0x000000ff0400720c */ /* 0x000fe40003f85070 */
[----:B------:R-:W-:Y:S02]  /*c5930*/  SEL R4, R5, RZ, !P0 ;  /* 0x000000ff05047207 */ /* 0x000fe40004000000 */
[----:B------:R-:W-:Y:S01]  /*c5940*/  IADD3 R8, R132, 0x100000, RZ ;  /* 0x0010000084087810 */ /* 0x000fe20007ffe0ff */
[C---:B------:R-:W-:Y:S01]  /*c5950*/  HMMA.1688.F32.TF32 R176, R236.reuse, R12, R176 ;  /* 0x0000000cecb0723c */ /* 0x040fe200000810b0 */
[----:B------:R-:W-:Y:S04]  /*c5960*/  STL [R1+0x2f38], R208 ;  /* 0x002f38d001007387 */ /* 0x000fe80000100800 */
[----:B------:R-:W-:Y:S03]  /*c5970*/  STL [R1+0x2f30], R164 ;  /* 0x002f30a401007387 */ /* 0x000fe60000100800 */
[----:B------:R-:W-:Y:S01]  /*c5980*/  HMMA.1688.F32.TF32 R180, R236, R16, R180 ;  /* 0x00000010ecb4723c */ /* 0x000fe200000810b4 */
[----:B---3--:R-:W-:-:S02]  /*c5990*/  IADD3.X R209, R209, R0, RZ, P1, !PT ;  /* 0x00000000d1d17210 */ /* 0x008fc40000ffe4ff */
[----:B------:R-:W-:Y:S01]  /*c59a0*/  ISETP.NE.U32.AND P1, PT, R4, RZ, PT ;  /* 0x000000ff0400720c */ /* 0x000fe20003f25070 */
[----:B------:R-:W-:Y:S02]  /*c59b0*/  IMAD.MOV.U32 R4, RZ, RZ, R208 ;  /* 0x000000ffff047224 */ /* 0x000fe400078e00d0 */
[----:B------:R-:W-:Y:S02]  /*c59c0*/  IMAD.MOV.U32 R5, RZ, RZ, R209 ;  /* 0x000000ffff057224 */ /* 0x000fe400078e00d1 */
[----:B----4-:R-:W-:Y:S01]  /*c59d0*/  IMAD.X R204, R204, 0x1, R0, P5 ;  /* 0x00000001cccc7824 */ /* 0x010fe200028e0600 */
[----:B------:R-:W-:Y:S02]  /*c59e0*/  ISETP.GT.AND P5, PT, R3, 0x1d, PT ;  /* 0x0000001d0300780c */ /* 0x000fe40003fa4270 */
[----:B------:R1:W-:Y:S02]  /*c59f0*/  LDGSTS.E [R8+-0x7cc00], [R4.64], P3 ;  /* 0x8340000004087fae */ /* 0x0003e40009921844 */
[----:B------:R-:W-:-:S02]  /*c5a00*/  SEL R12, RZ, 0x4, !P5 ;  /* 0x00000004ff0c7807 */ /* 0x000fc40006800000 */
[-C--:B--2---:R-:W-:Y:S01]  /*c5a10*/  IADD3 R205, P5, R205, R202.reuse, RZ ;  /* 0x000000cacdcd7210 */ /* 0x084fe20007fbe0ff */
[----:B-1----:R-:W-:Y:S02]  /*c5a20*/  IMAD.MOV.U32 R4, RZ, RZ, R164 ;  /* 0x000000ffff047224 */ /* 0x002fe400078e00a4 */
[----:B------:R-:W-:Y:S01]  /*c5a30*/  IMAD.MOV.U32 R5, RZ, RZ, R204 ;  /* 0x000000ffff057224 */ /* 0x000fe200078e00cc */
[----:B------:R-:W-:Y:S01]  /*c5a40*/  SEL R8, R12, RZ, !P0 ;  /* 0x000000ff0c087207 */ /* 0x000fe20004000000 */
[----:B------:R-:W-:Y:S04]  /*c5a50*/  STL [R1+0x2f2c], R209 ;  /* 0x002f2cd101007387 */ /* 0x000fe80000100800 */
[----:B------:R1:W-:Y:S01]  /*c5a60*/  LDGSTS.E [R9+-0x7ca00], [R4.64], P3 ;  /* 0x8360000004097fae */ /* 0x0003e20009921844 */
[----:B------:R-:W-:-:S02]  /*c5a70*/  IADD3 R133, P6, R133, R202, RZ ;  /* 0x000000ca85857210 */ /* 0x000fc40007fde0ff */
[----:B------:R-:W-:Y:S02]  /*c5a80*/  ISETP.NE.U32.AND P3, PT, R8, RZ, PT ;  /* 0x000000ff0800720c */ /* 0x000fe40003f65070 */
[----:B------:R-:W-:Y:S01]  /*c5a90*/  IADD3 R8, R132, 0x100000, RZ ;  /* 0x0010000084087810 */ /* 0x000fe20007ffe0ff */
[----:B------:R2:W-:Y:S01]  /*c5aa0*/  STL [R1+0x2f24], R204 ;  /* 0x002f24cc01007387 */ /* 0x0005e20000100800 */
[----:B------:R-:W-:Y:S01]  /*c5ab0*/  IADD3.X R206, R206, R0, RZ, P5, !PT ;  /* 0x00000000cece7210 */ /* 0x000fe20002ffe4ff */
[----:B-1----:R-:W-:Y:S02]  /*c5ac0*/  IMAD.MOV.U32 R4, RZ, RZ, R205 ;  /* 0x000000ffff047224 */ /* 0x002fe400078e00cd */
[----:B--2---:R-:W2:Y:S02]  /*c5ad0*/  LDL.LU R204, [R1+0x2e78] ;  /* 0x002e780001cc7983 */ /* 0x004ea40000300800 */
[----:B------:R-:W-:Y:S02]  /*c5ae0*/  IMAD.MOV.U32 R5, RZ, RZ, R206 ;  /* 0x000000ffff057224 */ /* 0x000fe400078e00ce */
[----:B------:R-:W3:Y:S01]  /*c5af0*/  LDL.LU R164, [R1+0x2e70] ;  /* 0x002e700001a47983 */ /* 0x000ee20000300800 */
[----:B------:R-:W-:-:S03]  /*c5b00*/  IMAD.X R200, R200, 0x1, R0, P6 ;  /* 0x00000001c8c87824 */ /* 0x000fc600030e0600 */
[----:B------:R1:W-:Y:S04]  /*c5b10*/  STL [R1+0x2ef8], R205 ;  /* 0x002ef8cd01007387 */ /* 0x0003e80000100800 */
[----:B------:R4:W-:Y:S01]  /*c5b20*/  LDGSTS.E [R8+-0x7bc00], [R4.64], P2 ;  /* 0x8440000004087fae */ /* 0x0009e20009121844 */
[----:B------:R-:W-:-:S03]  /*c5b30*/  IADD3 R134, P5, R134, R202, RZ ;  /* 0x000000ca86867210 */ /* 0x000fc60007fbe0ff */
[----:B------:R1:W-:Y:S01]  /*c5b40*/  STL [R1+0x2ef0], R133 ;  /* 0x002ef08501007387 */ /* 0x0003e20000100800 */
[----:B----4-:R-:W-:Y:S01]  /*c5b50*/  IMAD.MOV.U32 R4, RZ, RZ, R133 ;  /* 0x000000ffff047224 */ /* 0x010fe200078e0085 */
[----:B------:R-:W-:Y:S02]  /*c5b60*/  MOV R5, R200 ;  /* 0x000000c800057202 */ /* 0x000fe40000000f00 */
[----:B------:R-:W-:Y:S01]  /*c5b70*/  STL [R1+0x2eec], R206 ;  /* 0x002eecce01007387 */ /* 0x000fe20000100800 */
[--C-:B------:R-:W-:Y:S01]  /*c5b80*/  IMAD.X R167, R167, 0x1, R0.reuse, P5 ;  /* 0x00000001a7a77824 */ /* 0x100fe200028e0600 */
[----:B------:R-:W-:Y:S02]  /*c5b90*/  IADD3 R135, P5, R135, R202, RZ ;  /* 0x000000ca87877210 */ /* 0x000fe40007fbe0ff */
[----:B-1----:R-:W4:Y:S04]  /*c5ba0*/  LDL.LU R205, [R1+0x2e6c] ;  /* 0x002e6c0001cd7983 */ /* 0x002f280000300800 */
[----:B------:R-:W-:Y:S01]  /*c5bb0*/  STL [R1+0x2ee4], R200 ;  /* 0x002ee4c801007387 */ /* 0x000fe20000100800 */
[----:B------:R-:W-:-:S03]  /*c5bc0*/  IMAD.X R166, R166, 0x1, R0, P5 ;  /* 0x00000001a6a67824 */ /* 0x000fc600028e0600 */
[----:B------:R-:W4:Y:S04]  /*c5bd0*/  LDL.LU R16, [R1+0x2e64] ;  /* 0x002e640001107983 */ /* 0x000f280000300800 */
[----:B------:R1:W-:Y:S04]  /*c5be0*/  LDGSTS.E [R9+-0x7ba00], [R4.64], P2 ;  /* 0x8460000004097fae */ /* 0x0003e80009121844 */
[----:B------:R1:W-:Y:S04]  /*c5bf0*/  STL [R1+0x2eb8], R134 ;  /* 0x002eb88601007387 */ /* 0x0003e80000100800 */
[----:B------:R-:W4:Y:S01]  /*c5c00*/  LDL.LU R133, [R1+0x2e38] ;  /* 0x002e380001857983 */ /* 0x000f220000300800 */
[----:B-1----:R-:W-:-:S02]  /*c5c10*/  IMAD.MOV.U32 R4, RZ, RZ, R134 ;  /* 0x000000ffff047224 */ /* 0x002fc400078e0086 */
[----:B------:R-:W-:Y:S01]  /*c5c20*/  IMAD.MOV.U32 R5, RZ, RZ, R167 ;  /* 0x000000ffff057224 */ /* 0x000fe200078e00a7 */
[----:B------:R-:W-:Y:S04]  /*c5c30*/  STL [R1+0x2eac], R167 ;  /* 0x002eaca701007387 */ /* 0x000fe80000100800 */
[----:B------:R-:W-:Y:S04]  /*c5c40*/  STL [R1+0x2eb0], R135 ;  /* 0x002eb08701007387 */ /* 0x000fe80000100800 */
[----:B------:R-:W4:Y:S04]  /*c5c50*/  LDL.LU R134, [R1+0x2e30] ;  /* 0x002e300001867983 */ /* 0x000f280000300800 */
[----:B------:R1:W-:Y:S04]  /*c5c60*/  LDGSTS.E [R8+-0x7ac00], [R4.64], P4 ;  /* 0x8540000004087fae */ /* 0x0003e8000a121844 */
[----:B------:R1:W-:Y:S02]  /*c5c70*/  STL [R1+0x2ea4], R166 ;  /* 0x002ea4a601007387 */ /* 0x0003e40000100800 */
[----:B-1----:R-:W-:-:S02]  /*c5c80*/  IMAD.MOV.U32 R5, RZ, RZ, R166 ;  /* 0x000000ffff057224 */ /* 0x002fc400078e00a6 */
[----:B------:R-:W4:Y:S01]  /*c5c90*/  LDL.LU R166, [R1+0x2e2c] ;  /* 0x002e2c0001a67983 */ /* 0x000f220000300800 */
[----:B------:R-:W-:-:S03]  /*c5ca0*/  IMAD.MOV.U32 R4, RZ, RZ, R135 ;  /* 0x000000ffff047224 */ /* 0x000fc600078e0087 */
[----:B------:R-:W4:Y:S04]  /*c5cb0*/  LDL.LU R200, [R1+0x2e24] ;  /* 0x002e240001c87983 */ /* 0x000f280000300800 */
[----:B------:R-:W4:Y:S04]  /*c5cc0*/  LDL.LU R167, [R1+0x2dec] ;  /* 0x002dec0001a77983 */ /* 0x000f280000300800 */
[----:B------:R-:W4:Y:S04]  /*c5cd0*/  LDL.LU R135, [R1+0x2df8] ;  /* 0x002df80001877983 */ /* 0x000f280000300800 */
[----:B------:R-:W4:Y:S04]  /*c5ce0*/  LDL.LU R17, [R1+0x2de4] ;  /* 0x002de40001117983 */ /* 0x000f280000300800 */
[----:B------:R-:W4:Y:S01]  /*c5cf0*/  LDL.LU R13, [R1+0x2df0] ;  /* 0x002df000010d7983 */ /* 0x000f220000300800 */
[----:B------:R-:W-:-:S03]  /*c5d00*/  ISETP.GT.AND P2, PT, R3, 0x21, PT ;  /* 0x000000210300780c */ /* 0x000fc60003f44270 */
[----:B------:R1:W-:Y:S01]  /*c5d10*/  LDGSTS.E [R9+-0x7aa00], [R4.64], P4 ;  /* 0x8560000004097fae */ /* 0x0003e2000a121844 */
[----:B------:R-:W-:Y:S02]  /*c5d20*/  SEL R8, RZ, 0x4, !P2 ;  /* 0x00000004ff087807 */ /* 0x000fe40005000000 */
[----:B------:R-:W-:Y:S02]  /*c5d30*/  ISETP.GT.AND P2, PT, R3, 0x25, PT ;  /* 0x000000250300780c */ /* 0x000fe40003f44270 */
[----:B-1----:R-:W-:Y:S02]  /*c5d40*/  SEL R4, R8, RZ, !P0 ;  /* 0x000000ff08047207 */ /* 0x002fe40004000000 */
[----:B------:R-:W-:Y:S02]  /*c5d50*/  SEL R5, RZ, 0x4, !P2 ;  /* 0x00000004ff057807 */ /* 0x000fe40005000000 */
[----:B------:R-:W-:Y:S02]  /*c5d60*/  ISETP.NE.U32.AND P4, PT, R4, RZ, PT ;  /* 0x000000ff0400720c */ /* 0x000fe40003f85070 */
[----:B------:R-:W-:-:S02]  /*c5d70*/  SEL R4, R5, RZ, !P0 ;  /* 0x000000ff05047207 */ /* 0x000fc40004000000 */
[----:B------:R-:W-:Y:S01]  /*c5d80*/  IADD3 R8, R132, 0x100000, RZ ;  /* 0x0010000084087810 */ /* 0x000fe20007ffe0ff */
[C---:B------:R-:W-:Y:S08]  /*c5d90*/  HMMA.1688.F32.TF32 R188, R236.reuse, R24, R188 ;  /* 0x00000018ecbc723c */ /* 0x040ff000000810bc */
[----:B------:R-:W-:Y:S01]  /*c5da0*/  HMMA.1688.F32.TF32 R184, R236, R20, R184 ;  /* 0x00000014ecb8723c */ /* 0x000fe200000810b8 */
[----:B--2---:R-:W-:-:S02]  /*c5db0*/  IADD3 R204, P2, R204, R202, RZ ;  /* 0x000000cacccc7210 */ /* 0x004fc40007f5e0ff */
[----:B---3--:R-:W-:-:S03]  /*c5dc0*/  IADD3 R164, P5, R164, R202, RZ ;  /* 0x000000caa4a47210 */ /* 0x008fc60007fbe0ff */
[----:B------:R-:W-:Y:S04]  /*c5dd0*/  STL [R1+0x2e78], R204 ;  /* 0x002e78cc01007387 */ /* 0x000fe80000100800 */
[----:B------:R1:W-:Y:S01]  /*c5de0*/  STL [R1+0x2e70], R164 ;  /* 0x002e70a401007387 */ /* 0x0003e20000100800 */
[----:B----4-:R-:W-:Y:S02]  /*c5df0*/  IADD3.X R205, R205, R0, RZ, P2, !PT ;  /* 0x00000000cdcd7210 */ /* 0x010fe400017fe4ff */
[----:B------:R-:W-:Y:S01]  /*c5e00*/  ISETP.NE.U32.AND P2, PT, R4, RZ, PT ;  /* 0x000000ff0400720c */ /* 0x000fe20003f45070 */
[----:B------:R-:W-:Y:S02]  /*c5e10*/  IMAD.MOV.U32 R4, RZ, RZ, R204 ;  /* 0x000000ffff047224 */ /* 0x000fe400078e00cc */
[----:B------:R-:W-:-:S02]  /*c5e20*/  IMAD.MOV.U32 R5, RZ, RZ, R205 ;  /* 0x000000ffff057224 */ /* 0x000fc400078e00cd */
[----:B------:R-:W-:Y:S01]  /*c5e30*/  IMAD.X R16, R16, 0x1, R0, P5 ;  /* 0x0000000110107824 */ /* 0x000fe200028e0600 */
[----:B------:R-:W-:Y:S02]  /*c5e40*/  ISETP.GT.AND P5, PT, R3, 0x29, PT ;  /* 0x000000290300780c */ /* 0x000fe40003fa4270 */
[----:B------:R2:W-:Y:S02]  /*c5e50*/  LDGSTS.E [R8+-0x79c00], [R4.64], P1 ;  /* 0x8640000004087fae */ /* 0x0005e40008921844 */
[----:B------:R-:W-:Y:S02]  /*c5e60*/  SEL R12, RZ, 0x4, !P5 ;  /* 0x00000004ff0c7807 */ /* 0x000fe40006800000 */
[----:B------:R-:W-:Y:S01]  /*c5e70*/  STL [R1+0x2e6c], R205 ;  /* 0x002e6ccd01007387 */ /* 0x000fe20000100800 */
[----:B------:R-:W-:Y:S01]  /*c5e80*/  IADD3 R133, P5, R133, R202, RZ ;  /* 0x000000ca85857210 */ /* 0x000fe20007fbe0ff */
[----:B--2---:R-:W-:Y:S02]  /*c5e90*/  IMAD.MOV.U32 R4, RZ, RZ, R164 ;  /* 0x000000ffff047224 */ /* 0x004fe400078e00a4 */
[----:B------:R-:W-:Y:S01]  /*c5ea0*/  IMAD.MOV.U32 R5, RZ, RZ, R16 ;  /* 0x000000ffff057224 */ /* 0x000fe200078e0010 */
[----:B------:R2:W-:Y:S01]  /*c5eb0*/  STL [R1+0x2e64], R16 ;  /* 0x002e641001007387 */ /* 0x0005e20000100800 */
[----:B------:R-:W-:-:S03]  /*c5ec0*/  SEL R8, R12, RZ, !P0 ;  /* 0x000000ff0c087207 */ /* 0x000fc60004000000 */
[----:B-1----:R-:W3:Y:S04]  /*c5ed0*/  LDL.LU R164, [R1+0x2db8] ;  /* 0x002db80001a47983 */ /* 0x002ee80000300800 */
[----:B------:R1:W-:Y:S01]  /*c5ee0*/  LDGSTS.E [R9+-0x79a00], [R4.64], P1 ;  /* 0x8660000004097fae */ /* 0x0003e20008921844 */
[----:B------:R-:W-:-:S03]  /*c5ef0*/  IADD3 R134, P6, R134, R202, RZ ;  /* 0x000000ca86867210 */ /* 0x000fc60007fde0ff */
[----:B--2---:R-:W2:Y:S01]  /*c5f00*/  LDL.LU R16, [R1+0x2db0] ;  /* 0x002db00001107983 */ /* 0x004ea20000300800 */
[----:B------:R-:W-:-:S03]  /*c5f10*/  ISETP.NE.U32.AND P1, PT, R8, RZ, PT ;  /* 0x000000ff0800720c */ /* 0x000fc60003f25070 */
[----:B------:R-:W-:Y:S01]  /*c5f20*/  STL [R1+0x2e38], R133 ;  /* 0x002e388501007387 */ /* 0x000fe20000100800 */
[----:B------:R-:W-:-:S03]  /*c5f30*/  IADD3 R8, R132, 0x100000, RZ ;  /* 0x0010000084087810 */ /* 0x000fc60007ffe0ff */
[----:B------:R-:W-:Y:S01]  /*c5f40*/  STL [R1+0x2e30], R134 ;  /* 0x002e308601007387 */ /* 0x000fe20000100800 */
[----:B-1----:R-:W-:Y:S01]  /*c5f50*/  IMAD.MOV.U32 R4, RZ, RZ, R133 ;  /* 0x000000ffff047224 */ /* 0x002fe200078e0085 */
[----:B------:R-:W-:Y:S01]  /*c5f60*/  IADD3.X R166, R166, R0, RZ, P5, !PT ;  /* 0x00000000a6a67210 */ /* 0x000fe20002ffe4ff */
[----:B------:R-:W-:-:S04]  /*c5f70*/  IMAD.X R200, R200, 0x1, R0, P6 ;  /* 0x00000001c8c87824 */ /* 0x000fc800030e0600 */
[----:B------:R1:W-:Y:S01]  /*c5f80*/  STL [R1+0x2e2c], R166 ;  /* 0x002e2ca601007387 */ /* 0x0003e20000100800 */
[----:B------:R-:W-:-:S05]  /*c5f90*/  IMAD.MOV.U32 R5, RZ, RZ, R166 ;  /* 0x000000ffff057224 */ /* 0x000fca00078e00a6 */
[----:B------:R4:W-:Y:S01]  /*c5fa0*/  LDGSTS.E [R8+-0x78c00], [R4.64], P3 ;  /* 0x8740000004087fae */ /* 0x0009e20009921844 */
[----:B------:R-:W-:-:S03]  /*c5fb0*/  IADD3 R135, P5, R135, R202, RZ ;  /* 0x000000ca87877210 */ /* 0x000fc60007fbe0ff */
[----:B-1----:R-:W2:Y:S02]  /*c5fc0*/  LDL.LU R166, [R1+0x2dac] ;  /* 0x002dac0001a67983 */ /* 0x002ea40000300800 */
[----:B------:R-:W-:Y:S02]  /*c5fd0*/  IMAD.X R167, R167, 0x1, R0, P5 ;  /* 0x00000001a7a77824 */ /* 0x000fe400028e0600 */
[----:B------:R-:W-:Y:S01]  /*c5fe0*/  STL [R1+0x2e24], R200 ;  /* 0x002e24c801007387 */ /* 0x000fe20000100800 */
[----:B------:R-:W-:-:S03]  /*c5ff0*/  IADD3 R13, P5, R13, R202, RZ ;  /* 0x000000ca0d0d7210 */ /* 0x000fc60007fbe0ff */
[----:B------:R-:W2:Y:S01]  /*c6000*/  LDL.LU R133, [R1+0x2da4] ;  /* 0x002da40001857983 */ /* 0x000ea20000300800 */
[----:B----4-:R-:W-:Y:S01]  /*c6010*/  IMAD.MOV.U32 R4, RZ, RZ, R134 ;  /* 0x000000ffff047224 */ /* 0x010fe200078e0086 */
[----:B------:R-:W-:Y:S01]  /*c6020*/  MOV R5, R200 ;  /* 0x000000c800057202 */ /* 0x000fe20000000f00 */
[----:B------:R-:W-:Y:S01]  /*c6030*/  IMAD.X R17, R17, 0x1, R0, P5 ;  /* 0x0000000111117824 */ /* 0x000fe200028e0600 */
[----:B------:R1:W-:Y:S04]  /*c6040*/  STL [R1+0x2df8], R135 ;  /* 0x002df88701007387 */ /* 0x0003e80000100800 */
[----:B------:R-:W4:Y:S04]  /*c6050*/  LDL.LU R134, [R1+0x2d78] ;  /* 0x002d780001867983 */ /* 0x000f280000300800 */
[----:B------:R-:W-:Y:S04]  /*c6060*/  STL [R1+0x2dec], R167 ;  /* 0x002deca701007387 */ /* 0x000fe80000100800 */
[----:B------:R-:W-:Y:S04]  /*c6070*/  STL [R1+0x2df0], R13 ;  /* 0x002df00d01007387 */ /* 0x000fe80000100800 */
[----:B------:R1:W-:Y:S04]  /*c6080*/  LDGSTS.E [R9+-0x78a00], [R4.64], P3 ;  /* 0x8760000004097fae */ /* 0x0003e80009921844 */
[----:B------:R-:W4:Y:S04]  /*c6090*/  LDL.LU R24, [R1+0x2d70] ;  /* 0x002d700001187983 */ /* 0x000f280000300800 */
[----:B------:R1:W-:Y:S02]  /*c60a0*/  STL [R1+0x2de4], R17 ;  /* 0x002de41101007387 */ /* 0x0003e40000100800 */
[----:B-1----:R-:W-:-:S02]  /*c60b0*/  IMAD.MOV.U32 R4, RZ, RZ, R135 ;  /* 0x000000ffff047224 */ /* 0x002fc400078e0087 */
[----:B------:R-:W4:Y:S01]  /*c60c0*/  LDL.LU R135, [R1+0x2d6c] ;  /* 0x002d6c0001877983 */ /* 0x000f220000300800 */
[----:B------:R-:W-:-:S03]  /*c60d0*/  IMAD.MOV.U32 R5, RZ, RZ, R167 ;  /* 0x000000ffff057224 */ /* 0x000fc600078e00a7 */
[----:B------:R-:W4:Y:S04]  /*c60e0*/  LDL.LU R25, [R1+0x2d64] ;  /* 0x002d640001197983 */ /* 0x000f280000300800 */
[----:B------:R-:W4:Y:S04]  /*c60f0*/  LDL.LU R21, [R1+0x2d2c] ;  /* 0x002d2c0001157983 */ /* 0x000f280000300800 */
[----:B------:R-:W4:Y:S04]  /*c6100*/  LDL.LU R20, [R1+0x2d38] ;  /* 0x002d380001147983 */ /* 0x000f280000300800 */
[----:B------:R1:W-:Y:S02]  /*c6110*/  LDGSTS.E [R8+-0x77c00], [R4.64], P4 ;  /* 0x8840000004087fae */ /* 0x0003e4000a121844 */
[----:B-1----:R-:W-:-:S02]  /*c6120*/  IMAD.MOV.U32 R5, RZ, RZ, R17 ;  /* 0x000000ffff057224 */ /* 0x002fc400078e0011 */
[----:B------:R-:W-:Y:S01]  /*c6130*/  IMAD.MOV.U32 R4, RZ, RZ, R13 ;  /* 0x000000ffff047224 */ /* 0x000fe200078e000d */
        /* <DEDUP_REMOVED lines=13> */
[----:B---3--:R-:W-:-:S02]  /*c6210*/  IADD3 R164, P3, R164, R202, RZ ;  /* 0x000000caa4a47210 */ /* 0x008fc40007f7e0ff */
[----:B--2---:R-:W-:-:S03]  /*c6220*/  IADD3 R16, P5, R16, R202, RZ ;  /* 0x000000ca10107210 */ /* 0x004fc60007fbe0ff */
[----:B------:R-:W-:Y:S04]  /*c6230*/  STL [R1+0x2db8], R164 ;  /* 0x002db8a401007387 */ /* 0x000fe80000100800 */
[----:B------:R-:W-:Y:S01]  /*c6240*/  STL [R1+0x2db0], R16 ;  /* 0x002db01001007387 */ /* 0x000fe20000100800 */
[----:B------:R-:W-:Y:S02]  /*c6250*/  IADD3.X R166, R166, R0, RZ, P3, !PT ;  /* 0x00000000a6a67210 */ /* 0x000fe40001ffe4ff */
[----:B------:R-:W-:Y:S01]  /*c6260*/  ISETP.NE.U32.AND P3, PT, R4, RZ, PT ;  /* 0x000000ff0400720c */ /* 0x000fe20003f65070 */
[----:B------:R-:W-:Y:S02]  /*c6270*/  IMAD.MOV.U32 R4, RZ, RZ, R164 ;  /* 0x000000ffff047224 */ /* 0x000fe400078e00a4 */
[----:B------:R-:W-:Y:S01]  /*c6280*/  IMAD.X R133, R133, 0x1, R0, P5 ;  /* 0x0000000185857824 */ /* 0x000fe200028e0600 */
[----:B------:R-:W-:Y:S01]  /*c6290*/  ISETP.GT.AND P5, PT, R3, 0x35, PT ;  /* 0x000000350300780c */ /* 0x000fe20003fa4270 */
[----:B------:R-:W-:-:S03]  /*c62a0*/  IMAD.MOV.U32 R5, RZ, RZ, R166 ;  /* 0x000000ffff057224 */ /* 0x000fc600078e00a6 */
[----:B------:R-:W-:Y:S01]  /*c62b0*/  SEL R12, RZ, 0x4, !P5 ;  /* 0x00000004ff0c7807 */ /* 0x000fe20006800000 */
[----:B------:R-:W-:Y:S01]  /*c62c0*/  STL [R1+0x2dac], R166 ;  /* 0x002daca601007387 */ /* 0x000fe20000100800 */
[----:B----4-:R-:W-:-:S03]  /*c62d0*/  IADD3 R134, P5, R134, R202, RZ ;  /* 0x000000ca86867210 */ /* 0x010fc60007fbe0ff */
[----:B------:R1:W-:Y:S04]  /*c62e0*/  LDGSTS.E [R8+-0x76c00], [R4.64], P2 ;  /* 0x8940000004087fae */ /* 0x0003e80009121844 */
[----:B------:R2:W-:Y:S01]  /*c62f0*/  STL [R1+0x2da4], R133 ;  /* 0x002da48501007387 */ /* 0x0005e20000100800 */
[----:B-1----:R-:W-:Y:S01]  /*c6300*/  IMAD.MOV.U32 R5, RZ, RZ, R133 ;  /* 0x000000ffff057224 */ /* 0x002fe200078e0085 */
[----:B------:R-:W-:Y:S01]  /*c6310*/  IADD3 R24, P6, R24, R202, RZ ;  /* 0x000000ca18187210 */ /* 0x000fe20007fde0ff */
[----:B------:R-:W-:Y:S01]  /*c6320*/  IMAD.MOV.U32 R4, RZ, RZ, R16 ;  /* 0x000000ffff047224 */ /* 0x000fe200078e0010 */
[----:B--2---:R-:W2:Y:S04]  /*c6330*/  LDL.LU R133, [R1+0x2cf8] ;  /* 0x002cf80001857983 */ /* 0x004ea80000300800 */
[----:B------:R-:W3:Y:S01]  /*c6340*/  LDL.LU R16, [R1+0x2cf0] ;  /* 0x002cf00001107983 */ /* 0x000ee20000300800 */
[----:B------:R-:W-:-:S03]  /*c6350*/  IADD3.X R135, R135, R0, RZ, P5, !PT ;  /* 0x0000000087877210 */ /* 0x000fc60002ffe4ff */
[----:B------:R-:W-:Y:S01]  /*c6360*/  STL [R1+0x2d78], R134 ;  /* 0x002d788601007387 */ /* 0x000fe20000100800 */
[----:B------:R-:W-:-:S03]  /*c6370*/  IMAD.X R25, R25, 0x1, R0, P6 ;  /* 0x0000000119197824 */ /* 0x000fc600030e0600 */
[----:B------:R1:W-:Y:S04]  /*c6380*/  STL [R1+0x2d70], R24 ;  /* 0x002d701801007387 */ /* 0x0003e80000100800 */
[----:B------:R-:W-:Y:S01]  /*c6390*/  STL [R1+0x2d6c], R135 ;  /* 0x002d6c8701007387 */ /* 0x000fe20000100800 */
[----:B------:R-:W-:-:S03]  /*c63a0*/  IADD3 R20, P5, R20, R202, RZ ;  /* 0x000000ca14147210 */ /* 0x000fc60007fbe0ff */
[----:B------:R-:W4:Y:S01]  /*c63b0*/  LDL.LU R33, [R1+0x2cec] ;  /* 0x002cec0001217983 */ /* 0x000f220000300800 */
[----:B------:R-:W-:-:S03]  /*c63c0*/  SEL R8, R12, RZ, !P0 ;  /* 0x000000ff0c087207 */ /* 0x000fc60004000000 */
[----:B------:R1:W-:Y:S01]  /*c63d0*/  STL [R1+0x2d64], R25 ;  /* 0x002d641901007387 */ /* 0x0003e20000100800 */
[----:B------:R-:W-:-:S03]  /*c63e0*/  IMAD.X R21, R21, 0x1, R0, P5 ;  /* 0x0000000115157824 */ /* 0x000fc600028e0600 */
[----:B------:R-:W4:Y:S04]  /*c63f0*/  LDL.LU R32, [R1+0x2ce4] ;  /* 0x002ce40001207983 */ /* 0x000f280000300800 */
[----:B------:R1:W-:Y:S01]  /*c6400*/  LDGSTS.E [R9+-0x76a00], [R4.64], P2 ;  /* 0x8960000004097fae */ /* 0x0003e20009121844 */
[----:B------:R-:W-:Y:S02]  /*c6410*/  ISETP.NE.U32.AND P2, PT, R8, RZ, PT ;  /* 0x000000ff0800720c */ /* 0x000fe40003f45070 */
[----:B------:R-:W-:Y:S01]  /*c6420*/  IADD3 R8, R132, 0x100000, RZ ;  /* 0x0010000084087810 */ /* 0x000fe20007ffe0ff */
[----:B------:R-:W-:Y:S04]  /*c6430*/  STL [R1+0x2d38], R20 ;  /* 0x002d381401007387 */ /* 0x000fe80000100800 */
[----:B------:R-:W4:Y:S01]  /*c6440*/  LDL.LU R28, [R1+0x2cb8] ;  /* 0x002cb800011c7983 */ /* 0x000f220000300800 */
[----:B------:R-:W-:Y:S01]  /*c6450*/  IADD3 R13, P5, R13, R202, RZ ;  /* 0x000000ca0d0d7210 */ /* 0x000fe20007fbe0ff */
[----:B-1----:R-:W-:-:S02]  /*c6460*/  IMAD.MOV.U32 R4, RZ, RZ, R134 ;  /* 0x000000ffff047224 */ /* 0x002fc400078e0086 */
[----:B------:R-:W-:Y:S02]  /*c6470*/  IMAD.MOV.U32 R5, RZ, RZ, R135 ;  /* 0x000000ffff057224 */ /* 0x000fe400078e0087 */
[----:B------:R-:W-:Y:S01]  /*c6480*/  IMAD.X R17, R17, 0x1, R0, P5 ;  /* 0x0000000111117824 */ /* 0x000fe200028e0600 */
[----:B------:R1:W-:Y:S04]  /*c6490*/  STL [R1+0x2d2c], R21 ;  /* 0x002d2c1501007387 */ /* 0x0003e80000100800 */
[----:B------:R1:W-:Y:S04]  /*c64a0*/  LDGSTS.E [R8+-0x75c00], [R4.64], P1 ;  /* 0x8a40000004087fae */ /* 0x0003e80008921844 */
[----:B------:R-:W-:Y:S01]  /*c64b0*/  STL [R1+0x2d30], R13 ;  /* 0x002d300d01007387 */ /* 0x000fe20000100800 */
[----:B-1----:R-:W-:-:S03]  /*c64c0*/  IMAD.MOV.U32 R4, RZ, RZ, R24 ;  /* 0x000000ffff047224 */ /* 0x002fc600078e0018 */
[----:B------:R-:W4:Y:S01]  /*c64d0*/  LDL.LU R24, [R1+0x2cb0] ;  /* 0x002cb00001187983 */ /* 0x000f220000300800 */
[----:B------:R-:W-:-:S03]  /*c64e0*/  MOV R5, R25 ;  /* 0x0000001900057202 */ /* 0x000fc60000000f00 */
[----:B------:R1:W-:Y:S04]  /*c64f0*/  STL [R1+0x2d24], R17 ;  /* 0x002d241101007387 */ /* 0x0003e80000100800 */
[----:B------:R-:W4:Y:S04]  /*c6500*/  LDL.LU R29, [R1+0x2cac] ;  /* 0x002cac00011d7983 */ /* 0x000f280000300800 */
[----:B------:R1:W-:Y:S04]  /*c6510*/  LDGSTS.E [R9+-0x75a00], [R4.64], P1 ;  /* 0x8a60000004097fae */ /* 0x0003e80008921844 */
[----:B------:R-:W4:Y:S01]  /*c6520*/  LDL.LU R25, [R1+0x2ca4] ;  /* 0x002ca40001197983 */ /* 0x000f220000300800 */
[----:B-1----:R-:W-:-:S02]  /*c6530*/  IMAD.MOV.U32 R4, RZ, RZ, R20 ;  /* 0x000000ffff047224 */ /* 0x002fc400078e0014 */
[----:B------:R-:W-:Y:S02]  /*c6540*/  IMAD.MOV.U32 R5, RZ, RZ, R21 ;  /* 0x000000ffff057224 */ /* 0x000fe400078e0015 */
        /* <DEDUP_REMOVED lines=16> */
[----:B------:R-:W-:Y:S01]  /*c6650*/  HMMA.1688.F32.TF32 R136, R236, R36, R136 ;  /* 0x00000024ec88723c */ /* 0x000fe20000081088 */
[-C--:B--2---:R-:W-:Y:S02]  /*c6660*/  IADD3 R133, P1, R133, R202.reuse, RZ ;  /* 0x000000ca85857210 */ /* 0x084fe40007f3e0ff */
[----:B---3--:R-:W-:-:S03]  /*c6670*/  IADD3 R16, P4, R16, R202, RZ ;  /* 0x000000ca10107210 */ /* 0x008fc60007f9e0ff */
[----:B------:R-:W-:Y:S01]  /*c6680*/  STL [R1+0x2cf8], R133 ;  /* 0x002cf88501007387 */ /* 0x000fe20000100800 */
[----:B----4-:R-:W-:-:S05]  /*c6690*/  IADD3.X R33, R33, R0, RZ, P1, !PT ;  /* 0x0000000021217210 */ /* 0x010fca0000ffe4ff */
[----:B------:R-:W-:Y:S02]  /*c66a0*/  IMAD.MOV.U32 R5, RZ, RZ, R33 ;  /* 0x000000ffff057224 */ /* 0x000fe400078e0021 */
[----:B------:R-:W-:Y:S01]  /*c66b0*/  IMAD.X R32, R32, 0x1, R0, P4 ;  /* 0x0000000120207824 */ /* 0x000fe200020e0600 */
[----:B------:R-:W-:Y:S01]  /*c66c0*/  ISETP.NE.U32.AND P4, PT, R4, RZ, PT ;  /* 0x000000ff0400720c */ /* 0x000fe20003f85070 */
[----:B------:R-:W-:Y:S01]  /*c66d0*/  IMAD.MOV.U32 R4, RZ, RZ, R133 ;  /* 0x000000ffff047224 */ /* 0x000fe200078e0085 */
[----:B------:R-:W-:-:S04]  /*c66e0*/  ISETP.GT.AND P1, PT, R3, 0x41, PT ;  /* 0x000000410300780c */ /* 0x000fc80003f24270 */
[----:B------:R1:W-:Y:S01]  /*c66f0*/  LDGSTS.E [R8+-0x73c00], [R4.64], P3 ;  /* 0x8c40000004087fae */ /* 0x0003e20009921844 */
[----:B------:R-:W-:Y:S02]  /*c6700*/  SEL R12, RZ, 0x4, !P1 ;  /* 0x00000004ff0c7807 */ /* 0x000fe40004800000 */
[-C--:B------:R-:W-:Y:S01]  /*c6710*/  IADD3 R28, P1, R28, R202.reuse, RZ ;  /* 0x000000ca1c1c7210 */ /* 0x080fe20007f3e0ff */
[----:B------:R-:W-:Y:S01]  /*c6720*/  STL [R1+0x2cf0], R16 ;  /* 0x002cf01001007387 */ /* 0x000fe20000100800 */
[----:B-1----:R-:W-:Y:S02]  /*c6730*/  IMAD.MOV.U32 R4, RZ, RZ, R16 ;  /* 0x000000ffff047224 */ /* 0x002fe400078e0010 */
[----:B------:R-:W-:Y:S01]  /*c6740*/  IMAD.MOV.U32 R5, RZ, RZ, R32 ;  /* 0x000000ffff057224 */ /* 0x000fe200078e0020 */
[----:B------:R1:W-:Y:S04]  /*c6750*/  STL [R1+0x2cec], R33 ;  /* 0x002cec2101007387 */ /* 0x0003e80000100800 */
[----:B------:R2:W-:Y:S04]  /*c6760*/  LDGSTS.E [R9+-0x73a00], [R4.64], P3 ;  /* 0x8c60000004097fae */ /* 0x0005e80009921844 */
[----:B------:R3:W-:Y:S04]  /*c6770*/  STL [R1+0x2ce4], R32 ;  /* 0x002ce42001007387 */ /* 0x0007e80000100800 */
[----:B-1----:R-:W4:Y:S04]  /*c6780*/  LDL.LU R33, [R1+0x2c38] ;  /* 0x002c380001217983 */ /* 0x002f280000300800 */
[----:B------:R-:W4:Y:S01]  /*c6790*/  LDL.LU R16, [R1+0x2c30] ;  /* 0x002c300001107983 */ /* 0x000f220000300800 */
[----:B------:R-:W-:-:S03]  /*c67a0*/  IADD3 R24, P3, R24, R202, RZ ;  /* 0x000000ca18187210 */ /* 0x000fc60007f7e0ff */
[----:B------:R1:W-:Y:S01]  /*c67b0*/  STL [R1+0x2cb8], R28 ;  /* 0x002cb81c01007387 */ /* 0x0003e20000100800 */
[----:B------:R-:W-:-:S03]  /*c67c0*/  IADD3.X R29, R29, R0, RZ, P1, !PT ;  /* 0x000000001d1d7210 */ /* 0x000fc60000ffe4ff */
[----:B------:R1:W-:Y:S04]  /*c67d0*/  STL [R1+0x2cb0], R24 ;  /* 0x002cb01801007387 */ /* 0x0003e80000100800 */
[----:B------:R1:W-:Y:S01]  /*c67e0*/  STL [R1+0x2cac], R29 ;  /* 0x002cac1d01007387 */ /* 0x0003e20000100800 */
[----:B------:R-:W-:-:S03]  /*c67f0*/  IMAD.X R25, R25, 0x1, R0, P3 ;  /* 0x0000000119197824 */ /* 0x000fc600018e0600 */
[----:B------:R-:W4:Y:S01]  /*c6800*/  LDL.LU R36, [R1+0x2c2c] ;  /* 0x002c2c0001247983 */ /* 0x000f220000300800 */
[----:B------:R-:W-:-:S03]  /*c6810*/  SEL R8, R12, RZ, !P0 ;  /* 0x000000ff0c087207 */ /* 0x000fc60004000000 */
[----:B------:R1:W-:Y:S01]  /*c6820*/  STL [R1+0x2ca4], R25 ;  /* 0x002ca41901007387 */ /* 0x0003e20000100800 */
[----:B------:R-:W-:-:S03]  /*c6830*/  ISETP.NE.U32.AND P1, PT, R8, RZ, PT ;  /* 0x000000ff0800720c */ /* 0x000fc60003f25070 */
[----:B---3--:R-:W3:Y:S01]  /*c6840*/  LDL.LU R32, [R1+0x2c24] ;  /* 0x002c240001207983 */ /* 0x008ee20000300800 */
[----:B------:R-:W-:Y:S01]  /*c6850*/  IADD3 R20, P3, R20, R202, RZ ;  /* 0x000000ca14147210 */ /* 0x000fe20007f7e0ff */
[----:B--2---:R-:W-:Y:S01]  /*c6860*/  IMAD.MOV.U32 R4, RZ, RZ, R28 ;  /* 0x000000ffff047224 */ /* 0x004fe200078e001c */
[----:B------:R-:W-:-:S03]  /*c6870*/  IADD3 R8, R132, 0x100000, RZ ;  /* 0x0010000084087810 */ /* 0x000fc60007ffe0ff */
[----:B------:R-:W-:Y:S02]  /*c6880*/  IMAD.X R21, R21, 0x1, R0, P3 ;  /* 0x0000000115157824 */ /* 0x000fe400018e0600 */
[----:B------:R-:W-:Y:S01]  /*c6890*/  IMAD.MOV.U32 R5, RZ, RZ, R29 ;  /* 0x000000ffff057224 */ /* 0x000fe200078e001d */
[----:B------:R-:W-:Y:S04]  /*c68a0*/  STL [R1+0x2c78], R20 ;  /* 0x002c781401007387 */ /* 0x000fe80000100800 */
[----:B-1----:R-:W2:Y:S04]  /*c68b0*/  LDL.LU R28, [R1+0x2bf8] ;  /* 0x002bf800011c7983 */ /* 0x002ea80000300800 */
[----:B------:R1:W-:Y:S01]  /*c68c0*/  LDGSTS.E [R8+-0x72c00], [R4.64], P2 ;  /* 0x8d40000004087fae */ /* 0x0003e20009121844 */
[----:B------:R-:W-:-:S03]  /*c68d0*/  IADD3 R13, P3, R13, R202, RZ ;  /* 0x000000ca0d0d7210 */ /* 0x000fc60007f7e0ff */
[----:B------:R1:W-:Y:S02]  /*c68e0*/  STL [R1+0x2c6c], R21 ;  /* 0x002c6c1501007387 */ /* 0x0003e40000100800 */
[----:B------:R-:W-:Y:S02]  /*c68f0*/  IMAD.X R17, R17, 0x1, R0, P3 ;  /* 0x0000000111117824 */ /* 0x000fe400018e0600 */
[----:B------:R-:W-:Y:S01]  /*c6900*/  STL [R1+0x2c70], R13 ;  /* 0x002c700d01007387 */ /* 0x000fe20000100800 */
[----:B-1----:R-:W-:Y:S01]  /*c6910*/  IMAD.MOV.U32 R4, RZ, RZ, R24 ;  /* 0x000000ffff047224 */ /* 0x002fe200078e0018 */
[----:B------:R-:W-:Y:S02]  /*c6920*/  MOV R5, R25 ;  /* 0x0000001900057202 */ /* 0x000fe40000000f00 */
[----:B------:R-:W2:Y:S04]  /*c6930*/  LDL.LU R24, [R1+0x2bf0] ;  /* 0x002bf00001187983 */ /* 0x000ea80000300800 */
[----:B------:R1:W-:Y:S04]  /*c6940*/  STL [R1+0x2c64], R17 ;  /* 0x002c641101007387 */ /* 0x0003e80000100800 */
[----:B------:R-:W2:Y:S04]  /*c6950*/  LDL.LU R29, [R1+0x2bec] ;  /* 0x002bec00011d7983 */ /* 0x000ea80000300800 */
[----:B------:R-:W2:Y:S04]  /*c6960*/  LDL.LU R25, [R1+0x2be4] ;  /* 0x002be40001197983 */ /* 0x000ea80000300800 */
[----:B------:R1:W-:Y:S02]  /*c6970*/  LDGSTS.E [R9+-0x72a00], [R4.64], P2 ;  /* 0x8d60000004097fae */ /* 0x0003e40009121844 */
[----:B-1----:R-:W-:-:S02]  /*c6980*/  IMAD.MOV.U32 R4, RZ, RZ, R20 ;  /* 0x000000ffff047224 */ /* 0x002fc400078e0014 */
[----:B------:R-:W-:Y:S02]  /*c6990*/  IMAD.MOV.U32 R5, RZ, RZ, R21 ;  /* 0x000000ffff057224 */ /* 0x000fe400078e0015 */
[----:B------:R-:W2:Y:S04]  /*c69a0*/  LDL.LU R21, [R1+0x2bac] ;  /* 0x002bac0001157983 */ /* 0x000ea80000300800 */
[----:B------:R-:W2:Y:S04]  /*c69b0*/  LDL.LU R20, [R1+0x2bb8] ;  /* 0x002bb80001147983 */ /* 0x000ea80000300800 */
[----:B------:R1:W-:Y:S02]  /*c69c0*/  LDGSTS.E [R8+-0x71c00], [R4.64], P5 ;  /* 0x8e40000004087fae */ /* 0x0003e4000a921844 */
[----:B-1----:R-:W-:-:S02]  /*c69d0*/  IMAD.MOV.U32 R5, RZ, RZ, R17 ;  /* 0x000000ffff057224 */ /* 0x002fc400078e0011 */
[----:B------:R-:W-:Y:S01]  /*c69e0*/  IMAD.MOV.U32 R4, RZ, RZ, R13 ;  /* 0x000000ffff047224 */ /* 0x000fe200078e000d */
        /* <DEDUP_REMOVED lines=10> */
[----:B------:R-:W-:Y:S02]  /*c6a90*/  IADD3 R8, R132, 0x100000, RZ ;  /* 0x0010000084087810 */ /* 0x000fe40007ffe0ff */
[-C--:B----4-:R-:W-:Y:S02]  /*c6aa0*/  IADD3 R33, P2, R33, R202.reuse, RZ ;  /* 0x000000ca21217210 */ /* 0x090fe40007f5e0ff */
[----:B------:R-:W-:-:S03]  /*c6ab0*/  IADD3 R16, P3, R16, R202, RZ ;  /* 0x000000ca10107210 */ /* 0x000fc60007f7e0ff */
[----:B------:R1:W-:Y:S01]  /*c6ac0*/  STL [R1+0x2c38], R33 ;  /* 0x002c382101007387 */ /* 0x0003e20000100800 */
[----:B------:R-:W-:Y:S02]  /*c6ad0*/  IADD3.X R36, R36, R0, RZ, P2, !PT ;  /* 0x0000000024247210 */ /* 0x000fe400017fe4ff */
[----:B------:R-:W-:Y:S01]  /*c6ae0*/  ISETP.NE.U32.AND P2, PT, R4, RZ, PT ;  /* 0x000000ff0400720c */ /* 0x000fe20003f45070 */
[----:B------:R-:W-:Y:S02]  /*c6af0*/  IMAD.MOV.U32 R4, RZ, RZ, R33 ;  /* 0x000000ffff047224 */ /* 0x000fe400078e0021 */
[----:B------:R-:W-:Y:S02]  /*c6b00*/  IMAD.MOV.U32 R5, RZ, RZ, R36 ;  /* 0x000000ffff057224 */ /* 0x000fe400078e0024 */
[----:B---3--:R-:W-:Y:S01]  /*c6b10*/  IMAD.X R32, R32, 0x1, R0, P3 ;  /* 0x0000000120207824 */ /* 0x008fe200018e0600 */
[----:B------:R-:W-:Y:S02]  /*c6b20*/  ISETP.GT.AND P3, PT, R3, 0x4d, PT ;  /* 0x0000004d0300780c */ /* 0x000fe40003f64270 */
[----:B------:R3:W-:Y:S02]  /*c6b30*/  LDGSTS.E [R8+-0x70c00], [R4.64], P4 ;  /* 0x8f40000004087fae */ /* 0x0007e4000a121844 */
[----:B------:R-:W-:-:S02]  /*c6b40*/  SEL R12, RZ, 0x4, !P3 ;  /* 0x00000004ff0c7807 */ /* 0x000fc40005800000 */
[----:B------:R4:W-:Y:S01]  /*c6b50*/  STL [R1+0x2c30], R16 ;  /* 0x002c301001007387 */ /* 0x0009e20000100800 */
[----:B---3--:R-:W-:Y:S02]  /*c6b60*/  IMAD.MOV.U32 R4, RZ, RZ, R16 ;  /* 0x000000ffff047224 */ /* 0x008fe400078e0010 */
[----:B------:R-:W-:Y:S01]  /*c6b70*/  IMAD.MOV.U32 R5, RZ, RZ, R32 ;  /* 0x000000ffff057224 */ /* 0x000fe200078e0020 */
[----:B--2---:R-:W-:-:S04]  /*c6b80*/  IADD3 R28, P3, R28, R202, RZ ;  /* 0x000000ca1c1c7210 */ /* 0x004fc80007f7e0ff */
[----:B------:R3:W-:Y:S04]  /*c6b90*/  LDGSTS.E [R9+-0x70a00], [R4.64], P4 ;  /* 0x8f60000004097fae */ /* 0x0007e8000a121844 */
[----:B------:R3:W-:Y:S04]  /*c6ba0*/  STL [R1+0x2c2c], R36 ;  /* 0x002c2c2401007387 */ /* 0x0007e80000100800 */
[----:B------:R3:W-:Y:S04]  /*c6bb0*/  STL [R1+0x2c24], R32 ;  /* 0x002c242001007387 */ /* 0x0007e80000100800 */
[----:B-1----:R-:W2:Y:S04]  /*c6bc0*/  LDL.LU R33, [R1+0x2b78] ;  /* 0x002b780001217983 */ /* 0x002ea80000300800 */
[----:B----4-:R-:W4:Y:S01]  /*c6bd0*/  LDL.LU R16, [R1+0x2b70] ;  /* 0x002b700001107983 */ /* 0x010f220000300800 */
[----:B------:R-:W-:-:S03]  /*c6be0*/  IADD3 R24, P4, R24, R202, RZ ;  /* 0x000000ca18187210 */ /* 0x000fc60007f9e0ff */
[----:B------:R1:W-:Y:S01]  /*c6bf0*/  STL [R1+0x2bf8], R28 ;  /* 0x002bf81c01007387 */ /* 0x0003e20000100800 */
[----:B------:R-:W-:-:S03]  /*c6c00*/  IADD3.X R29, R29, R0, RZ, P3, !PT ;  /* 0x000000001d1d7210 */ /* 0x000fc60001ffe4ff */
[----:B------:R1:W-:Y:S01]  /*c6c10*/  STL [R1+0x2bf0], R24 ;  /* 0x002bf01801007387 */ /* 0x0003e20000100800 */
[----:B------:R-:W-:-:S03]  /*c6c20*/  IMAD.X R25, R25, 0x1, R0, P4 ;  /* 0x0000000119197824 */ /* 0x000fc600020e0600 */
[----:B------:R1:W-:Y:S04]  /*c6c30*/  STL [R1+0x2bec], R29 ;  /* 0x002bec1d01007387 */ /* 0x0003e80000100800 */
[----:B---3--:R-:W3:Y:S01]  /*c6c40*/  LDL.LU R36, [R1+0x2b6c] ;  /* 0x002b6c0001247983 */ /* 0x008ee20000300800 */
[----:B------:R-:W-:-:S03]  /*c6c50*/  SEL R8, R12, RZ, !P0 ;  /* 0x000000ff0c087207 */ /* 0x000fc60004000000 */
[----:B------:R1:W-:Y:S04]  /*c6c60*/  STL [R1+0x2be4], R25 ;  /* 0x002be41901007387 */ /* 0x0003e80000100800 */
[----:B------:R-:W3:Y:S01]  /*c6c70*/  LDL.LU R32, [R1+0x2b64] ;  /* 0x002b640001207983 */ /* 0x000ee20000300800 */
[----:B------:R-:W-:Y:S01]  /*c6c80*/  ISETP.NE.U32.AND P3, PT, R8, RZ, PT ;  /* 0x000000ff0800720c */ /* 0x000fe20003f65070 */
[----:B------:R-:W-:Y:S01]  /*c6c90*/  IMAD.MOV.U32 R4, RZ, RZ, R28 ;  /* 0x000000ffff047224 */ /* 0x000fe200078e001c */
[----:B------:R-:W-:Y:S02]  /*c6ca0*/  IADD3 R8, R132, 0x100000, RZ ;  /* 0x0010000084087810 */ /* 0x000fe40007ffe0ff */
[----:B------:R-:W-:Y:S01]  /*c6cb0*/  IADD3 R20, P4, R20, R202, RZ ;  /* 0x000000ca14147210 */ /* 0x000fe20007f9e0ff */
[----:B------:R-:W-:-:S04]  /*c6cc0*/  IMAD.MOV.U32 R5, RZ, RZ, R29 ;  /* 0x000000ffff057224 */ /* 0x000fc800078e001d */
[----:B------:R-:W-:Y:S01]  /*c6cd0*/  IMAD.X R21, R21, 0x1, R0, P4 ;  /* 0x0000000115157824 */ /* 0x000fe200020e0600 */
[----:B------:R-:W-:Y:S04]  /*c6ce0*/  STL [R1+0x2bb8], R20 ;  /* 0x002bb81401007387 */ /* 0x000fe80000100800 */
[----:B-1----:R-:W3:Y:S04]  /*c6cf0*/  LDL.LU R28, [R1+0x2b48] ;  /* 0x002b4800011c7983 */ /* 0x002ee80000300800 */
[----:B------:R1:W-:Y:S01]  /*c6d00*/  LDGSTS.E [R8+-0x6fc00], [R4.64], P1 ;  /* 0x9040000004087fae */ /* 0x0003e20008921844 */
[----:B------:R-:W-:-:S03]  /*c6d10*/  IADD3 R13, P4, R13, R202, RZ ;  /* 0x000000ca0d0d7210 */ /* 0x000fc60007f9e0ff */
[----:B------:R1:W-:Y:S02]  /*c6d20*/  STL [R1+0x2bac], R21 ;  /* 0x002bac1501007387 */ /* 0x0003e40000100800 */
[----:B------:R-:W-:Y:S02]  /*c6d30*/  IMAD.X R17, R17, 0x1, R0, P4 ;  /* 0x0000000111117824 */ /* 0x000fe400020e0600 */
[----:B------:R-:W-:Y:S01]  /*c6d40*/  STL [R1+0x2bb0], R13 ;  /* 0x002bb00d01007387 */ /* 0x000fe20000100800 */
[----:B-1----:R-:W-:Y:S01]  /*c6d50*/  IMAD.MOV.U32 R4, RZ, RZ, R24 ;  /* 0x000000ffff047224 */ /* 0x002fe200078e0018 */
[----:B------:R-:W-:Y:S02]  /*c6d60*/  MOV R5, R25 ;  /* 0x0000001900057202 */ /* 0x000fe40000000f00 */
[----:B------:R-:W3:Y:S04]  /*c6d70*/  LDL.LU R24, [R1+0x2b30] ;  /* 0x002b300001187983 */ /* 0x000ee80000300800 */
[----:B------:R1:W-:Y:S04]  /*c6d80*/  STL [R1+0x2ba4], R17 ;  /* 0x002ba41101007387 */ /* 0x0003e80000100800 */
[----:B------:R-:W3:Y:S04]  /*c6d90*/  LDL.LU R29, [R1+0x2b2c] ;  /* 0x002b2c00011d7983 */ /* 0x000ee80000300800 */
[----:B------:R1:W-:Y:S04]  /*c6da0*/  LDGSTS.E [R9+-0x6fa00], [R4.64], P1 ;  /* 0x9060000004097fae */ /* 0x0003e80008921844 */
[----:B------:R-:W3:Y:S01]  /*c6db0*/  LDL.LU R25, [R1+0x2b24] ;  /* 0x002b240001197983 */ /* 0x000ee20000300800 */
[----:B-1----:R-:W-:-:S02]  /*c6dc0*/  IMAD.MOV.U32 R4, RZ, RZ, R20 ;  /* 0x000000ffff047224 */ /* 0x002fc400078e0014 */
[----:B------:R-:W-:Y:S02]  /*c6dd0*/  IMAD.MOV.U32 R5, RZ, RZ, R21 ;  /* 0x000000ffff057224 */ /* 0x000fe400078e0015 */
[----:B------:R-:W3:Y:S04]  /*c6de0*/  LDL.LU R21, [R1+0x2aec] ;  /* 0x002aec0001157983 */ /* 0x000ee80000300800 */
[----:B------:R-:W3:Y:S04]  /*c6df0*/  LDL.LU R20, [R1+0x2b08] ;  /* 0x002b080001147983 */ /* 0x000ee80000300800 */
[----:B------:R1:W-:Y:S02]  /*c6e00*/  LDGSTS.E [R8+-0x6ec00], [R4.64], P5 ;  /* 0x9140000004087fae */ /* 0x0003e4000a921844 */
[----:B-1----:R-:W-:-:S02]  /*c6e10*/  IMAD.MOV.U32 R5, RZ, RZ, R17 ;  /* 0x000000ffff057224 */ /* 0x002fc400078e0011 */
[----:B------:R-:W-:Y:S01]  /*c6e20*/  IMAD.MOV.U32 R4, RZ, RZ, R13 ;  /* 0x000000ffff047224 */ /* 0x000fe200078e000d */
[----:B------:R-:W3:Y:S04]  /*c6e30*/  LDL.LU R17, [R1+0x2ae4] ;  /* 0x002ae40001117983 */ /* 0x000ee80000300800 */
[----:B------:R-:W3:Y:S01]  /*c6e40*/  LDL.LU R13, [R1+0x2af0] ;  /* 0x002af000010d7983 */ /* 0x000ee20000300800 */
        /* <DEDUP_REMOVED lines=9> */
[-C--:B--2---:R-:W-:Y:S02]  /*c6ee0*/  IADD3 R33, P1, R33, R202.reuse, RZ ;  /* 0x000000ca21217210 */ /* 0x084fe40007f3e0ff */
[----:B----4-:R-:W-:-:S03]  /*c6ef0*/  IADD3 R16, P4, R16, R202, RZ ;  /* 0x000000ca10107210 */ /* 0x010fc60007f9e0ff */
[----:B------:R1:W-:Y:S01]  /*c6f00*/  STL [R1+0x2b78], R33 ;  /* 0x002b782101007387 */ /* 0x0003e20000100800 */
[----:B---3--:R-:W-:-:S05]  /*c6f10*/  IADD3.X R36, R36, R0, RZ, P1, !PT ;  /* 0x0000000024247210 */ /* 0x008fca0000ffe4ff */
[----:B------:R-:W-:Y:S02]  /*c6f20*/  IMAD.MOV.U32 R5, RZ, RZ, R36 ;  /* 0x000000ffff057224 */ /* 0x000fe400078e0024 */
[----:B------:R-:W-:Y:S01]  /*c6f30*/  IMAD.X R32, R32, 0x1, R0, P4 ;  /* 0x0000000120207824 */ /* 0x000fe200020e0600 */
[----:B------:R-:W-:Y:S01]  /*c6f40*/  ISETP.NE.U32.AND P4, PT, R4, RZ, PT ;  /* 0x000000ff0400720c */ /* 0x000fe20003f85070 */
[----:B------:R-:W-:Y:S01]  /*c6f50*/  IMAD.MOV.U32 R4, RZ, RZ, R33 ;  /* 0x000000ffff047224 */ /* 0x000fe200078e0021 */
[----:B------:R-:W-:-:S04]  /*c6f60*/  ISETP.GT.AND P1, PT, R3, 0x59, PT ;  /* 0x000000590300780c */ /* 0x000fc80003f24270 */
[----:B------:R2:W-:Y:S01]  /*c6f70*/  LDGSTS.E [R8+-0x6dc00], [R4.64], P2 ;  /* 0x9240000004087fae */ /* 0x0005e20009121844 */
[----:B------:R-:W-:-:S03]  /*c6f80*/  SEL R12, RZ, 0x4, !P1 ;  /* 0x00000004ff0c7807 */ /* 0x000fc60004800000 */
[----:B------:R4:W-:Y:S01]  /*c6f90*/  STL [R1+0x2b70], R16 ;  /* 0x002b701001007387 */ /* 0x0009e20000100800 */
[----:B--2---:R-:W-:Y:S02]  /*c6fa0*/  IMAD.MOV.U32 R4, RZ, RZ, R16 ;  /* 0x000000ffff047224 */ /* 0x004fe400078e0010 */
[----:B------:R-:W-:Y:S01]  /*c6fb0*/  IMAD.MOV.U32 R5, RZ, RZ, R32 ;  /* 0x000000ffff057224 */ /* 0x000fe200078e0020 */
[-C--:B------:R-:W-:Y:S01]  /*c6fc0*/  IADD3 R28, P1, R28, R202.reuse, RZ ;  /* 0x000000ca1c1c7210 */ /* 0x080fe20007f3e0ff */
[----:B------:R2:W-:Y:S04]  /*c6fd0*/  STL [R1+0x2b6c], R36 ;  /* 0x002b6c2401007387 */ /* 0x0005e80000100800 */
[----:B------:R4:W-:Y:S04]  /*c6fe0*/  LDGSTS.E [R9+-0x6da00], [R4.64], P2 ;  /* 0x9260000004097fae */ /* 0x0009e80009121844 */
[----:B------:R2:W-:Y:S04]  /*c6ff0*/  STL [R1+0x2b64], R32 ;  /* 0x002b642001007387 */ /* 0x0005e80000100800 */
[----:B-1----:R-:W3:Y:S04]  /*c7000*/  LDL.LU R33, [R1+0x2ac8] ;  /* 0x002ac80001217983 */ /* 0x002ee80000300800 */
[----:B----4-:R-:W4:Y:S01]  /*c7010*/  LDL.LU R16, [R1+0x2ab0] ;  /* 0x002ab00001107983 */ /* 0x010f220000300800 */
[----:B------:R-:W-:-:S03]  /*c7020*/  IADD3 R24, P2, R24, R202, RZ ;  /* 0x000000ca18187210 */ /* 0x000fc60007f5e0ff */
[----:B------:R-:W-:Y:S01]  /*c7030*/  STL [R1+0x2b48], R28 ;  /* 0x002b481c01007387 */ /* 0x000fe20000100800 */
[----:B------:R-:W-:-:S03]  /*c7040*/  IADD3.X R29, R29, R0, RZ, P1, !PT ;  /* 0x000000001d1d7210 */ /* 0x000fc60000ffe4ff */
[----:B------:R-:W-:Y:S01]  /*c7050*/  STL [R1+0x2b30], R24 ;  /* 0x002b301801007387 */ /* 0x000fe20000100800 */
[----:B------:R-:W-:-:S03]  /*c7060*/  SEL R8, R12, RZ, !P0 ;  /* 0x000000ff0c087207 */ /* 0x000fc60004000000 */
[----:B------:R-:W-:Y:S01]  /*c7070*/  STL [R1+0x2b2c], R29 ;  /* 0x002b2c1d01007387 */ /* 0x000fe20000100800 */
[----:B------:R-:W-:-:S03]  /*c7080*/  IMAD.X R25, R25, 0x1, R0, P2 ;  /* 0x0000000119197824 */ /* 0x000fc600010e0600 */
[----:B--2---:R-:W2:Y:S01]  /*c7090*/  LDL.LU R36, [R1+0x2aac] ;  /* 0x002aac0001247983 */ /* 0x004ea20000300800 */
[----:B------:R-:W-:Y:S01]  /*c70a0*/  ISETP.NE.U32.AND P1, PT, R8, RZ, PT ;  /* 0x000000ff0800720c */ /* 0x000fe20003f25070 */
[----:B------:R-:W-:Y:S01]  /*c70b0*/  IMAD.MOV.U32 R4, RZ, RZ, R28 ;  /* 0x000000ffff047224 */ /* 0x000fe200078e001c */
[----:B------:R-:W-:Y:S01]  /*c70c0*/  IADD3 R8, R132, 0x100000, RZ ;  /* 0x0010000084087810 */ /* 0x000fe20007ffe0ff */
[----:B------:R1:W-:Y:S01]  /*c70d0*/  STL [R1+0x2b24], R25 ;  /* 0x002b241901007387 */ /* 0x0003e20000100800 */
[----:B------:R-:W-:-:S03]  /*c70e0*/  IMAD.MOV.U32 R5, RZ, RZ, R29 ;  /* 0x000000ffff057224 */ /* 0x000fc600078e001d */
[----:B------:R-:W2:Y:S04]  /*c70f0*/  LDL.LU R32, [R1+0x2aa4] ;  /* 0x002aa40001207983 */ /* 0x000ea80000300800 */
[----:B------:R1:W-:Y:S01]  /*c7100*/  LDGSTS.E [R8+-0x6cc00], [R4.64], P3 ;  /* 0x9340000004087fae */ /* 0x0003e20009921844 */
[----:B------:R-:W-:-:S05]  /*c7110*/  IADD3 R20, P2, R20, R202, RZ ;  /* 0x000000ca14147210 */ /* 0x000fca0007f5e0ff */
[----:B------:R-:W-:Y:S01]  /*c7120*/  IMAD.X R21, R21, 0x1, R0, P2 ;  /* 0x0000000115157824 */ /* 0x000fe200010e0600 */
[----:B------:R-:W-:Y:S01]  /*c7130*/  STL [R1+0x2b08], R20 ;  /* 0x002b081401007387 */ /* 0x000fe20000100800 */
[----:B-1----:R-:W-:Y:S01]  /*c7140*/  IMAD.MOV.U32 R4, RZ, RZ, R24 ;  /* 0x000000ffff047224 */ /* 0x002fe200078e0018 */
[----:B------:R-:W-:Y:S02]  /*c7150*/  MOV R5, R25 ;  /* 0x0000001900057202 */ /* 0x000fe40000000f00 */
[----:B------:R-:W2:Y:S04]  /*c7160*/  LDL.LU R25, [R1+0x2a88] ;  /* 0x002a880001197983 */ /* 0x000ea80000300800 */
[----:B------:R1:W-:Y:S04]  /*c7170*/  STL [R1+0x2aec], R21 ;  /* 0x002aec1501007387 */ /* 0x0003e80000100800 */
[----:B------:R1:W-:Y:S01]  /*c7180*/  LDGSTS.E [R9+-0x6ca00], [R4.64], P3 ;  /* 0x9360000004097fae */ /* 0x0003e20009921844 */
[----:B------:R-:W-:-:S05]  /*c7190*/  IADD3 R13, P2, R13, R202, RZ ;  /* 0x000000ca0d0d7210 */ /* 0x000fca0007f5e0ff */
[----:B------:R-:W-:Y:S01]  /*c71a0*/  IMAD.X R17, R17, 0x1, R0, P2 ;  /* 0x0000000111117824 */ /* 0x000fe200010e0600 */
[----:B------:R-:W-:Y:S04]  /*c71b0*/  STL [R1+0x2af0], R13 ;  /* 0x002af00d01007387 */ /* 0x000fe80000100800 */
[----:B------:R-:W2:Y:S01]  /*c71c0*/  LDL.LU R24, [R1+0x2a70] ;  /* 0x002a700001187983 */ /* 0x000ea20000300800 */
[----:B-1----:R-:W-:Y:S02]  /*c71d0*/  IMAD.MOV.U32 R4, RZ, RZ, R20 ;  /* 0x000000ffff047224 */ /* 0x002fe400078e0014 */
[----:B------:R-:W-:Y:S01]  /*c71e0*/  IMAD.MOV.U32 R5, RZ, RZ, R21 ;  /* 0x000000ffff057224 */ /* 0x000fe200078e0015 */
[----:B------:R1:W-:Y:S04]  /*c71f0*/  STL [R1+0x2ae4], R17 ;  /* 0x002ae41101007387 */ /* 0x0003e80000100800 */
[----:B------:R-:W2:Y:S04]  /*c7200*/  LDL.LU R29, [R1+0x2a6c] ;  /* 0x002a6c00011d7983 */ /* 0x000ea80000300800 */
[----:B------:R-:W2:Y:S04]  /*c7210*/  LDL.LU R28, [R1+0x2a64] ;  /* 0x002a6400011c7983 */ /* 0x000ea80000300800 */
[----:B------:R1:W-:Y:S04]  /*c7220*/  LDGSTS.E [R8+-0x6bc00], [R4.64], P5 ;  /* 0x9440000004087fae */ /* 0x0003e8000a921844 */
[----:B------:R-:W2:Y:S01]  /*c7230*/  LDL.LU R21, [R1+0x2a24] ;  /* 0x002a240001157983 */ /* 0x000ea20000300800 */
[----:B-1----:R-:W-:-:S03]  /*c7240*/  IMAD.MOV.U32 R5, RZ, RZ, R17 ;  /* 0x000000ffff057224 */ /* 0x002fc600078e0011 */
        /* <DEDUP_REMOVED lines=13> */
[-C--:B---3--:R-:W-:Y:S02]  /*c7320*/  IADD3 R33, P2, R33, R202.reuse, RZ ;  /* 0x000000ca21217210 */ /* 0x088fe40007f5e0ff */
[----:B----4-:R-:W-:-:S03]  /*c7330*/  IADD3 R16, P3, R16, R202, RZ ;  /* 0x000000ca10107210 */ /* 0x010fc60007f7e0ff */
[----:B------:R-:W-:Y:S04]  /*c7340*/  STL [R1+0x2ac8], R33 ;  /* 0x002ac82101007387 */ /* 0x000fe80000100800 */
[----:B------:R-:W-:Y:S01]  /*c7350*/  STL [R1+0x2ab0], R16 ;  /* 0x002ab01001007387 */ /* 0x000fe20000100800 */
[----:B--2---:R-:W-:Y:S02]  /*c7360*/  IADD3.X R36, R36, R0, RZ, P2, !PT ;  /* 0x0000000024247210 */ /* 0x004fe400017fe4ff */
        /* <DEDUP_REMOVED lines=8> */
[----:B-1----:R-:W-:Y:S02]  /*c73f0*/  IMAD.MOV.U32 R4, RZ, RZ, R16 ;  /* 0x000000ffff047224 */ /* 0x002fe400078e0010 */
[----:B------:R-:W-:Y:S01]  /*c7400*/  IMAD.MOV.U32 R5, RZ, RZ, R32 ;  /* 0x000000ffff057224 */ /* 0x000fe200078e0020 */
[----:B------:R-:W-:-:S04]  /*c7410*/  IADD3 R25, P3, R25, R202, RZ ;  /* 0x000000ca19197210 */ /* 0x000fc80007f7e0ff */
[----:B------:R1:W-:Y:S04]  /*c7420*/  LDGSTS.E [R9+-0x6aa00], [R4.64], P4 ;  /* 0x9560000004097fae */ /* 0x0003e8000a121844 */
[----:B------:R2:W-:Y:S01]  /*c7430*/  STL [R1+0x2aa4], R32 ;  /* 0x002aa42001007387 */ /* 0x0005e20000100800 */
[----:B------:R-:W-:-:S03]  /*c7440*/  SEL R8, R12, RZ, !P0 ;  /* 0x000000ff0c087207 */ /* 0x000fc60004000000 */
[----:B--2---:R-:W2:Y:S04]  /*c7450*/  LDL.LU R32, [R1+0x29fc] ;  /* 0x0029fc0001207983 */ /* 0x004ea80000300800 */
[----:B------:R-:W3:Y:S01]  /*c7460*/  LDL.LU R16, [R1+0x2a04] ;  /* 0x002a040001107983 */ /* 0x000ee20000300800 */
[----:B------:R-:W-:-:S03]  /*c7470*/  IADD3 R24, P4, R24, R202, RZ ;  /* 0x000000ca18187210 */ /* 0x000fc60007f9e0ff */
[----:B------:R4:W-:Y:S01]  /*c7480*/  STL [R1+0x2a88], R25 ;  /* 0x002a881901007387 */ /* 0x0009e20000100800 */
[----:B------:R-:W-:-:S03]  /*c7490*/  IADD3.X R29, R29, R0, RZ, P3, !PT ;  /* 0x000000001d1d7210 */ /* 0x000fc60001ffe4ff */
[----:B------:R4:W-:Y:S01]  /*c74a0*/  STL [R1+0x2a70], R24 ;  /* 0x002a701801007387 */ /* 0x0009e20000100800 */
[----:B------:R-:W-:-:S03]  /*c74b0*/  IMAD.X R28, R28, 0x1, R0, P4 ;  /* 0x000000011c1c7824 */ /* 0x000fc600020e0600 */
[----:B------:R-:W-:Y:S01]  /*c74c0*/  STL [R1+0x2a6c], R29 ;  /* 0x002a6c1d01007387 */ /* 0x000fe20000100800 */
[----:B------:R-:W-:Y:S01]  /*c74d0*/  ISETP.NE.U32.AND P3, PT, R8, RZ, PT ;  /* 0x000000ff0800720c */ /* 0x000fe20003f65070 */
[----:B-1----:R-:W-:Y:S02]  /*c74e0*/  IMAD.MOV.U32 R4, RZ, RZ, R25 ;  /* 0x000000ffff047224 */ /* 0x002fe400078e0019 */
[----:B------:R-:W3:Y:S01]  /*c74f0*/  LDL.LU R33, [R1+0x29f8] ;  /* 0x0029f80001217983 */ /* 0x000ee20000300800 */
[----:B------:R-:W-:Y:S01]  /*c7500*/  IADD3 R8, R132, 0x100000, RZ ;  /* 0x0010000084087810 */ /* 0x000fe20007ffe0ff */
[----:B------:R-:W-:Y:S02]  /*c7510*/  IMAD.MOV.U32 R5, RZ, RZ, R29 ;  /* 0x000000ffff057224 */ /* 0x000fe400078e001d */
[----:B------:R-:W-:Y:S04]  /*c7520*/  STL [R1+0x2a64], R28 ;  /* 0x002a641c01007387 */ /* 0x000fe80000100800 */
[----:B----4-:R-:W4:Y:S04]  /*c7530*/  LDL.LU R25, [R1+0x2a00] ;  /* 0x002a000001197983 */ /* 0x010f280000300800 */
[----:B------:R1:W-:Y:S01]  /*c7540*/  LDGSTS.E [R8+-0x69c00], [R4.64], P1 ;  /* 0x9640000004087fae */ /* 0x0003e20008921844 */
[----:B------:R-:W-:-:S05]  /*c7550*/  IADD3 R17, P4, R17, R202, RZ ;  /* 0x000000ca11117210 */ /* 0x000fca0007f9e0ff */
[----:B------:R-:W-:Y:S01]  /*c7560*/  IMAD.X R21, R21, 0x1, R0, P4 ;  /* 0x0000000115157824 */ /* 0x000fe200020e0600 */
[----:B------:R-:W-:Y:S01]  /*c7570*/  IADD3 R13, P4, R13, R202, RZ ;  /* 0x000000ca0d0d7210 */ /* 0x000fe20007f9e0ff */
[----:B-1----:R-:W-:Y:S01]  /*c7580*/  IMAD.MOV.U32 R4, RZ, RZ, R24 ;  /* 0x000000ffff047224 */ /* 0x002fe200078e0018 */
[----:B------:R-:W-:Y:S01]  /*c7590*/  MOV R5, R28 ;  /* 0x0000001c00057202 */ /* 0x000fe20000000f00 */
[----:B------:R1:W-:Y:S02]  /*c75a0*/  STL [R1+0x2a48], R17 ;  /* 0x002a481101007387 */ /* 0x0003e40000100800 */
[----:B------:R-:W-:Y:S02]  /*c75b0*/  IMAD.X R20, R20, 0x1, R0, P4 ;  /* 0x0000000114147824 */ /* 0x000fe400020e0600 */
[----:B------:R-:W4:Y:S04]  /*c75c0*/  LDL.LU R24, [R1+0x29bc] ;  /* 0x0029bc0001187983 */ /* 0x000f280000300800 */
[----:B------:R1:W-:Y:S04]  /*c75d0*/  STL [R1+0x2a24], R21 ;  /* 0x002a241501007387 */ /* 0x0003e80000100800 */
[----:B------:R1:W-:Y:S04]  /*c75e0*/  LDGSTS.E [R9+-0x69a00], [R4.64], P1 ;  /* 0x9660000004097fae */ /* 0x0003e80008921844 */
[----:B------:R-:W-:Y:S01]  /*c75f0*/  STL [R1+0x2a2c], R13 ;  /* 0x002a2c0d01007387 */ /* 0x000fe20000100800 */
[----:B-1----:R-:W-:-:S03]  /*c7600*/  IMAD.MOV.U32 R4, RZ, RZ, R17 ;  /* 0x000000ffff047224 */ /* 0x002fc600078e0011 */
[----:B------:R-:W4:Y:S01]  /*c7610*/  LDL.LU R17, [R1+0x29c4] ;  /* 0x0029c40001117983 */ /* 0x000f220000300800 */
[----:B------:R-:W-:-:S03]  /*c7620*/  IMAD.MOV.U32 R5, RZ, RZ, R21 ;  /* 0x000000ffff057224 */ /* 0x000fc600078e0015 */
[----:B------:R1:W-:Y:S04]  /*c7630*/  STL [R1+0x2a28], R20 ;  /* 0x002a281401007387 */ /* 0x0003e80000100800 */
[----:B------:R-:W4:Y:S04]  /*c7640*/  LDL.LU R28, [R1+0x29b8] ;  /* 0x0029b800011c7983 */ /* 0x000f280000300800 */
[----:B------:R1:W-:Y:S04]  /*c7650*/  LDGSTS.E [R8+-0x68c00], [R4.64], P5 ;  /* 0x9740000004087fae */ /* 0x0003e8000a921844 */
[----:B------:R-:W4:Y:S04]  /*c7660*/  LDL.LU R29, [R1+0x29c0] ;  /* 0x0029c000011d7983 */ /* 0x000f280000300800 */
[----:B------:R-:W4:Y:S01]  /*c7670*/  LDL.LU R21, [R1+0x2978] ;  /* 0x0029780001157983 */ /* 0x000f220000300800 */
[----:B-1----:R-:W-:-:S03]  /*c7680*/  IMAD.MOV.U32 R5, RZ, RZ, R20 ;  /* 0x000000ffff057224 */ /* 0x002fc600078e0014 */
[----:B------:R-:W4:Y:S01]  /*c7690*/  LDL.LU R20, [R1+0x297c] ;  /* 0x00297c0001147983 */ /* 0x000f220000300800 */
[----:B------:R-:W-:-:S03]  /*c76a0*/  IMAD.MOV.U32 R4, RZ, RZ, R13 ;  /* 0x000000ffff047224 */ /* 0x000fc600078e000d */
        /* <DEDUP_REMOVED lines=10> */
[C---:B------:R-:W-:Y:S01]  /*c7750*/  IADD3 R8, R132.reuse, 0x100000, RZ ;  /* 0x0010000084087810 */ /* 0x040fe20007ffe0ff */
[C---:B------:R-:W-:Y:S07]  /*c7760*/  HMMA.1688.F32.TF32 R168, R240.reuse, R6, R168 ;  /* 0x00000006f0a8723c */ /* 0x040fee00000810a8 */
[----:B------:R-:W-:Y:S01]  /*c7770*/  IADD3 R7, R132, 0x100000, RZ ;  /* 0x0010000084077810 */ /* 0x000fe20007ffe0ff */
[----:B------:R-:W-:Y:S01]  /*c7780*/  HMMA.1688.F32.TF32 R172, R240, R10, R172 ;  /* 0x0000000af0ac723c */ /* 0x000fe200000810ac */
[----:B--2---:R-:W-:-:S02]  /*c7790*/  IADD3 R32, P1, R32, R202, RZ ;  /* 0x000000ca20207210 */ /* 0x004fc40007f3e0ff */
[----:B---3--:R-:W-:-:S03]  /*c77a0*/  IADD3 R16, P4, R16, R202, RZ ;  /* 0x000000ca10107210 */ /* 0x008fc60007f9e0ff */
[----:B------:R-:W-:Y:S01]  /*c77b0*/  STL [R1+0x29fc], R32 ;  /* 0x0029fc2001007387 */ /* 0x000fe20000100800 */
[----:B------:R-:W-:-:S05]  /*c77c0*/  IADD3.X R33, R33, R0, RZ, P1, !PT ;  /* 0x0000000021217210 */ /* 0x000fca0000ffe4ff */
[----:B------:R-:W-:Y:S02]  /*c77d0*/  IMAD.MOV.U32 R5, RZ, RZ, R33 ;  /* 0x000000ffff057224 */ /* 0x000fe400078e0021 */
[----:B----4-:R-:W-:Y:S01]  /*c77e0*/  IMAD.X R25, R25, 0x1, R0, P4 ;  /* 0x0000000119197824 */ /* 0x010fe200020e0600 */
[----:B------:R-:W-:Y:S01]  /*c77f0*/  ISETP.NE.U32.AND P4, PT, R4, RZ, PT ;  /* 0x000000ff0400720c */ /* 0x000fe20003f85070 */
[----:B------:R-:W-:Y:S01]  /*c7800*/  IMAD.MOV.U32 R4, RZ, RZ, R32 ;  /* 0x000000ffff047224 */ /* 0x000fe200078e0020 */
[----:B------:R-:W-:-:S04]  /*c7810*/  ISETP.GT.AND P1, PT, R3, 0x71, PT ;  /* 0x000000710300780c */ /* 0x000fc80003f24270 */
[----:B------:R1:W-:Y:S01]  /*c7820*/  LDGSTS.E [R8+-0x67c00], [R4.64], P2 ;  /* 0x9840000004087fae */ /* 0x0003e20009121844 */
[----:B------:R-:W-:-:S03]  /*c7830*/  SEL R6, RZ, 0x4, !P1 ;  /* 0x00000004ff067807 */ /* 0x000fc60004800000 */
[----:B------:R-:W-:Y:S01]  /*c7840*/  STL [R1+0x2a04], R16 ;  /* 0x002a041001007387 */ /* 0x000fe20000100800 */
[----:B-1----:R-:W-:Y:S02]  /*c7850*/  IMAD.MOV.U32 R4, RZ, RZ, R16 ;  /* 0x000000ffff047224 */ /* 0x002fe400078e0010 */
[----:B------:R-:W-:Y:S01]  /*c7860*/  IMAD.MOV.U32 R5, RZ, RZ, R25 ;  /* 0x000000ffff057224 */ /* 0x000fe200078e0019 */
[----:B------:R-:W-:Y:S01]  /*c7870*/  IADD3 R24, P1, R24, R202, RZ ;  /* 0x000000ca18187210 */ /* 0x000fe20007f3e0ff */
[----:B------:R-:W-:Y:S04]  /*c7880*/  STL [R1+0x29f8], R33 ;  /* 0x0029f82101007387 */ /* 0x000fe80000100800 */
[----:B------:R1:W-:Y:S04]  /*c7890*/  LDGSTS.E [R7+-0x67a00], [R4.64], P2 ;  /* 0x9860000004077fae */ /* 0x0003e80009121844 */
[----:B------:R2:W-:Y:S01]  /*c78a0*/  STL [R1+0x2a00], R25 ;  /* 0x002a001901007387 */ /* 0x0005e20000100800 */
[----:B------:R-:W-:-:S03]  /*c78b0*/  SEL R6, R6, RZ, !P0 ;  /* 0x000000ff06067207 */ /* 0x000fc60004000000 */
[----:B--2---:R-:W2:Y:S01]  /*c78c0*/  LDL.LU R25, [R1+0x293c] ;  /* 0x00293c0001197983 */ /* 0x004ea20000300800 */
[----:B------:R-:W-:-:S03]  /*c78d0*/  IADD3 R17, P2, R17, R202, RZ ;  /* 0x000000ca11117210 */ /* 0x000fc60007f5e0ff */
[----:B------:R-:W3:Y:S04]  /*c78e0*/  LDL.LU R16, [R1+0x2944] ;  /* 0x0029440001107983 */ /* 0x000ee80000300800 */
[----:B------:R-:W-:Y:S01]  /*c78f0*/  STL [R1+0x29bc], R24 ;  /* 0x0029bc1801007387 */ /* 0x000fe20000100800 */
[----:B------:R-:W-:-:S03]  /*c7900*/  IADD3.X R28, R28, R0, RZ, P1, !PT ;  /* 0x000000001c1c7210 */ /* 0x000fc60000ffe4ff */
[----:B------:R-:W-:Y:S04]  /*c7910*/  STL [R1+0x29c4], R17 ;  /* 0x0029c41101007387 */ /* 0x000fe80000100800 */
[----:B------:R4:W-:Y:S01]  /*c7920*/  STL [R1+0x29b8], R28 ;  /* 0x0029b81c01007387 */ /* 0x0009e20000100800 */
[----:B-1----:R-:W-:Y:S02]  /*c7930*/  IMAD.MOV.U32 R5, RZ, RZ, R28 ;  /* 0x000000ffff057224 */ /* 0x002fe400078e001c */
[----:B------:R-:W-:Y:S01]  /*c7940*/  IMAD.X R29, R29, 0x1, R0, P2 ;  /* 0x000000011d1d7824 */ /* 0x000fe200010e0600 */
[----:B------:R-:W-:Y:S01]  /*c7950*/  ISETP.NE.U32.AND P1, PT, R6, RZ, PT ;  /* 0x000000ff0600720c */ /* 0x000fe20003f25070 */
[----:B----4-:R-:W4:Y:S01]  /*c7960*/  LDL.LU R28, [R1+0x2938] ;  /* 0x00293800011c7983 */ /* 0x010f220000300800 */
[----:B------:R-:W-:Y:S01]  /*c7970*/  IADD3 R20, P2, R20, R202, RZ ;  /* 0x000000ca14147210 */ /* 0x000fe20007f5e0ff */
[----:B------:R-:W-:-:S02]  /*c7980*/  IMAD.MOV.U32 R4, RZ, RZ, R24 ;  /* 0x000000ffff047224 */ /* 0x000fc400078e0018 */
[----:B------:R-:W-:Y:S01]  /*c7990*/  STL [R1+0x29c0], R29 ;  /* 0x0029c01d01007387 */ /* 0x000fe20000100800 */
[----:B------:R-:W-:Y:S01]  /*c79a0*/  IADD3 R6, R132, 0x100000, RZ ;  /* 0x0010000084067810 */ /* 0x000fe20007ffe0ff */
[----:B------:R-:W-:Y:S02]  /*c79b0*/  IMAD.X R21, R21, 0x1, R0, P2 ;  /* 0x0000000115157824 */ /* 0x000fe400010e0600 */
[----:B------:R-:W4:Y:S01]  /*c79c0*/  LDL.LU R24, [R1+0x2940] ;  /* 0x0029400001187983 */ /* 0x000f220000300800 */
[----:B------:R-:W-:-:S03]  /*c79d0*/  IADD3 R12, P2, R12, R202, RZ ;  /* 0x000000ca0c0c7210 */ /* 0x000fc60007f5e0ff */
[----:B------:R1:W-:Y:S02]  /*c79e0*/  LDGSTS.E [R6+-0x66c00], [R4.64], P3 ;  /* 0x9940000004067fae */ /* 0x0003e40009921844 */
[----:B------:R-:W-:Y:S02]  /*c79f0*/  IMAD.X R13, R13, 0x1, R0, P2 ;  /* 0x000000010d0d7824 */ /* 0x000fe400010e0600 */
[----:B------:R-:W-:Y:S01]  /*c7a00*/  STL [R1+0x297c], R20 ;  /* 0x00297c1401007387 */ /* 0x000fe20000100800 */
[----:B-1----:R-:W-:Y:S01]  /*c7a10*/  IMAD.MOV.U32 R4, RZ, RZ, R17 ;  /* 0x000000ffff047224 */ /* 0x002fe200078e0011 */
[----:B------:R-:W-:Y:S02]  /*c7a20*/  MOV R5, R29 ;  /* 0x0000001d00057202 */ /* 0x000fe40000000f00 */
[----:B------:R-:W4:Y:S04]  /*c7a30*/  LDL.LU R17, [R1+0x28ec] ;  /* 0x0028ec0001117983 */ /* 0x000f280000300800 */
[----:B------:R1:W-:Y:S04]  /*c7a40*/  STL [R1+0x2978], R21 ;  /* 0x0029781501007387 */ /* 0x0003e80000100800 */
[----:B------:R-:W-:Y:S04]  /*c7a50*/  STL [R1+0x2984], R12 ;  /* 0x0029840c01007387 */ /* 0x000fe80000100800 */
[----:B------:R-:W4:Y:S04]  /*c7a60*/  LDL.LU R11, [R1+0x28f4] ;  /* 0x0028f400010b7983 */ /* 0x000f280000300800 */
[----:B------:R1:W-:Y:S04]  /*c7a70*/  LDGSTS.E [R7+-0x66a00], [R4.64], P3 ;  /* 0x9960000004077fae */ /* 0x0003e80009921844 */
[----:B------:R1:W-:Y:S02]  /*c7a80*/  STL [R1+0x2980], R13 ;  /* 0x0029800d01007387 */ /* 0x0003e40000100800 */
[----:B-1----:R-:W-:-:S02]  /*c7a90*/  IMAD.MOV.U32 R5, RZ, RZ, R21 ;  /* 0x000000ffff057224 */ /* 0x002fc400078e0015 */
[----:B------:R-:W4:Y:S01]  /*c7aa0*/  LDL.LU R21, [R1+0x28e8] ;  /* 0x0028e80001157983 */ /* 0x000f220000300800 */
[----:B------:R-:W-:-:S03]  /*c7ab0*/  IMAD.MOV.U32 R4, RZ, RZ, R20 ;  /* 0x000000ffff047224 */ /* 0x000fc600078e0014 */
[----:B------:R-:W4:Y:S01]  /*c7ac0*/  LDL.LU R20, [R1+0x28f0] ;  /* 0x0028f00001147983 */ /* 0x000f220000300800 */
[----:B------:R-:W-:-:S03]  /*c7ad0*/  ISETP.GT.AND P2, PT, R3, 0x75, PT ;  /* 0x000000750300780c */ /* 0x000fc60003f44270 */
[----:B------:R1:W-:Y:S02]  /*c7ae0*/  LDGSTS.E [R6+-0x65c00], [R4.64], P5 ;  /* 0x9a40000004067fae */ /* 0x0003e4000a921844 */
        /* <DEDUP_REMOVED lines=8> */
[----:B-1----:R-:W-:-:S03]  /*c7b70*/  SEL R4, R6, RZ, !P0 ;  /* 0x000000ff06047207 */ /* 0x002fc60004000000 */
[----:B------:R-:W4:Y:S01]  /*c7b80*/  LDL.LU R10, [R1+0x28b4] ;  /* 0x0028b400010a7983 */ /* 0x000f220000300800 */
[----:B------:R-:W-:Y:S02]  /*c7b90*/  SEL R5, RZ, 0x4, !P2 ;  /* 0x00000004ff057807 */ /* 0x000fe40005000000 */
[----:B------:R-:W-:Y:S02]  /*c7ba0*/  ISETP.NE.U32.AND P5, PT, R4, RZ, PT ;  /* 0x000000ff0400720c */ /* 0x000fe40003fa5070 */
[----:B------:R-:W-:Y:S02]  /*c7bb0*/  SEL R4, R5, RZ, !P0 ;  /* 0x000000ff05047207 */ /* 0x000fe40004000000 */
[----:B------:R-:W-:Y:S01]  /*c7bc0*/  IADD3 R6, R132, 0x100000, RZ ;  /* 0x0010000084067810 */ /* 0x000fe20007ffe0ff */
[----:B------:R-:W-:Y:S01]  /*c7bd0*/  HMMA.1688.F32.TF32 R176, R240, R14, R176 ;  /* 0x0000000ef0b0723c */ /* 0x000fe200000810b0 */
[-C--:B--2---:R-:W-:Y:S02]  /*c7be0*/  IADD3 R25, P2, R25, R202.reuse, RZ ;  /* 0x000000ca19197210 */ /* 0x084fe40007f5e0ff */
[----:B---3--:R-:W-:-:S03]  /*c7bf0*/  IADD3 R16, P3, R16, R202, RZ ;  /* 0x000000ca10107210 */ /* 0x008fc60007f7e0ff */
[----:B------:R-:W-:Y:S01]  /*c7c00*/  STL [R1+0x293c], R25 ;  /* 0x00293c1901007387 */ /* 0x000fe20000100800 */
[----:B----4-:R-:W-:Y:S02]  /*c7c10*/  IADD3.X R28, R28, R0, RZ, P2, !PT ;  /* 0x000000001c1c7210 */ /* 0x010fe400017fe4ff */
[----:B------:R-:W-:Y:S01]  /*c7c20*/  ISETP.NE.U32.AND P2, PT, R4, RZ, PT ;  /* 0x000000ff0400720c */ /* 0x000fe20003f45070 */
[----:B------:R-:W-:Y:S02]  /*c7c30*/  IMAD.MOV.U32 R4, RZ, RZ, R25 ;  /* 0x000000ffff047224 */ /* 0x000fe400078e0019 */
[----:B------:R-:W-:Y:S02]  /*c7c40*/  IMAD.MOV.U32 R5, RZ, RZ, R28 ;  /* 0x000000ffff057224 */ /* 0x000fe400078e001c */
[----:B------:R-:W-:-:S03]  /*c7c50*/  IMAD.X R24, R24, 0x1, R0, P3 ;  /* 0x0000000118187824 */ /* 0x000fc600018e0600 */
[----:B------:R1:W-:Y:S01]  /*c7c60*/  LDGSTS.E [R6+-0x64c00], [R4.64], P4 ;  /* 0x9b40000004067fae */ /* 0x0003e2000a121844 */
[----:B------:R-:W-:-:S04]  /*c7c70*/  ISETP.GT.AND P3, PT, R3, 0x7d, PT ;  /* 0x0000007d0300780c */ /* 0x000fc80003f64270 */
[----:B------:R-:W-:Y:S01]  /*c7c80*/  SEL R8, RZ, 0x4, !P3 ;  /* 0x00000004ff087807 */ /* 0x000fe20005800000 */
[----:B-1----:R-:W-:Y:S02]  /*c7c90*/  IMAD.MOV.U32 R4, RZ, RZ, R16 ;  /* 0x000000ffff047224 */ /* 0x002fe400078e0010 */
[----:B------:R-:W-:Y:S01]  /*c7ca0*/  IMAD.MOV.U32 R5, RZ, RZ, R24 ;  /* 0x000000ffff057224 */ /* 0x000fe200078e0018 */
[----:B------:R1:W-:Y:S01]  /*c7cb0*/  STL [R1+0x2944], R16 ;  /* 0x0029441001007387 */ /* 0x0003e20000100800 */
[----:B------:R-:W-:-:S03]  /*c7cc0*/  IADD3 R17, P3, R17, R202, RZ ;  /* 0x000000ca11117210 */ /* 0x000fc60007f7e0ff */
[----:B------:R2:W-:Y:S04]  /*c7cd0*/  LDGSTS.E [R7+-0x64a00], [R4.64], P4 ;  /* 0x9b60000004077fae */ /* 0x0005e8000a121844 */
[----:B------:R-:W-:Y:S01]  /*c7ce0*/  STL [R1+0x2938], R28 ;  /* 0x0029381c01007387 */ /* 0x000fe20000100800 */
[----:B------:R-:W-:-:S03]  /*c7cf0*/  IADD3 R11, P4, R11, R202, RZ ;  /* 0x000000ca0b0b7210 */ /* 0x000fc60007f9e0ff */
[----:B------:R-:W-:Y:S04]  /*c7d00*/  STL [R1+0x2940], R24 ;  /* 0x0029401801007387 */ /* 0x000fe80000100800 */
[----:B-1----:R-:W3:Y:S01]  /*c7d10*/  LDL.LU R16, [R1+0x286c] ;  /* 0x00286c0001107983 */ /* 0x002ee20000300800 */
[----:B--2---:R-:W-:-:S03]  /*c7d20*/  IMAD.MOV.U32 R4, RZ, RZ, R17 ;  /* 0x000000ffff047224 */ /* 0x004fc600078e0011 */
[----:B------:R-:W2:Y:S04]  /*c7d30*/  LDL.LU R14, [R1+0x2874] ;  /* 0x00287400010e7983 */ /* 0x000ea80000300800 */
[----:B------:R1:W-:Y:S01]  /*c7d40*/  STL [R1+0x28ec], R17 ;  /* 0x0028ec1101007387 */ /* 0x0003e20000100800 */
[----:B------:R-:W-:-:S03]  /*c7d50*/  IADD3.X R21, R21, R0, RZ, P3, !PT ;  /* 0x0000000015157210 */ /* 0x000fc60001ffe4ff */
[----:B------:R4:W-:Y:S01]  /*c7d60*/  STL [R1+0x28f4], R11 ;  /* 0x0028f40b01007387 */ /* 0x0009e20000100800 */
[----:B------:R-:W-:-:S03]  /*c7d70*/  IMAD.X R20, R20, 0x1, R0, P4 ;  /* 0x0000000114147824 */ /* 0x000fc600020e0600 */
[----:B------:R-:W-:Y:S04]  /*c7d80*/  STL [R1+0x28e8], R21 ;  /* 0x0028e81501007387 */ /* 0x000fe80000100800 */
[----:B-1----:R-:W2:Y:S04]  /*c7d90*/  LDL.LU R17, [R1+0x2868] ;  /* 0x0028680001117983 */ /* 0x002ea80000300800 */
[----:B------:R-:W-:Y:S04]  /*c7da0*/  STL [R1+0x28f0], R20 ;  /* 0x0028f01401007387 */ /* 0x000fe80000100800 */
[----:B------:R-:W2:Y:S01]  /*c7db0*/  LDL.LU R15, [R1+0x2870] ;  /* 0x00287000010f7983 */ /* 0x000ea20000300800 */
[----:B------:R-:W-:Y:S01]  /*c7dc0*/  SEL R6, R8, RZ, !P0 ;  /* 0x000000ff08067207 */ /* 0x000fe20004000000 */
[----:B------:R-:W-:-:S03]  /*c7dd0*/  IMAD.MOV.U32 R5, RZ, RZ, R21 ;  /* 0x000000ffff057224 */ /* 0x000fc600078e0015 */
[----:B------:R-:W-:Y:S02]  /*c7de0*/  ISETP.NE.U32.AND P3, PT, R6, RZ, PT ;  /* 0x000000ff0600720c */ /* 0x000fe40003f65070 */
[----:B------:R-:W-:-:S05]  /*c7df0*/  IADD3 R6, R132, 0x100000, RZ ;  /* 0x0010000084067810 */ /* 0x000fca0007ffe0ff */
[----:B------:R1:W-:Y:S01]  /*c7e00*/  LDGSTS.E [R6+-0x63c00], [R4.64], P1 ;  /* 0x9c40000004067fae */ /* 0x0003e20008921844 */
[----:B------:R-:W-:-:S05]  /*c7e10*/  IADD3 R9, P4, R9, R202, RZ ;  /* 0x000000ca09097210 */ /* 0x000fca0007f9e0ff */
[--C-:B------:R-:W-:Y:S02]  /*c7e20*/  IMAD.X R13, R13, 0x1, R0.reuse, P4 ;  /* 0x000000010d0d7824 */ /* 0x100fe400020e0600 */
[----:B-1----:R-:W-:Y:S01]  /*c7e30*/  IMAD.MOV.U32 R4, RZ, RZ, R11 ;  /* 0x000000ffff047224 */ /* 0x002fe200078e000b */
[----:B------:R-:W-:Y:S02]  /*c7e40*/  MOV R5, R20 ;  /* 0x0000001400057202 */ /* 0x000fe40000000f00 */
[----:B------:R-:W-:Y:S01]  /*c7e50*/  IADD3 R10, P4, R10, R202, RZ ;  /* 0x000000ca0a0a7210 */ /* 0x000fe20007f9e0ff */
[----:B------:R1:W-:Y:S04]  /*c7e60*/  STL [R1+0x28ac], R9 ;  /* 0x0028ac0901007387 */ /* 0x0003e80000100800 */
[----:B------:R1:W-:Y:S01]  /*c7e70*/  LDGSTS.E [R7+-0x63a00], [R4.64], P1 ;  /* 0x9c60000004077fae */ /* 0x0003e20008921844 */
[----:B------:R-:W-:Y:S01]  /*c7e80*/  IMAD.X R12, R12, 0x1, R0, P4 ;  /* 0x000000010c0c7824 */ /* 0x000fe200020e0600 */
[----:B------:R-:W-:-:S02]  /*c7e90*/  ISETP.GT.AND P1, PT, R3, 0x2, PT ;  /* 0x000000020300780c */ /* 0x000fc40003f24270 */
[----:B----4-:R-:W4:Y:S04]  /*c7ea0*/  LDL.LU R11, [R1+0x282c] ;  /* 0x00282c00010b7983 */ /* 0x010f280000300800 */
[----:B------:R1:W-:Y:S02]  /*c7eb0*/  STL [R1+0x28a8], R13 ;  /* 0x0028a80d01007387 */ /* 0x0003e40000100800 */
[----:B-1----:R-:W-:Y:S02]  /*c7ec0*/  IMAD.MOV.U32 R4, RZ, RZ, R9 ;  /* 0x000000ffff047224 */ /* 0x002fe400078e0009 */
[----:B------:R-:W-:Y:S01]  /*c7ed0*/  IMAD.MOV.U32 R5, RZ, RZ, R13 ;  /* 0x000000ffff057224 */ /* 0x000fe200078e000d */
[----:B------:R1:W-:Y:S04]  /*c7ee0*/  STL [R1+0x28b4], R10 ;  /* 0x0028b40a01007387 */ /* 0x0003e80000100800 */
[----:B------:R-:W4:Y:S04]  /*c7ef0*/  LDL.LU R9, [R1+0x2834] ;  /* 0x0028340001097983 */ /* 0x000f280000300800 */
[----:B------:R1:W-:Y:S04]  /*c7f00*/  STL [R1+0x28b0], R12 ;  /* 0x0028b00c01007387 */ /* 0x0003e80000100800 */
[----:B------:R1:W-:Y:S04]  /*c7f10*/  LDGSTS.E [R6+-0x62c00], [R4.64], P5 ;  /* 0x9d40000004067fae */ /* 0x0003e8000a921844 */
        /* <DEDUP_REMOVED lines=9> */
[----:B-1----:R-:W-:-:S02]  /*c7fb0*/  SEL R5, RZ, 0x4, !P1 ;  /* 0x00000004ff057807 */ /* 0x002fc40004800000 */
[-C--:B---3--:R-:W-:Y:S02]  /*c7fc0*/  IADD3 R16, P1, R16, R202.reuse, RZ ;  /* 0x000000ca10107210 */ /* 0x088fe40007f3e0ff */
[----:B--2---:R-:W-:-:S03]  /*c7fd0*/  IADD3 R14, P5, R14, R202, RZ ;  /* 0x000000ca0e0e7210 */ /* 0x004fc60007fbe0ff */
[----:B------:R-:W-:Y:S04]  /*c7fe0*/  STL [R1+0x286c], R16 ;  /* 0x00286c1001007387 */ /* 0x000fe80000100800 */
[----:B------:R-:W-:Y:S01]  /*c7ff0*/  STL [R1+0x2874], R14 ;  /* 0x0028740e01007387 */ /* 0x000fe20000100800 */
[----:B------:R-:W-:Y:S01]  /*c8000*/  IADD3.X R17, R17, R0, RZ, P1, !PT ;  /* 0x0000000011117210 */ /* 0x000fe20000ffe4ff */
[----:B------:R-:W-:-:S04]  /*c8010*/  IMAD.X R15, R15, 0x1, R0, P5 ;  /* 0x000000010f0f7824 */ /* 0x000fc800028e0600 */
[----:B------:R1:W-:Y:S04]  /*c8020*/  STL [R1+0x2868], R17 ;  /* 0x0028681101007387 */ /* 0x0003e80000100800 */
[----:B------:R2:W-:Y:S04]  /*c8030*/  STL [R1+0x2870], R15 ;  /* 0x0028700f01007387 */ /* 0x0005e80000100800 */
[----:B------:R-:W3:Y:S01]  /*c8040*/  LDL.LU R21, [R1+0x2fdc] ;  /* 0x002fdc0001157983 */ /* 0x000ee20000300800 */
[----:B------:R-:W-:-:S04]  /*c8050*/  SEL R4, R6, RZ, !P0 ;  /* 0x000000ff06047207 */ /* 0x000fc80004000000 */
[----:B------:R-:W-:Y:S02]  /*c8060*/  ISETP.NE.U32.AND P4, PT, R4, RZ, PT ;  /* 0x000000ff0400720c */ /* 0x000fe40003f85070 */
[----:B------:R-:W-:Y:S01]  /*c8070*/  SEL R4, R5, RZ, !P0 ;  /* 0x000000ff05047207 */ /* 0x000fe20004000000 */
[----:B------:R-:W-:Y:S01]  /*c8080*/  IMAD.MOV.U32 R5, RZ, RZ, R17 ;  /* 0x000000ffff057224 */ /* 0x000fe200078e0011 */
[----:B------:R-:W-:Y:S02]  /*c8090*/  IADD3 R6, R132, 0x100000, RZ ;  /* 0x0010000084067810 */ /* 0x000fe40007ffe0ff */
[----:B------:R-:W-:Y:S01]  /*c80a0*/  ISETP.NE.U32.AND P1, PT, R4, RZ, PT ;  /* 0x000000ff0400720c */ /* 0x000fe20003f25070 */
[----:B------:R-:W-:Y:S01]  /*c80b0*/  IMAD.MOV.U32 R4, RZ, RZ, R16 ;  /* 0x000000ffff047224 */ /* 0x000fe200078e0010 */
[----:B------:R-:W-:-:S04]  /*c80c0*/  ISETP.GT.AND P5, PT, R3, 0xa, PT ;  /* 0x0000000a0300780c */ /* 0x000fc80003fa4270 */
[----:B------:R-:W-:Y:S01]  /*c80d0*/  SEL R8, RZ, 0x4, !P5 ;  /* 0x00000004ff087807 */ /* 0x000fe20006800000 */
[----:B------:R2:W-:Y:S01]  /*c80e0*/  LDGSTS.E [R6+-0x61c00], [R4.64], P2 ;  /* 0x9e40000004067fae */ /* 0x0005e20009121844 */
[----:B------:R-:W-:Y:S03]  /*c80f0*/  HMMA.1688.F32.TF32 R180, R240, R18, R180 ;  /* 0x00000012f0b4723c */ /* 0x000fe600000810b4 */
[----:B------:R-:W3:Y:S04]  /*c8100*/  LDL.LU R19, [R1+0x2fd4] ;  /* 0x002fd40001137983 */ /* 0x000ee80000300800 */
[----:B-1----:R-:W3:Y:S01]  /*c8110*/  LDL.LU R17, [R1+0x2fa8] ;  /* 0x002fa80001117983 */ /* 0x002ee20000300800 */
[----:B----4-:R-:W-:Y:S01]  /*c8120*/  IADD3 R11, P5, R11, R202, RZ ;  /* 0x000000ca0b0b7210 */ /* 0x010fe20007fbe0ff */
[----:B--2---:R-:W-:-:S02]  /*c8130*/  IMAD.MOV.U32 R4, RZ, RZ, R14 ;  /* 0x000000ffff047224 */ /* 0x004fc400078e000e */
[----:B------:R-:W-:Y:S01]  /*c8140*/  IMAD.MOV.U32 R5, RZ, RZ, R15 ;  /* 0x000000ffff057224 */ /* 0x000fe200078e000f */
[----:B------:R-:W-:-:S04]  /*c8150*/  SEL R6, R8, RZ, !P0 ;  /* 0x000000ff08067207 */ /* 0x000fc80004000000 */
[----:B------:R1:W-:Y:S01]  /*c8160*/  LDGSTS.E [R7+-0x61a00], [R4.64], P2 ;  /* 0x9e60000004077fae */ /* 0x0003e20009121844 */
[----:B------:R-:W-:-:S03]  /*c8170*/  IADD3 R9, P2, R9, R202, RZ ;  /* 0x000000ca09097210 */ /* 0x000fc60007f5e0ff */
[----:B------:R-:W-:Y:S01]  /*c8180*/  STL [R1+0x282c], R11 ;  /* 0x00282c0b01007387 */ /* 0x000fe20000100800 */
[----:B-1----:R-:W-:Y:S01]  /*c8190*/  IMAD.MOV.U32 R4, RZ, RZ, R11 ;  /* 0x000000ffff047224 */ /* 0x002fe200078e000b */
[----:B------:R-:W-:Y:S02]  /*c81a0*/  IADD3.X R13, R13, R0, RZ, P5, !PT ;  /* 0x000000000d0d7210 */ /* 0x000fe40002ffe4ff */
[----:B------:R-:W-:Y:S02]  /*c81b0*/  ISETP.NE.U32.AND P5, PT, R6, RZ, PT ;  /* 0x000000ff0600720c */ /* 0x000fe40003fa5070 */
[C---:B------:R-:W-:Y:S01]  /*c81c0*/  IADD3 R6, R132.reuse, 0x100000, RZ ;  /* 0x0010000084067810 */ /* 0x040fe20007ffe0ff */
[----:B------:R-:W-:Y:S01]  /*c81d0*/  IMAD.MOV.U32 R5, RZ, RZ, R13 ;  /* 0x000000ffff057224 */ /* 0x000fe200078e000d */
[----:B------:R-:W-:Y:S01]  /*c81e0*/  STL [R1+0x2834], R9 ;  /* 0x0028340901007387 */ /* 0x000fe20000100800 */
[----:B------:R-:W-:-:S03]  /*c81f0*/  IADD3 R132, R132, 0x100000, RZ ;  /* 0x0010000084847810 */ /* 0x000fc60007ffe0ff */
[----:B------:R1:W-:Y:S01]  /*c8200*/  LDGSTS.E [R6+-0x60c00], [R4.64], P3 ;  /* 0x9f40000004067fae */ /* 0x0003e20009921844 */
[----:B------:R-:W-:Y:S01]  /*c8210*/  IMAD.X R10, R10, 0x1, R0, P2 ;  /* 0x000000010a0a7824 */ /* 0x000fe200010e0600 */
[----:B------:R-:W-:Y:S02]  /*c8220*/  ISETP.GT.AND P2, PT, R3, 0xe, PT ;  /* 0x0000000e0300780c */ /* 0x000fe40003f44270 */
[----:B------:R2:W-:Y:S04]  /*c8230*/  STL [R1+0x2828], R13 ;  /* 0x0028280d01007387 */ /* 0x0005e80000100800 */
[----:B------:R-:W4:Y:S01]  /*c8240*/  LDL.LU R18, [R1+0x2f9c] ;  /* 0x002f9c0001127983 */ /* 0x000f220000300800 */
[----:B-1----:R-:W-:Y:S01]  /*c8250*/  IMAD.MOV.U32 R4, RZ, RZ, R9 ;  /* 0x000000ffff047224 */ /* 0x002fe200078e0009 */
[----:B------:R-:W-:Y:S01]  /*c8260*/  SEL R6, RZ, 0x4, !P2 ;  /* 0x00000004ff067807 */ /* 0x000fe20005000000 */
[----:B------:R-:W-:Y:S01]  /*c8270*/  IMAD.MOV.U32 R5, RZ, RZ, R10 ;  /* 0x000000ffff057224 */ /* 0x000fe200078e000a */
[----:B------:R1:W-:Y:S01]  /*c8280*/  STL [R1+0x2830], R10 ;  /* 0x0028300a01007387 */ /* 0x0003e20000100800 */
[----:B------:R-:W-:-:S03]  /*c8290*/  IADD3 R20, P2, R20, R202, RZ ;  /* 0x000000ca14147210 */ /* 0x000fc60007f5e0ff */
[----:B------:R-:W4:Y:S04]  /*c82a0*/  LDL.LU R15, [R1+0x2fa0] ;  /* 0x002fa000010f7983 */ /* 0x000f280000300800 */
[----:B------:R1:W-:Y:S01]  /*c82b0*/  LDGSTS.E [R132+-0x60a00], [R4.64], P3 ;  /* 0x9f60000004847fae */ /* 0x0003e20009921844 */
[----:B------:R-:W-:-:S03]  /*c82c0*/  IADD3 R12, P3, R12, R202, RZ ;  /* 0x000000ca0c0c7210 */ /* 0x000fc60007f7e0ff */
[----:B--2---:R-:W3:Y:S04]  /*c82d0*/  LDL.LU R13, [R1+0x2f68] ;  /* 0x002f6800010d7983 */ /* 0x004ee80000300800 */
[----:B------:R-:W3:Y:S04]  /*c82e0*/  LDL.LU R16, [R1+0x2f94] ;  /* 0x002f940001107983 */ /* 0x000ee80000300800 */
[----:B-1----:R-:W3:Y:S04]  /*c82f0*/  LDL.LU R10, [R1+0x2f60] ;  /* 0x002f6000010a7983 */ /* 0x002ee80000300800 */
[----:B------:R1:W-:Y:S04]  /*c8300*/  STL [R1+0x2fe8], R20 ;  /* 0x002fe81401007387 */ /* 0x0003e80000100800 */
[----:B------:R1:W-:Y:S01]  /*c8310*/  STL [R1+0x2fe0], R12 ;  /* 0x002fe00c01007387 */ /* 0x0003e20000100800 */
[----:B---3--:R-:W-:-:S05]  /*c8320*/  IMAD.X R21, R21, 0x1, R0, P2 ;  /* 0x0000000115157824 */ /* 0x008fca00010e0600 */
[----:B------:R3:W-:Y:S04]  /*c8330*/  STL [R1+0x2fdc], R21 ;  /* 0x002fdc1501007387 */ /* 0x0007e80000100800 */
[----:B------:R-:W2:Y:S04]  /*c8340*/  LDL.LU R14, [R1+0x2f5c] ;  /* 0x002f5c00010e7983 */ /* 0x000ea80000300800 */
[----:B------:R-:W2:Y:S01]  /*c8350*/  LDL.LU R11, [R1+0x2f54] ;  /* 0x002f5400010b7983 */ /* 0x000ea20000300800 */
[----:B------:R-:W-:-:S04]  /*c8360*/  SHF.L.U32 R201, R201, 0x2, RZ ;  /* 0x00000002c9c97819 */ /* 0x000fc800000006ff */
[----:B------:R-:W-:Y:S02]  /*c8370*/  LOP3.LUT R9, R201, 0x40, RZ, 0x3c, !PT ;  /* 0x00000040c9097812 */ /* 0x000fe400078e3cff */
[----:B------:R-:W-:-:S03]  /*c8380*/  SEL R5, R6, RZ, !P0 ;  /* 0x000000ff06057207 */ /* 0x000fc60004000000 */
[----:B------:R-:W-:Y:S02]  /*c8390*/  IMAD R4, R203, 0x20000, R9 ;  /* 0x00020000cb047824 */ /* 0x000fe400078e0209 */
[----:B------:R-:W-:Y:S01]  /*c83a0*/  IMAD.X R19, R19, 0x1, R0, P3 ;  /* 0x0000000113137824 */ /* 0x000fe200018e0600 */
[----:B------:R-:W-:Y:S01]  /*c83b0*/  ISETP.NE.U32.AND P3, PT, R5, RZ, PT ;  /* 0x000000ff0500720c */ /* 0x000fe20003f65070 */
[----:B------:R-:W-:Y:S01]  /*c83c0*/  IMAD.MOV.U32 R6, RZ, RZ, R20 ;  /* 0x000000ffff067224 */ /* 0x000fe200078e0014 */
[C---:B------:R-:W-:Y:S01]  /*c83d0*/  IADD3 R5, R4.reuse, 0x100000, RZ ;  /* 0x0010000004057810 */ /* 0x040fe20007ffe0ff */
[----:B------:R-:W-:Y:S01]  /*c83e0*/  IMAD.MOV.U32 R7, RZ, RZ, R21 ;  /* 0x000000ffff077224 */ /* 0x000fe200078e0015 */
[----:B------:R-:W-:Y:S02]  /*c83f0*/  ISETP.GT.AND P2, PT, R3, 0x12, PT ;  /* 0x000000120300780c */ /* 0x000fe40003f44270 */
[----:B------:R-:W-:Y:S02]  /*c8400*/  IADD3 R8, R4, 0x100000, RZ ;  /* 0x0010000004087810 */ /* 0x000fe40007ffe0ff */
[----:B------:R1:W-:Y:S01]  /*c8410*/  LDGSTS.E [R5+-0x7f800], [R6.64], P4 ;  /* 0x8080000006057fae */ /* 0x0003e2000a121844 */
[----:B------:R-:W-:-:S02]  /*c8420*/  SEL R9, RZ, 0x4, !P2 ;  /* 0x00000004ff097807 */ /* 0x000fc40005000000 */
[----:B------:R-:W-:Y:S02]  /*c8430*/  IADD3 R17, P2, R17, R202, RZ ;  /* 0x000000ca11117210 */ /* 0x000fe40007f5e0ff */
[----:B-1----:R-:W-:Y:S01]  /*c8440*/  MOV R6, R12 ;  /* 0x0000000c00067202 */ /* 0x002fe20000000f00 */
[----:B------:R-:W-:Y:S01]  /*c8450*/  IMAD.MOV.U32 R7, RZ, RZ, R19 ;  /* 0x000000ffff077224 */ /* 0x000fe200078e0013 */
[----:B------:R1:W-:Y:S04]  /*c8460*/  STL [R1+0x2fd4], R19 ;  /* 0x002fd41301007387 */ /* 0x0003e80000100800 */
[----:B------:R1:W-:Y:S01]  /*c8470*/  LDGSTS.E [R8+-0x7f600], [R6.64], P4 ;  /* 0x80a0000006087fae */ /* 0x0003e2000a121844 */
[----:B------:R-:W-:-:S03]  /*c8480*/  SEL R5, R9, RZ, !P0 ;  /* 0x000000ff09057207 */ /* 0x000fc60004000000 */
[----:B------:R-:W2:Y:S04]  /*c8490*/  LDL.LU R20, [R1+0x2f28] ;  /* 0x002f280001147983 */ /* 0x000ea80000300800 */
[----:B------:R-:W2:Y:S04]  /*c84a0*/  LDL.LU R12, [R1+0x2f20] ;  /* 0x002f2000010c7983 */ /* 0x000ea80000300800 */
[----:B------:R3:W-:Y:S01]  /*c84b0*/  STL [R1+0x2fa8], R17 ;  /* 0x002fa81101007387 */ /* 0x0007e20000100800 */
[----:B-1----:R-:W-:Y:S02]  /*c84c0*/  IMAD.MOV.U32 R6, RZ, RZ, R17 ;  /* 0x000000ffff067224 */ /* 0x002fe400078e0011 */
[----:B----4-:R-:W-:Y:S01]  /*c84d0*/  IMAD.X R18, R18, 0x1, R0, P2 ;  /* 0x0000000112127824 */ /* 0x010fe200010e0600 */
[----:B------:R-:W-:-:S02]  /*c84e0*/  ISETP.NE.U32.AND P2, PT, R5, RZ, PT ;  /* 0x000000ff0500720c */ /* 0x000fc40003f45070 */
[----:B------:R-:W-:Y:S01]  /*c84f0*/  IADD3 R15, P4, R15, R202, RZ ;  /* 0x000000ca0f0f7210 */ /* 0x000fe20007f9e0ff */
[----:B------:R-:W-:Y:S01]  /*c8500*/  IMAD.MOV.U32 R7, RZ, RZ, R18 ;  /* 0x000000ffff077224 */ /* 0x000fe200078e0012 */
[----:B------:R-:W-:-:S03]  /*c8510*/  IADD3 R5, R4, 0x100000, RZ ;  /* 0x0010000004057810 */ /* 0x000fc60007ffe0ff */
[----:B------:R1:W-:Y:S04]  /*c8520*/  STL [R1+0x2fa0], R15 ;  /* 0x002fa00f01007387 */ /* 0x0003e80000100800 */
[----:B------:R4:W-:Y:S01]  /*c8530*/  STL [R1+0x2f9c], R18 ;  /* 0x002f9c1201007387 */ /* 0x0009e20000100800 */
[----:B---3--:R-:W-:Y:S01]  /*c8540*/  IMAD.X R16, R16, 0x1, R0, P4 ;  /* 0x0000000110107824 */ /* 0x008fe200020e0600 */
[----:B------:R-:W-:Y:S02]  /*c8550*/  IADD3 R13, P4, R13, R202, RZ ;  /* 0x000000ca0d0d7210 */ /* 0x000fe40007f9e0ff */
[----:B------:R-:W3:Y:S04]  /*c8560*/  LDL.LU R21, [R1+0x2f1c] ;  /* 0x002f1c0001157983 */ /* 0x000ee80000300800 */
[----:B------:R1:W-:Y:S04]  /*c8570*/  STL [R1+0x2f94], R16 ;  /* 0x002f941001007387 */ /* 0x0003e80000100800 */
[----:B------:R-:W3:Y:S04]  /*c8580*/  LDL.LU R19, [R1+0x2f14] ;  /* 0x002f140001137983 */ /* 0x000ee80000300800 */
[----:B------:R-:W-:Y:S04]  /*c8590*/  STL [R1+0x2f68], R13 ;  /* 0x002f680d01007387 */ /* 0x000fe80000100800 */
[----:B------:R1:W-:Y:S04]  /*c85a0*/  LDGSTS.E [R5+-0x7e800], [R6.64], P1 ;  /* 0x8180000006057fae */ /* 0x0003e80008921844 */
[----:B------:R-:W3:Y:S01]  /*c85b0*/  LDL.LU R17, [R1+0x2ee8] ;  /* 0x002ee80001117983 */ /* 0x000ee20000300800 */
[----:B-1----:R-:W-:-:S02]  /*c85c0*/  IMAD.MOV.U32 R6, RZ, RZ, R15 ;  /* 0x000000ffff067224 */ /* 0x002fc400078e000f */
[----:B------:R-:W-:-:S05]  /*c85d0*/  IMAD.MOV.U32 R7, RZ, RZ, R16 ;  /* 0x000000ffff077224 */ /* 0x000fca00078e0010 */
[----:B------:R1:W-:Y:S02]  /*c85e0*/  LDGSTS.E [R8+-0x7e600], [R6.64], P1 ;  /* 0x81a0000006087fae */ /* 0x0003e40008921844 */
[----:B-1----:R-:W-:Y:S01]  /*c85f0*/  IMAD.MOV.U32 R6, RZ, RZ, R13 ;  /* 0x000000ffff067224 */ /* 0x002fe200078e000d */
[----:B--2---:R-:W-:Y:S02]  /*c8600*/  IADD3.X R14, R14, R0, RZ, P4, !PT ;  /* 0x000000000e0e7210 */ /* 0x004fe400027fe4ff */
[----:B------:R-:W-:-:S03]  /*c8610*/  IADD3 R10, P4, R10, R202, RZ ;  /* 0x000000ca0a0a7210 */ /* 0x000fc60007f9e0ff */
[----:B------:R1:W-:Y:S02]  /*c8620*/  STL [R1+0x2f5c], R14 ;  /* 0x002f5c0e01007387 */ /* 0x0003e40000100800 */
[----:B------:R-:W-:Y:S02]  /*c8630*/  IMAD.X R11, R11, 0x1, R0, P4 ;  /* 0x000000010b0b7824 */ /* 0x000fe400020e0600 */
[----:B------:R-:W-:Y:S01]  /*c8640*/  STL [R1+0x2f60], R10 ;  /* 0x002f600a01007387 */ /* 0x000fe20000100800 */
[----:B------:R-:W-:-:S03]  /*c8650*/  IMAD.MOV.U32 R7, RZ, RZ, R14 ;  /* 0x000000ffff077224 */ /* 0x000fc600078e000e */
[----:B------:R-:W2:Y:S04]  /*c8660*/  LDL.LU R15, [R1+0x2ee0] ;  /* 0x002ee000010f7983 */ /* 0x000ea80000300800 */
[----:B------:R1:W-:Y:S04]  /*c8670*/  STL [R1+0x2f54], R11 ;  /* 0x002f540b01007387 */ /* 0x0003e80000100800 */
[----:B----4-:R-:W4:Y:S04]  /*c8680*/  LDL.LU R18, [R1+0x2edc] ;  /* 0x002edc0001127983 */ /* 0x010f280000300800 */
[----:B------:R-:W4:Y:S04]  /*c8690*/  LDL.LU R16, [R1+0x2ed4] ;  /* 0x002ed40001107983 */ /* 0x000f280000300800 */
[----:B-1----:R-:W4:Y:S04]  /*c86a0*/  LDL.LU R14, [R1+0x2e9c] ;  /* 0x002e9c00010e7983 */ /* 0x002f280000300800 */
[----:B------:R-:W4:Y:S04]  /*c86b0*/  LDL.LU R13, [R1+0x2ea8] ;  /* 0x002ea800010d7983 */ /* 0x000f280000300800 */
[----:B------:R1:W-:Y:S02]  /*c86c0*/  LDGSTS.E [R5+-0x7d800], [R6.64], P5 ;  /* 0x8280000006057fae */ /* 0x0003e4000a921844 */
[----:B-1----:R-:W-:Y:S01]  /*c86d0*/  IMAD.MOV.U32 R7, RZ, RZ, R11 ;  /* 0x000000ffff077224 */ /* 0x002fe200078e000b */
[----:B------:R-:W-:Y:S01]  /*c86e0*/  MOV R6, R10 ;  /* 0x0000000a00067202 */ /* 0x000fe20000000f00 */
[----:B------:R-:W4:Y:S04]  /*c86f0*/  LDL.LU R11, [R1+0x2e94] ;  /* 0x002e9400010b7983 */ /* 0x000f280000300800 */
[----:B------:R-:W4:Y:S01]  /*c8700*/  LDL.LU R10, [R1+0x2ea0] ;  /* 0x002ea000010a7983 */ /* 0x000f220000300800 */
[----:B------:R-:W-:-:S03]  /*c8710*/  ISETP.GT.AND P1, PT, R3, 0x16, PT ;  /* 0x000000160300780c */ /* 0x000fc60003f24270 */
[----:B------:R1:W-:Y:S01]  /*c8720*/  LDGSTS.E [R8+-0x7d600], [R6.64], P5 ;  /* 0x82a0000006087fae */ /* 0x0003e2000a921844 */
[----:B------:R-:W-:Y:S02]  /*c8730*/  SEL R5, RZ, 0x4, !P1 ;  /* 0x00000004ff057807 */ /* 0x000fe40004800000 */
[----:B------:R-:W-:Y:S02]  /*c8740*/  ISETP.GT.AND P1, PT, R3, 0x1a, PT ;  /* 0x0000001a0300780c */ /* 0x000fe40003f24270 */
[----:B------:R-:W-:Y:S02]  /*c8750*/  SEL R5, R5, RZ, !P0 ;  /* 0x000000ff05057207 */ /* 0x000fe40004000000 */
[-C--:B------:R-:W-:Y:S02]  /*c8760*/  IADD3 R12, P5, R12, R202.reuse, RZ ;  /* 0x000000ca0c0c7210 */ /* 0x080fe40007fbe0ff */
[----:B-1----:R-:W-:Y:S02]  /*c8770*/  SEL R6, RZ, 0x4, !P1 ;  /* 0x00000004ff067807 */ /* 0x002fe40004800000 */
[----:B------:R-:W-:-:S02]  /*c8780*/  IADD3 R20, P1, R20, R202, RZ ;  /* 0x000000ca14147210 */ /* 0x000fc40007f3e0ff */
[----:B------:R-:W-:Y:S02]  /*c8790*/  ISETP.NE.U32.AND P4, PT, R5, RZ, PT ;  /* 0x000000ff0500720c */ /* 0x000fe40003f85070 */
[----:B------:R-:W-:Y:S01]  /*c87a0*/  SEL R5, R6, RZ, !P0 ;  /* 0x000000ff06057207 */ /* 0x000fe20004000000 */
[----:B------:R-:W-:Y:S01]  /*c87b0*/  IMAD.MOV.U32 R6, RZ, RZ, R20 ;  /* 0x000000ffff067224 */ /* 0x000fe200078e0014 */
[----:B------:R1:W-:Y:S01]  /*c87c0*/  STL [R1+0x2f28], R20 ;  /* 0x002f281401007387 */ /* 0x0003e20000100800 */
[--C-:B---3--:R-:W-:Y:S01]  /*c87d0*/  IMAD.X R21, R21, 0x1, R0.reuse, P1 ;  /* 0x0000000115157824 */ /* 0x108fe200008e0600 */
[----:B------:R-:W-:Y:S02]  /*c87e0*/  ISETP.NE.U32.AND P1, PT, R5, RZ, PT ;  /* 0x000000ff0500720c */ /* 0x000fe40003f25070 */
[----:B------:R-:W-:Y:S01]  /*c87f0*/  IADD3 R5, R4, 0x100000, RZ ;  /* 0x0010000004057810 */ /* 0x000fe20007ffe0ff */
[----:B------:R-:W-:Y:S01]  /*c8800*/  IMAD.X R19, R19, 0x1, R0, P5 ;  /* 0x0000000113137824 */ /* 0x000fe200028e0600 */
[----:B------:R-:W-:Y:S01]  /*c8810*/  ISETP.GT.AND P5, PT, R3, 0x1e, PT ;  /* 0x0000001e0300780c */ /* 0x000fe20003fa4270 */
[----:B------:R-:W-:-:S03]  /*c8820*/  IMAD.MOV.U32 R7, RZ, RZ, R21 ;  /* 0x000000ffff077224 */ /* 0x000fc600078e0015 */
[----:B------:R-:W-:Y:S01]  /*c8830*/  SEL R9, RZ, 0x4, !P5 ;  /* 0x00000004ff097807 */ /* 0x000fe20006800000 */
[----:B------:R3:W-:Y:S04]  /*c8840*/  STL [R1+0x2f20], R12 ;  /* 0x002f200c01007387 */ /* 0x0007e80000100800 */
[----:B------:R1:W-:Y:S01]  /*c8850*/  LDGSTS.E [R5+-0x7c800], [R6.64], P3 ;  /* 0x8380000006057fae */ /* 0x0003e20009921844 */
[----:B------:R-:W-:-:S03]  /*c8860*/  IADD3 R17, P5, R17, R202, RZ ;  /* 0x000000ca11117210 */ /* 0x000fc60007fbe0ff */
[----:B------:R2:W-:Y:S04]  /*c8870*/  STL [R1+0x2f1c], R21 ;  /* 0x002f1c1501007387 */ /* 0x0005e80000100800 */
[----:B------:R2:W-:Y:S01]  /*c8880*/  STL [R1+0x2f14], R19 ;  /* 0x002f141301007387 */ /* 0x0005e20000100800 */
[----:B-1----:R-:W-:Y:S01]  /*c8890*/  MOV R6, R12 ;  /* 0x0000000c00067202 */ /* 0x002fe20000000f00 */
[----:B------:R-:W-:Y:S02]  /*c88a0*/  IMAD.MOV.U32 R7, RZ, RZ, R19 ;  /* 0x000000ffff077224 */ /* 0x000fe400078e0013 */
[----:B------:R-:W4:Y:S01]  /*c88b0*/  LDL.LU R20, [R1+0x2e68] ;  /* 0x002e680001147983 */ /* 0x000f220000300800 */
[----:B------:R-:W-:-:S03]  /*c88c0*/  SEL R5, R9, RZ, !P0 ;  /* 0x000000ff09057207 */ /* 0x000fc60004000000 */
[----:B---3--:R-:W3:Y:S04]  /*c88d0*/  LDL.LU R12, [R1+0x2e60] ;  /* 0x002e6000010c7983 */ /* 0x008ee80000300800 */
[----:B------:R1:W-:Y:S04]  /*c88e0*/  STL [R1+0x2ee8], R17 ;  /* 0x002ee81101007387 */ /* 0x0003e80000100800 */
[----:B------:R1:W-:Y:S01]  /*c88f0*/  LDGSTS.E [R8+-0x7c600], [R6.64], P3 ;  /* 0x83a0000006087fae */ /* 0x0003e20009921844 */
[----:B------:R-:W-:Y:S02]  /*c8900*/  ISETP.NE.U32.AND P3, PT, R5, RZ, PT ;  /* 0x000000ff0500720c */ /* 0x000fe40003f65070 */
[----:B------:R-:W-:Y:S01]  /*c8910*/  IADD3 R5, R4, 0x100000, RZ ;  /* 0x0010000004057810 */ /* 0x000fe20007ffe0ff */
[----:B-1----:R-:W-:Y:S01]  /*c8920*/  IMAD.MOV.U32 R6, RZ, RZ, R17 ;  /* 0x000000ffff067224 */ /* 0x002fe200078e0011 */
[----:B--2---:R-:W-:Y:S01]  /*c8930*/  IADD3 R15, P6, R15, R202, RZ ;  /* 0x000000ca0f0f7210 */ /* 0x004fe20007fde0ff */
[----:B----4-:R-:W-:-:S04]  /*c8940*/  IMAD.X R18, R18, 0x1, R0, P5 ;  /* 0x0000000112127824 */ /* 0x010fc800028e0600 */
[----:B------:R1:W-:Y:S01]  /*c8950*/  STL [R1+0x2ee0], R15 ;  /* 0x002ee00f01007387 */ /* 0x0003e20000100800 */
[----:B------:R-:W-:-:S03]  /*c8960*/  IMAD.X R16, R16, 0x1, R0, P6 ;  /* 0x0000000110107824 */ /* 0x000fc600030e0600 */
[----:B------:R2:W-:Y:S01]  /*c8970*/  STL [R1+0x2edc], R18 ;  /* 0x002edc1201007387 */ /* 0x0005e20000100800 */
[----:B------:R-:W-:-:S03]  /*c8980*/  IMAD.MOV.U32 R7, RZ, RZ, R18 ;  /* 0x000000ffff077224 */ /* 0x000fc600078e0012 */
[----:B------:R-:W4:Y:S01]  /*c8990*/  LDL.LU R21, [R1+0x2e5c] ;  /* 0x002e5c0001157983 */ /* 0x000f220000300800 */
[----:B------:R-:W-:-:S03]  /*c89a0*/  IADD3 R13, P5, R13, R202, RZ ;  /* 0x000000ca0d0d7210 */ /* 0x000fc60007fbe0ff */
[----:B------:R1:W-:Y:S01]  /*c89b0*/  STL [R1+0x2ed4], R16 ;  /* 0x002ed41001007387 */ /* 0x0003e20000100800 */
[----:B------:R-:W-:-:S03]  /*c89c0*/  IADD3.X R14, R14, R0, RZ, P5, !PT ;  /* 0x000000000e0e7210 */ /* 0x000fc60002ffe4ff */
[----:B------:R-:W4:Y:S04]  /*c89d0*/  LDL.LU R19, [R1+0x2e54] ;  /* 0x002e540001137983 */ /* 0x000f280000300800 */
[----:B------:R-:W-:Y:S04]  /*c89e0*/  STL [R1+0x2ea8], R13 ;  /* 0x002ea80d01007387 */ /* 0x000fe80000100800 */
[----:B------:R1:W-:Y:S04]  /*c89f0*/  LDGSTS.E [R5+-0x7b800], [R6.64], P2 ;  /* 0x8480000006057fae */ /* 0x0003e80009121844 */
[----:B------:R-:W4:Y:S01]  /*c8a00*/  LDL.LU R17, [R1+0x2e28] ;  /* 0x002e280001117983 */ /* 0x000f220000300800 */
[----:B------:R-:W-:-:S03]  /*c8a10*/  IADD3 R10, P5, R10, R202, RZ ;  /* 0x000000ca0a0a7210 */ /* 0x000fc60007fbe0ff */
[----:B------:R2:W-:Y:S01]  /*c8a20*/  STL [R1+0x2e9c], R14 ;  /* 0x002e9c0e01007387 */ /* 0x0005e20000100800 */
[----:B-1----:R-:W-:Y:S02]  /*c8a30*/  IMAD.MOV.U32 R6, RZ, RZ, R15 ;  /* 0x000000ffff067224 */ /* 0x002fe400078e000f */
[----:B------:R-:W-:Y:S02]  /*c8a40*/  IMAD.MOV.U32 R7, RZ, RZ, R16 ;  /* 0x000000ffff077224 */ /* 0x000fe400078e0010 */
[----:B------:R-:W-:Y:S01]  /*c8a50*/  IMAD.X R11, R11, 0x1, R0, P5 ;  /* 0x000000010b0b7824 */ /* 0x000fe200028e0600 */
[----:B------:R-:W-:Y:S04]  /*c8a60*/  STL [R1+0x2ea0], R10 ;  /* 0x002ea00a01007387 */ /* 0x000fe80000100800 */
[----:B------:R-:W4:Y:S04]  /*c8a70*/  LDL.LU R15, [R1+0x2e20] ;  /* 0x002e2000010f7983 */ /* 0x000f280000300800 */
[----:B------:R1:W-:Y:S04]  /*c8a80*/  LDGSTS.E [R8+-0x7b600], [R6.64], P2 ;  /* 0x84a0000006087fae */ /* 0x0003e80009121844 */
[----:B------:R1:W-:Y:S04]  /*c8a90*/  STL [R1+0x2e94], R11 ;  /* 0x002e940b01007387 */ /* 0x0003e80000100800 */
[----:B--2---:R-:W4:Y:S01]  /*c8aa0*/  LDL.LU R18, [R1+0x2e1c] ;  /* 0x002e1c0001127983 */ /* 0x004f220000300800 */
[----:B-1----:R-:W-:-:S03]  /*c8ab0*/  IMAD.MOV.U32 R6, RZ, RZ, R13 ;  /* 0x000000ffff067224 */ /* 0x002fc600078e000d */
[----:B------:R-:W4:Y:S01]  /*c8ac0*/  LDL.LU R16, [R1+0x2e14] ;  /* 0x002e140001107983 */ /* 0x000f220000300800 */
[----:B------:R-:W-:-:S03]  /*c8ad0*/  IMAD.MOV.U32 R7, RZ, RZ, R14 ;  /* 0x000000ffff077224 */ /* 0x000fc600078e000e */
[----:B------:R-:W4:Y:S04]  /*c8ae0*/  LDL.LU R14, [R1+0x2ddc] ;  /* 0x002ddc00010e7983 */ /* 0x000f280000300800 */
        /* <DEDUP_REMOVED lines=11> */
[-C--:B---3--:R-:W-:Y:S02]  /*c8ba0*/  IADD3 R12, P5, R12, R202.reuse, RZ ;  /* 0x000000ca0c0c7210 */ /* 0x088fe40007fbe0ff */
[----:B-1----:R-:W-:Y:S02]  /*c8bb0*/  SEL R6, RZ, 0x4, !P2 ;  /* 0x00000004ff067807 */ /* 0x002fe40005000000 */
[----:B------:R-:W-:-:S02]  /*c8bc0*/  IADD3 R20, P2, R20, R202, RZ ;  /* 0x000000ca14147210 */ /* 0x000fc40007f5e0ff */
[----:B------:R-:W-:Y:S02]  /*c8bd0*/  ISETP.NE.U32.AND P4, PT, R5, RZ, PT ;  /* 0x000000ff0500720c */ /* 0x000fe40003f85070 */
[----:B------:R-:W-:Y:S01]  /*c8be0*/  SEL R5, R6, RZ, !P0 ;  /* 0x000000ff06057207 */ /* 0x000fe20004000000 */
[----:B------:R-:W-:Y:S01]  /*c8bf0*/  IMAD.MOV.U32 R6, RZ, RZ, R20 ;  /* 0x000000ffff067224 */ /* 0x000fe200078e0014 */
[----:B------:R1:W-:Y:S04]  /*c8c00*/  STL [R1+0x2e68], R20 ;  /* 0x002e681401007387 */ /* 0x0003e80000100800 */
[----:B------:R3:W-:Y:S01]  /*c8c10*/  STL [R1+0x2e60], R12 ;  /* 0x002e600c01007387 */ /* 0x0007e20000100800 */
[--C-:B----4-:R-:W-:Y:S01]  /*c8c20*/  IMAD.X R21, R21, 0x1, R0.reuse, P2 ;  /* 0x0000000115157824 */ /* 0x110fe200010e0600 */
[----:B------:R-:W-:Y:S01]  /*c8c30*/  ISETP.NE.U32.AND P2, PT, R5, RZ, PT ;  /* 0x000000ff0500720c */ /* 0x000fe20003f45070 */
[----:B------:R-:W-:Y:S01]  /*c8c40*/  IMAD.X R19, R19, 0x1, R0, P5 ;  /* 0x0000000113137824 */ /* 0x000fe200028e0600 */
[----:B------:R-:W-:Y:S01]  /*c8c50*/  ISETP.GT.AND P5, PT, R3, 0x2a, PT ;  /* 0x0000002a0300780c */ /* 0x000fe20003fa4270 */
[----:B------:R-:W-:Y:S01]  /*c8c60*/  IMAD.MOV.U32 R7, RZ, RZ, R21 ;  /* 0x000000ffff077224 */ /* 0x000fe200078e0015 */
[----:B------:R-:W-:-:S02]  /*c8c70*/  IADD3 R5, R4, 0x100000, RZ ;  /* 0x0010000004057810 */ /* 0x000fc40007ffe0ff */
[----:B------:R-:W-:Y:S01]  /*c8c80*/  SEL R9, RZ, 0x4, !P5 ;  /* 0x00000004ff097807 */ /* 0x000fe20006800000 */
[----:B------:R4:W-:Y:S04]  /*c8c90*/  STL [R1+0x2e5c], R21 ;  /* 0x002e5c1501007387 */ /* 0x0009e80000100800 */
[----:B------:R3:W-:Y:S01]  /*c8ca0*/  LDGSTS.E [R5+-0x79800], [R6.64], P1 ;  /* 0x8680000006057fae */ /* 0x0007e20008921844 */
[----:B------:R-:W-:-:S03]  /*c8cb0*/  IADD3 R17, P5, R17, R202, RZ ;  /* 0x000000ca11117210 */ /* 0x000fc60007fbe0ff */
[----:B------:R4:W-:Y:S04]  /*c8cc0*/  STL [R1+0x2e54], R19 ;  /* 0x002e541301007387 */ /* 0x0009e80000100800 */
[----:B-1----:R-:W2:Y:S01]  /*c8cd0*/  LDL.LU R20, [R1+0x2da8] ;  /* 0x002da80001147983 */ /* 0x002ea20000300800 */
[----:B---3--:R-:W-:Y:S01]  /*c8ce0*/  MOV R6, R12 ;  /* 0x0000000c00067202 */ /* 0x008fe20000000f00 */
[----:B------:R-:W-:Y:S02]  /*c8cf0*/  IMAD.MOV.U32 R7, RZ, RZ, R19 ;  /* 0x000000ffff077224 */ /* 0x000fe400078e0013 */
[----:B------:R-:W3:Y:S01]  /*c8d00*/  LDL.LU R12, [R1+0x2da0] ;  /* 0x002da000010c7983 */ /* 0x000ee20000300800 */
[----:B------:R-:W-:-:S03]  /*c8d10*/  IADD3 R15, P6, R15, R202, RZ ;  /* 0x000000ca0f0f7210 */ /* 0x000fc60007fde0ff */
[----:B------:R1:W-:Y:S01]  /*c8d20*/  STL [R1+0x2e28], R17 ;  /* 0x002e281101007387 */ /* 0x0003e20000100800 */
[----:B------:R-:W-:-:S03]  /*c8d30*/  SEL R5, R9, RZ, !P0 ;  /* 0x000000ff09057207 */ /* 0x000fc60004000000 */
[----:B------:R1:W-:Y:S04]  /*c8d40*/  STL [R1+0x2e20], R15 ;  /* 0x002e200f01007387 */ /* 0x0003e80000100800 */
[----:B------:R1:W-:Y:S01]  /*c8d50*/  LDGSTS.E [R8+-0x79600], [R6.64], P1 ;  /* 0x86a0000006087fae */ /* 0x0003e20008921844 */
[--C-:B----4-:R-:W-:Y:S02]  /*c8d60*/  IMAD.X R18, R18, 0x1, R0.reuse, P5 ;  /* 0x0000000112127824 */ /* 0x110fe400028e0600 */
[----:B------:R-:W-:-:S03]  /*c8d70*/  IMAD.X R16, R16, 0x1, R0, P6 ;  /* 0x0000000110107824 */ /* 0x000fc600030e0600 */
[----:B------:R4:W-:Y:S01]  /*c8d80*/  STL [R1+0x2e1c], R18 ;  /* 0x002e1c1201007387 */ /* 0x0009e20000100800 */
[----:B------:R-:W-:-:S03]  /*c8d90*/  ISETP.NE.U32.AND P1, PT, R5, RZ, PT ;  /* 0x000000ff0500720c */ /* 0x000fc60003f25070 */
[----:B------:R-:W3:Y:S01]  /*c8da0*/  LDL.LU R21, [R1+0x2d9c] ;  /* 0x002d9c0001157983 */ /* 0x000ee20000300800 */
[----:B------:R-:W-:-:S03]  /*c8db0*/  IADD3 R13, P5, R13, R202, RZ ;  /* 0x000000ca0d0d7210 */ /* 0x000fc60007fbe0ff */
[----:B------:R4:W-:Y:S01]  /*c8dc0*/  STL [R1+0x2e14], R16 ;  /* 0x002e141001007387 */ /* 0x0009e20000100800 */
[----:B------:R-:W-:Y:S02]  /*c8dd0*/  IADD3 R5, R4, 0x100000, RZ ;  /* 0x0010000004057810 */ /* 0x000fe40007ffe0ff */
[----:B------:R-:W-:Y:S01]  /*c8de0*/  IADD3.X R14, R14, R0, RZ, P5, !PT ;  /* 0x000000000e0e7210 */ /* 0x000fe20002ffe4ff */
[----:B------:R-:W3:Y:S01]  /*c8df0*/  LDL.LU R19, [R1+0x2d94] ;  /* 0x002d940001137983 */ /* 0x000ee20000300800 */
[----:B-1----:R-:W-:Y:S02]  /*c8e00*/  IMAD.MOV.U32 R6, RZ, RZ, R17 ;  /* 0x000000ffff067224 */ /* 0x002fe400078e0011 */
[----:B------:R-:W-:Y:S01]  /*c8e10*/  IMAD.MOV.U32 R7, RZ, RZ, R18 ;  /* 0x000000ffff077224 */ /* 0x000fe200078e0012 */
[----:B------:R-:W-:Y:S04]  /*c8e20*/  STL [R1+0x2de8], R13 ;  /* 0x002de80d01007387 */ /* 0x000fe80000100800 */
[----:B------:R-:W3:Y:S04]  /*c8e30*/  LDL.LU R17, [R1+0x2d68] ;  /* 0x002d680001117983 */ /* 0x000ee80000300800 */
[----:B------:R1:W-:Y:S01]  /*c8e40*/  LDGSTS.E [R5+-0x78800], [R6.64], P3 ;  /* 0x8780000006057fae */ /* 0x0003e20009921844 */
[----:B------:R-:W-:-:S03]  /*c8e50*/  IADD3 R10, P5, R10, R202, RZ ;  /* 0x000000ca0a0a7210 */ /* 0x000fc60007fbe0ff */
[----:B------:R4:W-:Y:S02]  /*c8e60*/  STL [R1+0x2ddc], R14 ;  /* 0x002ddc0e01007387 */ /* 0x0009e40000100800 */
[----:B------:R-:W-:Y:S02]  /*c8e70*/  IMAD.X R11, R11, 0x1, R0, P5 ;  /* 0x000000010b0b7824 */ /* 0x000fe400028e0600 */
[----:B------:R-:W-:Y:S01]  /*c8e80*/  STL [R1+0x2de0], R10 ;  /* 0x002de00a01007387 */ /* 0x000fe20000100800 */
[----:B-1----:R-:W-:Y:S02]  /*c8e90*/  IMAD.MOV.U32 R6, RZ, RZ, R15 ;  /* 0x000000ffff067224 */ /* 0x002fe400078e000f */
[----:B------:R-:W-:Y:S01]  /*c8ea0*/  IMAD.MOV.U32 R7, RZ, RZ, R16 ;  /* 0x000000ffff077224 */ /* 0x000fe200078e0010 */
[----:B------:R-:W3:Y:S04]  /*c8eb0*/  LDL.LU R15, [R1+0x2d60] ;  /* 0x002d6000010f7983 */ /* 0x000ee80000300800 */
[----:B------:R1:W-:Y:S04]  /*c8ec0*/  STL [R1+0x2dd4], R11 ;  /* 0x002dd40b01007387 */ /* 0x0003e80000100800 */
[----:B----4-:R-:W3:Y:S04]  /*c8ed0*/  LDL.LU R18, [R1+0x2d5c] ;  /* 0x002d5c0001127983 */ /* 0x010ee80000300800 */
[----:B------:R-:W3:Y:S04]  /*c8ee0*/  LDL.LU R16, [R1+0x2d54] ;  /* 0x002d540001107983 */ /* 0x000ee80000300800 */
[----:B------:R1:W-:Y:S02]  /*c8ef0*/  LDGSTS.E [R8+-0x78600], [R6.64], P3 ;  /* 0x87a0000006087fae */ /* 0x0003e40009921844 */
[----:B-1----:R-:W-:-:S02]  /*c8f00*/  IMAD.MOV.U32 R6, RZ, RZ, R13 ;  /* 0x000000ffff067224 */ /* 0x002fc400078e000d */
[----:B------:R-:W-:Y:S02]  /*c8f10*/  IMAD.MOV.U32 R7, RZ, RZ, R14 ;  /* 0x000000ffff077224 */ /* 0x000fe400078e000e */
[----:B------:R-:W3:Y:S04]  /*c8f20*/  LDL.LU R14, [R1+0x2d1c] ;  /* 0x002d1c00010e7983 */ /* 0x000ee80000300800 */
[----:B------:R-:W3:Y:S04]  /*c8f30*/  LDL.LU R13, [R1+0x2d28] ;  /* 0x002d2800010d7983 */ /* 0x000ee80000300800 */
[----:B------:R1:W-:Y:S02]  /*c8f40*/  LDGSTS.E [R5+-0x77800], [R6.64], P4 ;  /* 0x8880000006057fae */ /* 0x0003e4000a121844 */
[----:B-1----:R-:W-:Y:S01]  /*c8f50*/  IMAD.MOV.U32 R7, RZ, RZ, R11 ;  /* 0x000000ffff077224 */ /* 0x002fe200078e000b */
[----:B------:R-:W-:Y:S01]  /*c8f60*/  MOV R6, R10 ;  /* 0x0000000a00067202 */ /* 0x000fe20000000f00 */
[----:B------:R-:W3:Y:S04]  /*c8f70*/  LDL.LU R11, [R1+0x2d14] ;  /* 0x002d1400010b7983 */ /* 0x000ee80000300800 */
[----:B------:R-:W3:Y:S01]  /*c8f80*/  LDL.LU R10, [R1+0x2d20] ;  /* 0x002d2000010a7983 */ /* 0x000ee20000300800 */
[----:B------:R-:W-:-:S03]  /*c8f90*/  ISETP.GT.AND P3, PT, R3, 0x2e, PT ;  /* 0x0000002e0300780c */ /* 0x000fc60003f64270 */
[----:B------:R1:W-:Y:S01]  /*c8fa0*/  LDGSTS.E [R8+-0x77600], [R6.64], P4 ;  /* 0x88a0000006087fae */ /* 0x0003e2000a121844 */
[----:B------:R-:W-:Y:S02]  /*c8fb0*/  SEL R5, RZ, 0x4, !P3 ;  /* 0x00000004ff057807 */ /* 0x000fe40005800000 */
[----:B------:R-:W-:Y:S02]  /*c8fc0*/  ISETP.GT.AND P3, PT, R3, 0x32, PT ;  /* 0x000000320300780c */ /* 0x000fe40003f64270 */
[----:B------:R-:W-:Y:S02]  /*c8fd0*/  SEL R5, R5, RZ, !P0 ;  /* 0x000000ff05057207 */ /* 0x000fe40004000000 */
[----:B-1----:R-:W-:Y:S02]  /*c8fe0*/  SEL R6, RZ, 0x4, !P3 ;  /* 0x00000004ff067807 */ /* 0x002fe40005800000 */
[----:B------:R-:W-:Y:S02]  /*c8ff0*/  ISETP.NE.U32.AND P4, PT, R5, RZ, PT ;  /* 0x000000ff0500720c */ /* 0x000fe40003f85070 */
[----:B------:R-:W-:-:S02]  /*c9000*/  SEL R5, R6, RZ, !P0 ;  /* 0x000000ff06057207 */ /* 0x000fc40004000000 */
[-C--:B--2---:R-:W-:Y:S02]  /*c9010*/  IADD3 R20, P3, R20, R202.reuse, RZ ;  /* 0x000000ca14147210 */ /* 0x084fe40007f7e0ff */
[----:B---3--:R-:W-:-:S03]  /*c9020*/  IADD3 R12, P5, R12, R202, RZ ;  /* 0x000000ca0c0c7210 */ /* 0x008fc60007fbe0ff */
[----:B------:R-:W-:Y:S01]  /*c9030*/  IMAD.MOV.U32 R6, RZ, RZ, R20 ;  /* 0x000000ffff067224 */ /* 0x000fe200078e0014 */
[----:B------:R1:W-:Y:S04]  /*c9040*/  STL [R1+0x2da8], R20 ;  /* 0x002da81401007387 */ /* 0x0003e80000100800 */
[----:B------:R2:W-:Y:S01]  /*c9050*/  STL [R1+0x2da0], R12 ;  /* 0x002da00c01007387 */ /* 0x0005e20000100800 */
[--C-:B------:R-:W-:Y:S01]  /*c9060*/  IMAD.X R21, R21, 0x1, R0.reuse, P3 ;  /* 0x0000000115157824 */ /* 0x100fe200018e0600 */
[----:B------:R-:W-:Y:S01]  /*c9070*/  ISETP.NE.U32.AND P3, PT, R5, RZ, PT ;  /* 0x000000ff0500720c */ /* 0x000fe20003f65070 */
[----:B------:R-:W-:Y:S01]  /*c9080*/  IMAD.X R19, R19, 0x1, R0, P5 ;  /* 0x0000000113137824 */ /* 0x000fe200028e0600 */
[----:B------:R-:W-:Y:S01]  /*c9090*/  ISETP.GT.AND P5, PT, R3, 0x36, PT ;  /* 0x000000360300780c */ /* 0x000fe20003fa4270 */
[----:B------:R-:W-:Y:S01]  /*c90a0*/  IMAD.MOV.U32 R7, RZ, RZ, R21 ;  /* 0x000000ffff077224 */ /* 0x000fe200078e0015 */
[----:B------:R-:W-:-:S02]  /*c90b0*/  IADD3 R5, R4, 0x100000, RZ ;  /* 0x0010000004057810 */ /* 0x000fc40007ffe0ff */
[----:B------:R-:W-:Y:S02]  /*c90c0*/  SEL R9, RZ, 0x4, !P5 ;  /* 0x00000004ff097807 */ /* 0x000fe40006800000 */
[-C--:B------:R-:W-:Y:S01]  /*c90d0*/  IADD3 R17, P5, R17, R202.reuse, RZ ;  /* 0x000000ca11117210 */ /* 0x080fe20007fbe0ff */
[----:B------:R3:W-:Y:S04]  /*c90e0*/  STL [R1+0x2d9c], R21 ;  /* 0x002d9c1501007387 */ /* 0x0007e80000100800 */
[----:B------:R2:W-:Y:S04]  /*c90f0*/  STL [R1+0x2d94], R19 ;  /* 0x002d941301007387 */ /* 0x0005e80000100800 */
[----:B------:R2:W-:Y:S04]  /*c9100*/  LDGSTS.E [R5+-0x76800], [R6.64], P2 ;  /* 0x8980000006057fae */ /* 0x0005e80009121844 */
[----:B-1----:R-:W4:Y:S01]  /*c9110*/  LDL.LU R20, [R1+0x2ce8] ;  /* 0x002ce80001147983 */ /* 0x002f220000300800 */
[----:B------:R-:W-:-:S02]  /*c9120*/  IADD3 R15, P6, R15, R202, RZ ;  /* 0x000000ca0f0f7210 */ /* 0x000fc40007fde0ff */
[----:B--2---:R-:W-:Y:S02]  /*c9130*/  MOV R6, R12 ;  /* 0x0000000c00067202 */ /* 0x004fe40000000f00 */
[----:B------:R-:W2:Y:S01]  /*c9140*/  LDL.LU R12, [R1+0x2ce0] ;  /* 0x002ce000010c7983 */ /* 0x000ea20000300800 */
[----:B---3--:R-:W-:-:S03]  /*c9150*/  IMAD.X R18, R18, 0x1, R0, P5 ;  /* 0x0000000112127824 */ /* 0x008fc600028e0600 */
[----:B------:R1:W-:Y:S01]  /*c9160*/  STL [R1+0x2d68], R17 ;  /* 0x002d681101007387 */ /* 0x0003e20000100800 */
[----:B------:R-:W-:-:S03]  /*c9170*/  IMAD.X R16, R16, 0x1, R0, P6 ;  /* 0x0000000110107824 */ /* 0x000fc600030e0600 */
[----:B------:R3:W-:Y:S01]  /*c9180*/  STL [R1+0x2d60], R15 ;  /* 0x002d600f01007387 */ /* 0x0007e20000100800 */
[----:B------:R-:W-:-:S03]  /*c9190*/  IMAD.MOV.U32 R7, RZ, RZ, R19 ;  /* 0x000000ffff077224 */ /* 0x000fc600078e0013 */
[----:B------:R1:W-:Y:S01]  /*c91a0*/  STL [R1+0x2d5c], R18 ;  /* 0x002d5c1201007387 */ /* 0x0003e20000100800 */
[----:B------:R-:W-:-:S03]  /*c91b0*/  SEL R5, R9, RZ, !P0 ;  /* 0x000000ff09057207 */ /* 0x000fc60004000000 */
[----:B------:R-:W2:Y:S04]  /*c91c0*/  LDL.LU R21, [R1+0x2cdc] ;  /* 0x002cdc0001157983 */ /* 0x000ea80000300800 */
[----:B------:R1:W-:Y:S04]  /*c91d0*/  STL [R1+0x2d54], R16 ;  /* 0x002d541001007387 */ /* 0x0003e80000100800 */
[----:B------:R-:W2:Y:S04]  /*c91e0*/  LDL.LU R19, [R1+0x2cd4] ;  /* 0x002cd40001137983 */ /* 0x000ea80000300800 */
[----:B------:R1:W-:Y:S01]  /*c91f0*/  LDGSTS.E [R8+-0x76600], [R6.64], P2 ;  /* 0x89a0000006087fae */ /* 0x0003e20009121844 */
[----:B------:R-:W-:-:S02]  /*c9200*/  IADD3 R13, P5, R13, R202, RZ ;  /* 0x000000ca0d0d7210 */ /* 0x000fc40007fbe0ff */
[----:B------:R-:W-:Y:S02]  /*c9210*/  ISETP.NE.U32.AND P2, PT, R5, RZ, PT ;  /* 0x000000ff0500720c */ /* 0x000fe40003f45070 */
[----:B------:R-:W-:Y:S02]  /*c9220*/  IADD3.X R14, R14, R0, RZ, P5, !PT ;  /* 0x000000000e0e7210 */ /* 0x000fe40002ffe4ff */
[----:B------:R-:W-:Y:S01]  /*c9230*/  IADD3 R5, R4, 0x100000, RZ ;  /* 0x0010000004057810 */ /* 0x000fe20007ffe0ff */
[----:B-1----:R-:W-:Y:S02]  /*c9240*/  IMAD.MOV.U32 R6, RZ, RZ, R17 ;  /* 0x000000ffff067224 */ /* 0x002fe400078e0011 */
[----:B------:R-:W-:Y:S01]  /*c9250*/  IMAD.MOV.U32 R7, RZ, RZ, R18 ;  /* 0x000000ffff077224 */ /* 0x000fe200078e0012 */
[----:B------:R-:W-:Y:S04]  /*c9260*/  STL [R1+0x2d28], R13 ;  /* 0x002d280d01007387 */ /* 0x000fe80000100800 */
[----:B------:R-:W2:Y:S04]  /*c9270*/  LDL.LU R17, [R1+0x2ca8] ;  /* 0x002ca80001117983 */ /* 0x000ea80000300800 */
[----:B------:R1:W-:Y:S01]  /*c9280*/  LDGSTS.E [R5+-0x75800], [R6.64], P1 ;  /* 0x8a80000006057fae */ /* 0x0003e20008921844 */
[----:B------:R-:W-:-:S03]  /*c9290*/  IADD3 R10, P5, R10, R202, RZ ;  /* 0x000000ca0a0a7210 */ /* 0x000fc60007fbe0ff */
[----:B------:R3:W-:Y:S02]  /*c92a0*/  STL [R1+0x2d1c], R14 ;  /* 0x002d1c0e01007387 */ /* 0x0007e40000100800 */
[----:B------:R-:W-:Y:S02]  /*c92b0*/  IMAD.X R11, R11, 0x1, R0, P5 ;  /* 0x000000010b0b7824 */ /* 0x000fe400028e0600 */
[----:B------:R-:W-:Y:S01]  /*c92c0*/  STL [R1+0x2d20], R10 ;  /* 0x002d200a01007387 */ /* 0x000fe20000100800 */
[----:B-1----:R-:W-:-:S03]  /*c92d0*/  IMAD.MOV.U32 R6, RZ, RZ, R15 ;  /* 0x000000ffff067224 */ /* 0x002fc600078e000f */
[----:B---3--:R-:W2:Y:S01]  /*c92e0*/  LDL.LU R15, [R1+0x2ca0] ;  /* 0x002ca000010f7983 */ /* 0x008ea20000300800 */
[----:B------:R-:W-:-:S03]  /*c92f0*/  IMAD.MOV.U32 R7, RZ, RZ, R16 ;  /* 0x000000ffff077224 */ /* 0x000fc600078e0010 */
[----:B------:R1:W-:Y:S04]  /*c9300*/  STL [R1+0x2d14], R11 ;  /* 0x002d140b01007387 */ /* 0x0003e80000100800 */
[----:B------:R-:W2:Y:S04]  /*c9310*/  LDL.LU R18, [R1+0x2c9c] ;  /* 0x002c9c0001127983 */ /* 0x000ea80000300800 */
[----:B------:R1:W-:Y:S04]  /*c9320*/  LDGSTS.E [R8+-0x75600], [R6.64], P1 ;  /* 0x8aa0000006087fae */ /* 0x0003e80008921844 */
[----:B------:R-:W2:Y:S01]  /*c9330*/  LDL.LU R16, [R1+0x2c94] ;  /* 0x002c940001107983 */ /* 0x000ea20000300800 */
[----:B-1----:R-:W-:-:S02]  /*c9340*/  IMAD.MOV.U32 R6, RZ, RZ, R13 ;  /* 0x000000ffff067224 */ /* 0x002fc400078e000d */
[----:B------:R-:W-:Y:S02]  /*c9350*/  IMAD.MOV.U32 R7, RZ, RZ, R14 ;  /* 0x000000ffff077224 */ /* 0x000fe400078e000e */
[----:B------:R-:W2:Y:S04]  /*c9360*/  LDL.LU R14, [R1+0x2c5c] ;  /* 0x002c5c00010e7983 */ /* 0x000ea80000300800 */
[----:B------:R-:W2:Y:S04]  /*c9370*/  LDL.LU R13, [R1+0x2c68] ;  /* 0x002c6800010d7983 */ /* 0x000ea80000300800 */
[----:B------:R1:W-:Y:S02]  /*c9380*/  LDGSTS.E [R5+-0x74800], [R6.64], P4 ;  /* 0x8b80000006057fae */ /* 0x0003e4000a121844 */
[----:B-1----:R-:W-:Y:S01]  /*c9390*/  IMAD.MOV.U32 R7, RZ, RZ, R11 ;  /* 0x000000ffff077224 */ /* 0x002fe200078e000b */
[----:B------:R-:W-:Y:S01]  /*c93a0*/  MOV R6, R10 ;  /* 0x0000000a00067202 */ /* 0x000fe20000000f00 */
[----:B------:R-:W2:Y:S04]  /*c93b0*/  LDL.LU R11, [R1+0x2c54] ;  /* 0x002c5400010b7983 */ /* 0x000ea80000300800 */
[----:B------:R-:W2:Y:S01]  /*c93c0*/  LDL.LU R10, [R1+0x2c60] ;  /* 0x002c6000010a7983 */ /* 0x000ea20000300800 */
        /* <DEDUP_REMOVED lines=8> */
[-C--:B----4-:R-:W-:Y:S02]  /*c9450*/  IADD3 R20, P1, R20, R202.reuse, RZ ;  /* 0x000000ca14147210 */ /* 0x090fe40007f3e0ff */
[----:B--2---:R-:W-:-:S03]  /*c9460*/  IADD3 R12, P4, R12, R202, RZ ;  /* 0x000000ca0c0c7210 */ /* 0x004fc60007f9e0ff */
[----:B------:R-:W-:Y:S01]  /*c9470*/  IMAD.MOV.U32 R6, RZ, RZ, R20 ;  /* 0x000000ffff067224 */ /* 0x000fe200078e0014 */
[----:B------:R1:W-:Y:S01]  /*c9480*/  STL [R1+0x2ce8], R20 ;  /* 0x002ce81401007387 */ /* 0x0003e20000100800 */
[----:B------:R-:W-:Y:S01]  /*c9490*/  IMAD.X R21, R21, 0x1, R0, P1 ;  /* 0x0000000115157824 */ /* 0x000fe200008e0600 */
[----:B------:R-:W-:-:S03]  /*c94a0*/  ISETP.GT.AND P1, PT, R3, 0x42, PT ;  /* 0x000000420300780c */ /* 0x000fc60003f24270 */
[----:B------:R-:W-:Y:S02]  /*c94b0*/  IMAD.MOV.U32 R7, RZ, RZ, R21 ;  /* 0x000000ffff077224 */ /* 0x000fe400078e0015 */
[----:B------:R-:W-:Y:S01]  /*c94c0*/  IMAD.X R19, R19, 0x1, R0, P4 ;  /* 0x0000000113137824 */ /* 0x000fe200020e0600 */
[----:B------:R-:W-:Y:S02]  /*c94d0*/  ISETP.NE.U32.AND P4, PT, R5, RZ, PT ;  /* 0x000000ff0500720c */ /* 0x000fe40003f85070 */
[----:B------:R-:W-:Y:S02]  /*c94e0*/  IADD3 R5, R4, 0x100000, RZ ;  /* 0x0010000004057810 */ /* 0x000fe40007ffe0ff */
[----:B------:R-:W-:-:S03]  /*c94f0*/  SEL R9, RZ, 0x4, !P1 ;  /* 0x00000004ff097807 */ /* 0x000fc60004800000 */
[----:B------:R2:W-:Y:S04]  /*c9500*/  LDGSTS.E [R5+-0x73800], [R6.64], P3 ;  /* 0x8c80000006057fae */ /* 0x0005e80009921844 */
[----:B------:R4:W-:Y:S01]  /*c9510*/  STL [R1+0x2ce0], R12 ;  /* 0x002ce00c01007387 */ /* 0x0009e20000100800 */
[----:B--2---:R-:W-:Y:S01]  /*c9520*/  MOV R6, R12 ;  /* 0x0000000c00067202 */ /* 0x004fe20000000f00 */
[----:B------:R-:W-:Y:S01]  /*c9530*/  IMAD.MOV.U32 R7, RZ, RZ, R19 ;  /* 0x000000ffff077224 */ /* 0x000fe200078e0013 */
[-C--:B------:R-:W-:Y:S01]  /*c9540*/  IADD3 R17, P1, R17, R202.reuse, RZ ;  /* 0x000000ca11117210 */ /* 0x080fe20007f3e0ff */
[----:B------:R2:W-:Y:S04]  /*c9550*/  STL [R1+0x2cdc], R21 ;  /* 0x002cdc1501007387 */ /* 0x0005e80000100800 */
[----:B------:R2:W-:Y:S04]  /*c9560*/  LDGSTS.E [R8+-0x73600], [R6.64], P3 ;  /* 0x8ca0000006087fae */ /* 0x0005e80009921844 */
[----:B------:R2:W-:Y:S04]  /*c9570*/  STL [R1+0x2cd4], R19 ;  /* 0x002cd41301007387 */ /* 0x0005e80000100800 */
[----:B-1----:R-:W3:Y:S04]  /*c9580*/  LDL.LU R20, [R1+0x2c28] ;  /* 0x002c280001147983 */ /* 0x002ee80000300800 */
[----:B----4-:R-:W4:Y:S01]  /*c9590*/  LDL.LU R12, [R1+0x2c20] ;  /* 0x002c2000010c7983 */ /* 0x010f220000300800 */
[----:B--2---:R-:W-:-:S03]  /*c95a0*/  IADD3 R15, P3, R15, R202, RZ ;  /* 0x000000ca0f0f7210 */ /* 0x004fc60007f7e0ff */
[----:B------:R1:W-:Y:S01]  /*c95b0*/  STL [R1+0x2ca8], R17 ;  /* 0x002ca81101007387 */ /* 0x0003e20000100800 */
[----:B------:R-:W-:-:S03]  /*c95c0*/  IMAD.X R18, R18, 0x1, R0, P1 ;  /* 0x0000000112127824 */ /* 0x000fc600008e0600 */
[----:B------:R2:W-:Y:S04]  /*c95d0*/  STL [R1+0x2ca0], R15 ;  /* 0x002ca00f01007387 */ /* 0x0005e80000100800 */
[----:B------:R1:W-:Y:S01]  /*c95e0*/  STL [R1+0x2c9c], R18 ;  /* 0x002c9c1201007387 */ /* 0x0003e20000100800 */
[----:B------:R-:W-:-:S03]  /*c95f0*/  IMAD.X R16, R16, 0x1, R0, P3 ;  /* 0x0000000110107824 */ /* 0x000fc600018e0600 */
[----:B------:R-:W4:Y:S01]  /*c9600*/  LDL.LU R21, [R1+0x2c1c] ;  /* 0x002c1c0001157983 */ /* 0x000f220000300800 */
[----:B------:R-:W-:-:S03]  /*c9610*/  SEL R5, R9, RZ, !P0 ;  /* 0x000000ff09057207 */ /* 0x000fc60004000000 */
[----:B------:R1:W-:Y:S01]  /*c9620*/  STL [R1+0x2c94], R16 ;  /* 0x002c941001007387 */ /* 0x0003e20000100800 */
[----:B------:R-:W-:-:S03]  /*c9630*/  ISETP.NE.U32.AND P1, PT, R5, RZ, PT ;  /* 0x000000ff0500720c */ /* 0x000fc60003f25070 */
[----:B------:R-:W4:Y:S01]  /*c9640*/  LDL.LU R19, [R1+0x2c14] ;  /* 0x002c140001137983 */ /* 0x000f220000300800 */
[----:B------:R-:W-:Y:S02]  /*c9650*/  IADD3 R5, R4, 0x100000, RZ ;  /* 0x0010000004057810 */ /* 0x000fe40007ffe0ff */
[----:B------:R-:W-:Y:S01]  /*c9660*/  IADD3 R13, P3, R13, R202, RZ ;  /* 0x000000ca0d0d7210 */ /* 0x000fe20007f7e0ff */
[----:B------:R-:W-:-:S03]  /*c9670*/  IMAD.MOV.U32 R6, RZ, RZ, R17 ;  /* 0x000000ffff067224 */ /* 0x000fc600078e0011 */
[----:B------:R-:W-:Y:S01]  /*c9680*/  IADD3.X R14, R14, R0, RZ, P3, !PT ;  /* 0x000000000e0e7210 */ /* 0x000fe20001ffe4ff */
[----:B------:R-:W-:Y:S01]  /*c9690*/  IMAD.MOV.U32 R7, RZ, RZ, R18 ;  /* 0x000000ffff077224 */ /* 0x000fe200078e0012 */
[----:B------:R-:W-:Y:S04]  /*c96a0*/  STL [R1+0x2c68], R13 ;  /* 0x002c680d01007387 */ /* 0x000fe80000100800 */
[----:B-1----:R-:W4:Y:S04]  /*c96b0*/  LDL.LU R17, [R1+0x2be8] ;  /* 0x002be80001117983 */ /* 0x002f280000300800 */
[----:B------:R1:W-:Y:S01]  /*c96c0*/  LDGSTS.E [R5+-0x72800], [R6.64], P2 ;  /* 0x8d80000006057fae */ /* 0x0003e20009121844 */
[----:B------:R-:W-:-:S03]  /*c96d0*/  IADD3 R10, P3, R10, R202, RZ ;  /* 0x000000ca0a0a7210 */ /* 0x000fc60007f7e0ff */
[----:B------:R2:W-:Y:S02]  /*c96e0*/  STL [R1+0x2c5c], R14 ;  /* 0x002c5c0e01007387 */ /* 0x0005e40000100800 */
[----:B------:R-:W-:Y:S02]  /*c96f0*/  IMAD.X R11, R11, 0x1, R0, P3 ;  /* 0x000000010b0b7824 */ /* 0x000fe400018e0600 */
[----:B------:R-:W-:Y:S01]  /*c9700*/  STL [R1+0x2c60], R10 ;  /* 0x002c600a01007387 */ /* 0x000fe20000100800 */
[----:B-1----:R-:W-:Y:S02]  /*c9710*/  IMAD.MOV.U32 R6, RZ, RZ, R15 ;  /* 0x000000ffff067224 */ /* 0x002fe400078e000f */
[----:B------:R-:W-:Y:S01]  /*c9720*/  IMAD.MOV.U32 R7, RZ, RZ, R16 ;  /* 0x000000ffff077224 */ /* 0x000fe200078e0010 */
[----:B--2---:R-:W3:Y:S04]  /*c9730*/  LDL.LU R15, [R1+0x2be0] ;  /* 0x002be000010f7983 */ /* 0x004ee80000300800 */
[----:B------:R1:W-:Y:S04]  /*c9740*/  STL [R1+0x2c54], R11 ;  /* 0x002c540b01007387 */ /* 0x0003e80000100800 */
[----:B------:R-:W3:Y:S04]  /*c9750*/  LDL.LU R18, [R1+0x2bdc] ;  /* 0x002bdc0001127983 */ /* 0x000ee80000300800 */
        /* <DEDUP_REMOVED lines=19> */
[-C--:B---3--:R-:W-:Y:S02]  /*c9890*/  IADD3 R20, P2, R20, R202.reuse, RZ ;  /* 0x000000ca14147210 */ /* 0x088fe40007f5e0ff */
[----:B----4-:R-:W-:-:S03]  /*c98a0*/  IADD3 R12, P3, R12, R202, RZ ;  /* 0x000000ca0c0c7210 */ /* 0x010fc60007f7e0ff */
[----:B------:R-:W-:Y:S01]  /*c98b0*/  IMAD.MOV.U32 R6, RZ, RZ, R20 ;  /* 0x000000ffff067224 */ /* 0x000fe200078e0014 */
[----:B------:R1:W-:Y:S01]  /*c98c0*/  STL [R1+0x2c28], R20 ;  /* 0x002c281401007387 */ /* 0x0003e20000100800 */
[--C-:B------:R-:W-:Y:S01]  /*c98d0*/  IMAD.X R21, R21, 0x1, R0.reuse, P2 ;  /* 0x0000000115157824 */ /* 0x100fe200010e0600 */
[----:B------:R-:W-:Y:S02]  /*c98e0*/  ISETP.NE.U32.AND P2, PT, R5, RZ, PT ;  /* 0x000000ff0500720c */ /* 0x000fe40003f45070 */
[----:B------:R-:W-:Y:S01]  /*c98f0*/  IADD3 R5, R4, 0x100000, RZ ;  /* 0x0010000004057810 */ /* 0x000fe20007ffe0ff */
[----:B------:R-:W-:Y:S02]  /*c9900*/  IMAD.MOV.U32 R7, RZ, RZ, R21 ;  /* 0x000000ffff077224 */ /* 0x000fe400078e0015 */
[----:B------:R-:W-:Y:S01]  /*c9910*/  IMAD.X R19, R19, 0x1, R0, P3 ;  /* 0x0000000113137824 */ /* 0x000fe200018e0600 */
[----:B------:R-:W-:Y:S02]  /*c9920*/  ISETP.GT.AND P3, PT, R3, 0x4e, PT ;  /* 0x0000004e0300780c */ /* 0x000fe40003f64270 */
[----:B------:R3:W-:Y:S02]  /*c9930*/  LDGSTS.E [R5+-0x70800], [R6.64], P4 ;  /* 0x8f80000006057fae */ /* 0x0007e4000a121844 */
[----:B------:R-:W-:-:S02]  /*c9940*/  SEL R9, RZ, 0x4, !P3 ;  /* 0x00000004ff097807 */ /* 0x000fc40005800000 */
[----:B------:R4:W-:Y:S01]  /*c9950*/  STL [R1+0x2c20], R12 ;  /* 0x002c200c01007387 */ /* 0x0009e20000100800 */
[----:B---3--:R-:W-:Y:S01]  /*c9960*/  MOV R6, R12 ;  /* 0x0000000c00067202 */ /* 0x008fe20000000f00 */
[----:B------:R-:W-:Y:S01]  /*c9970*/  IMAD.MOV.U32 R7, RZ, RZ, R19 ;  /* 0x000000ffff077224 */ /* 0x000fe200078e0013 */
[----:B------:R-:W-:-:S04]  /*c9980*/  IADD3 R17, P3, R17, R202, RZ ;  /* 0x000000ca11117210 */ /* 0x000fc80007f7e0ff */
[----:B------:R3:W-:Y:S04]  /*c9990*/  LDGSTS.E [R8+-0x70600], [R6.64], P4 ;  /* 0x8fa0000006087fae */ /* 0x0007e8000a121844 */
[----:B------:R3:W-:Y:S04]  /*c99a0*/  STL [R1+0x2c1c], R21 ;  /* 0x002c1c1501007387 */ /* 0x0007e80000100800 */
[----:B------:R3:W-:Y:S04]  /*c99b0*/  STL [R1+0x2c14], R19 ;  /* 0x002c141301007387 */ /* 0x0007e80000100800 */
[----:B-1----:R-:W2:Y:S04]  /*c99c0*/  LDL.LU R20, [R1+0x2b68] ;  /* 0x002b680001147983 */ /* 0x002ea80000300800 */
[----:B----4-:R-:W4:Y:S01]  /*c99d0*/  LDL.LU R12, [R1+0x2b60] ;  /* 0x002b6000010c7983 */ /* 0x010f220000300800 */
[----:B---3--:R-:W-:-:S03]  /*c99e0*/  IADD3 R15, P4, R15, R202, RZ ;  /* 0x000000ca0f0f7210 */ /* 0x008fc60007f9e0ff */
[----:B------:R1:W-:Y:S01]  /*c99f0*/  STL [R1+0x2be8], R17 ;  /* 0x002be81101007387 */ /* 0x0003e20000100800 */
[----:B------:R-:W-:-:S03]  /*c9a00*/  IMAD.X R18, R18, 0x1, R0, P3 ;  /* 0x0000000112127824 */ /* 0x000fc600018e0600 */
[----:B------:R3:W-:Y:S01]  /*c9a10*/  STL [R1+0x2be0], R15 ;  /* 0x002be00f01007387 */ /* 0x0007e20000100800 */
[----:B------:R-:W-:-:S03]  /*c9a20*/  IMAD.X R16, R16, 0x1, R0, P4 ;  /* 0x0000000110107824 */ /* 0x000fc600020e0600 */
[----:B------:R1:W-:Y:S01]  /*c9a30*/  STL [R1+0x2bdc], R18 ;  /* 0x002bdc1201007387 */ /* 0x0003e20000100800 */
[----:B------:R-:W-:-:S03]  /*c9a40*/  SEL R5, R9, RZ, !P0 ;  /* 0x000000ff09057207 */ /* 0x000fc60004000000 */
[----:B------:R-:W4:Y:S04]  /*c9a50*/  LDL.LU R21, [R1+0x2b5c] ;  /* 0x002b5c0001157983 */ /* 0x000f280000300800 */
[----:B------:R1:W-:Y:S04]  /*c9a60*/  STL [R1+0x2bd4], R16 ;  /* 0x002bd41001007387 */ /* 0x0003e80000100800 */
[----:B------:R-:W4:Y:S01]  /*c9a70*/  LDL.LU R19, [R1+0x2b54] ;  /* 0x002b540001137983 */ /* 0x000f220000300800 */
[----:B------:R-:W-:Y:S01]  /*c9a80*/  ISETP.NE.U32.AND P3, PT, R5, RZ, PT ;  /* 0x000000ff0500720c */ /* 0x000fe20003f65070 */
[----:B------:R-:W-:Y:S01]  /*c9a90*/  IMAD.MOV.U32 R6, RZ, RZ, R17 ;  /* 0x000000ffff067224 */ /* 0x000fe200078e0011 */
[----:B------:R-:W-:Y:S01]  /*c9aa0*/  IADD3 R5, R4, 0x100000, RZ ;  /* 0x0010000004057810 */ /* 0x000fe20007ffe0ff */
[----:B------:R-:W-:-:S05]  /*c9ab0*/  IMAD.MOV.U32 R7, RZ, RZ, R18 ;  /* 0x000000ffff077224 */ /* 0x000fca00078e0012 */
[----:B------:R1:W-:Y:S01]  /*c9ac0*/  LDGSTS.E [R5+-0x6f800], [R6.64], P1 ;  /* 0x9080000006057fae */ /* 0x0003e20008921844 */
[----:B------:R-:W-:-:S04]  /*c9ad0*/  IADD3 R13, P4, R13, R202, RZ ;  /* 0x000000ca0d0d7210 */ /* 0x000fc80007f9e0ff */
[----:B------:R-:W-:Y:S01]  /*c9ae0*/  IADD3.X R14, R14, R0, RZ, P4, !PT ;  /* 0x000000000e0e7210 */ /* 0x000fe200027fe4ff */
[----:B------:R-:W-:Y:S04]  /*c9af0*/  STL [R1+0x2ba8], R13 ;  /* 0x002ba80d01007387 */ /* 0x000fe80000100800 */
[----:B-1----:R-:W4:Y:S01]  /*c9b00*/  LDL.LU R17, [R1+0x2b28] ;  /* 0x002b280001117983 */ /* 0x002f220000300800 */
[----:B------:R-:W-:-:S03]  /*c9b10*/  IMAD.MOV.U32 R6, RZ, RZ, R15 ;  /* 0x000000ffff067224 */ /* 0x000fc600078e000f */
[----:B------:R1:W-:Y:S01]  /*c9b20*/  STL [R1+0x2b9c], R14 ;  /* 0x002b9c0e01007387 */ /* 0x0003e20000100800 */
[----:B------:R-:W-:-:S05]  /*c9b30*/  IADD3 R10, P4, R10, R202, RZ ;  /* 0x000000ca0a0a7210 */ /* 0x000fca0007f9e0ff */
[----:B------:R-:W-:Y:S01]  /*c9b40*/  IMAD.X R11, R11, 0x1, R0, P4 ;  /* 0x000000010b0b7824 */ /* 0x000fe200020e0600 */
[----:B------:R-:W-:Y:S01]  /*c9b50*/  STL [R1+0x2ba0], R10 ;  /* 0x002ba00a01007387 */ /* 0x000fe20000100800 */
[----:B------:R-:W-:-:S03]  /*c9b60*/  IMAD.MOV.U32 R7, RZ, RZ, R16 ;  /* 0x000000ffff077224 */ /* 0x000fc600078e0010 */
[----:B---3--:R-:W2:Y:S04]  /*c9b70*/  LDL.LU R15, [R1+0x2b20] ;  /* 0x002b2000010f7983 */ /* 0x008ea80000300800 */
        /* <DEDUP_REMOVED lines=22> */
[----:B----4-:R-:W-:-:S03]  /*c9ce0*/  IADD3 R12, P4, R12, R202, RZ ;  /* 0x000000ca0c0c7210 */ /* 0x010fc60007f9e0ff */
        /* <DEDUP_REMOVED lines=106> */
[----:B------:R-:W-:Y:S02]  /*ca390*/  IMAD.MOV.U32 R6, RZ, RZ, R15 ;  /* 0x000000ffff067224 */ /* 0x000fe400078e000f */
[----:B------:R-:W-:Y:S01]  /*ca3a0*/  IMAD.MOV.U32 R7, RZ, RZ, R16 ;  /* 0x000000ffff077224 */ /* 0x000fe200078e0010 */
[----:B------:R1:W-:Y:S04]  /*ca3b0*/  STL [R1+0x2a1c], R14 ;  /* 0x002a1c0e01007387 */ /* 0x0003e80000100800 */
[----:B------:R1:W-:Y:S01]  /*ca3c0*/  LDGSTS.E [R8+-0x69600], [R6.64], P1 ;  /* 0x96a0000006087fae */ /* 0x0003e20008921844 */
[----:B------:R-:W-:-:S05]  /*ca3d0*/  IADD3 R10, P4, R10, R202, RZ ;  /* 0x000000ca0a0a7210 */ /* 0x000fca0007f9e0ff */
[----:B------:R-:W-:Y:S01]  /*ca3e0*/  IMAD.X R11, R11, 0x1, R0, P4 ;  /* 0x000000010b0b7824 */ /* 0x000fe200020e0600 */
[----:B------:R1:W-:Y:S04]  /*ca3f0*/  STL [R1+0x2a20], R10 ;  /* 0x002a200a01007387 */ /* 0x0003e80000100800 */
[----:B---3--:R-:W2:Y:S01]  /*ca400*/  LDL.LU R15, [R1+0x29a0] ;  /* 0x0029a000010f7983 */ /* 0x008ea20000300800 */
[----:B-1----:R-:W-:-:S03]  /*ca410*/  IMAD.MOV.U32 R6, RZ, RZ, R13 ;  /* 0x000000ffff067224 */ /* 0x002fc600078e000d */
[----:B------:R1:W-:Y:S01]  /*ca420*/  STL [R1+0x2a14], R11 ;  /* 0x002a140b01007387 */ /* 0x0003e20000100800 */
[----:B------:R-:W-:-:S03]  /*ca430*/  IMAD.MOV.U32 R7, RZ, RZ, R14 ;  /* 0x000000ffff077224 */ /* 0x000fc600078e000e */
[----:B------:R-:W2:Y:S04]  /*ca440*/  LDL.LU R18, [R1+0x299c] ;  /* 0x00299c0001127983 */ /* 0x000ea80000300800 */
[----:B------:R-:W2:Y:S04]  /*ca450*/  LDL.LU R16, [R1+0x2994] ;  /* 0x0029940001107983 */ /* 0x000ea80000300800 */
[----:B------:R1:W-:Y:S04]  /*ca460*/  LDGSTS.E [R5+-0x68800], [R6.64], P5 ;  /* 0x9780000006057fae */ /* 0x0003e8000a921844 */
[----:B------:R-:W2:Y:S01]  /*ca470*/  LDL.LU R14, [R1+0x295c] ;  /* 0x00295c00010e7983 */ /* 0x000ea20000300800 */
[----:B-1----:R-:W-:-:S03]  /*ca480*/  MOV R6, R10 ;  /* 0x0000000a00067202 */ /* 0x002fc60000000f00 */
        /* <DEDUP_REMOVED lines=27> */
[----:B------:R-:W-:Y:S01]  /*ca640*/  IADD3 R17, P1, R17, R202, RZ ;  /* 0x000000ca11117210 */ /* 0x000fe20007f3e0ff */
[----:B------:R2:W-:Y:S04]  /*ca650*/  STL [R1+0x29dc], R21 ;  /* 0x0029dc1501007387 */ /* 0x0005e80000100800 */
[----:B------:R2:W-:Y:S04]  /*ca660*/  LDGSTS.E [R8+-0x67600], [R6.64], P2 ;  /* 0x98a0000006087fae */ /* 0x0005e80009121844 */
[----:B------:R-:W-:Y:S01]  /*ca670*/  STL [R1+0x29d4], R19 ;  /* 0x0029d41301007387 */ /* 0x000fe20000100800 */
[----:B------:R-:W-:-:S03]  /*ca680*/  SEL R5, R9, RZ, !P0 ;  /* 0x000000ff09057207 */ /* 0x000fc60004000000 */
[----:B-1----:R-:W3:Y:S04]  /*ca690*/  LDL.LU R20, [R1+0x2948] ;  /* 0x0029480001147983 */ /* 0x002ee80000300800 */
[----:B----4-:R-:W4:Y:S01]  /*ca6a0*/  LDL.LU R12, [R1+0x2920] ;  /* 0x00292000010c7983 */ /* 0x010f220000300800 */
[----:B--2---:R-:W-:-:S03]  /*ca6b0*/  IADD3 R15, P2, R15, R202, RZ ;  /* 0x000000ca0f0f7210 */ /* 0x004fc60007f5e0ff */
[----:B------:R-:W-:Y:S01]  /*ca6c0*/  STL [R1+0x29c8], R17 ;  /* 0x0029c81101007387 */ /* 0x000fe20000100800 */
[----:B------:R-:W-:-:S03]  /*ca6d0*/  IMAD.X R18, R18, 0x1, R0, P1 ;  /* 0x0000000112127824 */ /* 0x000fc600008e0600 */
[----:B------:R-:W-:Y:S01]  /*ca6e0*/  STL [R1+0x29a0], R15 ;  /* 0x0029a00f01007387 */ /* 0x000fe20000100800 */
[----:B------:R-:W-:Y:S01]  /*ca6f0*/  ISETP.NE.U32.AND P1, PT, R5, RZ, PT ;  /* 0x000000ff0500720c */ /* 0x000fe20003f25070 */
[----:B------:R-:W-:Y:S02]  /*ca700*/  IMAD.X R16, R16, 0x1, R0, P2 ;  /* 0x0000000110107824 */ /* 0x000fe400010e0600 */
[----:B------:R1:W-:Y:S01]  /*ca710*/  STL [R1+0x299c], R18 ;  /* 0x00299c1201007387 */ /* 0x0003e20000100800 */
[----:B------:R-:W-:-:S03]  /*ca720*/  IADD3 R5, R4, 0x100000, RZ ;  /* 0x0010000004057810 */ /* 0x000fc60007ffe0ff */
[----:B------:R-:W2:Y:S01]  /*ca730*/  LDL.LU R21, [R1+0x291c] ;  /* 0x00291c0001157983 */ /* 0x000ea20000300800 */
[----:B------:R-:W-:Y:S02]  /*ca740*/  IMAD.MOV.U32 R6, RZ, RZ, R17 ;  /* 0x000000ffff067224 */ /* 0x000fe400078e0011 */
[----:B------:R-:W-:Y:S01]  /*ca750*/  IMAD.MOV.U32 R7, RZ, RZ, R18 ;  /* 0x000000ffff077224 */ /* 0x000fe200078e0012 */
[----:B------:R-:W-:Y:S04]  /*ca760*/  STL [R1+0x2994], R16 ;  /* 0x0029941001007387 */ /* 0x000fe80000100800 */
[----:B-1----:R-:W2:Y:S04]  /*ca770*/  LDL.LU R18, [R1+0x2914] ;  /* 0x0029140001127983 */ /* 0x002ea80000300800 */
[----:B------:R1:W-:Y:S01]  /*ca780*/  LDGSTS.E [R5+-0x66800], [R6.64], P3 ;  /* 0x9980000006057fae */ /* 0x0003e20009921844 */
[----:B------:R-:W-:-:S04]  /*ca790*/  IADD3 R10, P2, R10, R202, RZ ;  /* 0x000000ca0a0a7210 */ /* 0x000fc80007f5e0ff */
[----:B------:R-:W-:Y:S02]  /*ca7a0*/  IADD3.X R14, R14, R0, RZ, P2, !PT ;  /* 0x000000000e0e7210 */ /* 0x000fe400017fe4ff */
[----:B------:R-:W-:Y:S01]  /*ca7b0*/  IADD3 R11, P2, R11, R202, RZ ;  /* 0x000000ca0b0b7210 */ /* 0x000fe20007f5e0ff */
[----:B-1----:R-:W-:Y:S02]  /*ca7c0*/  IMAD.MOV.U32 R6, RZ, RZ, R15 ;  /* 0x000000ffff067224 */ /* 0x002fe400078e000f */
[----:B------:R-:W-:Y:S01]  /*ca7d0*/  IMAD.MOV.U32 R7, RZ, RZ, R16 ;  /* 0x000000ffff077224 */ /* 0x000fe200078e0010 */
[----:B------:R1:W-:Y:S01]  /*ca7e0*/  STL [R1+0x2988], R10 ;  /* 0x0029880a01007387 */ /* 0x0003e20000100800 */
[----:B------:R-:W-:-:S03]  /*ca7f0*/  IMAD.X R13, R13, 0x1, R0, P2 ;  /* 0x000000010d0d7824 */ /* 0x000fc600010e0600 */
[----:B------:R-:W2:Y:S04]  /*ca800*/  LDL.LU R17, [R1+0x28fc] ;  /* 0x0028fc0001117983 */ /* 0x000ea80000300800 */
[----:B------:R1:W-:Y:S04]  /*ca810*/  STL [R1+0x295c], R14 ;  /* 0x00295c0e01007387 */ /* 0x0003e80000100800 */
[----:B------:R1:W-:Y:S04]  /*ca820*/  LDGSTS.E [R8+-0x66600], [R6.64], P3 ;  /* 0x99a0000006087fae */ /* 0x0003e80009921844 */
[----:B------:R-:W-:Y:S01]  /*ca830*/  STL [R1+0x2960], R11 ;  /* 0x0029600b01007387 */ /* 0x000fe20000100800 */
[----:B-1----:R-:W-:-:S03]  /*ca840*/  IMAD.MOV.U32 R6, RZ, RZ, R10 ;  /* 0x000000ffff067224 */ /* 0x002fc600078e000a */
[----:B------:R-:W2:Y:S04]  /*ca850*/  LDL.LU R10, [R1+0x2904] ;  /* 0x00290400010a7983 */ /* 0x000ea80000300800 */
[----:B------:R1:W-:Y:S04]  /*ca860*/  STL [R1+0x2954], R13 ;  /* 0x0029540d01007387 */ /* 0x0003e80000100800 */
[----:B------:R-:W2:Y:S04]  /*ca870*/  LDL.LU R19, [R1+0x28f8] ;  /* 0x0028f80001137983 */ /* 0x000ea80000300800 */
[----:B------:R-:W2:Y:S01]  /*ca880*/  LDL.LU R16, [R1+0x2900] ;  /* 0x0029000001107983 */ /* 0x000ea20000300800 */
[----:B------:R-:W-:Y:S01]  /*ca890*/  IMAD.MOV.U32 R7, RZ, RZ, R14 ;  /* 0x000000ffff077224 */ /* 0x000fe200078e000e */
[----:B------:R-:W-:-:S02]  /*ca8a0*/  ISETP.GT.AND P2, PT, R3, 0x76, PT ;  /* 0x000000760300780c */ /* 0x000fc40003f44270 */
[----:B------:R-:W2:Y:S04]  /*ca8b0*/  LDL.LU R15, [R1+0x28b8] ;  /* 0x0028b800010f7983 */ /* 0x000ea80000300800 */
[----:B------:R1:W-:Y:S04]  /*ca8c0*/  LDGSTS.E [R5+-0x65800], [R6.64], P5 ;  /* 0x9a80000006057fae */ /* 0x0003e8000a921844 */
[----:B------:R-:W2:Y:S01]  /*ca8d0*/  LDL.LU R14, [R1+0x28bc] ;  /* 0x0028bc00010e7983 */ /* 0x000ea20000300800 */
[----:B-1----:R-:W-:Y:S01]  /*ca8e0*/  MOV R6, R11 ;  /* 0x0000000b00067202 */ /* 0x002fe20000000f00 */
[----:B------:R-:W-:Y:S01]  /*ca8f0*/  IMAD.MOV.U32 R7, RZ, RZ, R13 ;  /* 0x000000ffff077224 */ /* 0x000fe200078e000d */
[----:B------:R-:W-:Y:S01]  /*ca900*/  SEL R5, RZ, 0x4, !P2 ;  /* 0x00000004ff057807 */ /* 0x000fe20005000000 */
[----:B------:R-:W2:Y:S01]  /*ca910*/  LDL.LU R13, [R1+0x28c0] ;  /* 0x0028c000010d7983 */ /* 0x000ea20000300800 */
[----:B------:R-:W-:-:S02]  /*ca920*/  ISETP.GT.AND P2, PT, R3, 0x7a, PT ;  /* 0x0000007a0300780c */ /* 0x000fc40003f44270 */
[----:B------:R-:W-:Y:S01]  /*ca930*/  SEL R5, R5, RZ, !P0 ;  /* 0x000000ff05057207 */ /* 0x000fe20004000000 */
[----:B------:R-:W2:Y:S04]  /*ca940*/  LDL.LU R11, [R1+0x28c4] ;  /* 0x0028c400010b7983 */ /* 0x000ea80000300800 */
[----:B------:R1:W-:Y:S01]  /*ca950*/  LDGSTS.E [R8+-0x65600], [R6.64], P5 ;  /* 0x9aa0000006087fae */ /* 0x0003e2000a921844 */
[----:B------:R-:W-:Y:S02]  /*ca960*/  ISETP.NE.U32.AND P5, PT, R5, RZ, PT ;  /* 0x000000ff0500720c */ /* 0x000fe40003fa5070 */
[----:B-1----:R-:W-:-:S04]  /*ca970*/  SEL R6, RZ, 0x4, !P2 ;  /* 0x00000004ff067807 */ /* 0x002fc80005000000 */
[----:B------:R-:W-:Y:S02]  /*ca980*/  SEL R5, R6, RZ, !P0 ;  /* 0x000000ff06057207 */ /* 0x000fe40004000000 */
[-C--:B---3--:R-:W-:Y:S02]  /*ca990*/  IADD3 R20, P2, R20, R202.reuse, RZ ;  /* 0x000000ca14147210 */ /* 0x088fe40007f5e0ff */
[----:B----4-:R-:W-:-:S03]  /*ca9a0*/  IADD3 R12, P3, R12, R202, RZ ;  /* 0x000000ca0c0c7210 */ /* 0x010fc60007f7e0ff */
[----:B------:R-:W-:Y:S01]  /*ca9b0*/  IMAD.MOV.U32 R6, RZ, RZ, R20 ;  /* 0x000000ffff067224 */ /* 0x000fe200078e0014 */
[----:B------:R-:W-:Y:S01]  /*ca9c0*/  STL [R1+0x2948], R20 ;  /* 0x0029481401007387 */ /* 0x000fe20000100800 */
[--C-:B--2---:R-:W-:Y:S01]  /*ca9d0*/  IMAD.X R21, R21, 0x1, R0.reuse, P2 ;  /* 0x0000000115157824 */ /* 0x104fe200010e0600 */
        /* <DEDUP_REMOVED lines=8> */
[----:B-1----:R-:W-:Y:S01]  /*caa60*/  MOV R6, R12 ;  /* 0x0000000c00067202 */ /* 0x002fe20000000f00 */
[----:B------:R-:W-:Y:S02]  /*caa70*/  IMAD.MOV.U32 R7, RZ, RZ, R18 ;  /* 0x000000ffff077224 */ /* 0x000fe400078e0012 */
[----:B------:R-:W-:Y:S04]  /*caa80*/  STL [R1+0x291c], R21 ;  /* 0x00291c1501007387 */ /* 0x000fe80000100800 */
[----:B------:R1:W-:Y:S01]  /*caa90*/  LDGSTS.E [R8+-0x64600], [R6.64], P4 ;  /* 0x9ba0000006087fae */ /* 0x0003e2000a121844 */
[----:B------:R-:W-:-:S03]  /*caaa0*/  IADD3 R17, P3, R17, R202, RZ ;  /* 0x000000ca11117210 */ /* 0x000fc60007f7e0ff */
[----:B------:R3:W-:Y:S04]  /*caab0*/  STL [R1+0x2914], R18 ;  /* 0x0029141201007387 */ /* 0x0007e80000100800 */
[----:B--2---:R-:W2:Y:S04]  /*caac0*/  LDL.LU R12, [R1+0x287c] ;  /* 0x00287c00010c7983 */ /* 0x004ea80000300800 */
[----:B---3--:R-:W3:Y:S04]  /*caad0*/  LDL.LU R18, [R1+0x2884] ;  /* 0x0028840001127983 */ /* 0x008ee80000300800 */
[----:B------:R-:W-:Y:S01]  /*caae0*/  STL [R1+0x28fc], R17 ;  /* 0x0028fc1101007387 */ /* 0x000fe20000100800 */
[----:B------:R-:W-:Y:S01]  /*caaf0*/  IADD3 R10, P4, R10, R202, RZ ;  /* 0x000000ca0a0a7210 */ /* 0x000fe20007f9e0ff */
[----:B------:R-:W-:-:S04]  /*cab00*/  IMAD.X R19, R19, 0x1, R0, P3 ;  /* 0x0000000113137824 */ /* 0x000fc800018e0600 */
[----:B------:R-:W-:Y:S01]  /*cab10*/  STL [R1+0x2904], R10 ;  /* 0x0029040a01007387 */ /* 0x000fe20000100800 */
[----:B------:R-:W-:-:S03]  /*cab20*/  IMAD.X R16, R16, 0x1, R0, P4 ;  /* 0x0000000110107824 */ /* 0x000fc600020e0600 */
[----:B------:R4:W-:Y:S01]  /*cab30*/  STL [R1+0x28f8], R19 ;  /* 0x0028f81301007387 */ /* 0x0009e20000100800 */
[----:B-1----:R-:W-:-:S03]  /*cab40*/  IMAD.MOV.U32 R7, RZ, RZ, R19 ;  /* 0x000000ffff077224 */ /* 0x002fc600078e0013 */
[----:B------:R-:W3:Y:S04]  /*cab50*/  LDL.LU R20, [R1+0x2878] ;  /* 0x0028780001147983 */ /* 0x000ee80000300800 */
[----:B------:R-:W-:Y:S04]  /*cab60*/  STL [R1+0x2900], R16 ;  /* 0x0029001001007387 */ /* 0x000fe80000100800 */
[----:B----4-:R-:W4:Y:S01]  /*cab70*/  LDL.LU R19, [R1+0x2880] ;  /* 0x0028800001137983 */ /* 0x010f220000300800 */
[----:B------:R-:W-:Y:S02]  /*cab80*/  SEL R5, R9, RZ, !P0 ;  /* 0x000000ff09057207 */ /* 0x000fe40004000000 */
[----:B------:R-:W-:Y:S01]  /*cab90*/  IADD3 R14, P4, R14, R202, RZ ;  /* 0x000000ca0e0e7210 */ /* 0x000fe20007f9e0ff */
[----:B------:R-:W-:Y:S01]  /*caba0*/  IMAD.MOV.U32 R6, RZ, RZ, R17 ;  /* 0x000000ffff067224 */ /* 0x000fe200078e0011 */
[----:B------:R-:W-:-:S02]  /*cabb0*/  ISETP.NE.U32.AND P3, PT, R5, RZ, PT ;  /* 0x000000ff0500720c */ /* 0x000fc40003f65070 */
[----:B------:R-:W-:Y:S02]  /*cabc0*/  IADD3 R5, R4, 0x100000, RZ ;  /* 0x0010000004057810 */ /* 0x000fe40007ffe0ff */
[----:B------:R-:W-:Y:S01]  /*cabd0*/  IADD3.X R15, R15, R0, RZ, P4, !PT ;  /* 0x000000000f0f7210 */ /* 0x000fe200027fe4ff */
[----:B------:R-:W-:Y:S01]  /*cabe0*/  STL [R1+0x28bc], R14 ;  /* 0x0028bc0e01007387 */ /* 0x000fe20000100800 */
[----:B------:R-:W-:-:S03]  /*cabf0*/  IADD3 R11, P4, R11, R202, RZ ;  /* 0x000000ca0b0b7210 */ /* 0x000fc60007f9e0ff */
[----:B------:R1:W-:Y:S02]  /*cac00*/  LDGSTS.E [R5+-0x63800], [R6.64], P1 ;  /* 0x9c80000006057fae */ /* 0x0003e40008921844 */
[----:B------:R-:W-:Y:S02]  /*cac10*/  IMAD.X R13, R13, 0x1, R0, P4 ;  /* 0x000000010d0d7824 */ /* 0x000fe400020e0600 */
[----:B-1----:R-:W-:Y:S02]  /*cac20*/  IMAD.MOV.U32 R6, RZ, RZ, R10 ;  /* 0x000000ffff067224 */ /* 0x002fe400078e000a */
[----:B------:R-:W-:Y:S01]  /*cac30*/  IMAD.MOV.U32 R7, RZ, RZ, R16 ;  /* 0x000000ffff077224 */ /* 0x000fe200078e0010 */
[----:B------:R-:W4:Y:S04]  /*cac40*/  LDL.LU R10, [R1+0x283c] ;  /* 0x00283c00010a7983 */ /* 0x000f280000300800 */
[----:B------:R1:W-:Y:S04]  /*cac50*/  STL [R1+0x28b8], R15 ;  /* 0x0028b80f01007387 */ /* 0x0003e80000100800 */
[----:B------:R-:W-:Y:S04]  /*cac60*/  STL [R1+0x28c4], R11 ;  /* 0x0028c40b01007387 */ /* 0x000fe80000100800 */
[----:B------:R1:W-:Y:S04]  /*cac70*/  LDGSTS.E [R8+-0x63600], [R6.64], P1 ;  /* 0x9ca0000006087fae */ /* 0x0003e80008921844 */
[----:B------:R-:W4:Y:S04]  /*cac80*/  LDL.LU R17, [R1+0x2838] ;  /* 0x0028380001117983 */ /* 0x000f280000300800 */
[----:B------:R1:W-:Y:S02]  /*cac90*/  STL [R1+0x28c0], R13 ;  /* 0x0028c00d01007387 */ /* 0x0003e40000100800 */
[----:B-1----:R-:W-:-:S02]  /*caca0*/  IMAD.MOV.U32 R7, RZ, RZ, R15 ;  /* 0x000000ffff077224 */ /* 0x002fc400078e000f */
[----:B------:R-:W4:Y:S01]  /*cacb0*/  LDL.LU R15, [R1+0x2844] ;  /* 0x00284400010f7983 */ /* 0x000f220000300800 */
[----:B------:R-:W-:Y:S01]  /*cacc0*/  IMAD.MOV.U32 R6, RZ, RZ, R14 ;  /* 0x000000ffff067224 */ /* 0x000fe200078e000e */
[C---:B------:R-:W-:Y:S02]  /*cacd0*/  ISETP.GT.AND P1, PT, R3.reuse, 0x3, PT ;  /* 0x000000030300780c */ /* 0x040fe40003f24270 */
[----:B------:R-:W4:Y:S04]  /*cace0*/  LDL.LU R16, [R1+0x2840] ;  /* 0x0028400001107983 */ /* 0x000f280000300800 */
[----:B------:R1:W-:Y:S04]  /*cacf0*/  LDGSTS.E [R5+-0x62800], [R6.64], P5 ;  /* 0x9d80000006057fae */ /* 0x0003e8000a921844 */
[----:B------:R-:W4:Y:S01]  /*cad00*/  LDL.LU R14, [R1+0x2fcc] ;  /* 0x002fcc00010e7983 */ /* 0x000f220000300800 */
[----:B-1----:R-:W-:Y:S01]  /*cad10*/  MOV R6, R11 ;  /* 0x0000000b00067202 */ /* 0x002fe20000000f00 */
[----:B------:R-:W-:Y:S01]  /*cad20*/  IMAD.MOV.U32 R7, RZ, RZ, R13 ;  /* 0x000000ffff077224 */ /* 0x000fe200078e000d */
[----:B------:R-:W-:Y:S01]  /*cad30*/  SEL R5, RZ, 0x4, !P1 ;  /* 0x00000004ff057807 */ /* 0x000fe20004800000 */
[----:B------:R-:W4:Y:S01]  /*cad40*/  LDL.LU R13, [R1+0x2fd8] ;  /* 0x002fd800010d7983 */ /* 0x000f220000300800 */
[----:B------:R-:W-:-:S03]  /*cad50*/  ISETP.GT.AND P1, PT, R3, 0x7, PT ;  /* 0x000000070300780c */ /* 0x000fc60003f24270 */
[----:B------:R1:W-:Y:S01]  /*cad60*/  LDGSTS.E [R8+-0x62600], [R6.64], P5 ;  /* 0x9da0000006087fae */ /* 0x0003e2000a921844 */
[----:B------:R-:W-:-:S03]  /*cad70*/  SEL R5, R5, RZ, !P0 ;  /* 0x000000ff05057207 */ /* 0x000fc60004000000 */
[----:B------:R-:W4:Y:S01]  /*cad80*/  LDL.LU R11, [R1+0x2fd0] ;  /* 0x002fd000010b7983 */ /* 0x000f220000300800 */
[----:B-1----:R-:W-:Y:S02]  /*cad90*/  SEL R6, RZ, 0x4, !P1 ;  /* 0x00000004ff067807 */ /* 0x002fe40004800000 */
[----:B------:R-:W-:Y:S02]  /*cada0*/  ISETP.NE.U32.AND P5, PT, R5, RZ, PT ;  /* 0x000000ff0500720c */ /* 0x000fe40003fa5070 */
[----:B------:R-:W-:Y:S02]  /*cadb0*/  SEL R5, R6, RZ, !P0 ;  /* 0x000000ff06057207 */ /* 0x000fe40004000000 */
[-C--:B--2---:R-:W-:Y:S02]  /*cadc0*/  IADD3 R12, P1, R12, R202.reuse, RZ ;  /* 0x000000ca0c0c7210 */ /* 0x084fe40007f3e0ff */
[----:B---3--:R-:W-:-:S03]  /*cadd0*/  IADD3 R18, P4, R18, R202, RZ ;  /* 0x000000ca12127210 */ /* 0x008fc60007f9e0ff */
[----:B------:R1:W-:Y:S01]  /*cade0*/  STL [R1+0x287c], R12 ;  /* 0x00287c0c01007387 */ /* 0x0003e20000100800 */
[----:B------:R-:W-:-:S03]  /*cadf0*/  IMAD.MOV.U32 R6, RZ, RZ, R12 ;  /* 0x000000ffff067224 */ /* 0x000fc600078e000c */
[----:B------:R-:W-:Y:S01]  /*cae00*/  STL [R1+0x2884], R18 ;  /* 0x0028841201007387 */ /* 0x000fe20000100800 */
[--C-:B------:R-:W-:Y:S02]  /*cae10*/  IMAD.X R20, R20, 0x1, R0.reuse, P1 ;  /* 0x0000000114147824 */ /* 0x100fe400008e0600 */
[----:B----4-:R-:W-:-:S03]  /*cae20*/  IMAD.X R19, R19, 0x1, R0, P4 ;  /* 0x0000000113137824 */ /* 0x010fc600020e0600 */
[----:B------:R2:W-:Y:S04]  /*cae30*/  STL [R1+0x2878], R20 ;  /* 0x0028781401007387 */ /* 0x0005e80000100800 */
[----:B------:R3:W-:Y:S04]  /*cae40*/  STL [R1+0x2880], R19 ;  /* 0x0028801301007387 */ /* 0x0007e80000100800 */
[----:B-1----:R-:W4:Y:S01]  /*cae50*/  LDL.LU R12, [R1+0x2fc4] ;  /* 0x002fc400010c7983 */ /* 0x002f220000300800 */
[----:B------:R-:W-:Y:S01]  /*cae60*/  ISETP.NE.U32.AND P4, PT, R5, RZ, PT ;  /* 0x000000ff0500720c */ /* 0x000fe20003f85070 */
[----:B------:R-:W-:Y:S01]  /*cae70*/  IMAD.MOV.U32 R7, RZ, RZ, R20 ;  /* 0x000000ffff077224 */ /* 0x000fe200078e0014 */
[----:B------:R-:W-:-:S02]  /*cae80*/  IADD3 R5, R4, 0x100000, RZ ;  /* 0x0010000004057810 */ /* 0x000fc40007ffe0ff */
[----:B------:R-:W-:-:S03]  /*cae90*/  ISETP.GT.AND P1, PT, R3, 0xb, PT ;  /* 0x0000000b0300780c */ /* 0x000fc60003f24270 */
[----:B------:R1:W-:Y:S01]  /*caea0*/  LDGSTS.E [R5+-0x61800], [R6.64], P2 ;  /* 0x9e80000006057fae */ /* 0x0003e20009121844 */
[----:B------:R-:W-:Y:S02]  /*caeb0*/  SEL R9, RZ, 0x4, !P1 ;  /* 0x00000004ff097807 */ /* 0x000fe40004800000 */
[----:B-1----:R-:W-:Y:S01]  /*caec0*/  MOV R6, R18 ;  /* 0x0000001200067202 */ /* 0x002fe20000000f00 */
[----:B------:R-:W-:Y:S01]  /*caed0*/  IMAD.MOV.U32 R7, RZ, RZ, R19 ;  /* 0x000000ffff077224 */ /* 0x000fe200078e0013 */
[----:B------:R-:W-:-:S04]  /*caee0*/  IADD3 R10, P1, R10, R202, RZ ;  /* 0x000000ca0a0a7210 */ /* 0x000fc80007f3e0ff */
[----:B------:R1:W-:Y:S04]  /*caef0*/  LDGSTS.E [R8+-0x61600], [R6.64], P2 ;  /* 0x9ea0000006087fae */ /* 0x0003e80009121844 */
[----:B------:R1:W-:Y:S01]  /*caf00*/  STL [R1+0x283c], R10 ;  /* 0x00283c0a01007387 */ /* 0x0003e20000100800 */
[----:B------:R-:W-:Y:S01]  /*caf10*/  IMAD.X R17, R17, 0x1, R0, P1 ;  /* 0x0000000111117824 */ /* 0x000fe200008e0600 */
[----:B------:R-:W-:-:S05]  /*caf20*/  IADD3 R15, P2, R15, R202, RZ ;  /* 0x000000ca0f0f7210 */ /* 0x000fca0007f5e0ff */
[----:B------:R-:W-:Y:S01]  /*caf30*/  IMAD.X R16, R16, 0x1, R0, P2 ;  /* 0x0000000110107824 */ /* 0x000fe200010e0600 */
[----:B------:R-:W-:Y:S04]  /*caf40*/  STL [R1+0x2844], R15 ;  /* 0x0028440f01007387 */ /* 0x000fe80000100800 */
[----:B------:R1:W-:Y:S04]  /*caf50*/  STL [R1+0x2838], R17 ;  /* 0x0028381101007387 */ /* 0x0003e80000100800 */
[----:B------:R-:W4:Y:S04]  /*caf60*/  LDL.LU R21, [R1+0x2f8c] ;  /* 0x002f8c0001157983 */ /* 0x000f280000300800 */
[----:B------:R3:W-:Y:S04]  /*caf70*/  STL [R1+0x2840], R16 ;  /* 0x0028401001007387 */ /* 0x0007e80000100800 */
[----:B--2---:R-:W2:Y:S01]  /*caf80*/  LDL.LU R20, [R1+0x2f98] ;  /* 0x002f980001147983 */ /* 0x004ea20000300800 */
[----:B------:R-:W-:Y:S01]  /*caf90*/  IADD3 R13, P2, R13, R202, RZ ;  /* 0x000000ca0d0d7210 */ /* 0x000fe20007f5e0ff */
[----:B-1----:R-:W-:-:S04]  /*cafa0*/  IMAD.MOV.U32 R6, RZ, RZ, R10 ;  /* 0x000000ffff067224 */ /* 0x002fc800078e000a */
[----:B------:R-:W-:Y:S04]  /*cafb0*/  STL [R1+0x2fd8], R13 ;  /* 0x002fd80d01007387 */ /* 0x000fe80000100800 */
[----:B---3--:R-:W3:Y:S01]  /*cafc0*/  LDL.LU R19, [R1+0x2f84] ;  /* 0x002f840001137983 */ /* 0x008ee20000300800 */
[----:B------:R-:W-:-:S03]  /*cafd0*/  SEL R5, R9, RZ, !P0 ;  /* 0x000000ff09057207 */ /* 0x000fc60004000000 */
[----:B------:R-:W3:Y:S01]  /*cafe0*/  LDL.LU R10, [R1+0x2f90] ;  /* 0x002f9000010a7983 */ /* 0x000ee20000300800 */
[----:B------:R-:W-:Y:S02]  /*caff0*/  IADD3.X R14, R14, R0, RZ, P2, !PT ;  /* 0x000000000e0e7210 */ /* 0x000fe400017fe4ff */
[----:B------:R-:W-:Y:S01]  /*cb000*/  IADD3 R11, P2, R11, R202, RZ ;  /* 0x000000ca0b0b7210 */ /* 0x000fe20007f5e0ff */
[----:B------:R-:W-:Y:S01]  /*cb010*/  IMAD.MOV.U32 R7, RZ, RZ, R17 ;  /* 0x000000ffff077224 */ /* 0x000fe200078e0011 */
[----:B------:R-:W-:Y:S02]  /*cb020*/  ISETP.NE.U32.AND P1, PT, R5, RZ, PT ;  /* 0x000000ff0500720c */ /* 0x000fe40003f25070 */
[----:B------:R-:W-:Y:S01]  /*cb030*/  IADD3 R5, R4, 0x100000, RZ ;  /* 0x0010000004057810 */ /* 0x000fe20007ffe0ff */
[----:B------:R1:W-:Y:S01]  /*cb040*/  STL [R1+0x2fcc], R14 ;  /* 0x002fcc0e01007387 */ /* 0x0003e20000100800 */
[----:B------:R-:W-:-:S03]  /*cb050*/  LOP3.LUT R204, R207, 0x60, RZ, 0x3c, !PT ;  /* 0x00000060cfcc7812 */ /* 0x000fc600078e3cff */
[----:B------:R-:W3:Y:S04]  /*cb060*/  LDL.LU R17, [R1+0x2f58] ;  /* 0x002f580001117983 */ /* 0x000ee80000300800 */
[----:B------:R1:W-:Y:S04]  /*cb070*/  LDGSTS.E [R5+-0x60800], [R6.64], P3 ;  /* 0x9f80000006057fae */ /* 0x0003e80009921844 */
[----:B------:R-:W-:Y:S01]  /*cb080*/  STL [R1+0x2fd0], R11 ;  /* 0x002fd00b01007387 */ /* 0x000fe20000100800 */
[----:B------:R-:W-:Y:S02]  /*cb090*/  IMAD R4, R203, 0x20000, R204 ;  /* 0x00020000cb047824 */ /* 0x000fe400078e02cc */
[----:B-1----:R-:W-:-:S02]  /*cb0a0*/  IMAD.MOV.U32 R6, RZ, RZ, R15 ;  /* 0x000000ffff067224 */ /* 0x002fc400078e000f */
[----:B------:R-:W3:Y:S01]  /*cb0b0*/  LDL.LU R15, [R1+0x2f50] ;  /* 0x002f5000010f7983 */ /* 0x000ee20000300800 */
[----:B------:R-:W-:-:S05]  /*cb0c0*/  IMAD.MOV.U32 R7, RZ, RZ, R16 ;  /* 0x000000ffff077224 */ /* 0x000fca00078e0010 */
[----:B------:R1:W-:Y:S02]  /*cb0d0*/  LDGSTS.E [R5+-0x60600], [R6.64], P3 ;  /* 0x9fa0000006057fae */ /* 0x0003e40009921844 */
[----:B-1----:R-:W-:Y:S01]  /*cb0e0*/  IADD3 R5, R4, 0x100000, RZ ;  /* 0x0010000004057810 */ /* 0x002fe20007ffe0ff */
[----:B------:R-:W-:Y:S01]  /*cb0f0*/  IMAD.MOV.U32 R6, RZ, RZ, R13 ;  /* 0x000000ffff067224 */ /* 0x000fe200078e000d */
[----:B------:R-:W-:-:S05]  /*cb100*/  MOV R7, R14 ;  /* 0x0000000e00077202 */ /* 0x000fca0000000f00 */
[----:B------:R1:W-:Y:S02]  /*cb110*/  LDGSTS.E [R5+-0x7f400], [R6.64], P5 ;  /* 0x80c0000006057fae */ /* 0x0003e4000a921844 */
[----:B-1----:R-:W-:Y:S02]  /*cb120*/  IMAD.MOV.U32 R6, RZ, RZ, R11 ;  /* 0x000000ffff067224 */ /* 0x002fe400078e000b */
[----:B----4-:R-:W-:-:S05]  /*cb130*/  IMAD.X R12, R12, 0x1, R0, P2 ;  /* 0x000000010c0c7824 */ /* 0x010fca00010e0600 */
[----:B------:R1:W-:Y:S04]  /*cb140*/  STL [R1+0x2fc4], R12 ;  /* 0x002fc40c01007387 */ /* 0x0003e80000100800 */
[----:B------:R-:W4:Y:S04]  /*cb150*/  LDL.LU R18, [R1+0x2f4c] ;  /* 0x002f4c0001127983 */ /* 0x000f280000300800 */
[----:B------:R-:W4:Y:S04]  /*cb160*/  LDL.LU R16, [R1+0x2f44] ;  /* 0x002f440001107983 */ /* 0x000f280000300800 */
[----:B------:R-:W4:Y:S04]  /*cb170*/  LDL.LU R14, [R1+0x2f0c] ;  /* 0x002f0c00010e7983 */ /* 0x000f280000300800 */
[----:B------:R-:W4:Y:S01]  /*cb180*/  LDL.LU R13, [R1+0x2f18] ;  /* 0x002f1800010d7983 */ /* 0x000f220000300800 */
[----:B------:R-:W-:-:S03]  /*cb190*/  IMAD.MOV.U32 R7, RZ, RZ, R12 ;  /* 0x000000ffff077224 */ /* 0x000fc600078e000c */
[----:B-1----:R-:W4:Y:S04]  /*cb1a0*/  LDL.LU R12, [R1+0x2f04] ;  /* 0x002f0400010c7983 */ /* 0x002f280000300800 */
[----:B------:R-:W4:Y:S01]  /*cb1b0*/  LDL.LU R11, [R1+0x2f10] ;  /* 0x002f1000010b7983 */ /* 0x000f220000300800 */
[C---:B------:R-:W-:Y:S02]  /*cb1c0*/  ISETP.GT.AND P2, PT, R3.reuse, 0xf, PT ;  /* 0x0000000f0300780c */ /* 0x040fe40003f44270 */
[----:B------:R-:W-:Y:S02]  /*cb1d0*/  IADD3 R8, R4, 0x100000, RZ ;  /* 0x0010000004087810 */ /* 0x000fe40007ffe0ff */
[----:B------:R-:W-:Y:S02]  /*cb1e0*/  SEL R5, RZ, 0x4, !P2 ;  /* 0x00000004ff057807 */ /* 0x000fe40005000000 */
[----:B------:R-:W-:Y:S01]  /*cb1f0*/  ISETP.GT.AND P2, PT, R3, 0x13, PT ;  /* 0x000000130300780c */ /* 0x000fe20003f44270 */
[----:B------:R1:W-:Y:S01]  /*cb200*/  LDGSTS.E [R8+-0x7f200], [R6.64], P5 ;  /* 0x80e0000006087fae */ /* 0x0003e2000a921844 */
[----:B------:R-:W-:-:S04]  /*cb210*/  SEL R5, R5, RZ, !P0 ;  /* 0x000000ff05057207 */ /* 0x000fc80004000000 */
[----:B------:R-:W-:Y:S02]  /*cb220*/  ISETP.NE.U32.AND P5, PT, R5, RZ, PT ;  /* 0x000000ff0500720c */ /* 0x000fe40003fa5070 */
[----:B-1----:R-:W-:-:S04]  /*cb230*/  SEL R6, RZ, 0x4, !P2 ;  /* 0x00000004ff067807 */ /* 0x002fc80005000000 */
[----:B------:R-:W-:Y:S02]  /*cb240*/  SEL R5, R6, RZ, !P0 ;  /* 0x000000ff06057207 */ /* 0x000fe40004000000 */
[----:B--2---:R-:W-:-:S05]  /*cb250*/  IADD3 R20, P2, R20, R202, RZ ;  /* 0x000000ca14147210 */ /* 0x004fca0007f5e0ff */
[----:B------:R-:W-:Y:S01]  /*cb260*/  IMAD.X R21, R21, 0x1, R0, P2 ;  /* 0x0000000115157824 */ /* 0x000fe200010e0600 */
[----:B------:R-:W-:Y:S01]  /*cb270*/  ISETP.NE.U32.AND P2, PT, R5, RZ, PT ;  /* 0x000000ff0500720c */ /* 0x000fe20003f45070 */
[----:B------:R-:W-:Y:S01]  /*cb280*/  IMAD.MOV.U32 R6, RZ, RZ, R20 ;  /* 0x000000ffff067224 */ /* 0x000fe200078e0014 */
[----:B------:R-:W-:Y:S02]  /*cb290*/  IADD3 R5, R4, 0x100000, RZ ;  /* 0x0010000004057810 */ /* 0x000fe40007ffe0ff */
[----:B------:R-:W-:Y:S02]  /*cb2a0*/  MOV R7, R21 ;  /* 0x0000001500077202 */ /* 0x000fe40000000f00 */
[----:B---3--:R-:W-:-:S03]  /*cb2b0*/  IADD3 R10, P3, R10, R202, RZ ;  /* 0x000000ca0a0a7210 */ /* 0x008fc60007f7e0ff */
[----:B------:R1:W-:Y:S02]  /*cb2c0*/  LDGSTS.E [R5+-0x7e400], [R6.64], P4 ;  /* 0x81c0000006057fae */ /* 0x0003e4000a121844 */
[----:B------:R-:W-:Y:S01]  /*cb2d0*/  IMAD.X R19, R19, 0x1, R0, P3 ;  /* 0x0000000113137824 */ /* 0x000fe200018e0600 */
[----:B------:R-:W-:Y:S01]  /*cb2e0*/  ISETP.GT.AND P3, PT, R3, 0x17, PT ;  /* 0x000000170300780c */ /* 0x000fe20003f64270 */
[----:B------:R2:W-:Y:S03]  /*cb2f0*/  STL [R1+0x2f98], R20 ;  /* 0x002f981401007387 */ /* 0x0005e60000100800 */
[----:B------:R-:W-:Y:S01]  /*cb300*/  SEL R9, RZ, 0x4, !P3 ;  /* 0x00000004ff097807 */ /* 0x000fe20005800000 */
[----:B-1----:R-:W-:Y:S02]  /*cb310*/  IMAD.MOV.U32 R6, RZ, RZ, R10 ;  /* 0x000000ffff067224 */ /* 0x002fe400078e000a */
[----:B------:R-:W-:Y:S01]  /*cb320*/  IMAD.MOV.U32 R7, RZ, RZ, R19 ;  /* 0x000000ffff077224 */ /* 0x000fe200078e0013 */
[-C--:B------:R-:W-:Y:S01]  /*cb330*/  IADD3 R17, P3, R17, R202.reuse, RZ ;  /* 0x000000ca11117210 */ /* 0x080fe20007f7e0ff */
[----:B------:R1:W-:Y:S04]  /*cb340*/  STL [R1+0x2f90], R10 ;  /* 0x002f900a01007387 */ /* 0x0003e80000100800 */
[----:B------:R3:W-:Y:S04]  /*cb350*/  LDGSTS.E [R8+-0x7e200], [R6.64], P4 ;  /* 0x81e0000006087fae */ /* 0x0007e8000a121844 */
[----:B------:R1:W-:Y:S01]  /*cb360*/  STL [R1+0x2f8c], R21 ;  /* 0x002f8c1501007387 */ /* 0x0003e20000100800 */
[----:B------:R-:W-:-:S03]  /*cb370*/  IADD3 R15, P4, R15, R202, RZ ;  /* 0x000000ca0f0f7210 */ /* 0x000fc60007f9e0ff */
[----:B------:R3:W-:Y:S04]  /*cb380*/  STL [R1+0x2f84], R19 ;  /* 0x002f841301007387 */ /* 0x0007e80000100800 */
[----:B--2---:R-:W2:Y:S04]  /*cb390*/  LDL.LU R20, [R1+0x2ed8] ;  /* 0x002ed80001147983 */ /* 0x004ea80000300800 */
[----:B-1----:R-:W2:Y:S04]  /*cb3a0*/  LDL.LU R10, [R1+0x2ed0] ;  /* 0x002ed000010a7983 */ /* 0x002ea80000300800 */
[----:B------:R1:W-:Y:S04]  /*cb3b0*/  STL [R1+0x2f58], R17 ;  /* 0x002f581101007387 */ /* 0x0003e80000100800 */
[----:B------:R1:W-:Y:S01]  /*cb3c0*/  STL [R1+0x2f50], R15 ;  /* 0x002f500f01007387 */ /* 0x0003e20000100800 */
[----:B------:R-:W-:Y:S01]  /*cb3d0*/  SEL R5, R9, RZ, !P0 ;  /* 0x000000ff09057207 */ /* 0x000fe20004000000 */
[----:B---3--:R-:W-:-:S02]  /*cb3e0*/  IMAD.MOV.U32 R6, RZ, RZ, R17 ;  /* 0x000000ffff067224 */ /* 0x008fc400078e0011 */
[--C-:B----4-:R-:W-:Y:S02]  /*cb3f0*/  IMAD.X R18, R18, 0x1, R0.reuse, P3 ;  /* 0x0000000112127824 */ /* 0x110fe400018e0600 */
[----:B------:R-:W-:-:S03]  /*cb400*/  IMAD.X R16, R16, 0x1, R0, P4 ;  /* 0x0000000110107824 */ /* 0x000fc600020e0600 */
[----:B------:R3:W-:Y:S04]  /*cb410*/  STL [R1+0x2f4c], R18 ;  /* 0x002f4c1201007387 */ /* 0x0007e80000100800 */
[----:B------:R-:W4:Y:S01]  /*cb420*/  LDL.LU R21, [R1+0x2ecc] ;  /* 0x002ecc0001157983 */ /* 0x000f220000300800 */
[----:B------:R-:W-:-:S03]  /*cb430*/  IADD3 R13, P4, R13, R202, RZ ;  /* 0x000000ca0d0d7210 */ /* 0x000fc60007f9e0ff */
[----:B------:R1:W-:Y:S04]  /*cb440*/  STL [R1+0x2f44], R16 ;  /* 0x002f441001007387 */ /* 0x0003e80000100800 */
[----:B------:R-:W4:Y:S01]  /*cb450*/  LDL.LU R19, [R1+0x2ec4] ;  /* 0x002ec40001137983 */ /* 0x000f220000300800 */
[----:B------:R-:W-:Y:S01]  /*cb460*/  IMAD.X R14, R14, 0x1, R0, P4 ;  /* 0x000000010e0e7824 */ /* 0x000fe200020e0600 */
[----:B------:R-:W-:Y:S02]  /*cb470*/  ISETP.NE.U32.AND P3, PT, R5, RZ, PT ;  /* 0x000000ff0500720c */ /* 0x000fe40003f65070 */
[----:B------:R-:W-:Y:S02]  /*cb480*/  IADD3 R11, P4, R11, R202, RZ ;  /* 0x000000ca0b0b7210 */ /* 0x000fe40007f9e0ff */
[----:B------:R-:W-:-:S02]  /*cb490*/  IADD3 R5, R4, 0x100000, RZ ;  /* 0x0010000004057810 */ /* 0x000fc40007ffe0ff */
[----:B------:R-:W-:Y:S01]  /*cb4a0*/  MOV R7, R18 ;  /* 0x0000001200077202 */ /* 0x000fe20000000f00 */
[----:B------:R-:W-:Y:S01]  /*cb4b0*/  STL [R1+0x2f18], R13 ;  /* 0x002f180d01007387 */ /* 0x000fe20000100800 */
[----:B------:R-:W-:-:S03]  /*cb4c0*/  IMAD.X R12, R12, 0x1, R0, P4 ;  /* 0x000000010c0c7824 */ /* 0x000fc600020e0600 */
[----:B-1----:R-:W4:Y:S04]  /*cb4d0*/  LDL.LU R17, [R1+0x2e98] ;  /* 0x002e980001117983 */ /* 0x002f280000300800 */
[----:B------:R1:W-:Y:S04]  /*cb4e0*/  LDGSTS.E [R5+-0x7d400], [R6.64], P1 ;  /* 0x82c0000006057fae */ /* 0x0003e80008921844 */
[----:B------:R3:W-:Y:S04]  /*cb4f0*/  STL [R1+0x2f0c], R14 ;  /* 0x002f0c0e01007387 */ /* 0x0007e80000100800 */
[----:B------:R-:W-:Y:S01]  /*cb500*/  STL [R1+0x2f10], R11 ;  /* 0x002f100b01007387 */ /* 0x000fe20000100800 */
[----:B-1----:R-:W-:-:S03]  /*cb510*/  IMAD.MOV.U32 R6, RZ, RZ, R15 ;  /* 0x000000ffff067224 */ /* 0x002fc600078e000f */
[----:B------:R-:W4:Y:S01]  /*cb520*/  LDL.LU R15, [R1+0x2e90] ;  /* 0x002e9000010f7983 */ /* 0x000f220000300800 */
[----:B------:R-:W-:-:S03]  /*cb530*/  IMAD.MOV.U32 R7, RZ, RZ, R16 ;  /* 0x000000ffff077224 */ /* 0x000fc600078e0010 */
[----:B------:R1:W-:Y:S04]  /*cb540*/  STL [R1+0x2f04], R12 ;  /* 0x002f040c01007387 */ /* 0x0003e80000100800 */
[----:B---3--:R-:W2:Y:S04]  /*cb550*/  LDL.LU R18, [R1+0x2e8c] ;  /* 0x002e8c0001127983 */ /* 0x008ea80000300800 */
[----:B------:R-:W2:Y:S04]  /*cb560*/  LDL.LU R16, [R1+0x2e84] ;  /* 0x002e840001107983 */ /* 0x000ea80000300800 */
[----:B------:R1:W-:Y:S02]  /*cb570*/  LDGSTS.E [R8+-0x7d200], [R6.64], P1 ;  /* 0x82e0000006087fae */ /* 0x0003e40008921844 */
[----:B-1----:R-:W-:Y:S01]  /*cb580*/  IMAD.MOV.U32 R6, RZ, RZ, R13 ;  /* 0x000000ffff067224 */ /* 0x002fe200078e000d */
[----:B------:R-:W-:-:S02]  /*cb590*/  MOV R7, R14 ;  /* 0x0000000e00077202 */ /* 0x000fc40000000f00 */
        /* <DEDUP_REMOVED lines=11> */
[----:B------:R-:W-:Y:S02]  /*cb650*/  SEL R5, R5, RZ, !P0 ;  /* 0x000000ff05057207 */ /* 0x000fe40004000000 */
[-C--:B--2---:R-:W-:Y:S02]  /*cb660*/  IADD3 R10, P4, R10, R202.reuse, RZ ;  /* 0x000000ca0a0a7210 */ /* 0x084fe40007f9e0ff */
[----:B-1----:R-:W-:Y:S02]  /*cb670*/  SEL R6, RZ, 0x4, !P1 ;  /* 0x00000004ff067807 */ /* 0x002fe40004800000 */
[----:B------:R-:W-:-:S02]  /*cb680*/  IADD3 R20, P1, R20, R202, RZ ;  /* 0x000000ca14147210 */ /* 0x000fc40007f3e0ff */
[----:B------:R-:W-:Y:S02]  /*cb690*/  ISETP.NE.U32.AND P5, PT, R5, RZ, PT ;  /* 0x000000ff0500720c */ /* 0x000fe40003fa5070 */
[----:B------:R-:W-:Y:S01]  /*cb6a0*/  SEL R5, R6, RZ, !P0 ;  /* 0x000000ff06057207 */ /* 0x000fe20004000000 */
[----:B------:R-:W-:Y:S01]  /*cb6b0*/  IMAD.MOV.U32 R6, RZ, RZ, R20 ;  /* 0x000000ffff067224 */ /* 0x000fe200078e0014 */
[----:B------:R1:W-:Y:S04]  /*cb6c0*/  STL [R1+0x2ed8], R20 ;  /* 0x002ed81401007387 */ /* 0x0003e80000100800 */
[----:B------:R2:W-:Y:S01]  /*cb6d0*/  STL [R1+0x2ed0], R10 ;  /* 0x002ed00a01007387 */ /* 0x0005e20000100800 */
[----:B----4-:R-:W-:-:S05]  /*cb6e0*/  IMAD.X R21, R21, 0x1, R0, P1 ;  /* 0x0000000115157824 */ /* 0x010fca00008e0600 */
[----:B------:R-:W-:Y:S01]  /*cb6f0*/  MOV R7, R21 ;  /* 0x0000001500077202 */ /* 0x000fe20000000f00 */
[----:B------:R-:W-:Y:S01]  /*cb700*/  IMAD.X R19, R19, 0x1, R0, P4 ;  /* 0x0000000113137824 */ /* 0x000fe200020e0600 */
[----:B------:R-:W-:Y:S02]  /*cb710*/  ISETP.NE.U32.AND P4, PT, R5, RZ, PT ;  /* 0x000000ff0500720c */ /* 0x000fe40003f85070 */
[----:B------:R-:W-:Y:S02]  /*cb720*/  IADD3 R5, R4, 0x100000, RZ ;  /* 0x0010000004057810 */ /* 0x000fe40007ffe0ff */
[----:B------:R-:W-:-:S03]  /*cb730*/  ISETP.GT.AND P1, PT, R3, 0x23, PT ;  /* 0x000000230300780c */ /* 0x000fc60003f24270 */
[----:B------:R4:W-:Y:S01]  /*cb740*/  LDGSTS.E [R5+-0x7b400], [R6.64], P2 ;  /* 0x84c0000006057fae */ /* 0x0009e20009121844 */
[----:B------:R-:W-:Y:S02]  /*cb750*/  SEL R9, RZ, 0x4, !P1 ;  /* 0x00000004ff097807 */ /* 0x000fe40004800000 */
[-C--:B------:R-:W-:Y:S01]  /*cb760*/  IADD3 R17, P1, R17, R202.reuse, RZ ;  /* 0x000000ca11117210 */ /* 0x080fe20007f3e0ff */
[----:B----4-:R-:W-:Y:S02]  /*cb770*/  IMAD.MOV.U32 R6, RZ, RZ, R10 ;  /* 0x000000ffff067224 */ /* 0x010fe400078e000a */
[----:B------:R-:W-:Y:S01]  /*cb780*/  IMAD.MOV.U32 R7, RZ, RZ, R19 ;  /* 0x000000ffff077224 */ /* 0x000fe200078e0013 */
[----:B------:R4:W-:Y:S04]  /*cb790*/  STL [R1+0x2ecc], R21 ;  /* 0x002ecc1501007387 */ /* 0x0009e80000100800 */
[----:B------:R2:W-:Y:S01]  /*cb7a0*/  LDGSTS.E [R8+-0x7b200], [R6.64], P2 ;  /* 0x84e0000006087fae */ /* 0x0005e20009121844 */
[----:B------:R-:W-:-:S03]  /*cb7b0*/  IADD3 R15, P2, R15, R202, RZ ;  /* 0x000000ca0f0f7210 */ /* 0x000fc60007f5e0ff */
[----:B------:R2:W-:Y:S04]  /*cb7c0*/  STL [R1+0x2ec4], R19 ;  /* 0x002ec41301007387 */ /* 0x0005e80000100800 */
[----:B-1----:R-:W3:Y:S01]  /*cb7d0*/  LDL.LU R20, [R1+0x2e18] ;  /* 0x002e180001147983 */ /* 0x002ee20000300800 */
[----:B--2---:R-:W-:-:S03]  /*cb7e0*/  IMAD.X R18, R18, 0x1, R0, P1 ;  /* 0x0000000112127824 */ /* 0x004fc600008e0600 */
[----:B------:R-:W2:Y:S01]  /*cb7f0*/  LDL.LU R10, [R1+0x2e10] ;  /* 0x002e1000010a7983 */ /* 0x000ea20000300800 */
[----:B------:R-:W-:-:S03]  /*cb800*/  IMAD.X R16, R16, 0x1, R0, P2 ;  /* 0x0000000110107824 */ /* 0x000fc600010e0600 */
[----:B------:R1:W-:Y:S04]  /*cb810*/  STL [R1+0x2e98], R17 ;  /* 0x002e981101007387 */ /* 0x0003e80000100800 */
[----:B------:R-:W-:Y:S04]  /*cb820*/  STL [R1+0x2e90], R15 ;  /* 0x002e900f01007387 */ /* 0x000fe80000100800 */
[----:B------:R1:W-:Y:S04]  /*cb830*/  STL [R1+0x2e8c], R18 ;  /* 0x002e8c1201007387 */ /* 0x0003e80000100800 */
[----:B----4-:R-:W4:Y:S04]  /*cb840*/  LDL.LU R21, [R1+0x2e0c] ;  /* 0x002e0c0001157983 */ /* 0x010f280000300800 */
[----:B------:R1:W-:Y:S04]  /*cb850*/  STL [R1+0x2e84], R16 ;  /* 0x002e841001007387 */ /* 0x0003e80000100800 */
[----:B------:R-:W4:Y:S01]  /*cb860*/  LDL.LU R19, [R1+0x2e04] ;  /* 0x002e040001137983 */ /* 0x000f220000300800 */
[----:B------:R-:W-:-:S02]  /*cb870*/  IADD3 R13, P2, R13, R202, RZ ;  /* 0x000000ca0d0d7210 */ /* 0x000fc40007f5e0ff */
[----:B------:R-:W-:-:S03]  /*cb880*/  SEL R5, R9, RZ, !P0 ;  /* 0x000000ff09057207 */ /* 0x000fc60004000000 */
[----:B------:R-:W-:Y:S01]  /*cb890*/  IMAD.X R14, R14, 0x1, R0, P2 ;  /* 0x000000010e0e7824 */ /* 0x000fe200010e0600 */
[----:B------:R-:W-:Y:S01]  /*cb8a0*/  ISETP.NE.U32.AND P1, PT, R5, RZ, PT ;  /* 0x000000ff0500720c */ /* 0x000fe20003f25070 */
[----:B------:R-:W-:Y:S01]  /*cb8b0*/  IMAD.MOV.U32 R6, RZ, RZ, R17 ;  /* 0x000000ffff067224 */ /* 0x000fe200078e0011 */
[----:B------:R-:W-:Y:S01]  /*cb8c0*/  IADD3 R5, R4, 0x100000, RZ ;  /* 0x0010000004057810 */ /* 0x000fe20007ffe0ff */
[----:B------:R-:W-:Y:S01]  /*cb8d0*/  STL [R1+0x2e58], R13 ;  /* 0x002e580d01007387 */ /* 0x000fe20000100800 */
[----:B------:R-:W-:-:S03]  /*cb8e0*/  MOV R7, R18 ;  /* 0x0000001200077202 */ /* 0x000fc60000000f00 */
[----:B-1----:R-:W4:Y:S01]  /*cb8f0*/  LDL.LU R17, [R1+0x2dd8] ;  /* 0x002dd80001117983 */ /* 0x002f220000300800 */
[----:B------:R-:W-:-:S03]  /*cb900*/  IADD3 R11, P2, R11, R202, RZ ;  /* 0x000000ca0b0b7210 */ /* 0x000fc60007f5e0ff */
[----:B------:R1:W-:Y:S02]  /*cb910*/  STL [R1+0x2e4c], R14 ;  /* 0x002e4c0e01007387 */ /* 0x0003e40000100800 */
[----:B------:R-:W-:Y:S02]  /*cb920*/  IMAD.X R12, R12, 0x1, R0, P2 ;  /* 0x000000010c0c7824 */ /* 0x000fe400010e0600 */
[----:B------:R1:W-:Y:S04]  /*cb930*/  STL [R1+0x2e50], R11 ;  /* 0x002e500b01007387 */ /* 0x0003e80000100800 */
[----:B------:R1:W-:Y:S04]  /*cb940*/  LDGSTS.E [R5+-0x7a400], [R6.64], P3 ;  /* 0x85c0000006057fae */ /* 0x0003e80009921844 */
[----:B------:R-:W4:Y:S04]  /*cb950*/  LDL.LU R18, [R1+0x2dcc] ;  /* 0x002dcc0001127983 */ /* 0x000f280000300800 */
[----:B------:R2:W-:Y:S01]  /*cb960*/  STL [R1+0x2e44], R12 ;  /* 0x002e440c01007387 */ /* 0x0005e20000100800 */
[----:B-1----:R-:W-:-:S03]  /*cb970*/  IMAD.MOV.U32 R6, RZ, RZ, R15 ;  /* 0x000000ffff067224 */ /* 0x002fc600078e000f */
[----:B------:R-:W4:Y:S01]  /*cb980*/  LDL.LU R15, [R1+0x2dd0] ;  /* 0x002dd000010f7983 */ /* 0x000f220000300800 */
[----:B------:R-:W-:-:S03]  /*cb990*/  IMAD.MOV.U32 R7, RZ, RZ, R16 ;  /* 0x000000ffff077224 */ /* 0x000fc600078e0010 */
[----:B------:R-:W4:Y:S04]  /*cb9a0*/  LDL.LU R16, [R1+0x2dc4] ;  /* 0x002dc40001107983 */ /* 0x000f280000300800 */
[----:B------:R1:W-:Y:S01]  /*cb9b0*/  LDGSTS.E [R8+-0x7a200], [R6.64], P3 ;  /* 0x85e0000006087fae */ /* 0x0003e20009921844 */
[----:B------:R-:W-:Y:S01]  /*cb9c0*/  ISETP.GT.AND P2, PT, R3, 0x27, PT ;  /* 0x000000270300780c */ /* 0x000fe20003f44270 */
[----:B------:R-:W-:Y:S01]  /*cb9d0*/  HMMA.1688.F32.TF32 R168, R244, R68, R168 ;  /* 0x00000044f4a8723c */ /* 0x000fe200000810a8 */
[----:B-1----:R-:W-:Y:S01]  /*cb9e0*/  IMAD.MOV.U32 R6, RZ, RZ, R13 ;  /* 0x000000ffff067224 */ /* 0x002fe200078e000d */
[----:B------:R-:W-:-:S06]  /*cb9f0*/  MOV R7, R14 ;  /* 0x0000000e00077202 */ /* 0x000fcc0000000f00 */
[----:B------:R-:W-:Y:S01]  /*cba00*/  HMMA.1688.F32.TF32 R172, R244, R72, R172 ;  /* 0x00000048f4ac723c */ /* 0x000fe200000810ac */
[----:B------:R-:W4:Y:S04]  /*cba10*/  LDL.LU R14, [R1+0x2d8c] ;  /* 0x002d8c00010e7983 */ /* 0x000f280000300800 */
[----:B------:R1:W-:Y:S04]  /*cba20*/  LDGSTS.E [R5+-0x79400], [R6.64], P5 ;  /* 0x86c0000006057fae */ /* 0x0003e8000a921844 */
[----:B------:R-:W4:Y:S01]  /*cba30*/  LDL.LU R13, [R1+0x2d98] ;  /* 0x002d9800010d7983 */ /* 0x000f220000300800 */
[----:B-1----:R-:W-:Y:S01]  /*cba40*/  IMAD.MOV.U32 R6, RZ, RZ, R11 ;  /* 0x000000ffff067224 */ /* 0x002fe200078e000b */
[----:B------:R-:W-:Y:S01]  /*cba50*/  SEL R5, RZ, 0x4, !P2 ;  /* 0x00000004ff057807 */ /* 0x000fe20005000000 */
[----:B------:R-:W-:Y:S01]  /*cba60*/  IMAD.MOV.U32 R7, RZ, RZ, R12 ;  /* 0x000000ffff077224 */ /* 0x000fe200078e000c */
[----:B------:R-:W-:Y:S01]  /*cba70*/  ISETP.GT.AND P2, PT, R3, 0x2b, PT ;  /* 0x0000002b0300780c */ /* 0x000fe20003f44270 */
[----:B------:R-:W4:Y:S04]  /*cba80*/  LDL.LU R11, [R1+0x2d90] ;  /* 0x002d9000010b7983 */ /* 0x000f280000300800 */
[----:B------:R1:W-:Y:S02]  /*cba90*/  LDGSTS.E [R8+-0x79200], [R6.64], P5 ;  /* 0x86e0000006087fae */ /* 0x0003e4000a921844 */
[----:B-1----:R-:W-:Y:S01]  /*cbaa0*/  SEL R6, RZ, 0x4, !P2 ;  /* 0x00000004ff067807 */ /* 0x002fe20005000000 */
[----:B------:R-:W-:Y:S01]  /*cbab0*/  HMMA.1688.F32.TF32 R188, R240, R26, R188 ;  /* 0x0000001af0bc723c */ /* 0x000fe200000810bc */
[----:B------:R-:W-:-:S04]  /*cbac0*/  SEL R5, R5, RZ, !P0 ;  /* 0x000000ff05057207 */ /* 0x000fc80004000000 */
[----:B------:R-:W-:-:S03]  /*cbad0*/  ISETP.NE.U32.AND P5, PT, R5, RZ, PT ;  /* 0x000000ff0500720c */ /* 0x000fc60003fa5070 */
[----:B------:R-:W-:Y:S01]  /*cbae0*/  HMMA.1688.F32.TF32 R24, R248, R70, R168 ;  /* 0x00000046f818723c */ /* 0x000fe200000810a8 */
[----:B------:R-:W-:-:S07]  /*cbaf0*/  SEL R5, R6, RZ, !P0 ;  /* 0x000000ff06057207 */ /* 0x000fce0004000000 */
[----:B------:R-:W-:Y:S01]  /*cbb00*/  HMMA.1688.F32.TF32 R184, R240, R22, R184 ;  /* 0x00000016f0b8723c */ /* 0x000fe200000810b8 */
[-C--:B---3--:R-:W-:Y:S02]  /*cbb10*/  IADD3 R20, P2, R20, R202.reuse, RZ ;  /* 0x000000ca14147210 */ /* 0x088fe40007f5e0ff */
[----:B--2---:R-:W-:-:S03]  /*cbb20*/  IADD3 R10, P3, R10, R202, RZ ;  /* 0x000000ca0a0a7210 */ /* 0x004fc60007f7e0ff */
[----:B------:R-:W-:Y:S04]  /*cbb30*/  STL [R1+0x2e18], R20 ;  /* 0x002e181401007387 */ /* 0x000fe80000100800 */
[----:B------:R-:W-:Y:S01]  /*cbb40*/  STL [R1+0x2e10], R10 ;  /* 0x002e100a01007387 */ /* 0x000fe20000100800 */
[--C-:B----4-:R-:W-:Y:S02]  /*cbb50*/  IMAD.X R21, R21, 0x1, R0.reuse, P2 ;  /* 0x0000000115157824 */ /* 0x110fe400010e0600 */
[----:B------:R-:W-:-:S03]  /*cbb60*/  IMAD.X R19, R19, 0x1, R0, P3 ;  /* 0x0000000113137824 */ /* 0x000fc600018e0600 */
[----:B------:R1:W-:Y:S04]  /*cbb70*/  STL [R1+0x2e0c], R21 ;  /* 0x002e0c1501007387 */ /* 0x0003e80000100800 */
[----:B------:R-:W-:Y:S04]  /*cbb80*/  STL [R1+0x2e04], R19 ;  /* 0x002e041301007387 */ /* 0x000fe80000100800 */
[----:B------:R-:W2:Y:S01]  /*cbb90*/  LDL.LU R12, [R1+0x2d84] ;  /* 0x002d8400010c7983 */ /* 0x000ea20000300800 */
[----:B------:R-:W-:Y:S01]  /*cbba0*/  IMAD.MOV.U32 R6, RZ, RZ, R20 ;  /* 0x000000ffff067224 */ /* 0x000fe200078e0014 */
[----:B------:R-:W-:-:S02]  /*cbbb0*/  MOV R7, R21 ;  /* 0x0000001500077202 */ /* 0x000fc40000000f00 */
[----:B-1----:R-:W-:Y:S01]  /*cbbc0*/  HMMA.1688.F32.TF32 R20, R248, R74, R172 ;  /* 0x0000004af814723c */ /* 0x002fe200000810ac */
[----:B------:R-:W-:Y:S02]  /*cbbd0*/  ISETP.NE.U32.AND P2, PT, R5, RZ, PT ;  /* 0x000000ff0500720c */ /* 0x000fe40003f45070 */
[----:B------:R-:W-:Y:S02]  /*cbbe0*/  IADD3 R5, R4, 0x100000, RZ ;  /* 0x0010000004057810 */ /* 0x000fe40007ffe0ff */
[----:B------:R-:W-:-:S03]  /*cbbf0*/  ISETP.GT.AND P3, PT, R3, 0x2f, PT ;  /* 0x0000002f0300780c */ /* 0x000fc60003f64270 */
[----:B------:R1:W-:Y:S01]  /*cbc00*/  LDGSTS.E [R5+-0x78400], [R6.64], P4 ;  /* 0x87c0000006057fae */ /* 0x0003e2000a121844 */
[----:B------:R-:W-:Y:S02]  /*cbc10*/  SEL R9, RZ, 0x4, !P3 ;  /* 0x00000004ff097807 */ /* 0x000fe40005800000 */
[----:B------:R-:W-:Y:S01]  /*cbc20*/  IADD3 R17, P3, R17, R202, RZ ;  /* 0x000000ca11117210 */ /* 0x000fe20007f7e0ff */
[----:B------:R-:W-:Y:S01]  /*cbc30*/  STL.64 [R1+0x370], R24 ;  /* 0x0003701801007387 */ /* 0x000fe20000100a00 */
[----:B-1----:R-:W-:Y:S02]  /*cbc40*/  IMAD.MOV.U32 R6, RZ, RZ, R10 ;  /* 0x000000ffff067224 */ /* 0x002fe400078e000a */
[----:B------:R-:W-:Y:S01]  /*cbc50*/  IMAD.MOV.U32 R7, RZ, RZ, R19 ;  /* 0x000000ffff077224 */ /* 0x000fe200078e0013 */
[----:B------:R-:W-:Y:S04]  /*cbc60*/  STL.64 [R1+0x378], R26 ;  /* 0x0003781a01007387 */ /* 0x000fe80000100a00 */
[----:B------:R1:W-:Y:S01]  /*cbc70*/  LDGSTS.E [R8+-0x78200], [R6.64], P4 ;  /* 0x87e0000006087fae */ /* 0x0003e2000a121844 */
[----:B------:R-:W-:-:S03]  /*cbc80*/  IMAD.X R18, R18, 0x1, R0, P3 ;  /* 0x0000000112127824 */ /* 0x000fc600018e0600 */
[----:B------:R-:W-:Y:S01]  /*cbc90*/  STL [R1+0x2dd8], R17 ;  /* 0x002dd81101007387 */ /* 0x000fe20000100800 */
[----:B------:R-:W-:-:S05]  /*cbca0*/  IADD3 R15, P4, R15, R202, RZ ;  /* 0x000000ca0f0f7210 */ /* 0x000fca0007f9e0ff */
[----:B------:R-:W-:Y:S01]  /*cbcb0*/  STL [R1+0x2dd0], R15 ;  /* 0x002dd00f01007387 */ /* 0x000fe20000100800 */
[----:B------:R-:W-:-:S03]  /*cbcc0*/  IMAD.X R16, R16, 0x1, R0, P4 ;  /* 0x0000000110107824 */ /* 0x000fc600020e0600 */
[----:B------:R-:W-:Y:S04]  /*cbcd0*/  STL [R1+0x2dcc], R18 ;  /* 0x002dcc1201007387 */ /* 0x000fe80000100800 */
[----:B------:R3:W-:Y:S04]  /*cbce0*/  STL.64 [R1+0x340], R20 ;  /* 0x0003401401007387 */ /* 0x0007e80000100a00 */
[----:B------:R-:W-:Y:S04]  /*cbcf0*/  STL.64 [R1+0x348], R22 ;  /* 0x0003481601007387 */ /* 0x000fe80000100a00 */
[----:B---3--:R-:W3:Y:S04]  /*cbd00*/  LDL.LU R20, [R1+0x2d58] ;  /* 0x002d580001147983 */ /* 0x008ee80000300800 */
[----:B------:R-:W4:Y:S04]  /*cbd10*/  LDL.LU R10, [R1+0x2d50] ;  /* 0x002d5000010a7983 */ /* 0x000f280000300800 */
[----:B------:R-:W4:Y:S04]  /*cbd20*/  LDL.LU R21, [R1+0x2d4c] ;  /* 0x002d4c0001157983 */ /* 0x000f280000300800 */
[----:B------:R1:W-:Y:S04]  /*cbd30*/  STL [R1+0x2dc4], R16 ;  /* 0x002dc41001007387 */ /* 0x0003e80000100800 */
[----:B------:R-:W4:Y:S01]  /*cbd40*/  LDL.LU R19, [R1+0x2d44] ;  /* 0x002d440001137983 */ /* 0x000f220000300800 */
[----:B------:R-:W-:-:S02]  /*cbd50*/  IADD3 R13, P4, R13, R202, RZ ;  /* 0x000000ca0d0d7210 */ /* 0x000fc40007f9e0ff */
[----:B------:R-:W-:-:S03]  /*cbd60*/  SEL R5, R9, RZ, !P0 ;  /* 0x000000ff09057207 */ /* 0x000fc60004000000 */
[----:B------:R-:W-:Y:S01]  /*cbd70*/  IMAD.X R14, R14, 0x1, R0, P4 ;  /* 0x000000010e0e7824 */ /* 0x000fe200020e0600 */
[----:B------:R-:W-:Y:S01]  /*cbd80*/  IADD3 R11, P4, R11, R202, RZ ;  /* 0x000000ca0b0b7210 */ /* 0x000fe20007f9e0ff */
[----:B-1----:R-:W-:Y:S01]  /*cbd90*/  IMAD.MOV.U32 R6, RZ, RZ, R17 ;  /* 0x000000ffff067224 */ /* 0x002fe200078e0011 */
[----:B------:R-:W-:Y:S01]  /*cbda0*/  ISETP.NE.U32.AND P3, PT, R5, RZ, PT ;  /* 0x000000ff0500720c */ /* 0x000fe20003f65070 */
[----:B------:R-:W-:Y:S01]  /*cbdb0*/  STL [R1+0x2d98], R13 ;  /* 0x002d980d01007387 */ /* 0x000fe20000100800 */
[----:B------:R-:W-:Y:S02]  /*cbdc0*/  IADD3 R5, R4, 0x100000, RZ ;  /* 0x0010000004057810 */ /* 0x000fe40007ffe0ff */
[----:B------:R-:W-:Y:S01]  /*cbdd0*/  MOV R7, R18 ;  /* 0x0000001200077202 */ /* 0x000fe20000000f00 */
[----:B------:R-:W4:Y:S04]  /*cbde0*/  LDL.LU R17, [R1+0x2d18] ;  /* 0x002d180001117983 */ /* 0x000f280000300800 */
[----:B------:R1:W-:Y:S04]  /*cbdf0*/  STL [R1+0x2d8c], R14 ;  /* 0x002d8c0e01007387 */ /* 0x0003e80000100800 */
[----:B------:R1:W-:Y:S04]  /*cbe00*/  STL [R1+0x2d90], R11 ;  /* 0x002d900b01007387 */ /* 0x0003e80000100800 */
[----:B------:R1:W-:Y:S04]  /*cbe10*/  LDGSTS.E [R5+-0x77400], [R6.64], P1 ;  /* 0x88c0000006057fae */ /* 0x0003e80008921844 */
[----:B------:R-:W4:Y:S01]  /*cbe20*/  LDL.LU R18, [R1+0x2d0c] ;  /* 0x002d0c0001127983 */ /* 0x000f220000300800 */
[----:B-1----:R-:W-:-:S02]  /*cbe30*/  IMAD.MOV.U32 R6, RZ, RZ, R15 ;  /* 0x000000ffff067224 */ /* 0x002fc400078e000f */
[----:B------:R-:W-:-:S05]  /*cbe40*/  IMAD.MOV.U32 R7, RZ, RZ, R16 ;  /* 0x000000ffff077224 */ /* 0x000fca00078e0010 */
[----:B------:R1:W-:Y:S01]  /*cbe50*/  LDGSTS.E [R8+-0x77200], [R6.64], P1 ;  /* 0x88e0000006087fae */ /* 0x0003e20008921844 */
[----:B------:R-:W-:Y:S01]  /*cbe60*/  ISETP.GT.AND P1, PT, R3, 0x33, PT ;  /* 0x000000330300780c */ /* 0x000fe20003f24270 */
[----:B-1----:R-:W-:Y:S01]  /*cbe70*/  IMAD.MOV.U32 R6, RZ, RZ, R13 ;  /* 0x000000ffff067224 */ /* 0x002fe200078e000d */
[----:B------:R-:W-:-:S05]  /*cbe80*/  MOV R7, R14 ;  /* 0x0000000e00077202 */ /* 0x000fca0000000f00 */
[----:B------:R1:W-:Y:S02]  /*cbe90*/  LDGSTS.E [R5+-0x76400], [R6.64], P5 ;  /* 0x89c0000006057fae */ /* 0x0003e4000a921844 */
[----:B-1----:R-:W-:Y:S01]  /*cbea0*/  IMAD.MOV.U32 R6, RZ, RZ, R11 ;  /* 0x000000ffff067224 */ /* 0x002fe200078e000b */
[----:B------:R-:W-:Y:S02]  /*cbeb0*/  SEL R5, RZ, 0x4, !P1 ;  /* 0x00000004ff057807 */ /* 0x000fe40004800000 */
[----:B------:R-:W-:Y:S01]  /*cbec0*/  ISETP.GT.AND P1, PT, R3, 0x37, PT ;  /* 0x000000370300780c */ /* 0x000fe20003f24270 */
[----:B--2---:R-:W-:-:S05]  /*cbed0*/  IMAD.X R12, R12, 0x1, R0, P4 ;  /* 0x000000010c0c7824 */ /* 0x004fca00020e0600 */
[----:B------:R1:W-:Y:S04]  /*cbee0*/  STL [R1+0x2d84], R12 ;  /* 0x002d840c01007387 */ /* 0x0003e80000100800 */
[----:B------:R-:W2:Y:S04]  /*cbef0*/  LDL.LU R15, [R1+0x2d10] ;  /* 0x002d1000010f7983 */ /* 0x000ea80000300800 */
[----:B------:R-:W2:Y:S01]  /*cbf00*/  LDL.LU R16, [R1+0x2d04] ;  /* 0x002d040001107983 */ /* 0x000ea20000300800 */
[----:B------:R-:W-:-:S03]  /*cbf10*/  IMAD.MOV.U32 R7, RZ, RZ, R12 ;  /* 0x000000ffff077224 */ /* 0x000fc600078e000c */
[----:B------:R-:W2:Y:S04]  /*cbf20*/  LDL.LU R14, [R1+0x2ccc] ;  /* 0x002ccc00010e7983 */ /* 0x000ea80000300800 */
[----:B------:R1:W-:Y:S04]  /*cbf30*/  LDGSTS.E [R8+-0x76200], [R6.64], P5 ;  /* 0x89e0000006087fae */ /* 0x0003e8000a921844 */
[----:B------:R-:W2:Y:S04]  /*cbf40*/  LDL.LU R11, [R1+0x2cd8] ;  /* 0x002cd800010b7983 */ /* 0x000ea80000300800 */
[----:B-1----:R-:W2:Y:S01]  /*cbf50*/  LDL.LU R12, [R1+0x2cd0] ;  /* 0x002cd000010c7983 */ /* 0x002ea20000300800 */
[----:B------:R-:W-:-:S02]  /*cbf60*/  SEL R6, RZ, 0x4, !P1 ;  /* 0x00000004ff067807 */ /* 0x000fc40004800000 */
[-C--:B---3--:R-:W-:Y:S02]  /*cbf70*/  IADD3 R20, P1, R20, R202.reuse, RZ ;  /* 0x000000ca14147210 */ /* 0x088fe40007f3e0ff */
[----:B----4-:R-:W-:-:S03]  /*cbf80*/  IADD3 R10, P4, R10, R202, RZ ;  /* 0x000000ca0a0a7210 */ /* 0x010fc60007f9e0ff */
[----:B------:R-:W-:Y:S01]  /*cbf90*/  STL [R1+0x2d58], R20 ;  /* 0x002d581401007387 */ /* 0x000fe20000100800 */
[----:B------:R-:W-:-:S03]  /*cbfa0*/  IMAD.X R21, R21, 0x1, R0, P1 ;  /* 0x0000000115157824 */ /* 0x000fc600008e0600 */
[----:B------:R-:W-:Y:S01]  /*cbfb0*/  STL [R1+0x2d50], R10 ;  /* 0x002d500a01007387 */ /* 0x000fe20000100800 */
[----:B------:R-:W-:-:S03]  /*cbfc0*/  IMAD.X R19, R19, 0x1, R0, P4 ;  /* 0x0000000113137824 */ /* 0x000fc600020e0600 */
[----:B------:R1:W-:Y:S04]  /*cbfd0*/  STL [R1+0x2d4c], R21 ;  /* 0x002d4c1501007387 */ /* 0x0003e80000100800 */
[----:B------:R-:W-:Y:S04]  /*cbfe0*/  STL [R1+0x2d44], R19 ;  /* 0x002d441301007387 */ /* 0x000fe80000100800 */
[----:B------:R-:W3:Y:S01]  /*cbff0*/  LDL.LU R13, [R1+0x2cc4] ;  /* 0x002cc400010d7983 */ /* 0x000ee20000300800 */
[C---:B------:R-:W-:Y:S08]  /*cc000*/  HMMA.1688.F32.TF32 R176, R244.reuse, R76, R176 ;  /* 0x0000004cf4b0723c */ /* 0x040ff000000810b0 */
[----:B------:R-:W-:Y:S01]  /*cc010*/  HMMA.1688.F32.TF32 R180, R244, R80, R180 ;  /* 0x00000050f4b4723c */ /* 0x000fe200000810b4 */
[----:B------:R-:W-:-:S02]  /*cc020*/  SEL R5, R5, RZ, !P0 ;  /* 0x000000ff05057207 */ /* 0x000fc40004000000 */
[----:B------:R-:W-:Y:S02]  /*cc030*/  MOV R7, R21 ;  /* 0x0000001500077202 */ /* 0x000fe40000000f00 */
[----:B------:R-:W-:Y:S02]  /*cc040*/  ISETP.NE.U32.AND P5, PT, R5, RZ, PT ;  /* 0x000000ff0500720c */ /* 0x000fe40003fa5070 */
[----:B------:R-:W-:Y:S01]  /*cc050*/  SEL R5, R6, RZ, !P0 ;  /* 0x000000ff06057207 */ /* 0x000fe20004000000 */
[----:B------:R-:W-:-:S08]  /*cc060*/  IMAD.MOV.U32 R6, RZ, RZ, R20 ;  /* 0x000000ffff067224 */ /* 0x000fd000078e0014 */
[----:B------:R-:W-:Y:S01]  /*cc070*/  HMMA.1688.F32.TF32 R24, R248, R78, R176 ;  /* 0x0000004ef818723c */ /* 0x000fe200000810b0 */
[----:B------:R-:W-:Y:S02]  /*cc080*/  ISETP.NE.U32.AND P4, PT, R5, RZ, PT ;  /* 0x000000ff0500720c */ /* 0x000fe40003f85070 */
[----:B------:R-:W-:-:S05]  /*cc090*/  IADD3 R5, R4, 0x100000, RZ ;  /* 0x0010000004057810 */ /* 0x000fca0007ffe0ff */
[----:B-1----:R-:W-:Y:S01]  /*cc0a0*/  HMMA.1688.F32.TF32 R20, R248, R82, R180 ;  /* 0x00000052f814723c */ /* 0x002fe200000810b4 */
[----:B------:R-:W-:Y:S01]  /*cc0b0*/  ISETP.GT.AND P1, PT, R3, 0x3b, PT ;  /* 0x0000003b0300780c */ /* 0x000fe20003f24270 */
[----:B------:R1:W-:Y:S03]  /*cc0c0*/  LDGSTS.E [R5+-0x75400], [R6.64], P2 ;  /* 0x8ac0000006057fae */ /* 0x0003e60009121844 */
[----:B------:R-:W-:Y:S02]  /*cc0d0*/  SEL R9, RZ, 0x4, !P1 ;  /* 0x00000004ff097807 */ /* 0x000fe40004800000 */
[----:B------:R-:W-:Y:S01]  /*cc0e0*/  IADD3 R17, P1, R17, R202, RZ ;  /* 0x000000ca11117210 */ /* 0x000fe20007f3e0ff */
[----:B-1----:R-:W-:Y:S02]  /*cc0f0*/  IMAD.MOV.U32 R6, RZ, RZ, R10 ;  /* 0x000000ffff067224 */ /* 0x002fe400078e000a */
[----:B------:R-:W-:-:S05]  /*cc100*/  IMAD.MOV.U32 R7, RZ, RZ, R19 ;  /* 0x000000ffff077224 */ /* 0x000fca00078e0013 */
[----:B------:R-:W-:Y:S01]  /*cc110*/  STL.64 [R1+0x300], R24 ;  /* 0x0003001801007387 */ /* 0x000fe20000100a00 */
[----:B------:R-:W-:-:S03]  /*cc120*/  IMAD.X R18, R18, 0x1, R0, P1 ;  /* 0x0000000112127824 */ /* 0x000fc600008e0600 */
[----:B------:R1:W-:Y:S04]  /*cc130*/  LDGSTS.E [R8+-0x75200], [R6.64], P2 ;  /* 0x8ae0000006087fae */ /* 0x0003e80009121844 */
[----:B------:R-:W-:Y:S04]  /*cc140*/  STL.64 [R1+0x308], R26 ;  /* 0x0003081a01007387 */ /* 0x000fe80000100a00 */
[----:B------:R-:W-:Y:S01]  /*cc150*/  STL [R1+0x2d18], R17 ;  /* 0x002d181101007387 */ /* 0x000fe20000100800 */
[----:B------:R-:W-:Y:S01]  /*cc160*/  SEL R5, R9, RZ, !P0 ;  /* 0x000000ff09057207 */ /* 0x000fe20004000000 */
[----:B-1----:R-:W-:-:S03]  /*cc170*/  IMAD.MOV.U32 R6, RZ, RZ, R17 ;  /* 0x000000ffff067224 */ /* 0x002fc600078e0011 */
[----:B------:R-:W-:Y:S02]  /*cc180*/  ISETP.NE.U32.AND P1, PT, R5, RZ, PT ;  /* 0x000000ff0500720c */ /* 0x000fe40003f25070 */
[----:B------:R-:W-:Y:S02]  /*cc190*/  IADD3 R5, R4, 0x100000, RZ ;  /* 0x0010000004057810 */ /* 0x000fe40007ffe0ff */
[----:B------:R-:W-:-:S05]  /*cc1a0*/  MOV R7, R18 ;  /* 0x0000001200077202 */ /* 0x000fca0000000f00 */
[----:B------:R1:W-:Y:S01]  /*cc1b0*/  LDGSTS.E [R5+-0x74400], [R6.64], P3 ;  /* 0x8bc0000006057fae */ /* 0x0003e20009921844 */
[----:B--2---:R-:W-:-:S05]  /*cc1c0*/  IADD3 R15, P2, R15, R202, RZ ;  /* 0x000000ca0f0f7210 */ /* 0x004fca0007f5e0ff */
[----:B------:R-:W-:Y:S01]  /*cc1d0*/  STL [R1+0x2d10], R15 ;  /* 0x002d100f01007387 */ /* 0x000fe20000100800 */
[----:B------:R-:W-:-:S03]  /*cc1e0*/  IMAD.X R16, R16, 0x1, R0, P2 ;  /* 0x0000000110107824 */ /* 0x000fc600010e0600 */
[----:B------:R-:W-:Y:S04]  /*cc1f0*/  STL [R1+0x2d0c], R18 ;  /* 0x002d0c1201007387 */ /* 0x000fe80000100800 */
[----:B------:R2:W-:Y:S04]  /*cc200*/  STL.64 [R1+0x2d0], R20 ;  /* 0x0002d01401007387 */ /* 0x0005e80000100a00 */
[----:B------:R-:W-:Y:S04]  /*cc210*/  STL.64 [R1+0x2d8], R22 ;  /* 0x0002d81601007387 */ /* 0x000fe80000100a00 */
[----:B--2---:R-:W2:Y:S04]  /*cc220*/  LDL.LU R20, [R1+0x2c98] ;  /* 0x002c980001147983 */ /* 0x004ea80000300800 */
[----:B------:R-:W4:Y:S04]  /*cc230*/  LDL.LU R10, [R1+0x2c90] ;  /* 0x002c9000010a7983 */ /* 0x000f280000300800 */
[----:B------:R-:W4:Y:S04]  /*cc240*/  LDL.LU R21, [R1+0x2c8c] ;  /* 0x002c8c0001157983 */ /* 0x000f280000300800 */
[----:B------:R-:W-:Y:S04]  /*cc250*/  STL [R1+0x2d04], R16 ;  /* 0x002d041001007387 */ /* 0x000fe80000100800 */
[----:B------:R-:W4:Y:S01]  /*cc260*/  LDL.LU R19, [R1+0x2c84] ;  /* 0x002c840001137983 */ /* 0x000f220000300800 */
[----:B------:R-:W-:-:S05]  /*cc270*/  IADD3 R11, P2, R11, R202, RZ ;  /* 0x000000ca0b0b7210 */ /* 0x000fca0007f5e0ff */
[----:B------:R-:W-:Y:S01]  /*cc280*/  IMAD.X R14, R14, 0x1, R0, P2 ;  /* 0x000000010e0e7824 */ /* 0x000fe200010e0600 */
[----:B------:R-:W-:Y:S01]  /*cc290*/  IADD3 R12, P2, R12, R202, RZ ;  /* 0x000000ca0c0c7210 */ /* 0x000fe20007f5e0ff */
[----:B-1----:R-:W-:Y:S01]  /*cc2a0*/  IMAD.MOV.U32 R6, RZ, RZ, R15 ;  /* 0x000000ffff067224 */ /* 0x002fe200078e000f */
[----:B------:R1:W-:Y:S01]  /*cc2b0*/  STL [R1+0x2cd8], R11 ;  /* 0x002cd80b01007387 */ /* 0x0003e20000100800 */
[----:B------:R-:W-:-:S03]  /*cc2c0*/  IMAD.MOV.U32 R7, RZ, RZ, R16 ;  /* 0x000000ffff077224 */ /* 0x000fc600078e0010 */
[----:B------:R-:W4:Y:S04]  /*cc2d0*/  LDL.LU R17, [R1+0x2c58] ;  /* 0x002c580001117983 */ /* 0x000f280000300800 */
[----:B------:R-:W-:Y:S04]  /*cc2e0*/  STL [R1+0x2ccc], R14 ;  /* 0x002ccc0e01007387 */ /* 0x000fe80000100800 */
[----:B------:R1:W-:Y:S04]  /*cc2f0*/  STL [R1+0x2cd0], R12 ;  /* 0x002cd00c01007387 */ /* 0x0003e80000100800 */
[----:B------:R1:W-:Y:S04]  /*cc300*/  LDGSTS.E [R8+-0x74200], [R6.64], P3 ;  /* 0x8be0000006087fae */ /* 0x0003e80009921844 */
[----:B------:R-:W4:Y:S01]  /*cc310*/  LDL.LU R18, [R1+0x2c4c] ;  /* 0x002c4c0001127983 */ /* 0x000f220000300800 */
[----:B---3--:R-:W-:-:S02]  /*cc320*/  IMAD.X R13, R13, 0x1, R0, P2 ;  /* 0x000000010d0d7824 */ /* 0x008fc400010e0600 */
[----:B-1----:R-:W-:-:S03]  /*cc330*/  IMAD.MOV.U32 R6, RZ, RZ, R11 ;  /* 0x000000ffff067224 */ /* 0x002fc600078e000b */
[----:B------:R1:W-:Y:S04]  /*cc340*/  STL [R1+0x2cc4], R13 ;  /* 0x002cc40d01007387 */ /* 0x0003e80000100800 */
[----:B------:R-:W3:Y:S04]  /*cc350*/  LDL.LU R11, [R1+0x2c50] ;  /* 0x002c5000010b7983 */ /* 0x000ee80000300800 */
[----:B------:R-:W3:Y:S01]  /*cc360*/  LDL.LU R16, [R1+0x2c44] ;  /* 0x002c440001107983 */ /* 0x000ee20000300800 */
[----:B------:R-:W-:Y:S02]  /*cc370*/  MOV R7, R14 ;  /* 0x0000000e00077202 */ /* 0x000fe40000000f00 */
[C---:B------:R-:W-:Y:S01]  /*cc380*/  ISETP.GT.AND P2, PT, R3.reuse, 0x3f, PT ;  /* 0x0000003f0300780c */ /* 0x040fe20003f44270 */
[C---:B------:R-:W-:Y:S01]  /*cc390*/  HMMA.1688.F32.TF32 R184, R244.reuse, R84, R184 ;  /* 0x00000054f4b8723c */ /* 0x040fe200000810b8 */
[----:B------:R-:W3:Y:S04]  /*cc3a0*/  LDL.LU R15, [R1+0x2c0c] ;  /* 0x002c0c00010f7983 */ /* 0x000ee80000300800 */
[----:B------:R1:W-:Y:S03]  /*cc3b0*/  LDGSTS.E [R5+-0x73400], [R6.64], P5 ;  /* 0x8cc0000006057fae */ /* 0x0003e6000a921844 */
[----:B------:R-:W-:Y:S01]  /*cc3c0*/  HMMA.1688.F32.TF32 R188, R244, R88, R188 ;  /* 0x00000058f4bc723c */ /* 0x000fe200000810bc */
[----:B-1----:R-:W-:Y:S01]  /*cc3d0*/  IMAD.MOV.U32 R6, RZ, RZ, R12 ;  /* 0x000000ffff067224 */ /* 0x002fe200078e000c */
[----:B------:R-:W-:Y:S01]  /*cc3e0*/  SEL R5, RZ, 0x4, !P2 ;  /* 0x00000004ff057807 */ /* 0x000fe20005000000 */
[----:B------:R-:W-:Y:S01]  /*cc3f0*/  IMAD.MOV.U32 R7, RZ, RZ, R13 ;  /* 0x000000ffff077224 */ /* 0x000fe200078e000d */
[----:B------:R-:W-:Y:S01]  /*cc400*/  ISETP.GT.AND P2, PT, R3, 0x43, PT ;  /* 0x000000430300780c */ /* 0x000fe20003f44270 */
[----:B------:R-:W3:Y:S04]  /*cc410*/  LDL.LU R12, [R1+0x2c18] ;  /* 0x002c1800010c7983 */ /* 0x000ee80000300800 */
[----:B------:R1:W-:Y:S04]  /*cc420*/  LDGSTS.E [R8+-0x73200], [R6.64], P5 ;  /* 0x8ce0000006087fae */ /* 0x0003e8000a921844 */
[----:B------:R-:W3:Y:S01]  /*cc430*/  LDL.LU R13, [R1+0x2c10] ;  /* 0x002c1000010d7983 */ /* 0x000ee20000300800 */
[----:B-1----:R-:W-:-:S02]  /*cc440*/  SEL R6, RZ, 0x4, !P2 ;  /* 0x00000004ff067807 */ /* 0x002fc40005000000 */
[----:B------:R-:W-:Y:S01]  /*cc450*/  SEL R5, R5, RZ, !P0 ;  /* 0x000000ff05057207 */ /* 0x000fe20004000000 */
[----:B------:R-:W-:Y:S03]  /*cc460*/  HMMA.1688.F32.TF32 R24, R248, R86, R184 ;  /* 0x00000056f818723c */ /* 0x000fe600000810b8 */
[----:B------:R-:W-:Y:S02]  /*cc470*/  ISETP.NE.U32.AND P5, PT, R5, RZ, PT ;  /* 0x000000ff0500720c */ /* 0x000fe40003fa5070 */
[----:B------:R-:W-:Y:S02]  /*cc480*/  SEL R5, R6, RZ, !P0 ;  /* 0x000000ff06057207 */ /* 0x000fe40004000000 */
[-C--:B--2---:R-:W-:Y:S02]  /*cc490*/  IADD3 R20, P2, R20, R202.reuse, RZ ;  /* 0x000000ca14147210 */ /* 0x084fe40007f5e0ff */
[----:B----4-:R-:W-:-:S03]  /*cc4a0*/  IADD3 R10, P3, R10, R202, RZ ;  /* 0x000000ca0a0a7210 */ /* 0x010fc60007f7e0ff */
[----:B------:R-:W-:Y:S01]  /*cc4b0*/  STL [R1+0x2c98], R20 ;  /* 0x002c981401007387 */ /* 0x000fe20000100800 */
[----:B------:R-:W-:-:S03]  /*cc4c0*/  IMAD.X R21, R21, 0x1, R0, P2 ;  /* 0x0000000115157824 */ /* 0x000fc600010e0600 */
[----:B------:R-:W-:Y:S01]  /*cc4d0*/  STL [R1+0x2c90], R10 ;  /* 0x002c900a01007387 */ /* 0x000fe20000100800 */
        /* <DEDUP_REMOVED lines=15> */
[----:B------:R-:W-:Y:S02]  /*cc5d0*/  IMAD.MOV.U32 R7, RZ, RZ, R19 ;  /* 0x000000ffff077224 */ /* 0x000fe400078e0013 */
[----:B------:R-:W-:-:S03]  /*cc5e0*/  IMAD.X R18, R18, 0x1, R0, P3 ;  /* 0x0000000112127824 */ /* 0x000fc600018e0600 */
[----:B------:R1:W-:Y:S04]  /*cc5f0*/  LDGSTS.E [R8+-0x72200], [R6.64], P4 ;  /* 0x8de0000006087fae */ /* 0x0003e8000a121844 */
[----:B------:R-:W-:Y:S01]  /*cc600*/  STL.64 [R1+0x1c8], R26 ;  /* 0x0001c81a01007387 */ /* 0x000fe20000100a00 */
[----:B---3--:R-:W-:-:S03]  /*cc610*/  IADD3 R11, P4, R11, R202, RZ ;  /* 0x000000ca0b0b7210 */ /* 0x008fc60007f9e0ff */
[----:B------:R-:W-:Y:S04]  /*cc620*/  STL [R1+0x2c58], R17 ;  /* 0x002c581101007387 */ /* 0x000fe80000100800 */
        /* <DEDUP_REMOVED lines=8> */
[----:B------:R-:W-:Y:S04]  /*cc6b0*/  STL [R1+0x2c44], R16 ;  /* 0x002c441001007387 */ /* 0x000fe80000100800 */
[----:B------:R-:W4:Y:S01]  /*cc6c0*/  LDL.LU R19, [R1+0x2bc4] ;  /* 0x002bc40001137983 */ /* 0x000f220000300800 */
[----:B------:R-:W-:-:S02]  /*cc6d0*/  SEL R5, R9, RZ, !P0 ;  /* 0x000000ff09057207 */ /* 0x000fc40004000000 */
[----:B------:R-:W-:Y:S01]  /*cc6e0*/  IADD3 R12, P4, R12, R202, RZ ;  /* 0x000000ca0c0c7210 */ /* 0x000fe20007f9e0ff */
[----:B-1----:R-:W-:Y:S01]  /*cc6f0*/  IMAD.MOV.U32 R6, RZ, RZ, R17 ;  /* 0x000000ffff067224 */ /* 0x002fe200078e0011 */
[----:B------:R-:W-:Y:S02]  /*cc700*/  ISETP.NE.U32.AND P3, PT, R5, RZ, PT ;  /* 0x000000ff0500720c */ /* 0x000fe40003f65070 */
[----:B------:R-:W-:Y:S01]  /*cc710*/  IADD3 R5, R4, 0x100000, RZ ;  /* 0x0010000004057810 */ /* 0x000fe20007ffe0ff */
[----:B------:R-:W-:Y:S01]  /*cc720*/  IMAD.X R15, R15, 0x1, R0, P4 ;  /* 0x000000010f0f7824 */ /* 0x000fe200020e0600 */
[----:B------:R-:W-:Y:S02]  /*cc730*/  MOV R7, R18 ;  /* 0x0000001200077202 */ /* 0x000fe40000000f00 */
[----:B------:R-:W-:Y:S01]  /*cc740*/  IADD3 R13, P4, R13, R202, RZ ;  /* 0x000000ca0d0d7210 */ /* 0x000fe20007f9e0ff */
[----:B------:R1:W-:Y:S04]  /*cc750*/  STL [R1+0x2c18], R12 ;  /* 0x002c180c01007387 */ /* 0x0003e80000100800 */
[----:B------:R1:W-:Y:S02]  /*cc760*/  LDGSTS.E [R5+-0x71400], [R6.64], P1 ;  /* 0x8ec0000006057fae */ /* 0x0003e40008921844 */
[----:B-1----:R-:W-:-:S02]  /*cc770*/  IMAD.MOV.U32 R6, RZ, RZ, R11 ;  /* 0x000000ffff067224 */ /* 0x002fc400078e000b */
[----:B------:R-:W-:Y:S01]  /*cc780*/  IMAD.MOV.U32 R7, RZ, RZ, R16 ;  /* 0x000000ffff077224 */ /* 0x000fe200078e0010 */
[----:B------:R-:W4:Y:S04]  /*cc790*/  LDL.LU R11, [R1+0x2b98] ;  /* 0x002b9800010b7983 */ /* 0x000f280000300800 */
[----:B------:R-:W-:Y:S04]  /*cc7a0*/  STL [R1+0x2c0c], R15 ;  /* 0x002c0c0f01007387 */ /* 0x000fe80000100800 */
[----:B------:R-:W-:Y:S04]  /*cc7b0*/  STL [R1+0x2c10], R13 ;  /* 0x002c100d01007387 */ /* 0x000fe80000100800 */
[----:B------:R1:W-:Y:S04]  /*cc7c0*/  LDGSTS.E [R8+-0x71200], [R6.64], P1 ;  /* 0x8ee0000006087fae */ /* 0x0003e80008921844 */
[----:B------:R-:W4:Y:S01]  /*cc7d0*/  LDL.LU R18, [R1+0x2b8c] ;  /* 0x002b8c0001127983 */ /* 0x000f220000300800 */
[----:B-1----:R-:W-:Y:S01]  /*cc7e0*/  IMAD.MOV.U32 R6, RZ, RZ, R12 ;  /* 0x000000ffff067224 */ /* 0x002fe200078e000c */
[----:B------:R-:W-:-:S02]  /*cc7f0*/  MOV R7, R15 ;  /* 0x0000000f00077202 */ /* 0x000fc40000000f00 */
[----:B------:R-:W-:-:S03]  /*cc800*/  ISETP.GT.AND P1, PT, R3, 0x4b, PT ;  /* 0x0000004b0300780c */ /* 0x000fc60003f24270 */
        /* <DEDUP_REMOVED lines=11> */
[----:B-1----:R-:W2:Y:S04]  /*cc8c0*/  LDL.LU R14, [R1+0x2b58] ;  /* 0x002b5800010e7983 */ /* 0x002ea80000300800 */
[----:B------:R-:W2:Y:S01]  /*cc8d0*/  LDL.LU R13, [R1+0x2b50] ;  /* 0x002b5000010d7983 */ /* 0x000ea20000300800 */
        /* <DEDUP_REMOVED lines=11> */
[----:B------:R-:W-:Y:S11]  /*cc990*/  HMMA.1688.F32.TF32 R196, R240, R34, R196 ;  /* 0x00000022f0c4723c */ /* 0x000ff600000810c4 */
[----:B------:R-:W-:Y:S05]  /*cc9a0*/  @!UPT UIADD3 URZ, URZ, URZ, URZ ;  /* 0x0000003f3f3ff290 */ /* 0x000fea000fffe03f */
[C---:B------:R-:W-:Y:S08]  /*cc9b0*/  HMMA.1688.F32.TF32 R192, R244.reuse, R92, R192 ;  /* 0x0000005cf4c0723c */ /* 0x040ff000000810c0 */
[----:B------:R-:W-:Y:S01]  /*cc9c0*/  HMMA.1688.F32.TF32 R196, R244, R96, R196 ;  /* 0x00000060f4c4723c */ /* 0x000fe200000810c4 */
[----:B------:R-:W-:Y:S02]  /*cc9d0*/  SEL R5, R5, RZ, !P0 ;  /* 0x000000ff05057207 */ /* 0x000fe40004000000 */
[----:B------:R-:W-:-:S02]  /*cc9e0*/  MOV R7, R21 ;  /* 0x0000001500077202 */ /* 0x000fc40000000f00 */
        /* <DEDUP_REMOVED lines=18> */
[----:B-1----:R-:W-:Y:S01]  /*ccb10*/  IMAD.MOV.U32 R6, RZ, RZ, R11 ;  /* 0x000000ffff067224 */ /* 0x002fe200078e000b */
[----:B------:R-:W-:-:S02]  /*ccb20*/  SEL R5, R9, RZ, !P0 ;  /* 0x000000ff09057207 */ /* 0x000fc40004000000 */
[----:B------:R-:W-:Y:S02]  /*ccb30*/  MOV R7, R18 ;  /* 0x0000001200077202 */ /* 0x000fe40000000f00 */
[----:B------:R-:W-:Y:S02]  /*ccb40*/  ISETP.NE.U32.AND P1, PT, R5, RZ, PT ;  /* 0x000000ff0500720c */ /* 0x000fe40003f25070 */
[----:B------:R-:W-:-:S05]  /*ccb50*/  IADD3 R5, R4, 0x100000, RZ ;  /* 0x0010000004057810 */ /* 0x000fca0007ffe0ff */
[----:B------:R1:W-:Y:S01]  /*ccb60*/  LDGSTS.E [R5+-0x6e400], [R6.64], P3 ;  /* 0x91c0000006057fae */ /* 0x0003e20009921844 */
[----:B--2---:R-:W-:-:S05]  /*ccb70*/  IADD3 R12, P2, R12, R202, RZ ;  /* 0x000000ca0c0c7210 */ /* 0x004fca0007f5e0ff */
[----:B------:R-:W-:Y:S04]  /*ccb80*/  STL [R1+0x2b90], R12 ;  /* 0x002b900c01007387 */ /* 0x000fe80000100800 */
[----:B------:R-:W-:Y:S04]  /*ccb90*/  STL [R1+0x2b8c], R18 ;  /* 0x002b8c1201007387 */ /* 0x000fe80000100800 */
[----:B------:R2:W-:Y:S04]  /*ccba0*/  STL.64 [R1+0xf0], R20 ;  /* 0x0000f01401007387 */ /* 0x0005e80000100a00 */
[----:B------:R-:W-:Y:S01]  /*ccbb0*/  STL.64 [R1+0xf8], R22 ;  /* 0x0000f81601007387 */ /* 0x000fe20000100a00 */
[----:B------:R-:W-:-:S03]  /*ccbc0*/  IMAD.X R17, R17, 0x1, R0, P2 ;  /* 0x0000000111117824 */ /* 0x000fc600010e0600 */
[----:B--2---:R-:W2:Y:S04]  /*ccbd0*/  LDL.LU R20, [R1+0x2b18] ;  /* 0x002b180001147983 */ /* 0x004ea80000300800 */
[----:B------:R-:W4:Y:S04]  /*ccbe0*/  LDL.LU R10, [R1+0x2b10] ;  /* 0x002b1000010a7983 */ /* 0x000f280000300800 */
[----:B------:R-:W4:Y:S04]  /*ccbf0*/  LDL.LU R21, [R1+0x2b0c] ;  /* 0x002b0c0001157983 */ /* 0x000f280000300800 */
[----:B------:R-:W-:Y:S04]  /*ccc00*/  STL [R1+0x2b84], R17 ;  /* 0x002b841101007387 */ /* 0x000fe80000100800 */
[----:B------:R-:W4:Y:S01]  /*ccc10*/  LDL.LU R11, [R1+0x2af4] ;  /* 0x002af400010b7983 */ /* 0x000f220000300800 */
[----:B------:R-:W-:Y:S01]  /*ccc20*/  IADD3 R14, P2, R14, R202, RZ ;  /* 0x000000ca0e0e7210 */ /* 0x000fe20007f5e0ff */
[----:B-1----:R-:W-:-:S04]  /*ccc30*/  IMAD.MOV.U32 R6, RZ, RZ, R12 ;  /* 0x000000ffff067224 */ /* 0x002fc800078e000c */
[----:B------:R-:W-:Y:S01]  /*ccc40*/  IMAD.X R16, R16, 0x1, R0, P2 ;  /* 0x0000000110107824 */ /* 0x000fe200010e0600 */
[----:B------:R-:W-:Y:S01]  /*ccc50*/  IADD3 R13, P2, R13, R202, RZ ;  /* 0x000000ca0d0d7210 */ /* 0x000fe20007f5e0ff */
[----:B------:R-:W-:Y:S01]  /*ccc60*/  IMAD.MOV.U32 R7, RZ, RZ, R17 ;  /* 0x000000ffff077224 */ /* 0x000fe200078e0011 */
[----:B------:R1:W-:Y:S04]  /*ccc70*/  STL [R1+0x2b58], R14 ;  /* 0x002b580e01007387 */ /* 0x0003e80000100800 */
[----:B------:R-:W4:Y:S04]  /*ccc80*/  LDL.LU R12, [R1+0x2ad8] ;  /* 0x002ad800010c7983 */ /* 0x000f280000300800 */
[----:B------:R1:W-:Y:S04]  /*ccc90*/  STL [R1+0x2b4c], R16 ;  /* 0x002b4c1001007387 */ /* 0x0003e80000100800 */
[----:B------:R1:W-:Y:S04]  /*ccca0*/  LDGSTS.E [R8+-0x6e200], [R6.64], P3 ;  /* 0x91e0000006087fae */ /* 0x0003e80009921844 */
[----:B------:R-:W-:Y:S01]  /*cccb0*/  STL [R1+0x2b50], R13 ;  /* 0x002b500d01007387 */ /* 0x000fe20000100800 */
[----:B-1----:R-:W-:-:S03]  /*cccc0*/  IMAD.MOV.U32 R6, RZ, RZ, R14 ;  /* 0x000000ffff067224 */ /* 0x002fc600078e000e */
[----:B------:R-:W4:Y:S01]  /*cccd0*/  LDL.LU R14, [R1+0x2acc] ;  /* 0x002acc00010e7983 */ /* 0x000f220000300800 */
[----:B---3--:R-:W-:-:S05]  /*ccce0*/  IMAD.X R15, R15, 0x1, R0, P2 ;  /* 0x000000010f0f7824 */ /* 0x008fca00010e0600 */
[----:B------:R1:W-:Y:S04]  /*cccf0*/  STL [R1+0x2b34], R15 ;  /* 0x002b340f01007387 */ /* 0x0003e80000100800 */
[----:B------:R-:W3:Y:S04]  /*ccd00*/  LDL.LU R18, [R1+0x2ad0] ;  /* 0x002ad00001127983 */ /* 0x000ee80000300800 */
[----:B------:R-:W3:Y:S01]  /*ccd10*/  LDL.LU R19, [R1+0x2ab4] ;  /* 0x002ab40001137983 */ /* 0x000ee20000300800 */
[----:B------:R-:W-:-:S03]  /*ccd20*/  MOV R7, R16 ;  /* 0x0000001000077202 */ /* 0x000fc60000000f00 */
[----:B------:R-:W3:Y:S04]  /*ccd30*/  LDL.LU R17, [R1+0x2a8c] ;  /* 0x002a8c0001117983 */ /* 0x000ee80000300800 */
[----:B------:R-:W3:Y:S04]  /*ccd40*/  LDL.LU R16, [R1+0x2a98] ;  /* 0x002a980001107983 */ /* 0x000ee80000300800 */
[----:B------:R1:W-:Y:S02]  /*ccd50*/  LDGSTS.E [R5+-0x6d400], [R6.64], P5 ;  /* 0x92c0000006057fae */ /* 0x0003e4000a921844 */
[----:B-1----:R-:W-:-:S02]  /*ccd60*/  IMAD.MOV.U32 R7, RZ, RZ, R15 ;  /* 0x000000ffff077224 */ /* 0x002fc400078e000f */
[----:B------:R-:W-:Y:S01]  /*ccd70*/  IMAD.MOV.U32 R6, RZ, RZ, R13 ;  /* 0x000000ffff067224 */ /* 0x000fe200078e000d */
[----:B------:R-:W3:Y:S04]  /*ccd80*/  LDL.LU R15, [R1+0x2a74] ;  /* 0x002a7400010f7983 */ /* 0x000ee80000300800 */
[----:B------:R-:W3:Y:S01]  /*ccd90*/  LDL.LU R13, [R1+0x2a90] ;  /* 0x002a9000010d7983 */ /* 0x000ee20000300800 */
[----:B------:R-:W-:Y:S08]  /*ccda0*/  HMMA.1688.F32.TF32 R140, R236, R40, R140 ;  /* 0x00000028ec8c723c */ /* 0x000ff0000008108c */
[C---:B------:R-:W-:Y:S01]  /*ccdb0*/  HMMA.1688.F32.TF32 R136, R240.reuse, R38, R136 ;  /* 0x00000026f088723c */ /* 0x040fe20000081088 */
[C---:B------:R-:W-:Y:S01]  /*ccdc0*/  ISETP.GT.AND P2, PT, R3.reuse, 0x57, PT ;  /* 0x000000570300780c */ /* 0x040fe20003f44270 */
[----:B------:R1:W-:Y:S11]  /*ccdd0*/  LDGSTS.E [R8+-0x6d200], [R6.64], P5 ;  /* 0x92e0000006087fae */ /* 0x0003f6000a921844 */
[----:B------:R-:W-:Y:S03]  /*ccde0*/  @!UPT UIADD3 URZ, URZ, URZ, URZ ;  /* 0x0000003f3f3ff290 */ /* 0x000fe6000fffe03f */
[----:B------:R-:W-:Y:S01]  /*ccdf0*/  HMMA.1688.F32.TF32 R140, R240, R42, R140 ;  /* 0x0000002af08c723c */ /* 0x000fe2000008108c */
[----:B------:R-:W-:Y:S02]  /*cce00*/  SEL R5, RZ, 0x4, !P2 ;  /* 0x00000004ff057807 */ /* 0x000fe40005000000 */
[----:B------:R-:W-:-:S05]  /*cce10*/  ISETP.GT.AND P2, PT, R3, 0x5b, PT ;  /* 0x0000005b0300780c */ /* 0x000fca0003f44270 */
[----:B------:R-:W-:Y:S01]  /*cce20*/  HMMA.1688.F32.TF32 R136, R244, R100, R136 ;  /* 0x00000064f488723c */ /* 0x000fe20000081088 */
[----:B-1----:R-:W-:Y:S02]  /*cce30*/  SEL R6, RZ, 0x4, !P2 ;  /* 0x00000004ff067807 */ /* 0x002fe40005000000 */
[----:B------:R-:W-:-:S04]  /*cce40*/  SEL R5, R5, RZ, !P0 ;  /* 0x000000ff05057207 */ /* 0x000fc80004000000 */
[----:B------:R-:W-:Y:S02]  /*cce50*/  ISETP.NE.U32.AND P5, PT, R5, RZ, PT ;  /* 0x000000ff0500720c */ /* 0x000fe40003fa5070 */
[----:B------:R-:W-:-:S07]  /*cce60*/  SEL R5, R6, RZ, !P0 ;  /* 0x000000ff06057207 */ /* 0x000fce0004000000 */
[----:B------:R-:W-:Y:S08]  /*cce70*/  HMMA.1688.F32.TF32 R140, R244, R104, R140 ;  /* 0x00000068f48c723c */ /* 0x000ff0000008108c */
[----:B------:R-:W-:Y:S01]  /*cce80*/  HMMA.1688.F32.TF32 R24, R248, R102, R136 ;  /* 0x00000066f818723c */ /* 0x000fe20000081088 */
[-C--:B--2---:R-:W-:Y:S02]  /*cce90*/  IADD3 R20, P2, R20, R202.reuse, RZ ;  /* 0x000000ca14147210 */ /* 0x084fe40007f5e0ff */
[----:B----4-:R-:W-:-:S03]  /*ccea0*/  IADD3 R10, P3, R10, R202, RZ ;  /* 0x000000ca0a0a7210 */ /* 0x010fc60007f7e0ff */
[----:B------:R-:W-:Y:S01]  /*cceb0*/  IMAD.X R21, R21, 0x1, R0, P2 ;  /* 0x0000000115157824 */ /* 0x000fe200010e0600 */
[----:B------:R-:W-:Y:S01]  /*ccec0*/  ISETP.NE.U32.AND P2, PT, R5, RZ, PT ;  /* 0x000000ff0500720c */ /* 0x000fe20003f45070 */
[----:B------:R-:W-:Y:S01]  /*cced0*/  IMAD.MOV.U32 R6, RZ, RZ, R20 ;  /* 0x000000ffff067224 */ /* 0x000fe200078e0014 */
[----:B------:R-:W-:Y:S02]  /*ccee0*/  IADD3 R5, R4, 0x100000, RZ ;  /* 0x0010000004057810 */ /* 0x000fe40007ffe0ff */
[----:B------:R-:W-:Y:S01]  /*ccef0*/  MOV R7, R21 ;  /* 0x0000001500077202 */ /* 0x000fe20000000f00 */
[----:B------:R-:W-:Y:S01]  /*ccf00*/  IMAD.X R11, R11, 0x1, R0, P3 ;  /* 0x000000010b0b7824 */ /* 0x000fe200018e0600 */
[----:B------:R-:W-:-:S03]  /*ccf10*/  ISETP.GT.AND P3, PT, R3, 0x5f, PT ;  /* 0x0000005f0300780c */ /* 0x000fc60003f64270 */
[----:B------:R1:W-:Y:S01]  /*ccf20*/  LDGSTS.E [R5+-0x6c400], [R6.64], P4 ;  /* 0x93c0000006057fae */ /* 0x0003e2000a121844 */
[----:B------:R-:W-:-:S03]  /*ccf30*/  SEL R9, RZ, 0x4, !P3 ;  /* 0x00000004ff097807 */ /* 0x000fc60005800000 */
[----:B------:R-:W-:Y:S04]  /*ccf40*/  STL [R1+0x2b18], R20 ;  /* 0x002b181401007387 */ /* 0x000fe80000100800 */
[----:B------:R-:W-:Y:S01]  /*ccf50*/  STL [R1+0x2b10], R10 ;  /* 0x002b100a01007387 */ /* 0x000fe20000100800 */
[----:B-1----:R-:W-:Y:S02]  /*ccf60*/  IMAD.MOV.U32 R6, RZ, RZ, R10 ;  /* 0x000000ffff067224 */ /* 0x002fe400078e000a */
[----:B------:R-:W-:Y:S01]  /*ccf70*/  IMAD.MOV.U32 R7, RZ, RZ, R11 ;  /* 0x000000ffff077224 */ /* 0x000fe200078e000b */
[----:B------:R-:W-:Y:S01]  /*ccf80*/  STL [R1+0x2b0c], R21 ;  /* 0x002b0c1501007387 */ /* 0x000fe20000100800 */
[----:B------:R-:W-:-:S03]  /*ccf90*/  SEL R5, R9, RZ, !P0 ;  /* 0x000000ff09057207 */ /* 0x000fc60004000000 */
[----:B------:R1:W-:Y:S04]  /*ccfa0*/  STL [R1+0x2af4], R11 ;  /* 0x002af40b01007387 */ /* 0x0003e80000100800 */
[----:B------:R1:W-:Y:S02]  /*ccfb0*/  LDGSTS.E [R8+-0x6c200], [R6.64], P4 ;  /* 0x93e0000006087fae */ /* 0x0003e4000a121844 */
[----:B-1----:R-:W-:Y:S01]  /*ccfc0*/  HMMA.1688.F32.TF32 R8, R248, R106, R140 ;  /* 0x0000006af808723c */ /* 0x002fe2000008108c */
[-C--:B------:R-:W-:Y:S01]  /*ccfd0*/  IADD3 R12, P3, R12, R202.reuse, RZ ;  /* 0x000000ca0c0c7210 */ /* 0x080fe20007f7e0ff */
[----:B------:R-:W-:Y:S04]  /*ccfe0*/  STL.64 [R1+0x90], R24 ;  /* 0x0000901801007387 */ /* 0x000fe80000100a00 */
[----:B------:R-:W-:Y:S01]  /*ccff0*/  IMAD.X R14, R14, 0x1, R0, P3 ;  /* 0x000000010e0e7824 */ /* 0x000fe200018e0600 */
[----:B------:R-:W-:Y:S01]  /*cd000*/  STL.64 [R1+0x98], R26 ;  /* 0x0000981a01007387 */ /* 0x000fe20000100a00 */
[----:B---3--:R-:W-:-:S03]  /*cd010*/  IADD3 R18, P4, R18, R202, RZ ;  /* 0x000000ca12127210 */ /* 0x008fc60007f9e0ff */
[----:B------:R-:W-:Y:S04]  /*cd020*/  STL [R1+0x2ad8], R12 ;  /* 0x002ad80c01007387 */ /* 0x000fe80000100800 */
[----:B------:R-:W-:Y:S01]  /*cd030*/  STL [R1+0x2ad0], R18 ;  /* 0x002ad01201007387 */ /* 0x000fe20000100800 */
[----:B------:R-:W-:-:S03]  /*cd040*/  IMAD.X R19, R19, 0x1, R0, P4 ;  /* 0x0000000113137824 */ /* 0x000fc600020e0600 */
[----:B------:R-:W-:Y:S04]  /*cd050*/  STL [R1+0x2acc], R14 ;  /* 0x002acc0e01007387 */ /* 0x000fe80000100800 */
[----:B------:R-:W-:Y:S04]  /*cd060*/  STL.64 [R1+0x60], R8 ;  /* 0x0000600801007387 */ /* 0x000fe80000100a00 */
[----:B------:R1:W-:Y:S01]  /*cd070*/  STL.64 [R1+0x68], R10 ;  /* 0x0000680a01007387 */ /* 0x0003e20000100a00 */
[----:B------:R-:W-:Y:S01]  /*cd080*/  MOV R7, R14 ;  /* 0x0000000e00077202 */ /* 0x000fe20000000f00 */
[----:B------:R-:W-:Y:S01]  /*cd090*/  IMAD.MOV.U32 R6, RZ, RZ, R12 ;  /* 0x000000ffff067224 */ /* 0x000fe200078e000c */
[-C--:B------:R-:W-:Y:S01]  /*cd0a0*/  IADD3 R16, P4, R16, R202.reuse, RZ ;  /* 0x000000ca10107210 */ /* 0x080fe20007f9e0ff */
[----:B-1----:R-:W2:Y:S04]  /*cd0b0*/  LDL.LU R11, [R1+0x2a58] ;  /* 0x002a5800010b7983 */ /* 0x002ea80000300800 */
[----:B------:R-:W3:Y:S04]  /*cd0c0*/  LDL.LU R10, [R1+0x2a50] ;  /* 0x002a5000010a7983 */ /* 0x000ee80000300800 */
[----:B------:R-:W4:Y:S04]  /*cd0d0*/  LDL.LU R14, [R1+0x2a4c] ;  /* 0x002a4c00010e7983 */ /* 0x000f280000300800 */
[----:B------:R1:W-:Y:S04]  /*cd0e0*/  STL [R1+0x2ab4], R19 ;  /* 0x002ab41301007387 */ /* 0x0003e80000100800 */
[----:B------:R-:W4:Y:S01]  /*cd0f0*/  LDL.LU R12, [R1+0x2a34] ;  /* 0x002a3400010c7983 */ /* 0x000f220000300800 */
[----:B------:R-:W-:Y:S01]  /*cd100*/  IMAD.X R17, R17, 0x1, R0, P4 ;  /* 0x0000000111117824 */ /* 0x000fe200020e0600 */
[----:B------:R-:W-:-:S02]  /*cd110*/  IADD3 R13, P4, R13, R202, RZ ;  /* 0x000000ca0d0d7210 */ /* 0x000fc40007f9e0ff */
[----:B------:R-:W-:Y:S04]  /*cd120*/  STL [R1+0x2a98], R16 ;  /* 0x002a981001007387 */ /* 0x000fe80000100800 */
[----:B------:R-:W-:Y:S04]  /*cd130*/  STL [R1+0x2a8c], R17 ;  /* 0x002a8c1101007387 */ /* 0x000fe80000100800 */
[----:B------:R1:W-:Y:S04]  /*cd140*/  STL [R1+0x2a90], R13 ;  /* 0x002a900d01007387 */ /* 0x0003e80000100800 */
[----:B------:R-:W4:Y:S01]  /*cd150*/  LDL.LU R24, [R1+0x2a18] ;  /* 0x002a180001187983 */ /* 0x000f220000300800 */
[----:B------:R-:W-:Y:S11]  /*cd160*/  HMMA.1688.F32.TF32 R144, R236, R44, R144 ;  /* 0x0000002cec90723c */ /* 0x000ff60000081090 */
[----:B------:R-:W-:Y:S11]  /*cd170*/  @!UPT UIADD3 URZ, URZ, URZ, URZ ;  /* 0x0000003f3f3ff290 */ /* 0x000ff6000fffe03f */
[----:B------:R-:W-:Y:S02]  /*cd180*/  @!UPT UIADD3 URZ, URZ, URZ, URZ ;  /* 0x0000003f3f3ff290 */ /* 0x000fe4000fffe03f */
[----:B------:R-:W-:Y:S01]  /*cd190*/  HMMA.1688.F32.TF32 R144, R240, R46, R144 ;  /* 0x0000002ef090723c */ /* 0x000fe20000081090 */
[----:B------:R-:W-:Y:S02]  /*cd1a0*/  ISETP.NE.U32.AND P3, PT, R5, RZ, PT ;  /* 0x000000ff0500720c */ /* 0x000fe40003f65070 */
[C---:B------:R-:W-:Y:S02]  /*cd1b0*/  IADD3 R5, R4.reuse, 0x100000, RZ ;  /* 0x0010000004057810 */ /* 0x040fe40007ffe0ff */
[----:B------:R-:W-:-:S03]  /*cd1c0*/  IADD3 R8, R4, 0x100000, RZ ;  /* 0x0010000004087810 */ /* 0x000fc60007ffe0ff */
[----:B------:R1:W-:Y:S11]  /*cd1d0*/  LDGSTS.E [R5+-0x6b400], [R6.64], P1 ;  /* 0x94c0000006057fae */ /* 0x0003f60008921844 */
[----:B------:R-:W-:Y:S05]  /*cd1e0*/  @!UPT UIADD3 URZ, URZ, URZ, URZ ;  /* 0x0000003f3f3ff290 */ /* 0x000fea000fffe03f */
[----:B------:R-:W-:Y:S01]  /*cd1f0*/  HMMA.1688.F32.TF32 R144, R244, R108, R144 ;  /* 0x0000006cf490723c */ /* 0x000fe20000081090 */
[----:B-1----:R-:W-:Y:S02]  /*cd200*/  IMAD.MOV.U32 R6, RZ, RZ, R18 ;  /* 0x000000ffff067224 */ /* 0x002fe400078e0012 */
[----:B------:R-:W-:Y:S02]  /*cd210*/  IMAD.MOV.U32 R7, RZ, RZ, R19 ;  /* 0x000000ffff077224 */ /* 0x000fe400078e0013 */
[----:B------:R-:W-:-:S03]  /*cd220*/  IMAD.X R15, R15, 0x1, R0, P4 ;  /* 0x000000010f0f7824 */ /* 0x000fc600020e0600 */
[----:B------:R1:W-:Y:S01]  /*cd230*/  LDGSTS.E [R8+-0x6b200], [R6.64], P1 ;  /* 0x94e0000006087fae */ /* 0x0003e20008921844 */
[----:B------:R-:W-:-:S03]  /*cd240*/  ISETP.GT.AND P1, PT, R3, 0x63, PT ;  /* 0x000000630300780c */ /* 0x000fc60003f24270 */
[----:B------:R-:W-:Y:S04]  /*cd250*/  STL [R1+0x2a74], R15 ;  /* 0x002a740f01007387 */ /* 0x000fe80000100800 */
[----:B------:R-:W4:Y:S01]  /*cd260*/  LDL.LU R25, [R1+0x2a0c] ;  /* 0x002a0c0001197983 */ /* 0x000f220000300800 */
[----:B-1----:R-:W-:Y:S01]  /*cd270*/  IMAD.MOV.U32 R6, RZ, RZ, R16 ;  /* 0x000000ffff067224 */ /* 0x002fe200078e0010 */
[----:B------:R-:W-:Y:S02]  /*cd280*/  MOV R7, R17 ;  /* 0x0000001100077202 */ /* 0x000fe40000000f00 */
[----:B------:R-:W4:Y:S04]  /*cd290*/  LDL.LU R23, [R1+0x29e4] ;  /* 0x0029e40001177983 */ /* 0x000f280000300800 */
[----:B------:R-:W-:Y:S01]  /*cd2a0*/  HMMA.1688.F32.TF32 R32, R248, R110, R144 ;  /* 0x0000006ef820723c */ /* 0x000fe20000081090 */
[----:B------:R1:W-:Y:S04]  /*cd2b0*/  LDGSTS.E [R5+-0x6a400], [R6.64], P5 ;  /* 0x95c0000006057fae */ /* 0x0003e8000a921844 */
[----:B------:R-:W4:Y:S04]  /*cd2c0*/  LDL.LU R22, [R1+0x2a10] ;  /* 0x002a100001167983 */ /* 0x000f280000300800 */
[----:B------:R-:W4:Y:S01]  /*cd2d0*/  LDL.LU R19, [R1+0x29cc] ;  /* 0x0029cc0001137983 */ /* 0x000f220000300800 */
[----:B-1----:R-:W-:Y:S01]  /*cd2e0*/  IMAD.MOV.U32 R6, RZ, RZ, R13 ;  /* 0x000000ffff067224 */ /* 0x002fe200078e000d */
[----:B------:R-:W-:Y:S01]  /*cd2f0*/  SEL R5, RZ, 0x4, !P1 ;  /* 0x00000004ff057807 */ /* 0x000fe20004800000 */
[----:B------:R-:W-:Y:S01]  /*cd300*/  IMAD.MOV.U32 R7, RZ, RZ, R15 ;  /* 0x000000ffff077224 */ /* 0x000fe200078e000f */
[----:B------:R-:W-:Y:S01]  /*cd310*/  ISETP.GT.AND P1, PT, R3, 0x67, PT ;  /* 0x000000670300780c */ /* 0x000fe20003f24270 */
[----:B------:R-:W4:Y:S04]  /*cd320*/  LDL.LU R18, [R1+0x29d8] ;  /* 0x0029d80001127983 */ /* 0x000f280000300800 */
        /* <DEDUP_REMOVED lines=9> */
[----:B----4-:R-:W-:-:S03]  /*cd3c0*/  IMAD.X R14, R14, 0x1, R0, P4 ;  /* 0x000000010e0e7824 */ /* 0x010fc600020e0600 */
[----:B------:R-:W-:Y:S01]  /*cd3d0*/  STL [R1+0x2a50], R10 ;  /* 0x002a500a01007387 */ /* 0x000fe20000100800 */
[----:B------:R-:W-:-:S03]  /*cd3e0*/  IMAD.X R12, R12, 0x1, R0, P5 ;  /* 0x000000010c0c7824 */ /* 0x000fc600028e0600 */
[----:B------:R-:W-:Y:S01]  /*cd3f0*/  STL [R1+0x2a4c], R14 ;  /* 0x002a4c0e01007387 */ /* 0x000fe20000100800 */
[----:B------:R-:W-:-:S03]  /*cd400*/  ISETP.GT.AND P5, PT, R3, 0x6b, PT ;  /* 0x0000006b0300780c */ /* 0x000fc60003fa4270 */
[----:B------:R2:W-:Y:S01]  /*cd410*/  STL [R1+0x2a34], R12 ;  /* 0x002a340c01007387 */ /* 0x0005e20000100800 */
[----:B------:R-:W-:Y:S01]  /*cd420*/  ISETP.NE.U32.AND P4, PT, R5, RZ, PT ;  /* 0x000000ff0500720c */ /* 0x000fe20003f85070 */
[----:B------:R-:W-:Y:S02]  /*cd430*/  IMAD.MOV.U32 R6, RZ, RZ, R11 ;  /* 0x000000ffff067224 */ /* 0x000fe400078e000b */
[----:B------:R-:W-:Y:S01]  /*cd440*/  STL.64 [R1+0x3a78], R32 ;  /* 0x003a782001007387 */ /* 0x000fe20000100a00 */
[----:B------:R-:W-:Y:S02]  /*cd450*/  IADD3 R5, R4, 0x100000, RZ ;  /* 0x0010000004057810 */ /* 0x000fe40007ffe0ff */
[----:B------:R-:W-:Y:S01]  /*cd460*/  MOV R7, R14 ;  /* 0x0000000e00077202 */ /* 0x000fe20000000f00 */
[----:B------:R-:W-:Y:S01]  /*cd470*/  STL.64 [R1+0x3a70], R34 ;  /* 0x003a702201007387 */ /* 0x000fe20000100a00 */
[----:B------:R-:W-:-:S03]  /*cd480*/  SEL R9, RZ, 0x4, !P5 ;  /* 0x00000004ff097807 */ /* 0x000fc60006800000 */
[----:B------:R-:W3:Y:S01]  /*cd490*/  LDL.LU R21, [R1+0x29a4] ;  /* 0x0029a40001157983 */ /* 0x000ee20000300800 */
[----:B------:R-:W-:-:S03]  /*cd4a0*/  IADD3 R24, P5, R24, R202, RZ ;  /* 0x000000ca18187210 */ /* 0x000fc60007fbe0ff */
[----:B-1----:R-:W4:Y:S04]  /*cd4b0*/  LDL.LU R11, [R1+0x2998] ;  /* 0x00299800010b7983 */ /* 0x002f280000300800 */
[----:B------:R1:W-:Y:S02]  /*cd4c0*/  LDGSTS.E [R5+-0x69400], [R6.64], P2 ;  /* 0x96c0000006057fae */ /* 0x0003e40009121844 */
[----:B-1----:R-:W-:Y:S02]  /*cd4d0*/  IMAD.MOV.U32 R7, RZ, RZ, R12 ;  /* 0x000000ffff077224 */ /* 0x002fe400078e000c */
[----:B--2---:R-:W2:Y:S04]  /*cd4e0*/  LDL.LU R12, [R1+0x298c] ;  /* 0x00298c00010c7983 */ /* 0x004ea80000300800 */
[----:B------:R-:W2:Y:S04]  /*cd4f0*/  LDL.LU R20, [R1+0x2964] ;  /* 0x0029640001147983 */ /* 0x000ea80000300800 */
[----:B------:R-:W-:Y:S04]  /*cd500*/  STL [R1+0x2a18], R24 ;  /* 0x002a181801007387 */ /* 0x000fe80000100800 */
[----:B------:R-:W2:Y:S01]  /*cd510*/  LDL.LU R17, [R1+0x2990] ;  /* 0x0029900001117983 */ /* 0x000ea20000300800 */
[----:B------:R-:W-:Y:S01]  /*cd520*/  HMMA.1688.F32.TF32 R148, R236, R48, R148 ;  /* 0x00000030ec94723c */ /* 0x000fe20000081094 */
[----:B------:R-:W-:Y:S01]  /*cd530*/  IMAD.MOV.U32 R6, RZ, RZ, R10 ;  /* 0x000000ffff067224 */ /* 0x000fe200078e000a */
[----:B------:R-:W-:Y:S01]  /*cd540*/  SEL R5, R9, RZ, !P0 ;  /* 0x000000ff09057207 */ /* 0x000fe20004000000 */
[----:B------:R-:W2:Y:S04]  /*cd550*/  LDL.LU R16, [R1+0x294c] ;  /* 0x00294c0001107983 */ /* 0x000ea80000300800 */
[----:B------:R1:W-:Y:S11]  /*cd560*/  LDGSTS.E [R8+-0x69200], [R6.64], P2 ;  /* 0x96e0000006087fae */ /* 0x0003f60009121844 */
[----:B------:R-:W-:Y:S06]  /*cd570*/  @!UPT UIADD3 URZ, URZ, URZ, URZ ;  /* 0x0000003f3f3ff290 */ /* 0x000fec000fffe03f */
[----:B------:R-:W-:Y:S01]  /*cd580*/  HMMA.1688.F32.TF32 R148, R240, R50, R148 ;  /* 0x00000032f094723c */ /* 0x000fe20000081094 */
[----:B------:R-:W2:Y:S01]  /*cd590*/  LDL.LU R15, [R1+0x2958] ;  /* 0x00295800010f7983 */ /* 0x000ea20000300800 */
[----:B------:R-:W-:Y:S01]  /*cd5a0*/  IMAD.X R25, R25, 0x1, R0, P5 ;  /* 0x0000000119197824 */ /* 0x000fe200028e0600 */
[----:B------:R-:W-:Y:S01]  /*cd5b0*/  ISETP.NE.U32.AND P2, PT, R5, RZ, PT ;  /* 0x000000ff0500720c */ /* 0x000fe20003f45070 */
[----:B-1----:R-:W-:Y:S11]  /*cd5c0*/  IMAD.MOV.U32 R6, RZ, RZ, R24 ;  /* 0x000000ffff067224 */ /* 0x002ff600078e0018 */
[----:B------:R-:W-:Y:S09]  /*cd5d0*/  @!UPT UIADD3 URZ, URZ, URZ, URZ ;  /* 0x0000003f3f3ff290 */ /* 0x000ff2000fffe03f */
[----:B------:R-:W-:Y:S01]  /*cd5e0*/  HMMA.1688.F32.TF32 R148, R244, R112, R148 ;  /* 0x00000070f494723c */ /* 0x000fe20000081094 */
[-C--:B------:R-:W-:Y:S01]  /*cd5f0*/  IADD3 R22, P6, R22, R202.reuse, RZ ;  /* 0x000000ca16167210 */ /* 0x080fe20007fde0ff */
[----:B------:R-:W2:Y:S01]  /*cd600*/  LDL.LU R14, [R1+0x2924] ;  /* 0x00292400010e7983 */ /* 0x000ea20000300800 */
[----:B------:R-:W-:Y:S02]  /*cd610*/  IADD3 R5, R4, 0x100000, RZ ;  /* 0x0010000004057810 */ /* 0x000fe40007ffe0ff */
[----:B------:R-:W-:Y:S01]  /*cd620*/  MOV R7, R25 ;  /* 0x0000001900077202 */ /* 0x000fe20000000f00 */
[----:B------:R-:W-:Y:S01]  /*cd630*/  IMAD.X R23, R23, 0x1, R0, P6 ;  /* 0x0000000117177824 */ /* 0x000fe200030e0600 */
[-C--:B------:R-:W-:Y:S01]  /*cd640*/  IADD3 R18, P5, R18, R202.reuse, RZ ;  /* 0x000000ca12127210 */ /* 0x080fe20007fbe0ff */
[----:B------:R-:W2:Y:S04]  /*cd650*/  LDL.LU R10, [R1+0x2950] ;  /* 0x00295000010a7983 */ /* 0x000ea80000300800 */
[----:B------:R1:W-:Y:S11]  /*cd660*/  LDGSTS.E [R5+-0x68400], [R6.64], P3 ;  /* 0x97c0000006057fae */ /* 0x0003f60009921844 */
[----:B------:R-:W-:Y:S01]  /*cd670*/  @!UPT UIADD3 URZ, URZ, URZ, URZ ;  /* 0x0000003f3f3ff290 */ /* 0x000fe2000fffe03f */
[----:B------:R-:W-:Y:S01]  /*cd680*/  HMMA.1688.F32.TF32 R36, R248, R114, R148 ;  /* 0x00000072f824723c */ /* 0x000fe20000081094 */
[----:B-1----:R-:W-:Y:S02]  /*cd690*/  IMAD.MOV.U32 R6, RZ, RZ, R22 ;  /* 0x000000ffff067224 */ /* 0x002fe400078e0016 */
[----:B------:R-:W-:Y:S02]  /*cd6a0*/  IMAD.MOV.U32 R7, RZ, RZ, R23 ;  /* 0x000000ffff077224 */ /* 0x000fe400078e0017 */
[----:B------:R-:W-:Y:S01]  /*cd6b0*/  IMAD.X R19, R19, 0x1, R0, P5 ;  /* 0x0000000113137824 */ /* 0x000fe200028e0600 */
[----:B------:R-:W-:Y:S02]  /*cd6c0*/  IADD3 R13, P5, R13, R202, RZ ;  /* 0x000000ca0d0d7210 */ /* 0x000fe40007fbe0ff */
[----:B------:R1:W-:Y:S04]  /*cd6d0*/  LDGSTS.E [R8+-0x68200], [R6.64], P3 ;  /* 0x97e0000006087fae */ /* 0x0003e80009921844 */
[----:B------:R-:W-:Y:S01]  /*cd6e0*/  STL [R1+0x2a10], R22 ;  /* 0x002a101601007387 */ /* 0x000fe20000100800 */
[----:B-1----:R-:W-:Y:S01]  /*cd6f0*/  IMAD.MOV.U32 R6, RZ, RZ, R18 ;  /* 0x000000ffff067224 */ /* 0x002fe200078e0012 */
[----:B------:R-:W-:-:S02]  /*cd700*/  MOV R7, R19 ;  /* 0x0000001300077202 */ /* 0x000fc40000000f00 */
[----:B------:R-:W-:Y:S04]  /*cd710*/  STL [R1+0x2a0c], R25 ;  /* 0x002a0c1901007387 */ /* 0x000fe80000100800 */
[----:B------:R1:W-:Y:S04]  /*cd720*/  LDGSTS.E [R5+-0x67400], [R6.64], P1 ;  /* 0x98c0000006057fae */ /* 0x0003e80008921844 */
[----:B------:R-:W-:Y:S04]  /*cd730*/  STL.64 [R1+0x3a88], R36 ;  /* 0x003a882401007387 */ /* 0x000fe80000100a00 */
[----:B------:R-:W-:Y:S01]  /*cd740*/  STL.64 [R1+0x3a80], R38 ;  /* 0x003a802601007387 */ /* 0x000fe20000100a00 */
[----:B-1----:R-:W-:-:S03]  /*cd750*/  IMAD.MOV.U32 R6, RZ, RZ, R13 ;  /* 0x000000ffff067224 */ /* 0x002fc600078e000d */
[----:B------:R-:W-:Y:S04]  /*cd760*/  STL [R1+0x29e4], R23 ;  /* 0x0029e41701007387 */ /* 0x000fe80000100800 */
[----:B------:R-:W-:Y:S04]  /*cd770*/  STL [R1+0x29d8], R18 ;  /* 0x0029d81201007387 */ /* 0x000fe80000100800 */
[----:B------:R1:W-:Y:S04]  /*cd780*/  STL [R1+0x29cc], R19 ;  /* 0x0029cc1301007387 */ /* 0x0003e80000100800 */
[----:B------:R-:W-:Y:S04]  /*cd790*/  STL [R1+0x29d0], R13 ;  /* 0x0029d00d01007387 */ /* 0x000fe80000100800 */
[----:B-1----:R-:W2:Y:S01]  /*cd7a0*/  LDL.LU.64 R18, [R1+0x1bd0] ;  /* 0x001bd00001127983 */ /* 0x002ea20000300a00 */
[----:B---3--:R-:W-:Y:S01]  /*cd7b0*/  IMAD.X R21, R21, 0x1, R0, P5 ;  /* 0x0000000115157824 */ /* 0x008fe200028e0600 */
[----:B----4-:R-:W-:-:S03]  /*cd7c0*/  IADD3 R11, P3, R11, R202, RZ ;  /* 0x000000ca0b0b7210 */ /* 0x010fc60007f7e0ff */
[----:B------:R-:W-:-:S05]  /*cd7d0*/  IMAD.MOV.U32 R7, RZ, RZ, R21 ;  /* 0x000000ffff077224 */ /* 0x000fca00078e0015 */
[----:B------:R1:W-:Y:S04]  /*cd7e0*/  LDGSTS.E [R8+-0x67200], [R6.64], P1 ;  /* 0x98e0000006087fae */ /* 0x0003e80008921844 */
[----:B------:R-:W-:Y:S04]  /*cd7f0*/  STL [R1+0x2998], R11 ;  /* 0x0029980b01007387 */ /* 0x000fe80000100800 */
[----:B------:R-:W-:Y:S01]  /*cd800*/  STL [R1+0x29a4], R21 ;  /* 0x0029a41501007387 */ /* 0x000fe20000100800 */
[----:B--2---:R-:W-:Y:S02]  /*cd810*/  IMAD.X R12, R12, 0x1, R0, P3 ;  /* 0x000000010c0c7824 */ /* 0x004fe400018e0600 */
[----:B-1----:R-:W-:-:S02]  /*cd820*/  IMAD.MOV.U32 R6, RZ, RZ, R11 ;  /* 0x000000ffff067224 */ /* 0x002fc400078e000b */
[----:B------:R-:W-:Y:S01]  /*cd830*/  IMAD.MOV.U32 R7, RZ, RZ, R12 ;  /* 0x000000ffff077224 */ /* 0x000fe200078e000c */
[----:B------:R1:W-:Y:S01]  /*cd840*/  STL [R1+0x298c], R12 ;  /* 0x00298c0c01007387 */ /* 0x0003e20000100800 */
[----:B------:R-:W-:Y:S03]  /*cd850*/  HMMA.1688.F32.TF32 R152, R236, R52, R152 ;  /* 0x00000034ec98723c */ /* 0x000fe60000081098 */
[----:B------:R2:W-:Y:S01]  /*cd860*/  LDGSTS.E [R5+-0x66400], [R6.64], P4 ;  /* 0x99c0000006057fae */ /* 0x0005e2000a121844 */
[----:B------:R-:W-:-:S03]  /*cd870*/  IADD3 R17, P1, R17, R202, RZ ;  /* 0x000000ca11117210 */ /* 0x000fc60007f3e0ff */
[----:B-1----:R-:W3:Y:S04]  /*cd880*/  LDL.LU.64 R12, [R1+0x1bd8] ;  /* 0x001bd800010c7983 */ /* 0x002ee80000300a00 */
[----:B------:R-:W-:Y:S04]  /*cd890*/  STL [R1+0x2990], R17 ;  /* 0x0029901101007387 */ /* 0x000fe80000100800 */
[----:B------:R-:W4:Y:S09]  /*cd8a0*/  LDL.LU R11, [R1+0x2918] ;  /* 0x00291800010b7983 */ /* 0x000f320000300800 */
[----:B------:R-:W-:Y:S01]  /*cd8b0*/  HMMA.1688.F32.TF32 R152, R240, R54, R152 ;  /* 0x00000036f098723c */ /* 0x000fe20000081098 */
[----:B------:R-:W-:Y:S01]  /*cd8c0*/  IADD3.X R20, R20, R0, RZ, P1, !PT ;  /* 0x0000000014147210 */ /* 0x000fe20000ffe4ff */
[----:B--2---:R-:W-:Y:S01]  /*cd8d0*/  IMAD.MOV.U32 R6, RZ, RZ, R17 ;  /* 0x000000ffff067224 */ /* 0x004fe200078e0011 */
[----:B------:R-:W-:Y:S11]  /*cd8e0*/  IADD3 R15, P3, R15, R202, RZ ;  /* 0x000000ca0f0f7210 */ /* 0x000ff60007f7e0ff */
[----:B------:R-:W-:Y:S10]  /*cd8f0*/  @!UPT UIADD3 URZ, URZ, URZ, URZ ;  /* 0x0000003f3f3ff290 */ /* 0x000ff4000fffe03f */
[----:B------:R-:W-:Y:S01]  /*cd900*/  HMMA.1688.F32.TF32 R152, R244, R116, R152 ;  /* 0x00000074f498723c */ /* 0x000fe20000081098 */
[----:B------:R-:W-:Y:S02]  /*cd910*/  IMAD.MOV.U32 R7, RZ, RZ, R20 ;  /* 0x000000ffff077224 */ /* 0x000fe400078e0014 */
[----:B------:R-:W-:Y:S01]  /*cd920*/  IMAD.X R16, R16, 0x1, R0, P3 ;  /* 0x0000000110107824 */ /* 0x000fe200018e0600 */
[----:B------:R-:W-:Y:S01]  /*cd930*/  STL [R1+0x2958], R15 ;  /* 0x0029580f01007387 */ /* 0x000fe20000100800 */
[----:B------:R-:W-:-:S03]  /*cd940*/  IMAD.MOV.U32 R217, RZ, RZ, c[0x0][0x18c] ;  /* 0x00006300ffd97624 */ /* 0x000fc600078e00ff */
[----:B------:R1:W-:Y:S01]  /*cd950*/  LDGSTS.E [R5+-0x66200], [R6.64], P4 ;  /* 0x99e0000006057fae */ /* 0x0003e2000a121844 */
[----:B------:R-:W-:-:S05]  /*cd960*/  IADD3 R10, P5, R10, R202, RZ ;  /* 0x000000ca0a0a7210 */ /* 0x000fca0007fbe0ff */
[----:B------:R-:W-:Y:S01]  /*cd970*/  IMAD.X R14, R14, 0x1, R0, P5 ;  /* 0x000000010e0e7824 */ /* 0x000fe200028e0600 */
[----:B------:R-:W-:Y:S01]  /*cd980*/  STL [R1+0x2950], R10 ;  /* 0x0029500a01007387 */ /* 0x000fe20000100800 */
[----:B-1----:R-:W-:-:S08]  /*cd990*/  IMAD.MOV.U32 R6, RZ, RZ, R15 ;  /* 0x000000ffff067224 */ /* 0x002fd000078e000f */
[----:B------:R-:W-:Y:S01]  /*cd9a0*/  HMMA.1688.F32.TF32 R40, R248, R118, R152 ;  /* 0x00000076f828723c */ /* 0x000fe20000081098 */
[----:B------:R-:W-:Y:S01]  /*cd9b0*/  MOV R7, R16 ;  /* 0x0000001000077202 */ /* 0x000fe20000000f00 */
[----:B------:R-:W-:Y:S01]  /*cd9c0*/  STL [R1+0x2964], R20 ;  /* 0x0029641401007387 */ /* 0x000fe20000100800 */
[----:B------:R-:W-:-:S03]  /*cd9d0*/  IMAD.SHL.U32 R217, R217, 0x80, RZ ;  /* 0x00000080d9d97824 */ /* 0x000fc600078e00ff */
[----:B------:R1:W-:Y:S04]  /*cd9e0*/  STL [R1+0x294c], R16 ;  /* 0x00294c1001007387 */ /* 0x0003e80000100800 */
[----:B------:R2:W-:Y:S01]  /*cd9f0*/  STL [R1+0x2924], R14 ;  /* 0x0029240e01007387 */ /* 0x0005e20000100800 */
[----:B------:R-:W-:-:S03]  /*cda00*/  IADD3 R9, R4, 0x100000, RZ ;  /* 0x0010000004097810 */ /* 0x000fc60007ffe0ff */
[----:B------:R2:W-:Y:S04]  /*cda10*/  LDGSTS.E [R8+-0x65400], [R6.64], P2 ;  /* 0x9ac0000006087fae */ /* 0x0005e80009121844 */
[----:B-1----:R-:W4:Y:S01]  /*cda20*/  LDL.LU R16, [R1+0x290c] ;  /* 0x00290c0001107983 */ /* 0x002f220000300800 */
[----:B------:R-:W-:Y:S01]  /*cda30*/  IMAD.SHL.U32 R217, R217, 0x4, RZ ;  /* 0x00000004d9d97824 */ /* 0x000fe200078e00ff */
[----:B------:R-:W-:Y:S01]  /*cda40*/  ISETP.GT.AND P6, PT, R3, 0x73, PT ;  /* 0x000000730300780c */ /* 0x000fe20003fc4270 */
[----:B--2---:R-:W-:Y:S02]  /*cda50*/  IMAD.MOV.U32 R7, RZ, RZ, R14 ;  /* 0x000000ffff077224 */ /* 0x004fe400078e000e */
[----:B------:R-:W2:Y:S01]  /*cda60*/  LDL.LU R14, [R1+0x2910] ;  /* 0x00291000010e7983 */ /* 0x000ea20000300800 */
[----:B------:R-:W-:-:S03]  /*cda70*/  IMAD.MOV.U32 R6, RZ, RZ, R10 ;  /* 0x000000ffff067224 */ /* 0x000fc600078e000a */
[----:B------:R-:W2:Y:S04]  /*cda80*/  LDL.LU R17, [R1+0x28d4] ;  /* 0x0028d40001117983 */ /* 0x000ea80000300800 */
[----:B------:R1:W-:Y:S04]  /*cda90*/  LDGSTS.E [R9+-0x65200], [R6.64], P2 ;  /* 0x9ae0000006097fae */ /* 0x0003e80009121844 */
[----:B------:R-:W-:Y:S01]  /*cdaa0*/  STL.64 [R1+0x3a98], R40 ;  /* 0x003a982801007387 */ /* 0x000fe20000100a00 */
[----:B-1----:R-:W-:-:S03]  /*cdab0*/  SEL R6, RZ, 0x4, !P6 ;  /* 0x00000004ff067807 */ /* 0x002fc60007000000 */
[----:B------:R-:W-:Y:S01]  /*cdac0*/  STL.64 [R1+0x3a90], R42 ;  /* 0x003a902a01007387 */ /* 0x000fe20000100a00 */
[----:B------:R-:W-:-:S04]  /*cdad0*/  IADD3 R9, P1, R18, R217, RZ ;  /* 0x000000d912097210 */ /* 0x000fc80007f3e0ff */
[----:B------:R-:W-:Y:S02]  /*cdae0*/  IADD3.X R8, R19, R2, RZ, P1, !PT ;  /* 0x0000000213087210 */ /* 0x000fe40000ffe4ff */
[----:B---3--:R-:W-:-:S05]  /*cdaf0*/  IADD3 R25, P6, R12, R217, RZ ;  /* 0x000000d90c197210 */ /* 0x008fca0007fde0ff */
[----:B------:R-:W-:Y:S02]  /*cdb00*/  IMAD.X R24, R13, 0x1, R2, P6 ;  /* 0x000000010d187824 */ /* 0x000fe400030e0602 */
[----:B------:R-:W4:Y:S02]  /*cdb10*/  LDL.LU R13, [R1+0x28cc] ;  /* 0x0028cc00010d7983 */ /* 0x000f240000300800 */
[----:B----4-:R-:W-:-:S05]  /*cdb20*/  IADD3 R11, P1, R11, R202, RZ ;  /* 0x000000ca0b0b7210 */ /* 0x010fca0007f3e0ff */
[----:B------:R1:W-:Y:S04]  /*cdb30*/  STL [R1+0x2918], R11 ;  /* 0x0029180b01007387 */ /* 0x0003e80000100800 */
[----:B------:R-:W4:Y:S04]  /*cdb40*/  LDL.LU R12, [R1+0x2908] ;  /* 0x00290800010c7983 */ /* 0x000f280000300800 */
[----:B------:R-:W4:Y:S04]  /*cdb50*/  LDL.LU R26, [R1+0x2894] ;  /* 0x00289400011a7983 */ /* 0x000f280000300800 */
[----:B------:R-:W4:Y:S04]  /*cdb60*/  LDL.LU R18, [R1+0x28d0] ;  /* 0x0028d00001127983 */ /* 0x000f280000300800 */
[----:B------:R-:W4:Y:S04]  /*cdb70*/  LDL.LU R23, [R1+0x288c] ;  /* 0x00288c0001177983 */ /* 0x000f280000300800 */
[----:B------:R-:W4:Y:S01]  /*cdb80*/  LDL.LU R22, [R1+0x28c8] ;  /* 0x0028c80001167983 */ /* 0x000f220000300800 */
[C---:B------:R-:W-:Y:S08]  /*cdb90*/  HMMA.1688.F32.TF32 R156, R236.reuse, R56, R156 ;  /* 0x00000038ec9c723c */ /* 0x040ff0000008109c */
[----:B------:R-:W-:Y:S01]  /*cdba0*/  HMMA.1688.F32.TF32 R160, R236, R60, R160 ;  /* 0x0000003ceca0723c */ /* 0x000fe200000810a0 */
[----:B------:R-:W1:Y:S01]  /*cdbb0*/  S2R R201, SR_TID.X ;  /* 0x0000000000c97919 */ /* 0x000e620000002100 */
[----:B------:R-:W-:-:S02]  /*cdbc0*/  ISETP.GT.AND P3, PT, R3, 0x6f, PT ;  /* 0x0000006f0300780c */ /* 0x000fc40003f64270 */
[----:B------:R-:W-:Y:S01]  /*cdbd0*/  ISETP.GT.AND P2, PT, R3, 0x77, PT ;  /* 0x000000770300780c */ /* 0x000fe20003f44270 */
[----:B------:R-:W4:Y:S11]  /*cdbe0*/  LDL.LU R15, [R1+0x2890] ;  /* 0x00289000010f7983 */ /* 0x000f360000300800 */
[C---:B------:R-:W-:Y:S08]  /*cdbf0*/  HMMA.1688.F32.TF32 R156, R240.reuse, R58, R156 ;  /* 0x0000003af09c723c */ /* 0x040ff0000008109c */
[----:B------:R-:W-:Y:S11]  /*cdc00*/  HMMA.1688.F32.TF32 R160, R240, R62, R160 ;  /* 0x0000003ef0a0723c */ /* 0x000ff600000810a0 */
[----:B------:R-:W-:Y:S05]  /*cdc10*/  @!UPT UIADD3 URZ, URZ, URZ, URZ ;  /* 0x0000003f3f3ff290 */ /* 0x000fea000fffe03f */
[C---:B------:R-:W-:Y:S08]  /*cdc20*/  HMMA.1688.F32.TF32 R156, R244.reuse, R120, R156 ;  /* 0x00000078f49c723c */ /* 0x040ff0000008109c */
[----:B------:R-:W-:Y:S01]  /*cdc30*/  HMMA.1688.F32.TF32 R160, R244, R124, R160 ;  /* 0x0000007cf4a0723c */ /* 0x000fe200000810a0 */
[----:B-1----:R-:W-:Y:S02]  /*cdc40*/  LOP3.LUT R21, R201, 0x7f, RZ, 0xc0, !PT ;  /* 0x0000007fc9157812 */ /* 0x002fe400078ec0ff */
[----:B------:R-:W-:-:S02]  /*cdc50*/  SEL R5, RZ, 0x4, !P3 ;  /* 0x00000004ff057807 */ /* 0x000fc40005800000 */
[C---:B------:R-:W-:Y:S02]  /*cdc60*/  ISETP.GT.AND P4, PT, R3.reuse, 0x7b, PT ;  /* 0x0000007b0300780c */ /* 0x040fe40003f84270 */
[----:B------:R-:W-:-:S09]  /*cdc70*/  ISETP.GT.AND P5, PT, R3, 0x7f, PT ;  /* 0x0000007f0300780c */ /* 0x000fd20003fa4270 */
[----:B------:R-:W-:Y:S01]  /*cdc80*/  HMMA.1688.F32.TF32 R44, R248, R122, R156 ;  /* 0x0000007af82c723c */ /* 0x000fe2000008109c */
[----:B------:R-:W-:-:S07]  /*cdc90*/  ISETP.GE.AND P3, PT, R21, R3, PT ;  /* 0x000000031500720c */ /* 0x000fce0003f66270 */
[----:B------:R-:W-:Y:S01]  /*cdca0*/  HMMA.1688.F32.TF32 R48, R248, R126, R160 ;  /* 0x0000007ef830723c */ /* 0x000fe200000810a0 */
[----:B------:R-:W-:Y:S01]  /*cdcb0*/  SEL R3, R5, RZ, !P0 ;  /* 0x000000ff05037207 */ /* 0x000fe20004000000 */
[----:B------:R-:W-:-:S03]  /*cdcc0*/  IMAD.X R16, R16, 0x1, R0, P1 ;  /* 0x0000000110107824 */ /* 0x000fc600008e0600 */
[----:B------:R-:W-:Y:S02]  /*cdcd0*/  ISETP.NE.U32.AND P1, PT, R3, RZ, PT ;  /* 0x000000ff0300720c */ /* 0x000fe40003f25070 */
[----:B------:R-:W-:Y:S02]  /*cdce0*/  SEL R3, RZ, 0x4, !P4 ;  /* 0x00000004ff037807 */ /* 0x000fe40006000000 */
[----:B--2---:R-:W-:Y:S02]  /*cdcf0*/  IADD3 R14, P4, R14, R202, RZ ;  /* 0x000000ca0e0e7210 */ /* 0x004fe40007f9e0ff */
[----:B------:R-:W-:Y:S02]  /*cdd00*/  SEL R5, R6, RZ, !P0 ;  /* 0x000000ff06057207 */ /* 0x000fe40004000000 */
[----:B------:R-:W-:Y:S01]  /*cdd10*/  SEL R6, RZ, 0x4, !P2 ;  /* 0x00000004ff067807 */ /* 0x000fe20005000000 */
[----:B------:R-:W-:Y:S01]  /*cdd20*/  STL.64 [R1+0x3aa0], R24 ;  /* 0x003aa01801007387 */ /* 0x000fe20000100a00 */
[----:B------:R-:W-:Y:S01]  /*cdd30*/  ISETP.NE.U32.AND P2, PT, R5, RZ, PT ;  /* 0x000000ff0500720c */ /* 0x000fe20003f45070 */
[----:B------:R-:W-:Y:S01]  /*cdd40*/  IMAD.X R17, R17, 0x1, R0, P4 ;  /* 0x0000000111117824 */ /* 0x000fe200020e0600 */
[----:B------:R-:W-:Y:S01]  /*cdd50*/  SEL R5, R6, RZ, !P0 ;  /* 0x000000ff06057207 */ /* 0x000fe20004000000 */
[----:B------:R1:W-:Y:S01]  /*cdd60*/  STL [R1+0x290c], R16 ;  /* 0x00290c1001007387 */ /* 0x0003e20000100800 */
[----:B------:R-:W-:-:S02]  /*cdd70*/  SEL R6, RZ, 0x4, !P5 ;  /* 0x00000004ff067807 */ /* 0x000fc40006800000 */
[----:B------:R-:W-:Y:S01]  /*cdd80*/  SEL R3, R3, RZ, !P0 ;  /* 0x000000ff03037207 */ /* 0x000fe20004000000 */
[----:B------:R-:W-:Y:S01]  /*cdd90*/  STL.64 [R1+0x3ab0], R44 ;  /* 0x003ab02c01007387 */ /* 0x000fe20000100a00 */
[----:B------:R-:W-:-:S03]  /*cdda0*/  ISETP.NE.U32.AND P5, PT, R5, RZ, PT ;  /* 0x000000ff0500720c */ /* 0x000fc60003fa5070 */
[----:B------:R-:W-:Y:S01]  /*cddb0*/  STL.64 [R1+0x3aa8], R46 ;  /* 0x003aa82e01007387 */ /* 0x000fe20000100a00 */
[----:B------:R-:W-:-:S03]  /*cddc0*/  SEL R5, R6, RZ, !P0 ;  /* 0x000000ff06057207 */ /* 0x000fc60004000000 */
[----:B------:R-:W-:Y:S01]  /*cddd0*/  STL [R1+0x2910], R14 ;  /* 0x0029100e01007387 */ /* 0x000fe20000100800 */
[----:B------:R-:W-:Y:S01]  /*cdde0*/  ISETP.NE.U32.AND P4, PT, R3, RZ, PT ;  /* 0x000000ff0300720c */ /* 0x000fe20003f85070 */
[----:B------:R-:W-:Y:S02]  /*cddf0*/  IMAD.MOV.U32 R6, RZ, RZ, R11 ;  /* 0x000000ffff067224 */ /* 0x000fe400078e000b */
[----:B------:R2:W-:Y:S01]  /*cde00*/  STL [R1+0x28d4], R17 ;  /* 0x0028d41101007387 */ /* 0x0005e20000100800 */
[----:B------:R-:W-:Y:S01]  /*cde10*/  IADD3 R10, R4, 0x100000, RZ ;  /* 0x00100000040a7810 */ /* 0x000fe20007ffe0ff */
[----:B------:R-:W-:Y:S02]  /*cde20*/  IMAD.MOV.U32 R7, RZ, RZ, R16 ;  /* 0x000000ffff077224 */ /* 0x000fe400078e0010 */
[----:B------:R-:W-:Y:S01]  /*cde30*/  STL.64 [R1+0x3ac0], R48 ;  /* 0x003ac03001007387 */ /* 0x000fe20000100a00 */
[----:B------:R-:W-:-:S03]  /*cde40*/  SEL R3, RZ, 0x4, P3 ;  /* 0x00000004ff037807 */ /* 0x000fc60001800000 */
[----:B------:R-:W-:Y:S04]  /*cde50*/  STL.64 [R1+0x3ab8], R50 ;  /* 0x003ab83201007387 */ /* 0x000fe80000100a00 */
[----:B------:R-:W3:Y:S01]  /*cde60*/  LDL.LU R19, [R1+0x2854] ;  /* 0x0028540001137983 */ /* 0x000ee20000300800 */
[----:B------:R-:W-:-:S03]  /*cde70*/  ISETP.NE.U32.AND P3, PT, R5, RZ, PT ;  /* 0x000000ff0500720c */ /* 0x000fc60003f65070 */
[----:B------:R-:W3:Y:S01]  /*cde80*/  LDL.LU R11, [R1+0x2888] ;  /* 0x00288800010b7983 */ /* 0x000ee20000300800 */
[----:B------:R-:W-:Y:S02]  /*cde90*/  SEL R3, R3, RZ, !P0 ;  /* 0x000000ff03037207 */ /* 0x000fe40004000000 */
[----:B------:R-:W-:Y:S01]  /*cdea0*/  IADD3 R5, R4, 0x100000, RZ ;  /* 0x0010000004057810 */ /* 0x000fe20007ffe0ff */
[----:B------:R2:W-:Y:S04]  /*cdeb0*/  LDGSTS.E [R10+-0x64400], [R6.64], P1 ;  /* 0x9bc00000060a7fae */ /* 0x0005e80008921844 */
[----:B-1----:R-:W3:Y:S04]  /*cdec0*/  LDL.LU R16, [R1+0x2850] ;  /* 0x0028500001107983 */ /* 0x002ee80000300800 */
[----:B------:R-:W3:Y:S01]  /*cded0*/  LDL.LU R20, [R1+0x284c] ;  /* 0x00284c0001147983 */ /* 0x000ee20000300800 */
[----:B--2---:R-:W-:Y:S01]  /*cdee0*/  MOV R6, R14 ;  /* 0x0000000e00067202 */ /* 0x004fe20000000f00 */
[----:B------:R-:W-:-:S02]  /*cdef0*/  IMAD.MOV.U32 R7, RZ, RZ, R17 ;  /* 0x000000ffff077224 */ /* 0x000fc400078e0011 */
[----:B------:R-:W2:Y:S04]  /*cdf00*/  LDL.LU R17, [R1+0x2814] ;  /* 0x0028140001117983 */ /* 0x000ea80000300800 */
[----:B------:R1:W-:Y:S01]  /*cdf10*/  LDGSTS.E [R5+-0x64200], [R6.64], P1 ;  /* 0x9be0000006057fae */ /* 0x0003e20008921844 */
[----:B----4-:R-:W-:-:S05]  /*cdf20*/  IADD3 R12, P0, R12, R202, RZ ;  /* 0x000000ca0c0c7210 */ /* 0x010fca0007f1e0ff */
[----:B------:R-:W-:Y:S01]  /*cdf30*/  STL [R1+0x2908], R12 ;  /* 0x0029080c01007387 */ /* 0x000fe20000100800 */
[--C-:B------:R-:W-:Y:S01]  /*cdf40*/  IMAD.X R13, R13, 0x1, R0.reuse, P0 ;  /* 0x000000010d0d7824 */ /* 0x100fe200000e0600 */
[-C--:B------:R-:W-:Y:S02]  /*cdf50*/  IADD3 R18, P1, R18, R202.reuse, RZ ;  /* 0x000000ca12127210 */ /* 0x080fe40007f3e0ff */
[----:B------:R-:W4:Y:S04]  /*cdf60*/  LDL.LU R10, [R1+0x2848] ;  /* 0x00284800010a7983 */ /* 0x000f280000300800 */
[----:B------:R-:W4:Y:S01]  /*cdf70*/  LDL.LU R14, [R1+0x2810] ;  /* 0x00281000010e7983 */ /* 0x000f220000300800 */
[----:B------:R-:W-:Y:S01]  /*cdf80*/  IMAD.X R26, R26, 0x1, R0, P1 ;  /* 0x000000011a1a7824 */ /* 0x000fe200008e0600 */
[----:B------:R-:W-:-:S02]  /*cdf90*/  IADD3 R22, P1, R22, R202, RZ ;  /* 0x000000ca16167210 */ /* 0x000fc40007f3e0ff */
[----:B------:R-:W-:Y:S01]  /*cdfa0*/  STL [R1+0x28d0], R18 ;  /* 0x0028d01201007387 */ /* 0x000fe20000100800 */
[----:B-1----:R-:W-:-:S03]  /*cdfb0*/  IMAD.MOV.U32 R7, RZ, RZ, R13 ;  /* 0x000000ffff077224 */ /* 0x002fc600078e000d */
[----:B------:R1:W-:Y:S01]  /*cdfc0*/  STL [R1+0x28cc], R13 ;  /* 0x0028cc0d01007387 */ /* 0x0003e20000100800 */
[----:B------:R-:W-:Y:S01]  /*cdfd0*/  IMAD.MOV.U32 R6, RZ, RZ, R12 ;  /* 0x000000ffff067224 */ /* 0x000fe200078e000c */
[----:B------:R-:W-:Y:S02]  /*cdfe0*/  ISETP.NE.U32.AND P0, PT, R3, RZ, PT ;  /* 0x000000ff0300720c */ /* 0x000fe40003f05070 */
[----:B------:R-:W-:Y:S02]  /*cdff0*/  IADD3 R3, R4, 0x100000, RZ ;  /* 0x0010000004037810 */ /* 0x000fe40007ffe0ff */
[----:B------:R-:W-:-:S03]  /*ce000*/  IADD3.X R23, R23, R0, RZ, P1, !PT ;  /* 0x0000000017177210 */ /* 0x000fc60000ffe4ff */
[----:B------:R1:W-:Y:S04]  /*ce010*/  LDGSTS.E [R3+-0x63400], [R6.64], P2 ;  /* 0x9cc0000006037fae */ /* 0x0003e80009121844 */
[----:B-1----:R-:W4:Y:S04]  /*ce020*/  LDL.LU R13, [R1+0x280c] ;  /* 0x00280c00010d7983 */ /* 0x002f280000300800 */
[----:B------:R-:W-:Y:S04]  /*ce030*/  STL [R1+0x2894], R26 ;  /* 0x0028941a01007387 */ /* 0x000fe80000100800 */
[----:B------:R-:W4:Y:S04]  /*ce040*/  LDL.LU R12, [R1+0x2010] ;  /* 0x00201000010c7983 */ /* 0x000f280000300800 */
[----:B------:R-:W-:Y:S04]  /*ce050*/  STL [R1+0x28c8], R22 ;  /* 0x0028c81601007387 */ /* 0x000fe80000100800 */
[----:B------:R-:W4:Y:S01]  /*ce060*/  LDL.LU R24, [R1+0x2008] ;  /* 0x0020080001187983 */ /* 0x000f220000300800 */
[----:B------:R-:W-:-:S03]  /*ce070*/  IMAD.MOV.U32 R6, RZ, RZ, R18 ;  /* 0x000000ffff067224 */ /* 0x000fc600078e0012 */
[----:B------:R-:W-:Y:S04]  /*ce080*/  STL [R1+0x288c], R23 ;  /* 0x00288c1701007387 */ /* 0x000fe80000100800 */
[----:B------:R-:W4:Y:S01]  /*ce090*/  LDL.LU R18, [R1+0x2050] ;  /* 0x0020500001127983 */ /* 0x000f220000300800 */
[----:B------:R-:W-:Y:S01]  /*ce0a0*/  IMAD.MOV.U32 R7, RZ, RZ, R26 ;  /* 0x000000ffff077224 */ /* 0x000fe200078e001a */
[----:B------:R-:W-:-:S04]  /*ce0b0*/  IADD3 R15, P1, R15, R202, RZ ;  /* 0x000000ca0f0f7210 */ /* 0x000fc80007f3e0ff */
[----:B------:R1:W-:Y:S04]  /*ce0c0*/  LDGSTS.E [R5+-0x63200], [R6.64], P2 ;  /* 0x9ce0000006057fae */ /* 0x0003e80009121844 */
[----:B------:R3:W-:Y:S01]  /*ce0d0*/  STL [R1+0x2890], R15 ;  /* 0x0028900f01007387 */ /* 0x0007e20000100800 */
[----:B-1----:R-:W-:Y:S02]  /*ce0e0*/  IMAD.MOV.U32 R6, RZ, RZ, R22 ;  /* 0x000000ffff067224 */ /* 0x002fe400078e0016 */
[----:B------:R-:W-:-:S05]  /*ce0f0*/  IMAD.MOV.U32 R7, RZ, RZ, R23 ;  /* 0x000000ffff077224 */ /* 0x000fca00078e0017 */
[----:B------:R1:W-:Y:S02]  /*ce100*/  LDGSTS.E [R3+-0x62400], [R6.64], P5 ;  /* 0x9dc0000006037fae */ /* 0x0003e4000a921844 */
[----:B-1----:R-:W-:Y:S02]  /*ce110*/  IMAD.MOV.U32 R6, RZ, RZ, R15 ;  /* 0x000000ffff067224 */ /* 0x002fe400078e000f */
[----:B---3--:R-:W-:Y:S01]  /*ce120*/  IMAD.X R19, R19, 0x1, R0, P1 ;  /* 0x0000000113137824 */ /* 0x008fe200008e0600 */
[----:B------:R-:W-:-:S03]  /*ce130*/  IADD3 R11, P2, R11, R202, RZ ;  /* 0x000000ca0b0b7210 */ /* 0x000fc60007f5e0ff */
[----:B------:R-:W-:Y:S02]  /*ce140*/  IMAD.MOV.U32 R7, RZ, RZ, R19 ;  /* 0x000000ffff077224 */ /* 0x000fe400078e0013 */
[----:B------:R-:W-:Y:S01]  /*ce150*/  STL [R1+0x2888], R11 ;  /* 0x0028880b01007387 */ /* 0x000fe20000100800 */
[----:B------:R-:W-:-:S03]  /*ce160*/  IADD3 R16, P1, R16, R202, RZ ;  /* 0x000000ca10107210 */ /* 0x000fc60007f3e0ff */
[----:B------:R1:W-:Y:S01]  /*ce170*/  STL [R1+0x2854], R19 ;  /* 0x0028541301007387 */ /* 0x0003e20000100800 */
[----:B------:R-:W-:-:S03]  /*ce180*/  IADD3.X R20, R20, R0, RZ, P2, !PT ;  /* 0x0000000014147210 */ /* 0x000fc600017fe4ff */
[----:B------:R-:W3:Y:S04]  /*ce190*/  LDL.LU R15, [R1+0x200c] ;  /* 0x00200c00010f7983 */ /* 0x000ee80000300800 */
[----:B------:R-:W-:Y:S01]  /*ce1a0*/  STL [R1+0x2850], R16 ;  /* 0x0028501001007387 */ /* 0x000fe20000100800 */
[----:B--2---:R-:W-:-:S03]  /*ce1b0*/  IMAD.X R17, R17, 0x1, R0, P1 ;  /* 0x0000000111117824 */ /* 0x004fc600008e0600 */
[----:B------:R2:W-:Y:S04]  /*ce1c0*/  STL [R1+0x284c], R20 ;  /* 0x00284c1401007387 */ /* 0x0005e80000100800 */
[----:B------:R2:W-:Y:S04]  /*ce1d0*/  LDGSTS.E [R5+-0x62200], [R6.64], P5 ;  /* 0x9de0000006057fae */ /* 0x0005e8000a921844 */
[----:B-1----:R-:W3:Y:S01]  /*ce1e0*/  LDL.LU R19, [R1+0x2090] ;  /* 0x0020900001137983 */ /* 0x002ee20000300800 */
[----:B--2---:R-:W-:-:S03]  /*ce1f0*/  IMAD.MOV.U32 R7, RZ, RZ, R20 ;  /* 0x000000ffff077224 */ /* 0x004fc600078e0014 */
[----:B------:R-:W3:Y:S01]  /*ce200*/  LDL.LU R20, [R1+0x204c] ;  /* 0x00204c0001147983 */ /* 0x000ee20000300800 */
[----:B------:R-:W-:-:S05]  /*ce210*/  IMAD.MOV.U32 R6, RZ, RZ, R11 ;  /* 0x000000ffff067224 */ /* 0x000fca00078e000b */
[----:B------:R1:W-:Y:S02]  /*ce220*/  LDGSTS.E [R3+-0x61400], [R6.64], P4 ;  /* 0x9ec0000006037fae */ /* 0x0003e4000a121844 */
[----:B-1----:R-:W-:Y:S02]  /*ce230*/  IMAD.MOV.U32 R6, RZ, RZ, R16 ;  /* 0x000000ffff067224 */ /* 0x002fe400078e0010 */
[----:B------:R-:W-:-:S05]  /*ce240*/  IMAD.MOV.U32 R7, RZ, RZ, R17 ;  /* 0x000000ffff077224 */ /* 0x000fca00078e0011 */
[----:B------:R1:W-:Y:S01]  /*ce250*/  LDGSTS.E [R5+-0x61200], [R6.64], P4 ;  /* 0x9ee0000006057fae */ /* 0x0003e2000a121844 */
[-C--:B----4-:R-:W-:Y:S02]  /*ce260*/  IADD3 R10, P2, R10, R202.reuse, RZ ;  /* 0x000000ca0a0a7210 */ /* 0x090fe40007f5e0ff */
[----:B------:R-:W-:-:S03]  /*ce270*/  IADD3 R14, P1, R14, R202, RZ ;  /* 0x000000ca0e0e7210 */ /* 0x000fc60007f3e0ff */
[----:B------:R-:W-:Y:S04]  /*ce280*/  STL [R1+0x2848], R10 ;  /* 0x0028480a01007387 */ /* 0x000fe80000100800 */
[----:B------:R4:W-:Y:S04]  /*ce290*/  STL [R1+0x2814], R17 ;  /* 0x0028141101007387 */ /* 0x0009e80000100800 */
[----:B------:R-:W2:Y:S04]  /*ce2a0*/  LDL.LU R11, [R1+0x20d0] ;  /* 0x0020d000010b7983 */ /* 0x000ea80000300800 */
[----:B------:R-:W-:Y:S04]  /*ce2b0*/  STL [R1+0x2810], R14 ;  /* 0x0028100e01007387 */ /* 0x000fe80000100800 */
[----:B------:R-:W2:Y:S01]  /*ce2c0*/  LDL.LU R23, [R1+0x208c] ;  /* 0x00208c0001177983 */ /* 0x000ea20000300800 */
[----:B------:R-:W-:-:S05]  /*ce2d0*/  IADD3.X R13, R13, R0, RZ, P2, !PT ;  /* 0x000000000d0d7210 */ /* 0x000fca00017fe4ff */
[----:B------:R4:W-:Y:S01]  /*ce2e0*/  STL [R1+0x280c], R13 ;  /* 0x00280c0d01007387 */ /* 0x0009e20000100800 */
[----:B------:R-:W-:-:S03]  /*ce2f0*/  IADD3 R12, P2, R12, R217, RZ ;  /* 0x000000d90c0c7210 */ /* 0x000fc60007f5e0ff */
[----:B------:R-:W2:Y:S01]  /*ce300*/  LDL.LU R16, [R1+0x2110] ;  /* 0x0021100001107983 */ /* 0x000ea20000300800 */
[----:B-1----:R-:W-:-:S03]  /*ce310*/  IMAD.MOV.U32 R7, RZ, RZ, R13 ;  /* 0x000000ffff077224 */ /* 0x002fc600078e000d */
[----:B----4-:R-:W4:Y:S01]  /*ce320*/  LDL.LU R17, [R1+0x20cc] ;  /* 0x0020cc0001117983 */ /* 0x010f220000300800 */
[----:B------:R-:W-:-:S03]  /*ce330*/  IMAD.X R24, R24, 0x1, R0, P1 ;  /* 0x0000000118187824 */ /* 0x000fc600008e0600 */
[----:B------:R-:W-:Y:S01]  /*ce340*/  STL [R1+0x2010], R12 ;  /* 0x0020100c01007387 */ /* 0x000fe20000100800 */
[----:B------:R-:W-:-:S03]  /*ce350*/  IMAD.MOV.U32 R6, RZ, RZ, R10 ;  /* 0x000000ffff067224 */ /* 0x000fc600078e000a */
[----:B------:R-:W-:Y:S01]  /*ce360*/  STL [R1+0x2008], R24 ;  /* 0x0020081801007387 */ /* 0x000fe20000100800 */
[----:B------:R-:W-:-:S03]  /*ce370*/  IADD3 R18, P1, R18, R217, RZ ;  /* 0x000000d912127210 */ /* 0x000fc60007f3e0ff */
[----:B------:R-:W4:Y:S01]  /*ce380*/  LDL.LU R13, [R1+0x2150] ;  /* 0x00215000010d7983 */ /* 0x000f220000300800 */
[----:B------:R-:W-:-:S03]  /*ce390*/  SHF.L.U32 R202, R21, 0x2, RZ ;  /* 0x0000000215ca7819 */ /* 0x000fc600000006ff */
[----:B------:R-:W4:Y:S04]  /*ce3a0*/  LDL.LU R22, [R1+0x210c] ;  /* 0x00210c0001167983 */ /* 0x000f280000300800 */
[----:B------:R-:W4:Y:S04]  /*ce3b0*/  LDL.LU R21, [R1+0x2190] ;  /* 0x0021900001157983 */ /* 0x000f280000300800 */
[----:B------:R1:W-:Y:S04]  /*ce3c0*/  LDGSTS.E [R3+-0x60400], [R6.64], P3 ;  /* 0x9fc0000006037fae */ /* 0x0003e80009921844 */
[----:B------:R-:W-:Y:S04]  /*ce3d0*/  STL [R1+0x2050], R18 ;  /* 0x0020501201007387 */ /* 0x000fe80000100800 */
[----:B-1----:R-:W4:Y:S01]  /*ce3e0*/  LDL.LU R3, [R1+0x214c] ;  /* 0x00214c0001037983 */ /* 0x002f220000300800 */
[----:B------:R-:W-:Y:S01]  /*ce3f0*/  IADD3 R10, R4, 0x100000, RZ ;  /* 0x00100000040a7810 */ /* 0x000fe20007ffe0ff */
[----:B------:R-:W-:-:S02]  /*ce400*/  IMAD.MOV.U32 R4, RZ, RZ, R14 ;  /* 0x000000ffff047224 */ /* 0x000fc400078e000e */
[----:B------:R-:W-:Y:S01]  /*ce410*/  IMAD.MOV.U32 R5, RZ, RZ, R24 ;  /* 0x000000ffff057224 */ /* 0x000fe200078e0018 */
[----:B------:R-:W-:Y:S01]  /*ce420*/  MOV R6, R12 ;  /* 0x0000000c00067202 */ /* 0x000fe20000000f00 */
[----:B------:R-:W4:Y:S04]  /*ce430*/  LDL.LU R14, [R1+0x21d0] ;  /* 0x0021d000010e7983 */ /* 0x000f280000300800 */
[----:B------:R1:W-:Y:S04]  /*ce440*/  LDGSTS.E [R10+-0x60200], [R4.64], P3 ;  /* 0x9fe00000040a7fae */ /* 0x0003e80009921844 */
[----:B------:R-:W0:Y:S01]  /*ce450*/  LDGDEPBAR ;  /* 0x00000000000079af */ /* 0x000e220000000000 */
[----:B-1----:R-:W-:-:S02]  /*ce460*/  IMAD R4, R203, 0x40000, R202 ;  /* 0x00040000cb047824 */ /* 0x002fc400078e02ca */
[----:B---3--:R-:W-:-:S04]  /*ce470*/  IMAD.X R15, R15, 0x1, R2, P2 ;  /* 0x000000010f0f7824 */ /* 0x008fc800010e0602 */
[----:B------:R-:W-:Y:S01]  /*ce480*/  IMAD.MOV.U32 R7, RZ, RZ, R15 ;  /* 0x000000ffff077224 */ /* 0x000fe200078e000f */
[----:B------:R1:W-:Y:S04]  /*ce490*/  STL [R1+0x200c], R15 ;  /* 0x00200c0f01007387 */ /* 0x0003e80000100800 */
[----:B------:R-:W3:Y:S04]  /*ce4a0*/  LDL.LU R10, [R1+0x218c] ;  /* 0x00218c00010a7983 */ /* 0x000ee80000300800 */
[----:B------:R1:W-:Y:S01]  /*ce4b0*/  LDGSTS.E [R4], [R6.64], P0 ;  /* 0x0000000006047fae */ /* 0x0003e20008121844 */
[----:B------:R-:W-:-:S05]  /*ce4c0*/  IADD3 R19, P2, R19, R217, RZ ;  /* 0x000000d913137210 */ /* 0x000fca0007f5e0ff */
[----:B------:R-:W-:Y:S01]  /*ce4d0*/  STL [R1+0x2090], R19 ;  /* 0x0020901301007387 */ /* 0x000fe20000100800 */
[----:B------:R-:W-:Y:S02]  /*ce4e0*/  IMAD.X R20, R20, 0x1, R2, P1 ;  /* 0x0000000114147824 */ /* 0x000fe400008e0602 */
[----:B-1----:R-:W-:Y:S02]  /*ce4f0*/  IMAD.MOV.U32 R6, RZ, RZ, R18 ;  /* 0x000000ffff067224 */ /* 0x002fe400078e0012 */
[----:B------:R-:W-:Y:S01]  /*ce500*/  IMAD.MOV.U32 R7, RZ, RZ, R20 ;  /* 0x000000ffff077224 */ /* 0x000fe200078e0014 */
[----:B------:R1:W-:Y:S04]  /*ce510*/  STL [R1+0x204c], R20 ;  /* 0x00204c1401007387 */ /* 0x0003e80000100800 */
[----:B------:R-:W3:Y:S04]  /*ce520*/  LDL.LU R15, [R1+0x21cc] ;  /* 0x0021cc00010f7983 */ /* 0x000ee80000300800 */
[----:B------:R-:W3:Y:S04]  /*ce530*/  LDL.LU R12, [R1+0x2210] ;  /* 0x00221000010c7983 */ /* 0x000ee80000300800 */
[----:B------:R1:W-:Y:S04]  /*ce540*/  LDGSTS.E [R4+0x1000], [R6.64], P0 ;  /* 0x0100000006047fae */ /* 0x0003e80008121844 */
[----:B-1----:R-:W3:Y:S01]  /*ce550*/  LDL.LU R20, [R1+0x220c] ;  /* 0x00220c0001147983 */ /* 0x002ee20000300800 */
[----:B------:R-:W-:-:S02]  /*ce560*/  MOV R6, R19 ;  /* 0x0000001300067202 */ /* 0x000fc40000000f00 */
[----:B--2---:R-:W-:Y:S01]  /*ce570*/  IADD3 R11, P1, R11, R217, RZ ;  /* 0x000000d90b0b7210 */ /* 0x004fe20007f3e0ff */
[----:B------:R-:W-:-:S04]  /*ce580*/  IMAD.X R23, R23, 0x1, R2, P2 ;  /* 0x0000000117177824 */ /* 0x000fc800010e0602 */
[----:B------:R-:W-:Y:S01]  /*ce590*/  STL [R1+0x20d0], R11 ;  /* 0x0020d00b01007387 */ /* 0x000fe20000100800 */
[----:B------:R-:W-:-:S03]  /*ce5a0*/  IMAD.MOV.U32 R7, RZ, RZ, R23 ;  /* 0x000000ffff077224 */ /* 0x000fc600078e0017 */
[----:B------:R-:W-:Y:S04]  /*ce5b0*/  STL [R1+0x208c], R23 ;  /* 0x00208c1701007387 */ /* 0x000fe80000100800 */
[----:B------:R-:W2:Y:S01]  /*ce5c0*/  LDL.LU R18, [R1+0x2250] ;  /* 0x0022500001127983 */ /* 0x000ea20000300800 */
[----:B------:R-:W-:-:S03]  /*ce5d0*/  IADD3 R16, P2, R16, R217, RZ ;  /* 0x000000d910107210 */ /* 0x000fc60007f5e0ff */
[----:B------:R1:W-:Y:S01]  /*ce5e0*/  LDGSTS.E [R4+0x2000], [R6.64], P0 ;  /* 0x0200000006047fae */ /* 0x0003e20008121844 */
[----:B----4-:R-:W-:-:S03]  /*ce5f0*/  IMAD.X R17, R17, 0x1, R2, P1 ;  /* 0x0000000111117824 */ /* 0x010fc600008e0602 */
[----:B------:R-:W4:Y:S04]  /*ce600*/  LDL.LU R19, [R1+0x224c] ;  /* 0x00224c0001137983 */ /* 0x000f280000300800 */
[----:B------:R-:W-:Y:S01]  /*ce610*/  STL [R1+0x2110], R16 ;  /* 0x0021101001007387 */ /* 0x000fe20000100800 */
[----:B-1----:R-:W-:Y:S02]  /*ce620*/  IMAD.MOV.U32 R6, RZ, RZ, R11 ;  /* 0x000000ffff067224 */ /* 0x002fe400078e000b */
[----:B------:R-:W-:Y:S01]  /*ce630*/  IMAD.MOV.U32 R7, RZ, RZ, R17 ;  /* 0x000000ffff077224 */ /* 0x000fe200078e0011 */
[----:B------:R-:W-:Y:S01]  /*ce640*/  IADD3 R13, P1, R13, R217, RZ ;  /* 0x000000d90d0d7210 */ /* 0x000fe20007f3e0ff */
[----:B------:R1:W-:Y:S01]  /*ce650*/  STL [R1+0x20cc], R17 ;  /* 0x0020cc1101007387 */ /* 0x0003e20000100800 */
[----:B------:R-:W-:-:S03]  /*ce660*/  IMAD.X R22, R22, 0x1, R2, P2 ;  /* 0x0000000116167824 */ /* 0x000fc600010e0602 */
[----:B------:R-:W4:Y:S01]  /*ce670*/  LDL.LU R5, [R1+0x2290] ;  /* 0x0022900001057983 */ /* 0x000f220000300800 */
[----:B------:R-:W-:-:S03]  /*ce680*/  IADD3 R21, P2, R21, R217, RZ ;  /* 0x000000d915157210 */ /* 0x000fc60007f5e0ff */
[----:B------:R1:W-:Y:S04]  /*ce690*/  LDGSTS.E [R4+0x3000], [R6.64], P0 ;  /* 0x0300000006047fae */ /* 0x0003e80008121844 */
[----:B-1----:R-:W4:Y:S04]  /*ce6a0*/  LDL.LU R17, [R1+0x228c] ;  /* 0x00228c0001117983 */ /* 0x002f280000300800 */
[----:B------:R1:W-:Y:S04]  /*ce6b0*/  STL [R1+0x2150], R13 ;  /* 0x0021500d01007387 */ /* 0x0003e80000100800 */
[----:B------:R-:W-:Y:S01]  /*ce6c0*/  STL [R1+0x210c], R22 ;  /* 0x00210c1601007387 */ /* 0x000fe20000100800 */
[----:B------:R-:W-:Y:S01]  /*ce6d0*/  MOV R6, R16 ;  /* 0x0000001000067202 */ /* 0x000fe20000000f00 */
[----:B------:R-:W-:-:S02]  /*ce6e0*/  IMAD.MOV.U32 R7, RZ, RZ, R22 ;  /* 0x000000ffff077224 */ /* 0x000fc400078e0016 */
[----:B------:R-:W4:Y:S01]  /*ce6f0*/  LDL.LU R11, [R1+0x22d0] ;  /* 0x0022d000010b7983 */ /* 0x000f220000300800 */
[----:B------:R-:W-:-:S03]  /*ce700*/  IMAD.X R3, R3, 0x1, R2, P1 ;  /* 0x0000000103037824 */ /* 0x000fc600008e0602 */
[----:B------:R-:W4:Y:S04]  /*ce710*/  LDL.LU R16, [R1+0x2310] ;  /* 0x0023100001107983 */ /* 0x000f280000300800 */
[----:B------:R-:W-:Y:S04]  /*ce720*/  STL [R1+0x2190], R21 ;  /* 0x0021901501007387 */ /* 0x000fe80000100800 */
[----:B------:R1:W-:Y:S04]  /*ce730*/  LDGSTS.E [R4+0x4000], [R6.64], P0 ;  /* 0x0400000006047fae */ /* 0x0003e80008121844 */
[----:B------:R3:W-:Y:S01]  /*ce740*/  STL [R1+0x214c], R3 ;  /* 0x00214c0301007387 */ /* 0x0007e20000100800 */
[----:B-1----:R-:W-:-:S03]  /*ce750*/  IMAD.MOV.U32 R6, RZ, RZ, R13 ;  /* 0x000000ffff067224 */ /* 0x002fc600078e000d */
[----:B------:R-:W4:Y:S01]  /*ce760*/  LDL.LU R13, [R1+0x22cc] ;  /* 0x0022cc00010d7983 */ /* 0x000f220000300800 */
[----:B------:R-:W-:Y:S01]  /*ce770*/  IADD3 R14, P1, R14, R217, RZ ;  /* 0x000000d90e0e7210 */ /* 0x000fe20007f3e0ff */
[----:B------:R-:W-:-:S04]  /*ce780*/  IMAD.MOV.U32 R7, RZ, RZ, R3 ;  /* 0x000000ffff077224 */ /* 0x000fc800078e0003 */
[----:B------:R-:W-:Y:S04]  /*ce790*/  STL [R1+0x21d0], R14 ;  /* 0x0021d00e01007387 */ /* 0x000fe80000100800 */
[----:B------:R1:W-:Y:S02]  /*ce7a0*/  LDGSTS.E [R4+0x5000], [R6.64], P0 ;  /* 0x0500000006047fae */ /* 0x0003e40008121844 */
[----:B-1----:R-:W-:Y:S01]  /*ce7b0*/  MOV R6, R21 ;  /* 0x0000001500067202 */ /* 0x002fe20000000f00 */
[----:B---3--:R-:W-:-:S04]  /*ce7c0*/  IMAD.X R10, R10, 0x1, R2, P2 ;  /* 0x000000010a0a7824 */ /* 0x008fc800010e0602 */
[----:B------:R-:W-:Y:S01]  /*ce7d0*/  IMAD.MOV.U32 R7, RZ, RZ, R10 ;  /* 0x000000ffff077224 */ /* 0x000fe200078e000a */
[----:B------:R1:W-:Y:S04]  /*ce7e0*/  STL [R1+0x218c], R10 ;  /* 0x00218c0a01007387 */ /* 0x0003e80000100800 */
[----:B------:R-:W3:Y:S04]  /*ce7f0*/  LDL.LU R3, [R1+0x2350] ;  /* 0x0023500001037983 */ /* 0x000ee80000300800 */
[----:B------:R-:W3:Y:S04]  /*ce800*/  LDL.LU R23, [R1+0x230c] ;  /* 0x00230c0001177983 */ /* 0x000ee80000300800 */
[----:B------:R1:W-:Y:S01]  /*ce810*/  LDGSTS.E [R4+0x6000], [R6.64], P0 ;  /* 0x0600000006047fae */ /* 0x0003e20008121844 */
[----:B------:R-:W-:Y:S01]  /*ce820*/  IMAD.X R15, R15, 0x1, R2, P1 ;  /* 0x000000010f0f7824 */ /* 0x000fe200008e0602 */
[----:B------:R-:W-:Y:S01]  /*ce830*/  IADD3 R12, P2, R12, R217, RZ ;  /* 0x000000d90c0c7210 */ /* 0x000fe20007f5e0ff */
[----:B-1----:R-:W-:-:S04]  /*ce840*/  IMAD.MOV.U32 R6, RZ, RZ, R14 ;  /* 0x000000ffff067224 */ /* 0x002fc800078e000e */
[----:B------:R-:W-:Y:S01]  /*ce850*/  STL [R1+0x2210], R12 ;  /* 0x0022100c01007387 */ /* 0x000fe20000100800 */
[----:B------:R-:W-:Y:S02]  /*ce860*/  IMAD.MOV.U32 R7, RZ, RZ, R15 ;  /* 0x000000ffff077224 */ /* 0x000fe400078e000f */
[----:B------:R-:W-:Y:S01]  /*ce870*/  IMAD.X R20, R20, 0x1, R2, P2 ;  /* 0x0000000114147824 */ /* 0x000fe200010e0602 */
[----:B------:R1:W-:Y:S04]  /*ce880*/  STL [R1+0x21cc], R15 ;  /* 0x0021cc0f01007387 */ /* 0x0003e80000100800 */
[----:B------:R-:W3:Y:S04]  /*ce890*/  LDL.LU R10, [R1+0x2390] ;  /* 0x00239000010a7983 */ /* 0x000ee80000300800 */
[----:B------:R-:W3:Y:S04]  /*ce8a0*/  LDL.LU R14, [R1+0x234c] ;  /* 0x00234c00010e7983 */ /* 0x000ee80000300800 */
[----:B------:R1:W-:Y:S02]  /*ce8b0*/  LDGSTS.E [R4+0x7000], [R6.64], P0 ;  /* 0x0700000006047fae */ /* 0x0003e40008121844 */
[----:B-1----:R-:W-:Y:S01]  /*ce8c0*/  MOV R6, R12 ;  /* 0x0000000c00067202 */ /* 0x002fe20000000f00 */
[----:B------:R-:W-:-:S05]  /*ce8d0*/  IMAD.MOV.U32 R7, RZ, RZ, R20 ;  /* 0x000000ffff077224 */ /* 0x000fca00078e0014 */
[----:B------:R1:W-:Y:S01]  /*ce8e0*/  LDGSTS.E [R4+0x8000], [R6.64], P0 ;  /* 0x0800000006047fae */ /* 0x0003e20008121844 */
[----:B--2---:R-:W-:-:S05]  /*ce8f0*/  IADD3 R18, P1, R18, R217, RZ ;  /* 0x000000d912127210 */ /* 0x004fca0007f3e0ff */
[----:B------:R-:W-:Y:S04]  /*ce900*/  STL [R1+0x2250], R18 ;  /* 0x0022501201007387 */ /* 0x000fe80000100800 */
[----:B------:R2:W-:Y:S01]  /*ce910*/  STL [R1+0x220c], R20 ;  /* 0x00220c1401007387 */ /* 0x0005e20000100800 */
[----:B----4-:R-:W-:-:S03]  /*ce920*/  IMAD.X R19, R19, 0x1, R2, P1 ;  /* 0x0000000113137824 */ /* 0x010fc600008e0602 */
[----:B------:R-:W4:Y:S04]  /*ce930*/  LDL.LU R15, [R1+0x23d0] ;  /* 0x0023d000010f7983 */ /* 0x000f280000300800 */
[----:B------:R-:W4:Y:S01]  /*ce940*/  LDL.LU R22, [R1+0x238c] ;  /* 0x00238c0001167983 */ /* 0x000f220000300800 */
[----:B------:R-:W-:Y:S01]  /*ce950*/  IADD3 R5, P2, R5, R217, RZ ;  /* 0x000000d905057210 */ /* 0x000fe20007f5e0ff */
[----:B-1----:R-:W-:-:S04]  /*ce960*/  IMAD.MOV.U32 R6, RZ, RZ, R18 ;  /* 0x000000ffff067224 */ /* 0x002fc800078e0012 */
[----:B------:R-:W-:Y:S01]  /*ce970*/  STL [R1+0x2290], R5 ;  /* 0x0022900501007387 */ /* 0x000fe20000100800 */
[----:B------:R-:W-:-:S03]  /*ce980*/  IMAD.X R17, R17, 0x1, R2, P2 ;  /* 0x0000000111117824 */ /* 0x000fc600010e0602 */
[----:B------:R1:W-:Y:S01]  /*ce990*/  STL [R1+0x224c], R19 ;  /* 0x00224c1301007387 */ /* 0x0003e20000100800 */
[----:B------:R-:W-:-:S03]  /*ce9a0*/  IMAD.MOV.U32 R7, RZ, RZ, R19 ;  /* 0x000000ffff077224 */ /* 0x000fc600078e0013 */
[----:B------:R-:W4:Y:S04]  /*ce9b0*/  LDL.LU R12, [R1+0x2410] ;  /* 0x00241000010c7983 */ /* 0x000f280000300800 */
[----:B------:R-:W4:Y:S01]  /*ce9c0*/  LDL.LU R21, [R1+0x23cc] ;  /* 0x0023cc0001157983 */ /* 0x000f220000300800 */
[----:B------:R-:W-:-:S03]  /*ce9d0*/  IADD3 R11, P1, R11, R217, RZ ;  /* 0x000000d90b0b7210 */ /* 0x000fc60007f3e0ff */
[----:B------:R1:W-:Y:S01]  /*ce9e0*/  LDGSTS.E [R4+0x9000], [R6.64], P0 ;  /* 0x0900000006047fae */ /* 0x0003e20008121844 */
[----:B------:R-:W-:-:S03]  /*ce9f0*/  IADD3 R16, P2, R16, R217, RZ ;  /* 0x000000d910107210 */ /* 0x000fc60007f5e0ff */
[----:B------:R-:W-:Y:S04]  /*cea00*/  STL [R1+0x22d0], R11 ;  /* 0x0022d00b01007387 */ /* 0x000fe80000100800 */
[----:B------:R1:W-:Y:S04]  /*cea10*/  STL [R1+0x228c], R17 ;  /* 0x00228c1101007387 */ /* 0x0003e80000100800 */
[----:B--2---:R-:W2:Y:S01]  /*cea20*/  LDL.LU R20, [R1+0x240c] ;  /* 0x00240c0001147983 */ /* 0x004ea20000300800 */
[----:B-1----:R-:W-:-:S03]  /*cea30*/  MOV R6, R5 ;  /* 0x0000000500067202 */ /* 0x002fc60000000f00 */
[----:B------:R-:W2:Y:S04]  /*cea40*/  LDL.LU R18, [R1+0x2450] ;  /* 0x0024500001127983 */ /* 0x000ea80000300800 */
[----:B------:R-:W2:Y:S01]  /*cea50*/  LDL.LU R19, [R1+0x244c] ;  /* 0x00244c0001137983 */ /* 0x000ea20000300800 */
[----:B------:R-:W-:-:S03]  /*cea60*/  IMAD.X R13, R13, 0x1, R2, P1 ;  /* 0x000000010d0d7824 */ /* 0x000fc600008e0602 */
[----:B------:R-:W-:Y:S04]  /*cea70*/  STL [R1+0x2310], R16 ;  /* 0x0023101001007387 */ /* 0x000fe80000100800 */
[----:B------:R1:W-:Y:S04]  /*cea80*/  STL [R1+0x22cc], R13 ;  /* 0x0022cc0d01007387 */ /* 0x0003e80000100800 */
[----:B------:R-:W2:Y:S01]  /*cea90*/  LDL.LU R5, [R1+0x2490] ;  /* 0x0024900001057983 */ /* 0x000ea20000300800 */
[----:B------:R-:W-:-:S03]  /*ceaa0*/  IMAD.MOV.U32 R7, RZ, RZ, R17 ;  /* 0x000000ffff077224 */ /* 0x000fc600078e0011 */
[----:B------:R-:W2:Y:S04]  /*ceab0*/  LDL.LU R17, [R1+0x248c] ;  /* 0x00248c0001117983 */ /* 0x000ea80000300800 */
[----:B------:R1:W-:Y:S02]  /*ceac0*/  LDGSTS.E [R4+0xa000], [R6.64], P0 ;  /* 0x0a00000006047fae */ /* 0x0003e40008121844 */
[----:B-1----:R-:W-:Y:S02]  /*cead0*/  IMAD.MOV.U32 R6, RZ, RZ, R11 ;  /* 0x000000ffff067224 */ /* 0x002fe400078e000b */
[----:B------:R-:W-:-:S05]  /*ceae0*/  IMAD.MOV.U32 R7, RZ, RZ, R13 ;  /* 0x000000ffff077224 */ /* 0x000fca00078e000d */
[----:B------:R1:W-:Y:S02]  /*ceaf0*/  LDGSTS.E [R4+0xb000], [R6.64], P0 ;  /* 0x0b00000006047fae */ /* 0x0003e40008121844 */
[----:B-1----:R-:W-:Y:S02]  /*ceb00*/  MOV R6, R16 ;  /* 0x0000001000067202 */ /* 0x002fe40000000f00 */
[----:B---3--:R-:W-:Y:S01]  /*ceb10*/  IADD3 R3, P1, R3, R217, RZ ;  /* 0x000000d903037210 */ /* 0x008fe20007f3e0ff */
[----:B------:R-:W-:-:S04]  /*ceb20*/  IMAD.X R23, R23, 0x1, R2, P2 ;  /* 0x0000000117177824 */ /* 0x000fc800010e0602 */
[----:B------:R-:W-:Y:S01]  /*ceb30*/  STL [R1+0x2350], R3 ;  /* 0x0023500301007387 */ /* 0x000fe20000100800 */
[----:B------:R-:W-:-:S03]  /*ceb40*/  IMAD.MOV.U32 R7, RZ, RZ, R23 ;  /* 0x000000ffff077224 */ /* 0x000fc600078e0017 */
[----:B------:R-:W-:Y:S04]  /*ceb50*/  STL [R1+0x230c], R23 ;  /* 0x00230c1701007387 */ /* 0x000fe80000100800 */
[----:B------:R-:W3:Y:S04]  /*ceb60*/  LDL.LU R13, [R1+0x24d0] ;  /* 0x0024d000010d7983 */ /* 0x000ee80000300800 */
[----:B------:R1:W-:Y:S04]  /*ceb70*/  LDGSTS.E [R4+0xc000], [R6.64], P0 ;  /* 0x0c00000006047fae */ /* 0x0003e80008121844 */
[----:B------:R-:W3:Y:S04]  /*ceb80*/  LDL.LU R11, [R1+0x2510] ;  /* 0x00251000010b7983 */ /* 0x000ee80000300800 */
[----:B------:R-:W3:Y:S01]  /*ceb90*/  LDL.LU R16, [R1+0x24cc] ;  /* 0x0024cc0001107983 */ /* 0x000ee20000300800 */
[----:B-1----:R-:W-:Y:S01]  /*ceba0*/  IMAD.MOV.U32 R6, RZ, RZ, R3 ;  /* 0x000000ffff067224 */ /* 0x002fe200078e0003 */
[----:B------:R-:W-:Y:S01]  /*cebb0*/  IADD3 R10, P2, R10, R217, RZ ;  /* 0x000000d90a0a7210 */ /* 0x000fe20007f5e0ff */
[----:B------:R-:W-:-:S04]  /*cebc0*/  IMAD.X R14, R14, 0x1, R2, P1 ;  /* 0x000000010e0e7824 */ /* 0x000fc800008e0602 */
[----:B------:R-:W-:Y:S01]  /*cebd0*/  STL [R1+0x2390], R10 ;  /* 0x0023900a01007387 */ /* 0x000fe20000100800 */
[----:B------:R-:W-:-:S03]  /*cebe0*/  IMAD.MOV.U32 R7, RZ, RZ, R14 ;  /* 0x000000ffff077224 */ /* 0x000fc600078e000e */
[----:B------:R1:W-:Y:S04]  /*cebf0*/  STL [R1+0x234c], R14 ;  /* 0x00234c0e01007387 */ /* 0x0003e80000100800 */
[----:B------:R1:W-:Y:S04]  /*cec00*/  LDGSTS.E [R4+0xd000], [R6.64], P0 ;  /* 0x0d00000006047fae */ /* 0x0003e80008121844 */
[----:B-1----:R-:W3:Y:S01]  /*cec10*/  LDL.LU R14, [R1+0x250c] ;  /* 0x00250c00010e7983 */ /* 0x002ee20000300800 */
[----:B------:R-:W-:Y:S02]  /*cec20*/  MOV R6, R10 ;  /* 0x0000000a00067202 */ /* 0x000fe40000000f00 */
[----:B----4-:R-:W-:Y:S01]  /*cec30*/  IADD3 R15, P1, R15, R217, RZ ;  /* 0x000000d90f0f7210 */ /* 0x010fe20007f3e0ff */
[----:B------:R-:W-:-:S04]  /*cec40*/  IMAD.X R22, R22, 0x1, R2, P2 ;  /* 0x0000000116167824 */ /* 0x000fc800010e0602 */
[----:B------:R1:W-:Y:S01]  /*cec50*/  STL [R1+0x23d0], R15 ;  /* 0x0023d00f01007387 */ /* 0x0003e20000100800 */
[----:B------:R-:W-:-:S03]  /*cec60*/  IMAD.MOV.U32 R7, RZ, RZ, R22 ;  /* 0x000000ffff077224 */ /* 0x000fc600078e0016 */
[----:B------:R-:W-:Y:S04]  /*cec70*/  STL [R1+0x238c], R22 ;  /* 0x00238c1601007387 */ /* 0x000fe80000100800 */
[----:B------:R-:W4:Y:S04]  /*cec80*/  LDL.LU R3, [R1+0x2550] ;  /* 0x0025500001037983 */ /* 0x000f280000300800 */
[----:B------:R-:W4:Y:S04]  /*cec90*/  LDL.LU R10, [R1+0x2590] ;  /* 0x00259000010a7983 */ /* 0x000f280000300800 */
[----:B------:R1:W-:Y:S01]  /*ceca0*/  LDGSTS.E [R4+0xe000], [R6.64], P0 ;  /* 0x0e00000006047fae */ /* 0x0003e20008121844 */
[----:B------:R-:W-:Y:S01]  /*cecb0*/  IADD3 R12, P2, R12, R217, RZ ;  /* 0x000000d90c0c7210 */ /* 0x000fe20007f5e0ff */
[----:B------:R-:W-:-:S04]  /*cecc0*/  IMAD.X R21, R21, 0x1, R2, P1 ;  /* 0x0000000115157824 */ /* 0x000fc800008e0602 */
[----:B------:R2:W-:Y:S01]  /*cecd0*/  STL [R1+0x2410], R12 ;  /* 0x0024100c01007387 */ /* 0x0005e20000100800 */
[----:B-1----:R-:W-:-:S03]  /*cece0*/  IMAD.MOV.U32 R6, RZ, RZ, R15 ;  /* 0x000000ffff067224 */ /* 0x002fc600078e000f */
[----:B------:R-:W-:Y:S01]  /*cecf0*/  STL [R1+0x23cc], R21 ;  /* 0x0023cc1501007387 */ /* 0x000fe20000100800 */
[----:B------:R-:W-:-:S03]  /*ced00*/  IMAD.MOV.U32 R7, RZ, RZ, R21 ;  /* 0x000000ffff077224 */ /* 0x000fc600078e0015 */
[----:B------:R-:W4:Y:S04]  /*ced10*/  LDL.LU R15, [R1+0x254c] ;  /* 0x00254c00010f7983 */ /* 0x000f280000300800 */
[----:B------:R1:W-:Y:S01]  /*ced20*/  LDGSTS.E [R4+0xf000], [R6.64], P0 ;  /* 0x0f00000006047fae */ /* 0x0003e20008121844 */
[----:B--2---:R-:W-:Y:S01]  /*ced30*/  IMAD.X R20, R20, 0x1, R2, P2 ;  /* 0x0000000114147824 */ /* 0x004fe200010e0602 */
[----:B------:R-:W-:-:S05]  /*ced40*/  IADD3 R18, P1, R18, R217, RZ ;  /* 0x000000d912127210 */ /* 0x000fca0007f3e0ff */
[----:B------:R-:W-:Y:S01]  /*ced50*/  STL [R1+0x2450], R18 ;  /* 0x0024501201007387 */ /* 0x000fe20000100800 */
[----:B------:R-:W-:Y:S01]  /*ced60*/  IMAD.X R19, R19, 0x1, R2, P1 ;  /* 0x0000000113137824 */ /* 0x000fe200008e0602 */
[----:B-1----:R-:W-:Y:S02]  /*ced70*/  MOV R6, R12 ;  /* 0x0000000c00067202 */ /* 0x002fe40000000f00 */
[----:B------:R1:W-:Y:S04]  /*ced80*/  STL [R1+0x240c], R20 ;  /* 0x00240c1401007387 */ /* 0x0003e80000100800 */
[----:B------:R-:W4:Y:S04]  /*ced90*/  LDL.LU R24, [R1+0x25d0] ;  /* 0x0025d00001187983 */ /* 0x000f280000300800 */
[----:B------:R-:W4:Y:S01]  /*ceda0*/  LDL.LU R12, [R1+0x258c] ;  /* 0x00258c00010c7983 */ /* 0x000f220000300800 */
[----:B------:R-:W-:-:S05]  /*cedb0*/  IADD3 R5, P2, R5, R217, RZ ;  /* 0x000000d905057210 */ /* 0x000fca0007f5e0ff */
[----:B------:R1:W-:Y:S04]  /*cedc0*/  STL [R1+0x2490], R5 ;  /* 0x0024900501007387 */ /* 0x0003e80000100800 */
[----:B------:R-:W-:Y:S04]  /*cedd0*/  STL [R1+0x244c], R19 ;  /* 0x00244c1301007387 */ /* 0x000fe80000100800 */
[----:B------:R-:W4:Y:S04]  /*cede0*/  LDL.LU R22, [R1+0x2610] ;  /* 0x0026100001167983 */ /* 0x000f280000300800 */
[----:B------:R-:W4:Y:S01]  /*cedf0*/  LDL.LU R25, [R1+0x25cc] ;  /* 0x0025cc0001197983 */ /* 0x000f220000300800 */
[----:B------:R-:W-:-:S02]  /*cee00*/  IMAD.MOV.U32 R7, RZ, RZ, R20 ;  /* 0x000000ffff077224 */ /* 0x000fc400078e0014 */
[----:B------:R-:W-:-:S03]  /*cee10*/  IMAD.X R17, R17, 0x1, R2, P2 ;  /* 0x0000000111117824 */ /* 0x000fc600010e0602 */
[----:B------:R1:W-:Y:S02]  /*cee20*/  LDGSTS.E [R4+0x10000], [R6.64], P0 ;  /* 0x1000000006047fae */ /* 0x0003e40008121844 */
[----:B-1----:R-:W-:Y:S02]  /*cee30*/  IMAD.MOV.U32 R6, RZ, RZ, R18 ;  /* 0x000000ffff067224 */ /* 0x002fe400078e0012 */
[----:B------:R-:W-:-:S05]  /*cee40*/  IMAD.MOV.U32 R7, RZ, RZ, R19 ;  /* 0x000000ffff077224 */ /* 0x000fca00078e0013 */
[----:B------:R1:W-:Y:S02]  /*cee50*/  LDGSTS.E [R4+0x11000], [R6.64], P0 ;  /* 0x1100000006047fae */ /* 0x0003e40008121844 */
[----:B-1----:R-:W-:Y:S01]  /*cee60*/  MOV R6, R5 ;  /* 0x0000000500067202 */ /* 0x002fe20000000f00 */
[----:B------:R-:W-:-:S05]  /*cee70*/  IMAD.MOV.U32 R7, RZ, RZ, R17 ;  /* 0x000000ffff077224 */ /* 0x000fca00078e0011 */
[----:B------:R1:W-:Y:S01]  /*cee80*/  LDGSTS.E [R4+0x12000], [R6.64], P0 ;  /* 0x1200000006047fae */ /* 0x0003e20008121844 */
[----:B---3--:R-:W-:-:S05]  /*cee90*/  IADD3 R13, P1, R13, R217, RZ ;  /* 0x000000d90d0d7210 */ /* 0x008fca0007f3e0ff */
[----:B------:R3:W-:Y:S01]  /*ceea0*/  STL [R1+0x24d0], R13 ;  /* 0x0024d00d01007387 */ /* 0x0007e20000100800 */
[----:B------:R-:W-:-:S03]  /*ceeb0*/  IADD3 R11, P2, R11, R217, RZ ;  /* 0x000000d90b0b7210 */ /* 0x000fc60007f5e0ff */
[----:B------:R-:W-:Y:S01]  /*ceec0*/  STL [R1+0x248c], R17 ;  /* 0x00248c1101007387 */ /* 0x000fe20000100800 */
[----:B------:R-:W-:-:S03]  /*ceed0*/  IMAD.X R16, R16, 0x1, R2, P1 ;  /* 0x0000000110107824 */ /* 0x000fc600008e0602 */
[----:B------:R-:W4:Y:S04]  /*ceee0*/  LDL.LU R23, [R1+0x260c] ;  /* 0x00260c0001177983 */ /* 0x000f280000300800 */
[----:B------:R-:W-:Y:S04]  /*ceef0*/  STL [R1+0x2510], R11 ;  /* 0x0025100b01007387 */ /* 0x000fe80000100800 */
[----:B------:R3:W-:Y:S01]  /*cef00*/  STL [R1+0x24cc], R16 ;  /* 0x0024cc1001007387 */ /* 0x0007e20000100800 */
[----:B-1----:R-:W-:-:S03]  /*cef10*/  IMAD.MOV.U32 R6, RZ, RZ, R13 ;  /* 0x000000ffff067224 */ /* 0x002fc600078e000d */
[----:B------:R-:W4:Y:S01]  /*cef20*/  LDL.LU R20, [R1+0x2650] ;  /* 0x0026500001147983 */ /* 0x000f220000300800 */
[----:B------:R-:W-:-:S03]  /*cef30*/  IMAD.MOV.U32 R7, RZ, RZ, R16 ;  /* 0x000000ffff077224 */ /* 0x000fc600078e0010 */
[----:B------:R-:W4:Y:S04]  /*cef40*/  LDL.LU R5, [R1+0x2690] ;  /* 0x0026900001057983 */ /* 0x000f280000300800 */
[----:B------:R-:W4:Y:S04]  /*cef50*/  LDL.LU R21, [R1+0x264c] ;  /* 0x00264c0001157983 */ /* 0x000f280000300800 */
[----:B------:R1:W-:Y:S01]  /*cef60*/  LDGSTS.E [R4+0x13000], [R6.64], P0 ;  /* 0x1300000006047fae */ /* 0x0003e20008121844 */
[----:B------:R-:W-:Y:S01]  /*cef70*/  IMAD.X R14, R14, 0x1, R2, P2 ;  /* 0x000000010e0e7824 */ /* 0x000fe200010e0602 */
[----:B-1----:R-:W-:-:S03]  /*cef80*/  MOV R6, R11 ;  /* 0x0000000b00067202 */ /* 0x002fc60000000f00 */
[----:B------:R-:W-:-:S05]  /*cef90*/  IMAD.MOV.U32 R7, RZ, RZ, R14 ;  /* 0x000000ffff077224 */ /* 0x000fca00078e000e */
[----:B------:R1:W-:Y:S01]  /*cefa0*/  LDGSTS.E [R4+0x14000], [R6.64], P0 ;  /* 0x1400000006047fae */ /* 0x0003e20008121844 */
[-C--:B----4-:R-:W-:Y:S02]  /*cefb0*/  IADD3 R3, P1, R3, R217.reuse, RZ ;  /* 0x000000d903037210 */ /* 0x090fe40007f3e0ff */
[----:B------:R-:W-:-:S03]  /*cefc0*/  IADD3 R10, P2, R10, R217, RZ ;  /* 0x000000d90a0a7210 */ /* 0x000fc60007f5e0ff */
[----:B------:R-:W-:Y:S04]  /*cefd0*/  STL [R1+0x2550], R3 ;  /* 0x0025500301007387 */ /* 0x000fe80000100800 */
[----:B------:R4:W-:Y:S04]  /*cefe0*/  STL [R1+0x250c], R14 ;  /* 0x00250c0e01007387 */ /* 0x0009e80000100800 */
[----:B------:R-:W2:Y:S04]  /*ceff0*/  LDL.LU R18, [R1+0x268c] ;  /* 0x00268c0001127983 */ /* 0x000ea80000300800 */
[----:B---3--:R-:W3:Y:S04]  /*cf000*/  LDL.LU R13, [R1+0x26a0] ;  /* 0x0026a000010d7983 */ /* 0x008ee80000300800 */
[----:B------:R-:W3:Y:S01]  /*cf010*/  LDL.LU R16, [R1+0x26a8] ;  /* 0x0026a80001107983 */ /* 0x000ee20000300800 */
[----:B------:R-:W-:-:S03]  /*cf020*/  IMAD.X R15, R15, 0x1, R2, P1 ;  /* 0x000000010f0f7824 */ /* 0x000fc600008e0602 */
[----:B------:R-:W3:Y:S04]  /*cf030*/  LDL.LU R19, [R1+0x269c] ;  /* 0x00269c0001137983 */ /* 0x000ee80000300800 */
[----:B------:R-:W-:Y:S01]  /*cf040*/  STL [R1+0x2590], R10 ;  /* 0x0025900a01007387 */ /* 0x000fe20000100800 */
[----:B-1----:R-:W-:-:S03]  /*cf050*/  IMAD.MOV.U32 R6, RZ, RZ, R3 ;  /* 0x000000ffff067224 */ /* 0x002fc600078e0003 */
[----:B------:R1:W-:Y:S01]  /*cf060*/  STL [R1+0x254c], R15 ;  /* 0x00254c0f01007387 */ /* 0x0003e20000100800 */
[----:B------:R-:W-:-:S03]  /*cf070*/  IMAD.MOV.U32 R7, RZ, RZ, R15 ;  /* 0x000000ffff077224 */ /* 0x000fc600078e000f */
[----:B----4-:R-:W4:Y:S04]  /*cf080*/  LDL.LU R14, [R1+0x26b0] ;  /* 0x0026b000010e7983 */ /* 0x010f280000300800 */
[----:B------:R-:W4:Y:S04]  /*cf090*/  LDL.LU R11, [R1+0x26b8] ;  /* 0x0026b800010b7983 */ /* 0x000f280000300800 */
[----:B------:R-:W4:Y:S01]  /*cf0a0*/  LDL.LU R17, [R1+0x26a4] ;  /* 0x0026a40001117983 */ /* 0x000f220000300800 */
[----:B------:R-:W-:-:S03]  /*cf0b0*/  IADD3 R24, P1, R24, R217, RZ ;  /* 0x000000d918187210 */ /* 0x000fc60007f3e0ff */
[----:B------:R1:W-:Y:S01]  /*cf0c0*/  LDGSTS.E [R4+0x15000], [R6.64], P0 ;  /* 0x1500000006047fae */ /* 0x0003e20008121844 */
[----:B------:R-:W-:-:S03]  /*cf0d0*/  IMAD.X R12, R12, 0x1, R2, P2 ;  /* 0x000000010c0c7824 */ /* 0x000fc600010e0602 */
[----:B------:R-:W-:Y:S04]  /*cf0e0*/  STL [R1+0x25d0], R24 ;  /* 0x0025d01801007387 */ /* 0x000fe80000100800 */
[----:B------:R1:W-:Y:S04]  /*cf0f0*/  STL [R1+0x258c], R12 ;  /* 0x00258c0c01007387 */ /* 0x0003e80000100800 */
[----:B------:R-:W4:Y:S01]  /*cf100*/  LDL.LU R3, [R1+0x26c0] ;  /* 0x0026c00001037983 */ /* 0x000f220000300800 */
[----:B------:R-:W-:-:S03]  /*cf110*/  IADD3 R22, P2, R22, R217, RZ ;  /* 0x000000d916167210 */ /* 0x000fc60007f5e0ff */
[----:B-1----:R-:W4:Y:S01]  /*cf120*/  LDL.LU R15, [R1+0x26ac] ;  /* 0x0026ac00010f7983 */ /* 0x002f220000300800 */
[----:B------:R-:W-:-:S03]  /*cf130*/  IMAD.X R25, R25, 0x1, R2, P1 ;  /* 0x0000000119197824 */ /* 0x000fc600008e0602 */
[----:B------:R-:W-:Y:S01]  /*cf140*/  STL [R1+0x2610], R22 ;  /* 0x0026101601007387 */ /* 0x000fe20000100800 */
[----:B------:R-:W-:Y:S01]  /*cf150*/  IMAD.MOV.U32 R7, RZ, RZ, R12 ;  /* 0x000000ffff077224 */ /* 0x000fe200078e000c */
[----:B------:R-:W-:Y:S02]  /*cf160*/  MOV R6, R10 ;  /* 0x0000000a00067202 */ /* 0x000fe40000000f00 */
[----:B------:R-:W-:Y:S04]  /*cf170*/  STL [R1+0x25cc], R25 ;  /* 0x0025cc1901007387 */ /* 0x000fe80000100800 */
[----:B------:R-:W4:Y:S04]  /*cf180*/  LDL.LU R12, [R1+0x26b4] ;  /* 0x0026b400010c7983 */ /* 0x000f280000300800 */
[----:B------:R-:W4:Y:S04]  /*cf190*/  LDL.LU R10, [R1+0x26bc] ;  /* 0x0026bc00010a7983 */ /* 0x000f280000300800 */
[----:B------:R1:W-:Y:S02]  /*cf1a0*/  LDGSTS.E [R4+0x16000], [R6.64], P0 ;  /* 0x1600000006047fae */ /* 0x0003e40008121844 */
[----:B-1----:R-:W-:-:S02]  /*cf1b0*/  IMAD.MOV.U32 R6, RZ, RZ, R24 ;  /* 0x000000ffff067224 */ /* 0x002fc400078e0018 */
[----:B------:R-:W-:-:S05]  /*cf1c0*/  IMAD.MOV.U32 R7, RZ, RZ, R25 ;  /* 0x000000ffff077224 */ /* 0x000fca00078e0019 */
[----:B------:R1:W-:Y:S02]  /*cf1d0*/  LDGSTS.E [R4+0x17000], [R6.64], P0 ;  /* 0x1700000006047fae */ /* 0x0003e40008121844 */
[----:B-1----:R-:W-:Y:S01]  /*cf1e0*/  MOV R6, R22 ;  /* 0x0000001600067202 */ /* 0x002fe20000000f00 */
[----:B------:R-:W-:-:S04]  /*cf1f0*/  IMAD.X R23, R23, 0x1, R2, P2 ;  /* 0x0000000117177824 */ /* 0x000fc800010e0602 */
[----:B------:R-:W-:-:S05]  /*cf200*/  IMAD.MOV.U32 R7, RZ, RZ, R23 ;  /* 0x000000ffff077224 */ /* 0x000fca00078e0017 */
[----:B------:R1:W-:Y:S01]  /*cf210*/  LDGSTS.E [R4+0x18000], [R6.64], P0 ;  /* 0x1800000006047fae */ /* 0x0003e20008121844 */
[-C--:B------:R-:W-:Y:S02]  /*cf220*/  IADD3 R20, P1, R20, R217.reuse, RZ ;  /* 0x000000d914147210 */ /* 0x080fe40007f3e0ff */
[----:B------:R-:W-:-:S03]  /*cf230*/  IADD3 R5, P2, R5, R217, RZ ;  /* 0x000000d905057210 */ /* 0x000fc60007f5e0ff */
[----:B------:R-:W-:Y:S02]  /*cf240*/  IMAD.X R21, R21, 0x1, R2, P1 ;  /* 0x0000000115157824 */ /* 0x000fe400008e0602 */
[----:B-1----:R-:W-:Y:S02]  /*cf250*/  IMAD.MOV.U32 R6, RZ, RZ, R20 ;  /* 0x000000ffff067224 */ /* 0x002fe400078e0014 */
[----:B------:R-:W-:Y:S01]  /*cf260*/  IMAD.MOV.U32 R7, RZ, RZ, R21 ;  /* 0x000000ffff077224 */ /* 0x000fe200078e0015 */
[----:B------:R-:W-:Y:S04]  /*cf270*/  STL [R1+0x2650], R20 ;  /* 0x0026501401007387 */ /* 0x000fe80000100800 */
[----:B------:R-:W-:Y:S04]  /*cf280*/  STL [R1+0x260c], R23 ;  /* 0x00260c1701007387 */ /* 0x000fe80000100800 */
[----:B------:R1:W-:Y:S04]  /*cf290*/  STL [R1+0x2690], R5 ;  /* 0x0026900501007387 */ /* 0x0003e80000100800 */
[----:B------:R-:W-:Y:S04]  /*cf2a0*/  STL [R1+0x264c], R21 ;  /* 0x00264c1501007387 */ /* 0x000fe80000100800 */
[----:B------:R1:W-:Y:S02]  /*cf2b0*/  LDGSTS.E [R4+0x19000], [R6.64], P0 ;  /* 0x1900000006047fae */ /* 0x0003e40008121844 */
[----:B-1----:R-:W-:Y:S01]  /*cf2c0*/  MOV R6, R5 ;  /* 0x0000000500067202 */ /* 0x002fe20000000f00 */
[----:B--2---:R-:W-:Y:S01]  /*cf2d0*/  IMAD.X R18, R18, 0x1, R2, P2 ;  /* 0x0000000112127824 */ /* 0x004fe200010e0602 */
[----:B---3--:R-:W-:-:S03]  /*cf2e0*/  IADD3 R13, P1, R13, R217, RZ ;  /* 0x000000d90d0d7210 */ /* 0x008fc60007f3e0ff */
[----:B------:R-:W-:Y:S01]  /*cf2f0*/  IMAD.MOV.U32 R7, RZ, RZ, R18 ;  /* 0x000000ffff077224 */ /* 0x000fe200078e0012 */
[----:B------:R-:W-:Y:S01]  /*cf300*/  IADD3 R16, P2, R16, R217, RZ ;  /* 0x000000d910107210 */ /* 0x000fe20007f5e0ff */
[----:B------:R-:W-:Y:S01]  /*cf310*/  STL [R1+0x26a0], R13 ;  /* 0x0026a00d01007387 */ /* 0x000fe20000100800 */
[----:B------:R-:W-:-:S03]  /*cf320*/  IMAD.X R19, R19, 0x1, R2, P1 ;  /* 0x0000000113137824 */ /* 0x000fc600008e0602 */
[----:B------:R1:W-:Y:S04]  /*cf330*/  STL [R1+0x268c], R18 ;  /* 0x00268c1201007387 */ /* 0x0003e80000100800 */
[----:B------:R-:W2:Y:S04]  /*cf340*/  LDL.LU R5, [R1+0x2018] ;  /* 0x0020180001057983 */ /* 0x000ea80000300800 */
[----:B------:R-:W-:Y:S01]  /*cf350*/  STL [R1+0x26a8], R16 ;  /* 0x0026a81001007387 */ /* 0x000fe20000100800 */
[----:B----4-:R-:W-:-:S03]  /*cf360*/  IADD3 R14, P1, R14, R217, RZ ;  /* 0x000000d90e0e7210 */ /* 0x010fc60007f3e0ff */
[----:B------:R-:W-:Y:S01]  /*cf370*/  STL [R1+0x269c], R19 ;  /* 0x00269c1301007387 */ /* 0x000fe20000100800 */
[----:B------:R-:W-:-:S03]  /*cf380*/  IADD3 R11, P3, R11, R217, RZ ;  /* 0x000000d90b0b7210 */ /* 0x000fc60007f7e0ff */
[----:B-1----:R-:W3:Y:S01]  /*cf390*/  LDL.LU R18, [R1+0x2058] ;  /* 0x0020580001127983 */ /* 0x002ee20000300800 */
[----:B------:R-:W-:-:S03]  /*cf3a0*/  IMAD.X R17, R17, 0x1, R2, P2 ;  /* 0x0000000111117824 */ /* 0x000fc600010e0602 */
[----:B------:R1:W-:Y:S04]  /*cf3b0*/  LDGSTS.E [R4+0x1a000], [R6.64], P0 ;  /* 0x1a00000006047fae */ /* 0x0003e80008121844 */
[----:B------:R-:W-:Y:S01]  /*cf3c0*/  STL [R1+0x26b0], R14 ;  /* 0x0026b00e01007387 */ /* 0x000fe20000100800 */
[----:B-1----:R-:W-:-:S03]  /*cf3d0*/  IMAD.MOV.U32 R6, RZ, RZ, R13 ;  /* 0x000000ffff067224 */ /* 0x002fc600078e000d */
[----:B------:R-:W4:Y:S01]  /*cf3e0*/  LDL.LU R13, [R1+0x2014] ;  /* 0x00201400010d7983 */ /* 0x000f220000300800 */
[----:B------:R-:W-:-:S03]  /*cf3f0*/  IADD3 R3, P2, R3, R217, RZ ;  /* 0x000000d903037210 */ /* 0x000fc60007f5e0ff */
[----:B------:R-:W-:Y:S01]  /*cf400*/  STL [R1+0x26a4], R17 ;  /* 0x0026a41101007387 */ /* 0x000fe20000100800 */
[----:B------:R-:W-:-:S03]  /*cf410*/  IMAD.X R15, R15, 0x1, R2, P1 ;  /* 0x000000010f0f7824 */ /* 0x000fc600008e0602 */
[----:B------:R-:W-:Y:S04]  /*cf420*/  STL [R1+0x26b8], R11 ;  /* 0x0026b80b01007387 */ /* 0x000fe80000100800 */
[----:B------:R-:W-:Y:S01]  /*cf430*/  STL [R1+0x26c0], R3 ;  /* 0x0026c00301007387 */ /* 0x000fe20000100800 */
[----:B------:R-:W-:-:S03]  /*cf440*/  IADD3.X R12, R12, R2, RZ, P3, !PT ;  /* 0x000000020c0c7210 */ /* 0x000fc60001ffe4ff */
[----:B------:R1:W-:Y:S01]  /*cf450*/  STL [R1+0x26ac], R15 ;  /* 0x0026ac0f01007387 */ /* 0x0003e20000100800 */
[----:B------:R-:W-:-:S03]  /*cf460*/  IMAD.X R10, R10, 0x1, R2, P2 ;  /* 0x000000010a0a7824 */ /* 0x000fc600010e0602 */
[----:B------:R-:W-:Y:S04]  /*cf470*/  STL [R1+0x26b4], R12 ;  /* 0x0026b40c01007387 */ /* 0x000fe80000100800 */
        /* <DEDUP_REMOVED lines=31> */
[----:B------:R-:W-:Y:S11]  /*cf670*/  HMMA.1688.F32.TF32 R232, R236, R64, R232 ;  /* 0x00000040ece8723c */ /* 0x000ff600000810e8 */
[----:B------:R-:W-:Y:S11]  /*cf680*/  @!UPT UIADD3 URZ, URZ, URZ, URZ ;  /* 0x0000003f3f3ff290 */ /* 0x000ff6000fffe03f */
[----:B------:R-:W-:Y:S02]  /*cf690*/  @!UPT UIADD3 URZ, URZ, URZ, URZ ;  /* 0x0000003f3f3ff290 */ /* 0x000fe4000fffe03f */
[----:B------:R-:W-:Y:S01]  /*cf6a0*/  HMMA.1688.F32.TF32 R232, R240, R66, R232 ;  /* 0x00000042f0e8723c */ /* 0x000fe200000810e8 */
[----:B--2---:R-:W-:-:S05]  /*cf6b0*/  IADD3 R5, P1, R5, R217, RZ ;  /* 0x000000d905057210 */ /* 0x004fca0007f3e0ff */
[----:B------:R-:W-:Y:S01]  /*cf6c0*/  STL [R1+0x2018], R5 ;  /* 0x0020180501007387 */ /* 0x000fe20000100800 */
[----:B---3--:R-:W-:Y:S01]  /*cf6d0*/  IADD3 R18, P2, R18, R217, RZ ;  /* 0x000000d912127210 */ /* 0x008fe20007f5e0ff */
[----:B----4-:R-:W-:Y:S01]  /*cf6e0*/  IMAD.X R13, R13, 0x1, R2, P1 ;  /* 0x000000010d0d7824 */ /* 0x010fe200008e0602 */
[----:B------:R-:W-:Y:S02]  /*cf6f0*/  MOV R75, R205 ;  /* 0x000000cd004b7202 */ /* 0x000fe40000000f00 */
[----:B------:R-:W2:Y:S01]  /*cf700*/  LDL.LU R205, [R1+0xe0] ;  /* 0x0000e00001cd7983 */ /* 0x000ea20000300800 */
[----:B------:R-:W-:-:S03]  /*cf710*/  IMAD.MOV.U32 R74, RZ, RZ, R206 ;  /* 0x000000ffff4a7224 */ /* 0x000fc600078e00ce */
[----:B------:R-:W3:Y:S01]  /*cf720*/  LDL.LU R206, [R1+0xe4] ;  /* 0x0000e40001ce7983 */ /* 0x000ee20000300800 */
[----:B------:R-:W-:-:S03]  /*cf730*/  IMAD.MOV.U32 R73, RZ, RZ, R164 ;  /* 0x000000ffff497224 */ /* 0x000fc600078e00a4 */
[----:B------:R-:W-:Y:S01]  /*cf740*/  STL [R1+0x2058], R18 ;  /* 0x0020581201007387 */ /* 0x000fe20000100800 */
[----:B------:R-:W-:-:S03]  /*cf750*/  IMAD.MOV.U32 R72, RZ, RZ, R166 ;  /* 0x000000ffff487224 */ /* 0x000fc600078e00a6 */
[----:B------:R-:W-:Y:S01]  /*cf760*/  STL [R1+0x2014], R13 ;  /* 0x0020140d01007387 */ /* 0x000fe20000100800 */
[----:B------:R-:W-:Y:S02]  /*cf770*/  IMAD.MOV.U32 R71, RZ, RZ, R167 ;  /* 0x000000ffff477224 */ /* 0x000fe400078e00a7 */
[----:B------:R-:W-:Y:S01]  /*cf780*/  IMAD.MOV.U32 R70, RZ, RZ, R212 ;  /* 0x000000ffff467224 */ /* 0x000fe200078e00d4 */
[----:B------:R-:W-:Y:S01]  /*cf790*/  STL.64 [R1+0x1a18], R74 ;  /* 0x001a184a01007387 */ /* 0x000fe20000100a00 */
[----:B------:R-:W-:-:S03]  /*cf7a0*/  MOV R25, R213 ;  /* 0x000000d500197202 */ /* 0x000fc60000000f00 */
[----:B------:R-:W-:Y:S01]  /*cf7b0*/  STL.64 [R1+0x1a70], R72 ;  /* 0x001a704801007387 */ /* 0x000fe20000100a00 */
[----:B------:R-:W-:-:S03]  /*cf7c0*/  IMAD.MOV.U32 R24, RZ, RZ, R214 ;  /* 0x000000ffff187224 */ /* 0x000fc600078e00d6 */
[----:B------:R-:W-:Y:S01]  /*cf7d0*/  STL.64 [R1+0x1a68], R70 ;  /* 0x001a684601007387 */ /* 0x000fe20000100a00 */
[----:B------:R-:W-:Y:S02]  /*cf7e0*/  IMAD.MOV.U32 R69, RZ, RZ, R215 ;  /* 0x000000ffff457224 */ /* 0x000fe400078e00d7 */
[----:B------:R-:W-:Y:S01]  /*cf7f0*/  IMAD.MOV.U32 R68, RZ, RZ, R228 ;  /* 0x000000ffff447224 */ /* 0x000fe200078e00e4 */
[----:B------:R-:W-:Y:S01]  /*cf800*/  STL.64 [R1+0x1a58], R24 ;  /* 0x001a581801007387 */ /* 0x000fe20000100a00 */
[----:B------:R-:W-:Y:S02]  /*cf810*/  IMAD.MOV.U32 R67, RZ, RZ, R229 ;  /* 0x000000ffff437224 */ /* 0x000fe400078e00e5 */
[----:B------:R-:W-:Y:S01]  /*cf820*/  IMAD.MOV.U32 R66, RZ, RZ, R230 ;  /* 0x000000ffff427224 */ /* 0x000fe200078e00e6 */
[----:B------:R-:W-:Y:S01]  /*cf830*/  STL.64 [R1+0x1a60], R68 ;  /* 0x001a604401007387 */ /* 0x000fe20000100a00 */
[----:B------:R-:W-:Y:S01]  /*cf840*/  MOV R65, R231 ;  /* 0x000000e700417202 */ /* 0x000fe20000000f00 */
[----:B------:R-:W-:-:S02]  /*cf850*/  IMAD.MOV.U32 R64, RZ, RZ, R224 ;  /* 0x000000ffff407224 */ /* 0x000fc400078e00e0 */
        /* <DEDUP_REMOVED lines=12> */
[----:B------:R-:W-:Y:S04]  /*cf920*/  STL.64 [R1+0x1b20], R58 ;  /* 0x001b203a01007387 */ /* 0x000fe80000100a00 */
[----:B------:R-:W-:Y:S01]  /*cf930*/  STL.64 [R1+0x1b18], R56 ;  /* 0x001b183801007387 */ /* 0x000fe20000100a00 */
[----:B------:R-:W-:-:S03]  /*cf940*/  IMAD.MOV.U32 R21, RZ, RZ, R200 ;  /* 0x000000ffff157224 */ /* 0x000fc600078e00c8 */
[----:B------:R-:W4:Y:S01]  /*cf950*/  LDL.LU R200, [R1+0xe8] ;  /* 0x0000e80001c87983 */ /* 0x000f220000300800 */
[----:B------:R-:W-:-:S03]  /*cf960*/  IMAD.MOV.U32 R20, RZ, RZ, R201 ;  /* 0x000000ffff147224 */ /* 0x000fc600078e00c9 */
[----:B------:R-:W4:Y:S01]  /*cf970*/  LDL.LU R201, [R1+0xec] ;  /* 0x0000ec0001c97983 */ /* 0x000f220000300800 */
[----:B------:R-:W-:Y:S02]  /*cf980*/  IMAD.MOV.U32 R7, RZ, RZ, R19 ;  /* 0x000000ffff077224 */ /* 0x000fe400078e0013 */
[----:B------:R-:W-:Y:S02]  /*cf990*/  IMAD.MOV.U32 R54, RZ, RZ, R219 ;  /* 0x000000ffff367224 */ /* 0x000fe400078e00db */
[----:B------:R-:W-:Y:S01]  /*cf9a0*/  IMAD.MOV.U32 R55, RZ, RZ, R218 ;  /* 0x000000ffff377224 */ /* 0x000fe200078e00da */
[----:B------:R1:W-:Y:S04]  /*cf9b0*/  LDGSTS.E [R4+0x1b000], [R6.64], P0 ;  /* 0x1b00000006047fae */ /* 0x0003e80008121844 */
[----:B------:R-:W-:Y:S04]  /*cf9c0*/  STL.64 [R1+0x1b10], R54 ;  /* 0x001b103601007387 */ /* 0x000fe80000100a00 */
[----:B------:R-:W4:Y:S01]  /*cf9d0*/  LDL.LU R166, [R1+0xb4] ;  /* 0x0000b40001a67983 */ /* 0x000f220000300800 */
[----:B-1----:R-:W-:-:S03]  /*cf9e0*/  IMAD.MOV.U32 R6, RZ, RZ, R16 ;  /* 0x000000ffff067224 */ /* 0x002fc600078e0010 */
[----:B------:R-:W4:Y:S01]  /*cf9f0*/  LDL.LU R167, [R1+0x100] ;  /* 0x0001000001a77983 */ /* 0x000f220000300800 */
[----:B------:R-:W-:-:S03]  /*cfa00*/  IMAD.MOV.U32 R7, RZ, RZ, R17 ;  /* 0x000000ffff077224 */ /* 0x000fc600078e0011 */
[----:B------:R-:W4:Y:S04]  /*cfa10*/  LDL.LU R212, [R1+0xb8] ;  /* 0x0000b80001d47983 */ /* 0x000f280000300800 */
[----:B------:R1:W-:Y:S04]  /*cfa20*/  LDGSTS.E [R4+0x1c000], [R6.64], P0 ;  /* 0x1c00000006047fae */ /* 0x0003e80008121844 */
[----:B------:R-:W4:Y:S04]  /*cfa30*/  LDL.LU R213, [R1+0xbc] ;  /* 0x0000bc0001d57983 */ /* 0x000f280000300800 */
        /* <DEDUP_REMOVED lines=8> */
[----:B-1----:R-:W-:Y:S01]  /*cfac0*/  MOV R6, R11 ;  /* 0x0000000b00067202 */ /* 0x002fe20000000f00 */
[----:B------:R-:W-:-:S02]  /*cfad0*/  IMAD.MOV.U32 R7, RZ, RZ, R12 ;  /* 0x000000ffff077224 */ /* 0x000fc400078e000c */
[----:B------:R-:W4:Y:S04]  /*cfae0*/  LDL.LU R231, [R1+0x7c] ;  /* 0x00007c0001e77983 */ /* 0x000f280000300800 */
[----:B------:R-:W4:Y:S04]  /*cfaf0*/  LDL.LU R224, [R1+0x80] ;  /* 0x0000800001e07983 */ /* 0x000f280000300800 */
[----:B------:R-:W4:Y:S04]  /*cfb00*/  LDL.LU R225, [R1+0x84] ;  /* 0x0000840001e17983 */ /* 0x000f280000300800 */
        /* <DEDUP_REMOVED lines=8> */
[----:B------:R-:W4:Y:S04]  /*cfb90*/  LDL.LU R223, [R1+0xa8] ;  /* 0x0000a80001df7983 */ /* 0x000f280000300800 */
[----:B------:R-:W4:Y:S01]  /*cfba0*/  LDL.LU R216, [R1+0x50] ;  /* 0x0000500001d87983 */ /* 0x000f220000300800 */
[----:B------:R-:W-:-:S03]  /*cfbb0*/  IMAD.MOV.U32 R53, RZ, RZ, R210 ;  /* 0x000000ffff357224 */ /* 0x000fc600078e00d2 */
[----:B------:R1:W-:Y:S04]  /*cfbc0*/  LDGSTS.E [R4+0x1f000], [R6.64], P0 ;  /* 0x1f00000006047fae */ /* 0x0003e80008121844 */
[----:B------:R-:W4:Y:S01]  /*cfbd0*/  LDL.LU R218, [R1+0xac] ;  /* 0x0000ac0001da7983 */ /* 0x000f220000300800 */
[----:B------:R-:W-:-:S03]  /*cfbe0*/  IMAD.MOV.U32 R52, RZ, RZ, R211 ;  /* 0x000000ffff347224 */ /* 0x000fc600078e00d3 */
[----:B------:R-:W4:Y:S01]  /*cfbf0*/  LDL.LU R219, [R1+0x54] ;  /* 0x0000540001db7983 */ /* 0x000f220000300800 */
[----:B-1----:R-:W-:Y:S01]  /*cfc00*/  MOV R7, R208 ;  /* 0x000000d000077202 */ /* 0x002fe20000000f00 */
[----:B------:R-:W-:Y:S02]  /*cfc10*/  IMAD.MOV.U32 R6, RZ, RZ, R209 ;  /* 0x000000ffff067224 */ /* 0x000fe400078e00d1 */
[----:B------:R-:W4:Y:S04]  /*cfc20*/  LDL.LU R208, [R1+0xb0] ;  /* 0x0000b00001d07983 */ /* 0x000f280000300800 */
[----:B------:R-:W4:Y:S04]  /*cfc30*/  LDL.LU R209, [R1+0x58] ;  /* 0x0000580001d17983 */ /* 0x000f280000300800 */
[----:B------:R-:W4:Y:S04]  /*cfc40*/  LDL.LU R210, [R1+0x40] ;  /* 0x0000400001d27983 */ /* 0x000f280000300800 */
[----:B------:R-:W4:Y:S04]  /*cfc50*/  LDL.LU R211, [R1+0x5c] ;  /* 0x00005c0001d37983 */ /* 0x000f280000300800 */
[----:B------:R1:W-:Y:S01]  /*cfc60*/  LDGSTS.E [R4+0x20000], [R74.64], P0 ;  /* 0x200000004a047fae */ /* 0x0003e20008121844 */
[----:B------:R-:W-:-:S03]  /*cfc70*/  IMAD.MOV.U32 R33, RZ, RZ, R252 ;  /* 0x000000ffff217224 */ /* 0x000fc600078e00fc */
        /* <DEDUP_REMOVED lines=11> */
[----:B--2---:R-:W-:-:S03]  /*cfd30*/  MOV R51, R205 ;  /* 0x000000cd00337202 */ /* 0x004fc60000000f00 */
[----:B------:R2:W-:Y:S01]  /*cfd40*/  LDGSTS.E [R4+0x2c000], [R52.64], P0 ;  /* 0x2c00000034047fae */ /* 0x0005e20008121844 */
[----:B---3--:R-:W-:-:S03]  /*cfd50*/  IMAD.MOV.U32 R50, RZ, RZ, R206 ;  /* 0x000000ffff327224 */ /* 0x008fc600078e00ce */
[----:B------:R-:W3:Y:S04]  /*cfd60*/  LDL.LU R205, [R1+0x44] ;  /* 0x0000440001cd7983 */ /* 0x000ee80000300800 */
[----:B------:R-:W2:Y:S04]  /*cfd70*/  LDL.LU R206, [R1+0x70] ;  /* 0x0000700001ce7983 */ /* 0x000ea80000300800 */
[----:B------:R1:W-:Y:S04]  /*cfd80*/  STL.64 [R1+0x1b08], R6 ;  /* 0x001b080601007387 */ /* 0x0003e80000100a00 */
[----:B------:R1:W-:Y:S04]  /*cfd90*/  LDGSTS.E [R4+0x2d000], [R20.64], P0 ;  /* 0x2d00000014047fae */ /* 0x0003e80008121844 */
[----:B------:R1:W-:Y:S01]  /*cfda0*/  LDGSTS.E [R4+0x2e000], [R50.64], P0 ;  /* 0x2e00000032047fae */ /* 0x0003e20008121844 */
[----:B----4-:R-:W-:-:S03]  /*cfdb0*/  IMAD.MOV.U32 R49, RZ, RZ, R200 ;  /* 0x000000ffff317224 */ /* 0x010fc600078e00c8 */
[----:B------:R-:W4:Y:S01]  /*cfdc0*/  LDL.LU R200, [R1+0x48] ;  /* 0x0000480001c87983 */ /* 0x000f220000300800 */
[----:B------:R-:W-:-:S03]  /*cfdd0*/  IMAD.MOV.U32 R48, RZ, RZ, R201 ;  /* 0x000000ffff307224 */ /* 0x000fc600078e00c9 */
[----:B------:R-:W4:Y:S04]  /*cfde0*/  LDL.LU R201, [R1+0x74] ;  /* 0x0000740001c97983 */ /* 0x000f280000300800 */
[----:B------:R-:W-:Y:S04]  /*cfdf0*/  STL.64 [R1+0x1b40], R52 ;  /* 0x001b403401007387 */ /* 0x000fe80000100a00 */
[----:B------:R1:W-:Y:S01]  /*cfe00*/  STL.64 [R1+0x1b38], R20 ;  /* 0x001b381401007387 */ /* 0x0003e20000100a00 */
[----:B------:R-:W-:-:S03]  /*cfe10*/  IMAD.MOV.U32 R47, RZ, RZ, R166 ;  /* 0x000000ffff2f7224 */ /* 0x000fc600078e00a6 */
[----:B------:R-:W-:Y:S01]  /*cfe20*/  STL.64 [R1+0x1b30], R50 ;  /* 0x001b303201007387 */ /* 0x000fe20000100a00 */
[----:B------:R-:W-:-:S03]  /*cfe30*/  IMAD.MOV.U32 R46, RZ, RZ, R167 ;  /* 0x000000ffff2e7224 */ /* 0x000fc600078e00a7 */
[----:B------:R-:W-:Y:S01]  /*cfe40*/  STL.64 [R1+0x1b28], R48 ;  /* 0x001b283001007387 */ /* 0x000fe20000100a00 */
[----:B------:R-:W-:-:S03]  /*cfe50*/  MOV R45, R212 ;  /* 0x000000d4002d7202 */ /* 0x000fc60000000f00 */
[----:B------:R-:W-:Y:S04]  /*cfe60*/  STL.64 [R1+0x1b68], R46 ;  /* 0x001b682e01007387 */ /* 0x000fe80000100a00 */
[----:B------:R1:W-:Y:S01]  /*cfe70*/  LDGSTS.E [R4+0x2f000], [R48.64], P0 ;  /* 0x2f00000030047fae */ /* 0x0003e20008121844 */
[----:B------:R-:W-:-:S03]  /*cfe80*/  IMAD.MOV.U32 R44, RZ, RZ, R213 ;  /* 0x000000ffff2c7224 */ /* 0x000fc600078e00d5 */
[----:B------:R1:W-:Y:S01]  /*cfe90*/  LDGSTS.E [R4+0x30000], [R46.64], P0 ;  /* 0x300000002e047fae */ /* 0x0003e20008121844 */
[----:B------:R-:W-:-:S03]  /*cfea0*/  IMAD.MOV.U32 R43, RZ, RZ, R214 ;  /* 0x000000ffff2b7224 */ /* 0x000fc600078e00d6 */
[----:B------:R-:W-:Y:S01]  /*cfeb0*/  STL.64 [R1+0x1b60], R44 ;  /* 0x001b602c01007387 */ /* 0x000fe20000100a00 */
[----:B------:R-:W-:-:S03]  /*cfec0*/  IMAD.MOV.U32 R42, RZ, RZ, R215 ;  /* 0x000000ffff2a7224 */ /* 0x000fc600078e00d7 */
[----:B------:R1:W-:Y:S01]  /*cfed0*/  LDGSTS.E [R4+0x31000], [R44.64], P0 ;  /* 0x310000002c047fae */ /* 0x0003e20008121844 */
[----:B------:R-:W-:-:S03]  /*cfee0*/  IMAD.MOV.U32 R15, RZ, RZ, R228 ;  /* 0x000000ffff0f7224 */ /* 0x000fc600078e00e4 */
[----:B------:R-:W-:Y:S04]  /*cfef0*/  STL.64 [R1+0x1b58], R42 ;  /* 0x001b582a01007387 */ /* 0x000fe80000100a00 */
[----:B------:R1:W-:Y:S01]  /*cff00*/  LDGSTS.E [R4+0x32000], [R42.64], P0 ;  /* 0x320000002a047fae */ /* 0x0003e20008121844 */
[----:B------:R-:W-:Y:S01]  /*cff10*/  IMAD.MOV.U32 R14, RZ, RZ, R229 ;  /* 0x000000ffff0e7224 */ /* 0x000fe200078e00e5 */
[----:B------:R-:W-:-:S04]  /*cff20*/  MOV R41, R230 ;  /* 0x000000e600297202 */ /* 0x000fc80000000f00 */
[----:B------:R1:W-:Y:S04]  /*cff30*/  STL.64 [R1+0x1b50], R14 ;  /* 0x001b500e01007387 */ /* 0x0003e80000100a00 */
[----:B------:R1:W-:Y:S01]  /*cff40*/  LDGSTS.E [R4+0x33000], [R14.64], P0 ;  /* 0x330000000e047fae */ /* 0x0003e20008121844 */
[----:B------:R-:W-:Y:S02]  /*cff50*/  IMAD.MOV.U32 R40, RZ, RZ, R231 ;  /* 0x000000ffff287224 */ /* 0x000fe400078e00e7 */
[----:B------:R-:W-:Y:S02]  /*cff60*/  IMAD.MOV.U32 R39, RZ, RZ, R224 ;  /* 0x000000ffff277224 */ /* 0x000fe400078e00e0 */
[----:B------:R-:W-:Y:S01]  /*cff70*/  IMAD.MOV.U32 R38, RZ, RZ, R225 ;  /* 0x000000ffff267224 */ /* 0x000fe200078e00e1 */
[----:B------:R-:W-:Y:S01]  /*cff80*/  STL.64 [R1+0x1b90], R40 ;  /* 0x001b902801007387 */ /* 0x000fe20000100a00 */
[----:B------:R-:W-:-:S03]  /*cff90*/  IMAD.MOV.U32 R17, RZ, RZ, R226 ;  /* 0x000000ffff117224 */ /* 0x000fc600078e00e2 */
[----:B------:R-:W-:Y:S04]  /*cffa0*/  STL.64 [R1+0x1b88], R38 ;  /* 0x001b882601007387 */ /* 0x000fe80000100a00 */
[----:B------:R1:W-:Y:S01]  /*cffb0*/  LDGSTS.E [R4+0x34000], [R40.64], P0 ;  /* 0x3400000028047fae */ /* 0x0003e20008121844 */
[----:B------:R-:W-:-:S03]  /*cffc0*/  IMAD.MOV.U32 R16, RZ, RZ, R227 ;  /* 0x000000ffff107224 */ /* 0x000fc600078e00e3 */
[----:B------:R1:W-:Y:S01]  /*cffd0*/  LDGSTS.E [R4+0x35000], [R38.64], P0 ;  /* 0x3500000026047fae */ /* 0x0003e20008121844 */
[----:B------:R-:W-:-:S03]  /*cffe0*/  MOV R11, R220 ;  /* 0x000000dc000b7202 */ /* 0x000fc60000000f00 */
[----:B------:R1:W-:Y:S01]  /*cfff0*/  STL.64 [R1+0x1b80], R16 ;  /* 0x001b801001007387 */ /* 0x0003e20000100a00 */
[----:B------:R-:W-:-:S03]  /*d0000*/  IMAD.MOV.U32 R10, RZ, RZ, R221 ;  /* 0x000000ffff0a7224 */ /* 0x000fc600078e00dd */
[----:B------:R1:W-:Y:S01]  /*d0010*/  LDGSTS.E [R4+0x36000], [R16.64], P0 ;  /* 0x3600000010047fae */ /* 0x0003e20008121844 */
[----:B------:R-:W-:Y:S02]  /*d0020*/  IMAD.MOV.U32 R37, RZ, RZ, R222 ;  /* 0x000000ffff257224 */ /* 0x000fe400078e00de */
[----:B------:R-:W-:Y:S01]  /*d0030*/  IMAD.MOV.U32 R36, RZ, RZ, R223 ;  /* 0x000000ffff247224 */ /* 0x000fe200078e00df */
[----:B------:R1:W-:Y:S01]  /*d0040*/  STL.64 [R1+0x1b78], R10 ;  /* 0x001b780a01007387 */ /* 0x0003e20000100a00 */
[----:B------:R-:W-:-:S03]  /*d0050*/  IMAD.MOV.U32 R35, RZ, RZ, R216 ;  /* 0x000000ffff237224 */ /* 0x000fc600078e00d8 */
[----:B------:R-:W-:Y:S04]  /*d0060*/  STL.64 [R1+0x1ba8], R36 ;  /* 0x001ba82401007387 */ /* 0x000fe80000100a00 */
[----:B------:R1:W-:Y:S01]  /*d0070*/  LDGSTS.E [R4+0x37000], [R10.64], P0 ;  /* 0x370000000a047fae */ /* 0x0003e20008121844 */
[----:B------:R-:W-:-:S03]  /*d0080*/  IMAD.MOV.U32 R34, RZ, RZ, R218 ;  /* 0x000000ffff227224 */ /* 0x000fc600078e00da */
[----:B------:R1:W-:Y:S01]  /*d0090*/  LDGSTS.E [R4+0x38000], [R36.64], P0 ;  /* 0x3800000024047fae */ /* 0x0003e20008121844 */
[----:B------:R-:W-:-:S03]  /*d00a0*/  MOV R23, R219 ;  /* 0x000000db00177202 */ /* 0x000fc60000000f00 */
[----:B------:R-:W-:Y:S04]  /*d00b0*/  STL.64 [R1+0x1ba0], R34 ;  /* 0x001ba02201007387 */ /* 0x000fe80000100a00 */
[----:B------:R1:W-:Y:S01]  /*d00c0*/  LDGSTS.E [R4+0x39000], [R34.64], P0 ;  /* 0x3900000022047fae */ /* 0x0003e20008121844 */
[----:B------:R-:W-:Y:S02]  /*d00d0*/  IMAD.MOV.U32 R22, RZ, RZ, R208 ;  /* 0x000000ffff167224 */ /* 0x000fe400078e00d0 */
[----:B------:R-:W-:-:S03]  /*d00e0*/  IMAD.MOV.U32 R32, RZ, RZ, R209 ;  /* 0x000000ffff207224 */ /* 0x000fc600078e00d1 */
[----:B------:R1:W-:Y:S01]  /*d00f0*/  STL.64 [R1+0x1b98], R22 ;  /* 0x001b981601007387 */ /* 0x0003e20000100a00 */
[----:B------:R-:W-:Y:S02]  /*d0100*/  IMAD.MOV.U32 R31, RZ, RZ, R210 ;  /* 0x000000ffff1f7224 */ /* 0x000fe400078e00d2 */
[----:B------:R-:W-:Y:S01]  /*d0110*/  IMAD.MOV.U32 R30, RZ, RZ, R211 ;  /* 0x000000ffff1e7224 */ /* 0x000fe200078e00d3 */
[----:B------:R-:W-:Y:S04]  /*d0120*/  STL.64 [R1+0x1bc8], R32 ;  /* 0x001bc82001007387 */ /* 0x000fe80000100a00 */
[----:B------:R-:W-:Y:S04]  /*d0130*/  STL.64 [R1+0x1bc0], R30 ;  /* 0x001bc01e01007387 */ /* 0x000fe80000100a00 */
[----:B------:R1:W-:Y:S01]  /*d0140*/  LDGSTS.E [R4+0x3a000], [R22.64], P0 ;  /* 0x3a00000016047fae */ /* 0x0003e20008121844 */
[----:B------:R-:W-:-:S03]  /*d0150*/  LOP3.LUT R3, R207, 0x10, RZ, 0x3c, !PT ;  /* 0x00000010cf037812 */ /* 0x000fc600078e3cff */
[----:B------:R1:W-:Y:S04]  /*d0160*/  LDGSTS.E [R4+0x3b000], [R32.64], P0 ;  /* 0x3b00000020047fae */ /* 0x0003e80008121844 */
[----:B------:R1:W-:Y:S01]  /*d0170*/  LDGSTS.E [R4+0x3c000], [R30.64], P0 ;  /* 0x3c0000001e047fae */ /* 0x0003e20008121844 */
[----:B---3--:R-:W-:Y:S01]  /*d0180*/  MOV R29, R205 ;  /* 0x000000cd001d7202 */ /* 0x008fe20000000f00 */
[----:B--2---:R-:W-:-:S05]  /*d0190*/  IMAD.MOV.U32 R28, RZ, RZ, R206 ;  /* 0x000000ffff1c7224 */ /* 0x004fca00078e00ce */
[----:B------:R-:W-:Y:S04]  /*d01a0*/  STL.64 [R1+0x1bb8], R28 ;  /* 0x001bb81c01007387 */ /* 0x000fe80000100a00 */
[----:B------:R2:W-:Y:S01]  /*d01b0*/  LDGSTS.E [R4+0x3d000], [R28.64], P0 ;  /* 0x3d0000001c047fae */ /* 0x0005e20008121844 */
[----:B----4-:R-:W-:Y:S02]  /*d01c0*/  IMAD.MOV.U32 R27, RZ, RZ, R200 ;  /* 0x000000ffff1b7224 */ /* 0x010fe400078e00c8 */
[----:B------:R-:W-:-:S05]  /*d01d0*/  IMAD.MOV.U32 R26, RZ, RZ, R201 ;  /* 0x000000ffff1a7224 */ /* 0x000fca00078e00c9 */
[----:B------:R-:W-:Y:S04]  /*d01e0*/  STL.64 [R1+0x1bb0], R26 ;  /* 0x001bb01a01007387 */ /* 0x000fe80000100a00 */
[----:B-1----:R-:W3:Y:S04]  /*d01f0*/  LDL.LU R6, [R1+0x2098] ;  /* 0x0020980001067983 */ /* 0x002ee80000300800 */
        /* <DEDUP_REMOVED lines=9> */
[----:B------:R-:W-:-:S03]  /*d0290*/  IMAD R3, R203, 0x40000, R3 ;  /* 0x00040000cb037824 */ /* 0x000fc600078e0203 */
[----:B------:R2:W-:Y:S04]  /*d02a0*/  LDGSTS.E [R4+0x3e000], [R26.64], P0 ;  /* 0x3e0000001a047fae */ /* 0x0005e80008121844 */
[----:B------:R2:W-:Y:S04]  /*d02b0*/  LDGSTS.E [R4+0x3f000], [R24.64], P0 ;  /* 0x3f00000018047fae */ /* 0x0005e80008121844 */
[----:B------:R-:W4:Y:S04]  /*d02c0*/  LDL.LU R15, [R1+0x21d8] ;  /* 0x0021d800010f7983 */ /* 0x000f280000300800 */
[----:B------:R-:W4:Y:S01]  /*d02d0*/  LDL.LU R21, [R1+0x2194] ;  /* 0x0021940001157983 */ /* 0x000f220000300800 */
[----:B--2---:R-:W-:Y:S01]  /*d02e0*/  IMAD.MOV.U32 R4, RZ, RZ, R5 ;  /* 0x000000ffff047224 */ /* 0x004fe200078e0005 */
[----:B------:R-:W-:-:S02]  /*d02f0*/  MOV R5, R13 ;  /* 0x0000000d00057202 */ /* 0x000fc40000000f00 */
[----:B------:R-:W2:Y:S04]  /*d0300*/  LDL.LU R16, [R1+0x21d4] ;  /* 0x0021d40001107983 */ /* 0x000ea80000300800 */
[----:B------:R1:W-:Y:S02]  /*d0310*/  LDGSTS.E [R3+0x200], [R4.64], P0 ;  /* 0x0020000004037fae */ /* 0x0003e40008121844 */
[----:B-1----:R-:W-:Y:S01]  /*d0320*/  IMAD.MOV.U32 R4, RZ, RZ, R18 ;  /* 0x000000ffff047224 */ /* 0x002fe200078e0012 */
[----:B---3--:R-:W-:Y:S01]  /*d0330*/  IADD3 R6, P1, R6, R217, RZ ;  /* 0x000000d906067210 */ /* 0x008fe20007f3e0ff */
[----:B----4-:R-:W-:-:S04]  /*d0340*/  IMAD.X R20, R20, 0x1, R2, P2 ;  /* 0x0000000114147824 */ /* 0x010fc800010e0602 */
[----:B------:R-:W-:Y:S01]  /*d0350*/  STL [R1+0x2098], R6 ;  /* 0x0020980601007387 */ /* 0x000fe20000100800 */
[----:B------:R-:W-:Y:S01]  /*d0360*/  IMAD.MOV.U32 R5, RZ, RZ, R20 ;  /* 0x000000ffff057224 */ /* 0x000fe200078e0014 */
[----:B------:R-:W-:Y:S02]  /*d0370*/  IADD3 R7, P2, R7, R217, RZ ;  /* 0x000000d907077210 */ /* 0x000fe40007f5e0ff */
[----:B------:R1:W-:Y:S01]  /*d0380*/  STL [R1+0x2054], R20 ;  /* 0x0020541401007387 */ /* 0x0003e20000100800 */
[----:B------:R-:W-:-:S03]  /*d0390*/  IMAD.X R19, R19, 0x1, R2, P1 ;  /* 0x0000000113137824 */ /* 0x000fc600008e0602 */
[----:B------:R-:W3:Y:S04]  /*d03a0*/  LDL.LU R13, [R1+0x2218] ;  /* 0x00221800010d7983 */ /* 0x000ee80000300800 */
[----:B------:R4:W-:Y:S01]  /*d03b0*/  LDGSTS.E [R3+0x1200], [R4.64], P0 ;  /* 0x0120000004037fae */ /* 0x0009e20008121844 */
[----:B------:R-:W-:Y:S01]  /*d03c0*/  IADD3 R14, P1, R14, R217, RZ ;  /* 0x000000d90e0e7210 */ /* 0x000fe20007f3e0ff */
[----:B------:R-:W-:Y:S02]  /*d03d0*/  IMAD.X R17, R17, 0x1, R2, P2 ;  /* 0x0000000111117824 */ /* 0x000fe400010e0602 */
[----:B-1----:R-:W3:Y:S04]  /*d03e0*/  LDL.LU R20, [R1+0x2214] ;  /* 0x0022140001147983 */ /* 0x002ee80000300800 */
[----:B------:R-:W-:Y:S01]  /*d03f0*/  STL [R1+0x20d8], R7 ;  /* 0x0020d80701007387 */ /* 0x000fe20000100800 */
[----:B----4-:R-:W-:Y:S01]  /*d0400*/  IMAD.MOV.U32 R4, RZ, RZ, R6 ;  /* 0x000000ffff047224 */ /* 0x010fe200078e0006 */
[----:B------:R-:W-:-:S02]  /*d0410*/  MOV R5, R19 ;  /* 0x0000001300057202 */ /* 0x000fc40000000f00 */
[----:B------:R1:W-:Y:S01]  /*d0420*/  STL [R1+0x2094], R19 ;  /* 0x0020941301007387 */ /* 0x0003e20000100800 */
[----:B------:R-:W-:-:S03]  /*d0430*/  IADD3 R10, P2, R10, R217, RZ ;  /* 0x000000d90a0a7210 */ /* 0x000fc60007f5e0ff */
[----:B------:R-:W4:Y:S01]  /*d0440*/  LDL.LU R18, [R1+0x2258] ;  /* 0x0022580001127983 */ /* 0x000f220000300800 */
[----:B------:R-:W-:-:S03]  /*d0450*/  IMAD.X R22, R22, 0x1, R2, P1 ;  /* 0x0000000116167824 */ /* 0x000fc600008e0602 */
[----:B------:R2:W-:Y:S04]  /*d0460*/  LDGSTS.E [R3+0x2200], [R4.64], P0 ;  /* 0x0220000004037fae */ /* 0x0005e80008121844 */
[----:B-1----:R-:W4:Y:S04]  /*d0470*/  LDL.LU R19, [R1+0x2254] ;  /* 0x0022540001137983 */ /* 0x002f280000300800 */
[----:B------:R-:W-:Y:S01]  /*d0480*/  STL [R1+0x2118], R14 ;  /* 0x0021180e01007387 */ /* 0x000fe20000100800 */
[----:B--2---:R-:W-:Y:S02]  /*d0490*/  IMAD.MOV.U32 R4, RZ, RZ, R7 ;  /* 0x000000ffff047224 */ /* 0x004fe400078e0007 */
[----:B------:R-:W-:Y:S01]  /*d04a0*/  IMAD.MOV.U32 R5, RZ, RZ, R17 ;  /* 0x000000ffff057224 */ /* 0x000fe200078e0011 */
[----:B------:R1:W-:Y:S01]  /*d04b0*/  STL [R1+0x20d4], R17 ;  /* 0x0020d41101007387 */ /* 0x0003e20000100800 */
[----:B------:R-:W-:-:S03]  /*d04c0*/  IADD3 R11, P1, R11, R217, RZ ;  /* 0x000000d90b0b7210 */ /* 0x000fc60007f3e0ff */
[----:B------:R-:W3:Y:S01]  /*d04d0*/  LDL.LU R6, [R1+0x2298] ;  /* 0x0022980001067983 */ /* 0x000ee20000300800 */
[----:B------:R-:W-:-:S03]  /*d04e0*/  IMAD.X R12, R12, 0x1, R2, P2 ;  /* 0x000000010c0c7824 */ /* 0x000fc600010e0602 */
[----:B------:R1:W-:Y:S04]  /*d04f0*/  LDGSTS.E [R3+0x3200], [R4.64], P0 ;  /* 0x0320000004037fae */ /* 0x0003e80008121844 */
[----:B-1----:R-:W3:Y:S04]  /*d0500*/  LDL.LU R17, [R1+0x2294] ;  /* 0x0022940001117983 */ /* 0x002ee80000300800 */
[----:B------:R-:W-:Y:S04]  /*d0510*/  STL [R1+0x2158], R10 ;  /* 0x0021580a01007387 */ /* 0x000fe80000100800 */
[----:B------:R-:W-:Y:S01]  /*d0520*/  STL [R1+0x2114], R22 ;  /* 0x0021141601007387 */ /* 0x000fe20000100800 */
[----:B------:R-:W-:Y:S01]  /*d0530*/  IMAD.MOV.U32 R4, RZ, RZ, R14 ;  /* 0x000000ffff047224 */ /* 0x000fe200078e000e */
[----:B------:R-:W-:-:S02]  /*d0540*/  MOV R5, R22 ;  /* 0x0000001600057202 */ /* 0x000fc40000000f00 */
[----:B------:R-:W3:Y:S04]  /*d0550*/  LDL.LU R7, [R1+0x22d8] ;  /* 0x0022d80001077983 */ /* 0x000ee80000300800 */
[----:B------:R-:W3:Y:S04]  /*d0560*/  LDL.LU R14, [R1+0x2318] ;  /* 0x00231800010e7983 */ /* 0x000ee80000300800 */
[----:B------:R-:W-:Y:S04]  /*d0570*/  STL [R1+0x2198], R11 ;  /* 0x0021980b01007387 */ /* 0x000fe80000100800 */
[----:B------:R1:W-:Y:S04]  /*d0580*/  LDGSTS.E [R3+0x4200], [R4.64], P0 ;  /* 0x0420000004037fae */ /* 0x0003e80008121844 */
[----:B------:R1:W-:Y:S02]  /*d0590*/  STL [R1+0x2154], R12 ;  /* 0x0021540c01007387 */ /* 0x0003e40000100800 */
[----:B-1----:R-:W-:-:S02]  /*d05a0*/  IMAD.MOV.U32 R5, RZ, RZ, R12 ;  /* 0x000000ffff057224 */ /* 0x002fc400078e000c */
[----:B------:R-:W3:Y:S01]  /*d05b0*/  LDL.LU R12, [R1+0x22d4] ;  /* 0x0022d400010c7983 */ /* 0x000ee20000300800 */
[----:B------:R-:W-:Y:S01]  /*d05c0*/  IADD3 R15, P2, R15, R217, RZ ;  /* 0x000000d90f0f7210 */ /* 0x000fe20007f5e0ff */
[----:B------:R-:W-:Y:S02]  /*d05d0*/  IMAD.X R21, R21, 0x1, R2, P1 ;  /* 0x0000000115157824 */ /* 0x000fe400008e0602 */
[----:B------:R-:W-:Y:S02]  /*d05e0*/  IMAD.MOV.U32 R4, RZ, RZ, R10 ;  /* 0x000000ffff047224 */ /* 0x000fe400078e000a */
[----:B------:R1:W-:Y:S01]  /*d05f0*/  STL [R1+0x21d8], R15 ;  /* 0x0021d80f01007387 */ /* 0x0003e20000100800 */
[----:B------:R-:W-:-:S03]  /*d0600*/  IMAD.X R16, R16, 0x1, R2, P2 ;  /* 0x0000000110107824 */ /* 0x000fc600010e0602 */
[----:B------:R-:W-:Y:S04]  /*d0610*/  STL [R1+0x2194], R21 ;  /* 0x0021941501007387 */ /* 0x000fe80000100800 */
[----:B------:R-:W3:Y:S04]  /*d0620*/  LDL.LU R10, [R1+0x2358] ;  /* 0x00235800010a7983 */ /* 0x000ee80000300800 */
[----:B------:R1:W-:Y:S04]  /*d0630*/  LDGSTS.E [R3+0x5200], [R4.64], P0 ;  /* 0x0520000004037fae */ /* 0x0003e80008121844 */
[----:B------:R-:W3:Y:S01]  /*d0640*/  LDL.LU R23, [R1+0x2314] ;  /* 0x0023140001177983 */ /* 0x000ee20000300800 */
[----:B-1----:R-:W-:Y:S01]  /*d0650*/  IMAD.MOV.U32 R4, RZ, RZ, R11 ;  /* 0x000000ffff047224 */ /* 0x002fe200078e000b */
[----:B------:R-:W-:-:S05]  /*d0660*/  MOV R5, R21 ;  /* 0x0000001500057202 */ /* 0x000fca0000000f00 */
[----:B------:R1:W-:Y:S02]  /*d0670*/  LDGSTS.E [R3+0x6200], [R4.64], P0 ;  /* 0x0620000004037fae */ /* 0x0003e40008121844 */
[----:B-1----:R-:W-:Y:S02]  /*d0680*/  IMAD.MOV.U32 R4, RZ, RZ, R15 ;  /* 0x000000ffff047224 */ /* 0x002fe400078e000f */
[----:B------:R-:W-:-:S05]  /*d0690*/  IMAD.MOV.U32 R5, RZ, RZ, R16 ;  /* 0x000000ffff057224 */ /* 0x000fca00078e0010 */
[----:B------:R1:W-:Y:S01]  /*d06a0*/  LDGSTS.E [R3+0x7200], [R4.64], P0 ;  /* 0x0720000004037fae */ /* 0x0003e20008121844 */
[----:B---3--:R-:W-:-:S05]  /*d06b0*/  IADD3 R13, P1, R13, R217, RZ ;  /* 0x000000d90d0d7210 */ /* 0x008fca0007f3e0ff */
[----:B------:R-:W-:Y:S01]  /*d06c0*/  STL [R1+0x2218], R13 ;  /* 0x0022180d01007387 */ /* 0x000fe20000100800 */
[----:B------:R-:W-:-:S03]  /*d06d0*/  IMAD.X R20, R20, 0x1, R2, P1 ;  /* 0x0000000114147824 */ /* 0x000fc600008e0602 */
[----:B------:R3:W-:Y:S04]  /*d06e0*/  STL [R1+0x21d4], R16 ;  /* 0x0021d41001007387 */ /* 0x0007e80000100800 */
[----:B------:R-:W2:Y:S04]  /*d06f0*/  LDL.LU R11, [R1+0x2398] ;  /* 0x00239800010b7983 */ /* 0x000ea80000300800 */
[----:B------:R-:W2:Y:S01]  /*d0700*/  LDL.LU R15, [R1+0x2354] ;  /* 0x00235400010f7983 */ /* 0x000ea20000300800 */
[----:B----4-:R-:W-:Y:S01]  /*d0710*/  IADD3 R18, P2, R18, R217, RZ ;  /* 0x000000d912127210 */ /* 0x010fe20007f5e0ff */
[----:B-1----:R-:W-:-:S04]  /*d0720*/  IMAD.MOV.U32 R4, RZ, RZ, R13 ;  /* 0x000000ffff047224 */ /* 0x002fc800078e000d */
[----:B------:R-:W-:Y:S01]  /*d0730*/  STL [R1+0x2258], R18 ;  /* 0x0022581201007387 */ /* 0x000fe20000100800 */
[----:B------:R-:W-:Y:S01]  /*d0740*/  MOV R5, R20 ;  /* 0x0000001400057202 */ /* 0x000fe20000000f00 */
[----:B------:R-:W-:Y:S02]  /*d0750*/  IMAD.X R19, R19, 0x1, R2, P2 ;  /* 0x0000000113137824 */ /* 0x000fe400010e0602 */
[----:B------:R1:W-:Y:S04]  /*d0760*/  STL [R1+0x2214], R20 ;  /* 0x0022141401007387 */ /* 0x0003e80000100800 */
[----:B---3--:R-:W3:Y:S04]  /*d0770*/  LDL.LU R16, [R1+0x23d8] ;  /* 0x0023d80001107983 */ /* 0x008ee80000300800 */
[----:B------:R-:W2:Y:S04]  /*d0780*/  LDL.LU R22, [R1+0x2394] ;  /* 0x0023940001167983 */ /* 0x000ea80000300800 */
[----:B------:R1:W-:Y:S01]  /*d0790*/  LDGSTS.E [R3+0x8200], [R4.64], P0 ;  /* 0x0820000004037fae */ /* 0x0003e20008121844 */
[----:B------:R-:W-:-:S05]  /*d07a0*/  IADD3 R6, P1, R6, R217, RZ ;  /* 0x000000d906067210 */ /* 0x000fca0007f3e0ff */
[----:B------:R-:W-:Y:S01]  /*d07b0*/  STL [R1+0x2298], R6 ;  /* 0x0022980601007387 */ /* 0x000fe20000100800 */
[----:B------:R-:W-:-:S03]  /*d07c0*/  IMAD.X R17, R17, 0x1, R2, P1 ;  /* 0x0000000111117824 */ /* 0x000fc600008e0602 */
[----:B------:R1:W-:Y:S02]  /*d07d0*/  STL [R1+0x2254], R19 ;  /* 0x0022541301007387 */ /* 0x0003e40000100800 */
[----:B-1----:R-:W-:Y:S02]  /*d07e0*/  IMAD.MOV.U32 R4, RZ, RZ, R18 ;  /* 0x000000ffff047224 */ /* 0x002fe400078e0012 */
[----:B------:R-:W2:Y:S01]  /*d07f0*/  LDL.LU R13, [R1+0x2418] ;  /* 0x00241800010d7983 */ /* 0x000ea20000300800 */
[----:B------:R-:W-:-:S03]  /*d0800*/  IMAD.MOV.U32 R5, RZ, RZ, R19 ;  /* 0x000000ffff057224 */ /* 0x000fc600078e0013 */
[----:B------:R-:W2:Y:S01]  /*d0810*/  LDL.LU R21, [R1+0x23d4] ;  /* 0x0023d40001157983 */ /* 0x000ea20000300800 */
[----:B------:R-:W-:-:S03]  /*d0820*/  IADD3 R7, P2, R7, R217, RZ ;  /* 0x000000d907077210 */ /* 0x000fc60007f5e0ff */
[----:B------:R1:W-:Y:S01]  /*d0830*/  LDGSTS.E [R3+0x9200], [R4.64], P0 ;  /* 0x0920000004037fae */ /* 0x0003e20008121844 */
[----:B------:R-:W-:-:S03]  /*d0840*/  IADD3 R14, P1, R14, R217, RZ ;  /* 0x000000d90e0e7210 */ /* 0x000fc60007f3e0ff */
[----:B------:R-:W-:Y:S04]  /*d0850*/  STL [R1+0x22d8], R7 ;  /* 0x0022d80701007387 */ /* 0x000fe80000100800 */
[----:B------:R1:W-:Y:S04]  /*d0860*/  STL [R1+0x2294], R17 ;  /* 0x0022941101007387 */ /* 0x0003e80000100800 */
[----:B------:R-:W2:Y:S01]  /*d0870*/  LDL.LU R20, [R1+0x2414] ;  /* 0x0024140001147983 */ /* 0x000ea20000300800 */
[----:B-1----:R-:W-:-:S03]  /*d0880*/  IMAD.MOV.U32 R4, RZ, RZ, R6 ;  /* 0x000000ffff047224 */ /* 0x002fc600078e0006 */
[----:B------:R-:W2:Y:S04]  /*d0890*/  LDL.LU R18, [R1+0x2458] ;  /* 0x0024580001127983 */ /* 0x000ea80000300800 */
[----:B------:R-:W2:Y:S01]  /*d08a0*/  LDL.LU R19, [R1+0x2454] ;  /* 0x0024540001137983 */ /* 0x000ea20000300800 */
[----:B------:R-:W-:-:S03]  /*d08b0*/  IMAD.X R12, R12, 0x1, R2, P2 ;  /* 0x000000010c0c7824 */ /* 0x000fc600010e0602 */
[----:B------:R-:W-:Y:S04]  /*d08c0*/  STL [R1+0x2318], R14 ;  /* 0x0023180e01007387 */ /* 0x000fe80000100800 */
[----:B------:R1:W-:Y:S04]  /*d08d0*/  STL [R1+0x22d4], R12 ;  /* 0x0022d40c01007387 */ /* 0x0003e80000100800 */
[----:B------:R-:W2:Y:S01]  /*d08e0*/  LDL.LU R6, [R1+0x2498] ;  /* 0x0024980001067983 */ /* 0x000ea20000300800 */
[----:B------:R-:W-:-:S03]  /*d08f0*/  MOV R5, R17 ;  /* 0x0000001100057202 */ /* 0x000fc60000000f00 */
[----:B------:R-:W2:Y:S01]  /*d0900*/  LDL.LU R17, [R1+0x2494] ;  /* 0x0024940001117983 */ /* 0x000ea20000300800 */
[----:B------:R-:W-:-:S03]  /*d0910*/  IADD3 R10, P2, R10, R217, RZ ;  /* 0x000000d90a0a7210 */ /* 0x000fc60007f5e0ff */
[----:B------:R1:W-:Y:S01]  /*d0920*/  LDGSTS.E [R3+0xa200], [R4.64], P0 ;  /* 0x0a20000004037fae */ /* 0x0003e20008121844 */
[----:B------:R-:W-:-:S03]  /*d0930*/  IMAD.X R23, R23, 0x1, R2, P1 ;  /* 0x0000000117177824 */ /* 0x000fc600008e0602 */
[----:B------:R-:W-:Y:S01]  /*d0940*/  STL [R1+0x2358], R10 ;  /* 0x0023580a01007387 */ /* 0x000fe20000100800 */
[----:B-1----:R-:W-:Y:S02]  /*d0950*/  IMAD.MOV.U32 R4, RZ, RZ, R7 ;  /* 0x000000ffff047224 */ /* 0x002fe400078e0007 */
[----:B------:R-:W-:Y:S01]  /*d0960*/  IMAD.MOV.U32 R5, RZ, RZ, R12 ;  /* 0x000000ffff057224 */ /* 0x000fe200078e000c */
[----:B------:R-:W-:Y:S04]  /*d0970*/  STL [R1+0x2314], R23 ;  /* 0x0023141701007387 */ /* 0x000fe80000100800 */
[----:B------:R1:W-:Y:S04]  /*d0980*/  LDGSTS.E [R3+0xb200], [R4.64], P0 ;  /* 0x0b20000004037fae */ /* 0x0003e80008121844 */
[----:B------:R-:W2:Y:S04]  /*d0990*/  LDL.LU R7, [R1+0x24d8] ;  /* 0x0024d80001077983 */ /* 0x000ea80000300800 */
[----:B------:R-:W2:Y:S01]  /*d09a0*/  LDL.LU R12, [R1+0x2518] ;  /* 0x00251800010c7983 */ /* 0x000ea20000300800 */
[----:B-1----:R-:W-:Y:S01]  /*d09b0*/  IMAD.MOV.U32 R4, RZ, RZ, R14 ;  /* 0x000000ffff047224 */ /* 0x002fe200078e000e */
[----:B------:R-:W-:-:S02]  /*d09c0*/  MOV R5, R23 ;  /* 0x0000001700057202 */ /* 0x000fc40000000f00 */
[----:B------:R-:W2:Y:S04]  /*d09d0*/  LDL.LU R14, [R1+0x24d4] ;  /* 0x0024d400010e7983 */ /* 0x000ea80000300800 */
[----:B------:R1:W-:Y:S02]  /*d09e0*/  LDGSTS.E [R3+0xc200], [R4.64], P0 ;  /* 0x0c20000004037fae */ /* 0x0003e40008121844 */
[----:B-1----:R-:W-:Y:S01]  /*d09f0*/  IMAD.MOV.U32 R4, RZ, RZ, R10 ;  /* 0x000000ffff047224 */ /* 0x002fe200078e000a */
[----:B--2---:R-:W-:Y:S01]  /*d0a00*/  IADD3 R11, P1, R11, R217, RZ ;  /* 0x000000d90b0b7210 */ /* 0x004fe20007f3e0ff */
[----:B------:R-:W-:-:S04]  /*d0a10*/  IMAD.X R15, R15, 0x1, R2, P2 ;  /* 0x000000010f0f7824 */ /* 0x000fc800010e0602 */
[----:B------:R-:W-:Y:S01]  /*d0a20*/  STL [R1+0x2398], R11 ;  /* 0x0023980b01007387 */ /* 0x000fe20000100800 */
[----:B------:R-:W-:-:S03]  /*d0a30*/  IMAD.MOV.U32 R5, RZ, RZ, R15 ;  /* 0x000000ffff057224 */ /* 0x000fc600078e000f */
[----:B------:R1:W-:Y:S04]  /*d0a40*/  STL [R1+0x2354], R15 ;  /* 0x0023540f01007387 */ /* 0x0003e80000100800 */
[----:B------:R2:W-:Y:S04]  /*d0a50*/  LDGSTS.E [R3+0xd200], [R4.64], P0 ;  /* 0x0d20000004037fae */ /* 0x0005e80008121844 */
[----:B-1----:R-:W4:Y:S01]  /*d0a60*/  LDL.LU R15, [R1+0x2514] ;  /* 0x00251400010f7983 */ /* 0x002f220000300800 */
[----:B---3--:R-:W-:Y:S01]  /*d0a70*/  IADD3 R16, P2, R16, R217, RZ ;  /* 0x000000d910107210 */ /* 0x008fe20007f5e0ff */
[----:B--2---:R-:W-:-:S04]  /*d0a80*/  IMAD.X R22, R22, 0x1, R2, P1 ;  /* 0x0000000116167824 */ /* 0x004fc800008e0602 */
[----:B------:R1:W-:Y:S01]  /*d0a90*/  STL [R1+0x23d8], R16 ;  /* 0x0023d81001007387 */ /* 0x0003e20000100800 */
[----:B------:R-:W-:-:S03]  /*d0aa0*/  IMAD.MOV.U32 R4, RZ, RZ, R11 ;  /* 0x000000ffff047224 */ /* 0x000fc600078e000b */
[----:B------:R-:W-:Y:S01]  /*d0ab0*/  STL [R1+0x2394], R22 ;  /* 0x0023941601007387 */ /* 0x000fe20000100800 */
[----:B------:R-:W-:-:S03]  /*d0ac0*/  MOV R5, R22 ;  /* 0x0000001600057202 */ /* 0x000fc60000000f00 */
[----:B------:R-:W2:Y:S04]  /*d0ad0*/  LDL.LU R10, [R1+0x2558] ;  /* 0x00255800010a7983 */ /* 0x000ea80000300800 */
[----:B------:R-:W3:Y:S04]  /*d0ae0*/  LDL.LU R11, [R1+0x2598] ;  /* 0x00259800010b7983 */ /* 0x000ee80000300800 */
[----:B------:R1:W-:Y:S01]  /*d0af0*/  LDGSTS.E [R3+0xe200], [R4.64], P0 ;  /* 0x0e20000004037fae */ /* 0x0003e20008121844 */
[----:B------:R-:W-:Y:S01]  /*d0b00*/  IADD3 R13, P1, R13, R217, RZ ;  /* 0x000000d90d0d7210 */ /* 0x000fe20007f3e0ff */
[----:B------:R-:W-:-:S04]  /*d0b10*/  IMAD.X R21, R21, 0x1, R2, P2 ;  /* 0x0000000115157824 */ /* 0x000fc800010e0602 */
[----:B------:R1:W-:Y:S04]  /*d0b20*/  STL [R1+0x2418], R13 ;  /* 0x0024180d01007387 */ /* 0x0003e80000100800 */
[----:B------:R-:W-:Y:S01]  /*d0b30*/  STL [R1+0x23d4], R21 ;  /* 0x0023d41501007387 */ /* 0x000fe20000100800 */
[----:B-1----:R-:W-:Y:S02]  /*d0b40*/  IMAD.MOV.U32 R4, RZ, RZ, R16 ;  /* 0x000000ffff047224 */ /* 0x002fe400078e0010 */
[----:B------:R-:W-:Y:S01]  /*d0b50*/  IMAD.MOV.U32 R5, RZ, RZ, R21 ;  /* 0x000000ffff057224 */ /* 0x000fe200078e0015 */
[----:B------:R-:W3:Y:S04]  /*d0b60*/  LDL.LU R16, [R1+0x2554] ;  /* 0x0025540001107983 */ /* 0x000ee80000300800 */
[----:B------:R1:W-:Y:S01]  /*d0b70*/  LDGSTS.E [R3+0xf200], [R4.64], P0 ;  /* 0x0f20000004037fae */ /* 0x0003e20008121844 */
[----:B------:R-:W-:Y:S01]  /*d0b80*/  IMAD.X R20, R20, 0x1, R2, P1 ;  /* 0x0000000114147824 */ /* 0x000fe200008e0602 */
[----:B------:R-:W-:-:S05]  /*d0b90*/  IADD3 R18, P2, R18, R217, RZ ;  /* 0x000000d912127210 */ /* 0x000fca0007f5e0ff */
[----:B------:R-:W-:Y:S01]  /*d0ba0*/  STL [R1+0x2458], R18 ;  /* 0x0024581201007387 */ /* 0x000fe20000100800 */
[----:B------:R-:W-:Y:S02]  /*d0bb0*/  IMAD.X R19, R19, 0x1, R2, P2 ;  /* 0x0000000113137824 */ /* 0x000fe400010e0602 */
[----:B-1----:R-:W-:Y:S01]  /*d0bc0*/  IMAD.MOV.U32 R4, RZ, RZ, R13 ;  /* 0x000000ffff047224 */ /* 0x002fe200078e000d */
[----:B------:R1:W-:Y:S04]  /*d0bd0*/  STL [R1+0x2414], R20 ;  /* 0x0024141401007387 */ /* 0x0003e80000100800 */
[----:B------:R-:W3:Y:S04]  /*d0be0*/  LDL.LU R24, [R1+0x25d8] ;  /* 0x0025d80001187983 */ /* 0x000ee80000300800 */
[----:B------:R-:W3:Y:S01]  /*d0bf0*/  LDL.LU R13, [R1+0x2594] ;  /* 0x00259400010d7983 */ /* 0x000ee20000300800 */
[----:B------:R-:W-:-:S05]  /*d0c00*/  IADD3 R6, P1, R6, R217, RZ ;  /* 0x000000d906067210 */ /* 0x000fca0007f3e0ff */
[----:B------:R1:W-:Y:S04]  /*d0c10*/  STL [R1+0x2498], R6 ;  /* 0x0024980601007387 */ /* 0x0003e80000100800 */
[----:B------:R-:W-:Y:S04]  /*d0c20*/  STL [R1+0x2454], R19 ;  /* 0x0024541301007387 */ /* 0x000fe80000100800 */
[----:B------:R-:W3:Y:S04]  /*d0c30*/  LDL.LU R22, [R1+0x2618] ;  /* 0x0026180001167983 */ /* 0x000ee80000300800 */
[----:B------:R-:W3:Y:S01]  /*d0c40*/  LDL.LU R25, [R1+0x25d4] ;  /* 0x0025d40001197983 */ /* 0x000ee20000300800 */
[----:B------:R-:W-:Y:S01]  /*d0c50*/  MOV R5, R20 ;  /* 0x0000001400057202 */ /* 0x000fe20000000f00 */
[----:B------:R-:W-:-:S04]  /*d0c60*/  IMAD.X R17, R17, 0x1, R2, P1 ;  /* 0x0000000111117824 */ /* 0x000fc800008e0602 */
[----:B------:R1:W-:Y:S01]  /*d0c70*/  LDGSTS.E [R3+0x10200], [R4.64], P0 ;  /* 0x1020000004037fae */ /* 0x0003e20008121844 */
[-C--:B------:R-:W-:Y:S01]  /*d0c80*/  IADD3 R7, P2, R7, R217.reuse, RZ ;  /* 0x000000d907077210 */ /* 0x080fe20007f5e0ff */
[----:B-1----:R-:W-:Y:S02]  /*d0c90*/  IMAD.MOV.U32 R4, RZ, RZ, R18 ;  /* 0x000000ffff047224 */ /* 0x002fe400078e0012 */
[----:B------:R-:W-:Y:S01]  /*d0ca0*/  IMAD.MOV.U32 R5, RZ, RZ, R19 ;  /* 0x000000ffff057224 */ /* 0x000fe200078e0013 */
[----:B------:R-:W-:Y:S01]  /*d0cb0*/  IADD3 R12, P1, R12, R217, RZ ;  /* 0x000000d90c0c7210 */ /* 0x000fe20007f3e0ff */
[----:B------:R-:W-:Y:S01]  /*d0cc0*/  STL [R1+0x24d8], R7 ;  /* 0x0024d80701007387 */ /* 0x000fe20000100800 */
[----:B------:R-:W-:-:S03]  /*d0cd0*/  IMAD.X R14, R14, 0x1, R2, P2 ;  /* 0x000000010e0e7824 */ /* 0x000fc600010e0602 */
[----:B------:R-:W-:Y:S04]  /*d0ce0*/  STL [R1+0x2494], R17 ;  /* 0x0024941101007387 */ /* 0x000fe80000100800 */
[----:B------:R1:W-:Y:S04]  /*d0cf0*/  LDGSTS.E [R3+0x11200], [R4.64], P0 ;  /* 0x1120000004037fae */ /* 0x0003e80008121844 */
[----:B------:R-:W3:Y:S04]  /*d0d00*/  LDL.LU R23, [R1+0x2614] ;  /* 0x0026140001177983 */ /* 0x000ee80000300800 */
[----:B------:R-:W-:Y:S01]  /*d0d10*/  STL [R1+0x2518], R12 ;  /* 0x0025180c01007387 */ /* 0x000fe20000100800 */
[----:B-1----:R-:W-:Y:S01]  /*d0d20*/  IMAD.MOV.U32 R4, RZ, RZ, R6 ;  /* 0x000000ffff047224 */ /* 0x002fe200078e0006 */
[----:B------:R-:W-:-:S02]  /*d0d30*/  MOV R5, R17 ;  /* 0x0000001100057202 */ /* 0x000fc40000000f00 */
[----:B------:R1:W-:Y:S04]  /*d0d40*/  STL [R1+0x24d4], R14 ;  /* 0x0024d40e01007387 */ /* 0x0003e80000100800 */
[----:B------:R-:W3:Y:S04]  /*d0d50*/  LDL.LU R20, [R1+0x2658] ;  /* 0x0026580001147983 */ /* 0x000ee80000300800 */
[----:B------:R1:W-:Y:S04]  /*d0d60*/  LDGSTS.E [R3+0x12200], [R4.64], P0 ;  /* 0x1220000004037fae */ /* 0x0003e80008121844 */
[----:B------:R-:W3:Y:S04]  /*d0d70*/  LDL.LU R6, [R1+0x2698] ;  /* 0x0026980001067983 */ /* 0x000ee80000300800 */
[----:B------:R-:W3:Y:S01]  /*d0d80*/  LDL.LU R21, [R1+0x2654] ;  /* 0x0026540001157983 */ /* 0x000ee20000300800 */
[----:B-1----:R-:W-:-:S02]  /*d0d90*/  IMAD.MOV.U32 R4, RZ, RZ, R7 ;  /* 0x000000ffff047224 */ /* 0x002fc400078e0007 */
[----:B------:R-:W-:-:S05]  /*d0da0*/  IMAD.MOV.U32 R5, RZ, RZ, R14 ;  /* 0x000000ffff057224 */ /* 0x000fca00078e000e */
[----:B------:R1:W-:Y:S02]  /*d0db0*/  LDGSTS.E [R3+0x13200], [R4.64], P0 ;  /* 0x1320000004037fae */ /* 0x0003e40008121844 */
[----:B-1----:R-:W-:Y:S02]  /*d0dc0*/  IMAD.MOV.U32 R4, RZ, RZ, R12 ;  /* 0x000000ffff047224 */ /* 0x002fe400078e000c */
[----:B----4-:R-:W-:-:S05]  /*d0dd0*/  IMAD.X R15, R15, 0x1, R2, P1 ;  /* 0x000000010f0f7824 */ /* 0x010fca00008e0602 */
[----:B------:R-:W-:-:S05]  /*d0de0*/  MOV R5, R15 ;  /* 0x0000000f00057202 */ /* 0x000fca0000000f00 */
[----:B------:R1:W-:Y:S01]  /*d0df0*/  LDGSTS.E [R3+0x14200], [R4.64], P0 ;  /* 0x1420000004037fae */ /* 0x0003e20008121844 */
[-C--:B--2---:R-:W-:Y:S02]  /*d0e00*/  IADD3 R10, P2, R10, R217.reuse, RZ ;  /* 0x000000d90a0a7210 */ /* 0x084fe40007f5e0ff */
[----:B---3--:R-:W-:-:S03]  /*d0e10*/  IADD3 R11, P1, R11, R217, RZ ;  /* 0x000000d90b0b7210 */ /* 0x008fc60007f3e0ff */
[----:B------:R-:W-:Y:S04]  /*d0e20*/  STL [R1+0x2558], R10 ;  /* 0x0025580a01007387 */ /* 0x000fe80000100800 */
[----:B------:R2:W-:Y:S04]  /*d0e30*/  STL [R1+0x2514], R15 ;  /* 0x0025140f01007387 */ /* 0x0005e80000100800 */
[----:B------:R-:W3:Y:S04]  /*d0e40*/  LDL.LU R14, [R1+0x2694] ;  /* 0x00269400010e7983 */ /* 0x000ee80000300800 */
[----:B------:R-:W4:Y:S04]  /*d0e50*/  LDL.LU R7, [R1+0x26f0] ;  /* 0x0026f00001077983 */ /* 0x000f280000300800 */
[----:B------:R-:W4:Y:S01]  /*d0e60*/  LDL.LU R17, [R1+0x2728] ;  /* 0x0027280001117983 */ /* 0x000f220000300800 */
[----:B------:R-:W-:-:S03]  /*d0e70*/  IMAD.X R16, R16, 0x1, R2, P2 ;  /* 0x0000000110107824 */ /* 0x000fc600010e0602 */
[----:B------:R-:W4:Y:S04]  /*d0e80*/  LDL.LU R19, [R1+0x26ec] ;  /* 0x0026ec0001137983 */ /* 0x000f280000300800 */
[----:B------:R-:W-:Y:S01]  /*d0e90*/  STL [R1+0x2598], R11 ;  /* 0x0025980b01007387 */ /* 0x000fe20000100800 */
[----:B-1----:R-:W-:-:S03]  /*d0ea0*/  IMAD.MOV.U32 R4, RZ, RZ, R10 ;  /* 0x000000ffff047224 */ /* 0x002fc600078e000a */
[----:B------:R1:W-:Y:S01]  /*d0eb0*/  STL [R1+0x2554], R16 ;  /* 0x0025541001007387 */ /* 0x0003e20000100800 */
[----:B------:R-:W-:-:S03]  /*d0ec0*/  IMAD.MOV.U32 R5, RZ, RZ, R16 ;  /* 0x000000ffff057224 */ /* 0x000fc600078e0010 */
[----:B--2---:R-:W2:Y:S04]  /*d0ed0*/  LDL.LU R15, [R1+0x2758] ;  /* 0x00275800010f7983 */ /* 0x004ea80000300800 */
[----:B------:R-:W2:Y:S04]  /*d0ee0*/  LDL.LU R12, [R1+0x2760] ;  /* 0x00276000010c7983 */ /* 0x000ea80000300800 */
[----:B------:R-:W2:Y:S01]  /*d0ef0*/  LDL.LU R18, [R1+0x2724] ;  /* 0x0027240001127983 */ /* 0x000ea20000300800 */
[----:B------:R-:W-:-:S03]  /*d0f00*/  IADD3 R24, P2, R24, R217, RZ ;  /* 0x000000d918187210 */ /* 0x000fc60007f5e0ff */
[----:B------:R1:W-:Y:S01]  /*d0f10*/  LDGSTS.E [R3+0x15200], [R4.64], P0 ;  /* 0x1520000004037fae */ /* 0x0003e20008121844 */
[----:B------:R-:W-:-:S03]  /*d0f20*/  IMAD.X R13, R13, 0x1, R2, P1 ;  /* 0x000000010d0d7824 */ /* 0x000fc600008e0602 */
[----:B------:R-:W-:Y:S04]  /*d0f30*/  STL [R1+0x25d8], R24 ;  /* 0x0025d81801007387 */ /* 0x000fe80000100800 */
[----:B------:R1:W-:Y:S04]  /*d0f40*/  STL [R1+0x2594], R13 ;  /* 0x0025940d01007387 */ /* 0x0003e80000100800 */
[----:B------:R-:W2:Y:S01]  /*d0f50*/  LDL.LU R10, [R1+0x2768] ;  /* 0x00276800010a7983 */ /* 0x000ea20000300800 */
[----:B------:R-:W-:-:S03]  /*d0f60*/  IADD3 R22, P1, R22, R217, RZ ;  /* 0x000000d916167210 */ /* 0x000fc60007f3e0ff */
[----:B-1----:R-:W2:Y:S01]  /*d0f70*/  LDL.LU R16, [R1+0x2754] ;  /* 0x0027540001107983 */ /* 0x002ea20000300800 */
[----:B------:R-:W-:-:S03]  /*d0f80*/  IMAD.X R25, R25, 0x1, R2, P2 ;  /* 0x0000000119197824 */ /* 0x000fc600010e0602 */
[----:B------:R-:W-:Y:S01]  /*d0f90*/  STL [R1+0x2618], R22 ;  /* 0x0026181601007387 */ /* 0x000fe20000100800 */
[----:B------:R-:W-:Y:S01]  /*d0fa0*/  MOV R5, R13 ;  /* 0x0000000d00057202 */ /* 0x000fe20000000f00 */
[----:B------:R-:W-:Y:S02]  /*d0fb0*/  IMAD.MOV.U32 R4, RZ, RZ, R11 ;  /* 0x000000ffff047224 */ /* 0x000fe400078e000b */
[----:B------:R-:W-:Y:S04]  /*d0fc0*/  STL [R1+0x25d4], R25 ;  /* 0x0025d41901007387 */ /* 0x000fe80000100800 */
[----:B------:R-:W2:Y:S04]  /*d0fd0*/  LDL.LU R13, [R1+0x275c] ;  /* 0x00275c00010d7983 */ /* 0x000ea80000300800 */
[----:B------:R-:W2:Y:S04]  /*d0fe0*/  LDL.LU R11, [R1+0x2764] ;  /* 0x00276400010b7983 */ /* 0x000ea80000300800 */
[----:B------:R1:W-:Y:S02]  /*d0ff0*/  LDGSTS.E [R3+0x16200], [R4.64], P0 ;  /* 0x1620000004037fae */ /* 0x0003e40008121844 */
[----:B-1----:R-:W-:-:S02]  /*d1000*/  IMAD.MOV.U32 R4, RZ, RZ, R24 ;  /* 0x000000ffff047224 */ /* 0x002fc400078e0018 */
[----:B------:R-:W-:Y:S02]  /*d1010*/  IMAD.MOV.U32 R5, RZ, RZ, R25 ;  /* 0x000000ffff057224 */ /* 0x000fe400078e0019 */
[----:B------:R-:W-:-:S03]  /*d1020*/  IMAD.X R23, R23, 0x1, R2, P1 ;  /* 0x0000000117177824 */ /* 0x000fc600008e0602 */
[----:B------:R1:W-:Y:S01]  /*d1030*/  LDGSTS.E [R3+0x17200], [R4.64], P0 ;  /* 0x1720000004037fae */ /* 0x0003e20008121844 */
[----:B------:R-:W-:Y:S01]  /*d1040*/  IADD3 R20, P2, R20, R217, RZ ;  /* 0x000000d914147210 */ /* 0x000fe20007f5e0ff */
[----:B-1----:R-:W-:Y:S01]  /*d1050*/  IMAD.MOV.U32 R4, RZ, RZ, R22 ;  /* 0x000000ffff047224 */ /* 0x002fe200078e0016 */
[----:B------:R-:W-:-:S05]  /*d1060*/  MOV R5, R23 ;  /* 0x0000001700057202 */ /* 0x000fca0000000f00 */
[----:B------:R1:W-:Y:S01]  /*d1070*/  LDGSTS.E [R3+0x18200], [R4.64], P0 ;  /* 0x1820000004037fae */ /* 0x0003e20008121844 */
[----:B------:R-:W-:Y:S01]  /*d1080*/  IADD3 R6, P1, R6, R217, RZ ;  /* 0x000000d906067210 */ /* 0x000fe20007f3e0ff */
[----:B------:R-:W-:Y:S02]  /*d1090*/  IMAD.X R21, R21, 0x1, R2, P2 ;  /* 0x0000000115157824 */ /* 0x000fe400010e0602 */
[----:B------:R-:W-:Y:S01]  /*d10a0*/  STL [R1+0x2658], R20 ;  /* 0x0026581401007387 */ /* 0x000fe20000100800 */
[----:B-1----:R-:W-:Y:S02]  /*d10b0*/  IMAD.MOV.U32 R4, RZ, RZ, R20 ;  /* 0x000000ffff047224 */ /* 0x002fe400078e0014 */
[----:B------:R-:W-:Y:S01]  /*d10c0*/  IMAD.MOV.U32 R5, RZ, RZ, R21 ;  /* 0x000000ffff057224 */ /* 0x000fe200078e0015 */
[----:B------:R-:W-:Y:S04]  /*d10d0*/  STL [R1+0x2614], R23 ;  /* 0x0026141701007387 */ /* 0x000fe80000100800 */
[----:B------:R1:W-:Y:S04]  /*d10e0*/  STL [R1+0x2698], R6 ;  /* 0x0026980601007387 */ /* 0x0003e80000100800 */
[----:B------:R-:W-:Y:S04]  /*d10f0*/  STL [R1+0x2654], R21 ;  /* 0x0026541501007387 */ /* 0x000fe80000100800 */
[----:B------:R1:W-:Y:S02]  /*d1100*/  LDGSTS.E [R3+0x19200], [R4.64], P0 ;  /* 0x1920000004037fae */ /* 0x0003e40008121844 */
[----:B-1----:R-:W-:-:S02]  /*d1110*/  IMAD.MOV.U32 R4, RZ, RZ, R6 ;  /* 0x000000ffff047224 */ /* 0x002fc400078e0006 */
[----:B---3--:R-:W-:Y:S01]  /*d1120*/  IMAD.X R14, R14, 0x1, R2, P1 ;  /* 0x000000010e0e7824 */ /* 0x008fe200008e0602 */
[-C--:B----4-:R-:W-:Y:S02]  /*d1130*/  IADD3 R7, P2, R7, R217.reuse, RZ ;  /* 0x000000d907077210 */ /* 0x090fe40007f5e0ff */
[----:B------:R-:W-:-:S03]  /*d1140*/  IADD3 R17, P1, R17, R217, RZ ;  /* 0x000000d911117210 */ /* 0x000fc60007f3e0ff */
[----:B------:R-:W-:Y:S01]  /*d1150*/  STL [R1+0x26f0], R7 ;  /* 0x0026f00701007387 */ /* 0x000fe20000100800 */
[----:B------:R-:W-:Y:S01]  /*d1160*/  MOV R5, R14 ;  /* 0x0000000e00057202 */ /* 0x000fe20000000f00 */
[----:B------:R-:W-:Y:S02]  /*d1170*/  IMAD.X R19, R19, 0x1, R2, P2 ;  /* 0x0000000113137824 */ /* 0x000fe400010e0602 */
[----:B------:R1:W-:Y:S04]  /*d1180*/  STL [R1+0x2694], R14 ;  /* 0x0026940e01007387 */ /* 0x0003e80000100800 */
[----:B------:R-:W3:Y:S04]  /*d1190*/  LDL.LU R6, [R1+0x2020] ;  /* 0x0020200001067983 */ /* 0x000ee80000300800 */
[----:B------:R-:W-:Y:S01]  /*d11a0*/  STL [R1+0x2728], R17 ;  /* 0x0027281101007387 */ /* 0x000fe20000100800 */
[----:B--2---:R-:W-:-:S03]  /*d11b0*/  IADD3 R15, P2, R15, R217, RZ ;  /* 0x000000d90f0f7210 */ /* 0x004fc60007f5e0ff */
[----:B------:R-:W-:Y:S01]  /*d11c0*/  STL [R1+0x26ec], R19 ;  /* 0x0026ec1301007387 */ /* 0x000fe20000100800 */
[----:B------:R-:W-:-:S03]  /*d11d0*/  IADD3 R12, P3, R12, R217, RZ ;  /* 0x000000d90c0c7210 */ /* 0x000fc60007f7e0ff */
[----:B-1----:R-:W2:Y:S01]  /*d11e0*/  LDL.LU R14, [R1+0x2060] ;  /* 0x00206000010e7983 */ /* 0x002ea20000300800 */
        /* <DEDUP_REMOVED lines=10> */
[----:B------:R-:W-:-:S03]  /*d1290*/  IMAD.X R13, R13, 0x1, R2, P3 ;  /* 0x000000010d0d7824 */ /* 0x000fc600018e0602 */
[----:B------:R-:W-:Y:S01]  /*d12a0*/  STL [R1+0x2754], R16 ;  /* 0x0027541001007387 */ /* 0x000fe20000100800 */
        /* <DEDUP_REMOVED lines=28> */
[----:B------:R-:W4:Y:S04]  /*d1470*/  LDL.LU R210, [R1+0x610] ;  /* 0x0006100001d27983 */ /* 0x000f280000300800 */
[----:B------:R-:W4:Y:S04]  /*d1480*/  LDL.LU R211, [R1+0x5e8] ;  /* 0x0005e80001d37983 */ /* 0x000f280000300800 */
[----:B------:R-:W4:Y:S04]  /*d1490*/  LDL.LU R205, [R1+0x614] ;  /* 0x0006140001cd7983 */ /* 0x000f280000300800 */
[----:B------:R-:W4:Y:S04]  /*d14a0*/  LDL.LU R206, [R1+0x35c] ;  /* 0x00035c0001ce7983 */ /* 0x000f280000300800 */
[----:B------:R-:W4:Y:S04]  /*d14b0*/  LDL.LU R207, [R1+0x5ec] ;  /* 0x0005ec0001cf7983 */ /* 0x000f280000300800 */
[----:B------:R-:W4:Y:S04]  /*d14c0*/  LDL.LU R200, [R1+0x510] ;  /* 0x0005100001c87983 */ /* 0x000f280000300800 */
[----:B------:R-:W4:Y:S01]  /*d14d0*/  LDL.LU R201, [R1+0x5f0] ;  /* 0x0005f00001c97983 */ /* 0x000f220000300800 */
[----:B------:R-:W-:-:S05]  /*d14e0*/  IMAD.MOV.U32 R5, RZ, RZ, R19 ;  /* 0x000000ffff057224 */ /* 0x000fca00078e0013 */
[----:B------:R3:W-:Y:S02]  /*d14f0*/  LDGSTS.E [R3+0x1b200], [R4.64], P0 ;  /* 0x1b20000004037fae */ /* 0x0007e40008121844 */
[----:B---3--:R-:W-:Y:S01]  /*d1500*/  MOV R4, R17 ;  /* 0x0000001100047202 */ /* 0x008fe20000000f00 */
[----:B------:R-:W-:-:S05]  /*d1510*/  IMAD.MOV.U32 R5, RZ, RZ, R18 ;  /* 0x000000ffff057224 */ /* 0x000fca00078e0012 */
[----:B------:R3:W-:Y:S02]  /*d1520*/  LDGSTS.E [R3+0x1c200], [R4.64], P0 ;  /* 0x1c20000004037fae */ /* 0x0007e40008121844 */
[----:B---3--:R-:W-:Y:S02]  /*d1530*/  IMAD.MOV.U32 R4, RZ, RZ, R15 ;  /* 0x000000ffff047224 */ /* 0x008fe400078e000f */
[----:B------:R-:W-:-:S05]  /*d1540*/  IMAD.MOV.U32 R5, RZ, RZ, R16 ;  /* 0x000000ffff057224 */ /* 0x000fca00078e0010 */
[----:B------:R3:W-:Y:S02]  /*d1550*/  LDGSTS.E [R3+0x1d200], [R4.64], P0 ;  /* 0x1d20000004037fae */ /* 0x0007e40008121844 */
[----:B---3--:R-:W-:Y:S01]  /*d1560*/  IMAD.MOV.U32 R4, RZ, RZ, R12 ;  /* 0x000000ffff047224 */ /* 0x008fe200078e000c */
[----:B------:R-:W-:-:S05]  /*d1570*/  MOV R5, R13 ;  /* 0x0000000d00057202 */ /* 0x000fca0000000f00 */
[----:B------:R3:W-:Y:S01]  /*d1580*/  LDGSTS.E [R3+0x1e200], [R4.64], P0 ;  /* 0x1e20000004037fae */ /* 0x0007e20008121844 */
[----:B------:R-:W-:-:S05]  /*d1590*/  IADD3 R6, P1, R6, R217, RZ ;  /* 0x000000d906067210 */ /* 0x000fca0007f3e0ff */
[----:B------:R-:W-:Y:S01]  /*d15a0*/  STL [R1+0x2020], R6 ;  /* 0x0020200601007387 */ /* 0x000fe20000100800 */
[----:B--2---:R-:W-:-:S05]  /*d15b0*/  IADD3 R14, P2, R14, R217, RZ ;  /* 0x000000d90e0e7210 */ /* 0x004fca0007f5e0ff */
[----:B------:R-:W-:Y:S01]  /*d15c0*/  STL [R1+0x2060], R14 ;  /* 0x0020600e01007387 */ /* 0x000fe20000100800 */
[----:B----4-:R-:W-:-:S05]  /*d15d0*/  IMAD.X R7, R7, 0x1, R2, P1 ;  /* 0x0000000107077824 */ /* 0x010fca00008e0602 */
[----:B------:R-:W-:Y:S01]  /*d15e0*/  STL [R1+0x201c], R7 ;  /* 0x00201c0701007387 */ /* 0x000fe20000100800 */
[----:B------:R-:W-:Y:S02]  /*d15f0*/  IMAD.MOV.U32 R75, RZ, RZ, R135 ;  /* 0x000000ffff4b7224 */ /* 0x000fe400078e0087 */
[----:B------:R-:W-:Y:S02]  /*d1600*/  IMAD.MOV.U32 R74, RZ, RZ, R164 ;  /* 0x000000ffff4a7224 */ /* 0x000fe400078e00a4 */
[----:B------:R-:W-:Y:S01]  /*d1610*/  IMAD.MOV.U32 R73, RZ, RZ, R166 ;  /* 0x000000ffff497224 */ /* 0x000fe200078e00a6 */
[----:B------:R-:W-:Y:S02]  /*d1620*/  MOV R72, R167 ;  /* 0x000000a700487202 */ /* 0x000fe40000000f00 */
[----:B------:R-:W-:Y:S01]  /*d1630*/  STL.64 [R1+0x1960], R74 ;  /* 0x0019604a01007387 */ /* 0x000fe20000100a00 */
[----:B------:R-:W-:Y:S02]  /*d1640*/  IMAD.MOV.U32 R71, RZ, RZ, R212 ;  /* 0x000000ffff477224 */ /* 0x000fe400078e00d4 */
[----:B------:R-:W-:Y:S01]  /*d1650*/  IMAD.MOV.U32 R70, RZ, RZ, R213 ;  /* 0x000000ffff467224 */ /* 0x000fe200078e00d5 */
[----:B------:R-:W-:Y:S01]  /*d1660*/  STL.64 [R1+0x1958], R72 ;  /* 0x0019584801007387 */ /* 0x000fe20000100a00 */
[----:B------:R-:W-:-:S02]  /*d1670*/  IMAD.MOV.U32 R69, RZ, RZ, R214 ;  /* 0x000000ffff457224 */ /* 0x000fc400078e00d6 */
[----:B------:R-:W-:Y:S01]  /*d1680*/  IMAD.MOV.U32 R68, RZ, RZ, R215 ;  /* 0x000000ffff447224 */ /* 0x000fe200078e00d7 */
[----:B------:R-:W-:Y:S01]  /*d1690*/  STL.64 [R1+0x1950], R70 ;  /* 0x0019504601007387 */ /* 0x000fe20000100a00 */
        /* <DEDUP_REMOVED lines=23> */
[----:B------:R-:W-:Y:S04]  /*d1810*/  STL.64 [R1+0x19c8], R56 ;  /* 0x0019c83801007387 */ /* 0x000fe80000100a00 */
[----:B------:R-:W-:Y:S04]  /*d1820*/  STL.64 [R1+0x19c0], R54 ;  /* 0x0019c03601007387 */ /* 0x000fe80000100a00 */
        /* <DEDUP_REMOVED lines=19> */
[----:B---3--:R-:W-:-:S03]  /*d1960*/  IMAD.MOV.U32 R5, RZ, RZ, R11 ;  /* 0x000000ffff057224 */ /* 0x008fc600078e000b */
[----:B------:R-:W3:Y:S01]  /*d1970*/  LDL.LU R223, [R1+0x2f4] ;  /* 0x0002f40001df7983 */ /* 0x000ee20000300800 */
[----:B------:R-:W-:-:S03]  /*d1980*/  IMAD.MOV.U32 R4, RZ, RZ, R10 ;  /* 0x000000ffff047224 */ /* 0x000fc600078e000a */
[----:B------:R-:W3:Y:S01]  /*d1990*/  LDL.LU R216, [R1+0x1f0] ;  /* 0x0001f00001d87983 */ /* 0x000ee20000300800 */
[----:B-1----:R-:W-:-:S03]  /*d19a0*/  IMAD.MOV.U32 R11, RZ, RZ, R209 ;  /* 0x000000ffff0b7224 */ /* 0x002fc600078e00d1 */
        /* <DEDUP_REMOVED lines=18> */
[----:B------:R1:W-:Y:S04]  /*d1ad0*/  STL.64 [R1+0x19b8], R10 ;  /* 0x0019b80a01007387 */ /* 0x0003e80000100a00 */
[----:B------:R-:W-:Y:S04]  /*d1ae0*/  STL.64 [R1+0x19b0], R52 ;  /* 0x0019b03401007387 */ /* 0x000fe80000100a00 */
[----:B------:R1:W-:Y:S04]  /*d1af0*/  STL.64 [R1+0x19e8], R16 ;  /* 0x0019e81001007387 */ /* 0x0003e80000100a00 */
[----:B------:R-:W-:Y:S04]  /*d1b00*/  STL.64 [R1+0x19e0], R50 ;  /* 0x0019e03201007387 */ /* 0x000fe80000100a00 */
        /* <DEDUP_REMOVED lines=16> */
[----:B--2---:R-:W-:Y:S01]  /*d1c10*/  IMAD.MOV.U32 R23, RZ, RZ, R135 ;  /* 0x000000ffff177224 */ /* 0x004fe200078e0087 */
[----:B----4-:R-:W-:Y:S01]  /*d1c20*/  MOV R22, R164 ;  /* 0x000000a400167202 */ /* 0x010fe20000000f00 */
[----:B------:R-:W-:-:S02]  /*d1c30*/  IMAD.MOV.U32 R49, RZ, RZ, R166 ;  /* 0x000000ffff317224 */ /* 0x000fc400078e00a6 */
[----:B------:R-:W-:Y:S02]  /*d1c40*/  IMAD.MOV.U32 R48, RZ, RZ, R167 ;  /* 0x000000ffff307224 */ /* 0x000fe400078e00a7 */
[----:B------:R2:W-:Y:S01]  /*d1c50*/  STL.64 [R1+0x19d8], R22 ;  /* 0x0019d81601007387 */ /* 0x0005e20000100a00 */
[----:B------:R-:W-:Y:S02]  /*d1c60*/  IMAD.MOV.U32 R47, RZ, RZ, R212 ;  /* 0x000000ffff2f7224 */ /* 0x000fe400078e00d4 */
[----:B------:R-:W-:Y:S01]  /*d1c70*/  IMAD.MOV.U32 R46, RZ, RZ, R213 ;  /* 0x000000ffff2e7224 */ /* 0x000fe200078e00d5 */
[----:B------:R-:W-:Y:S01]  /*d1c80*/  STL.64 [R1+0x1a08], R48 ;  /* 0x001a083001007387 */ /* 0x000fe20000100a00 */
[----:B------:R-:W-:Y:S01]  /*d1c90*/  IMAD.MOV.U32 R19, RZ, RZ, R214 ;  /* 0x000000ffff137224 */ /* 0x000fe200078e00d6 */
[----:B------:R-:W-:Y:S02]  /*d1ca0*/  MOV R18, R215 ;  /* 0x000000d700127202 */ /* 0x000fe40000000f00 */
[----:B------:R-:W-:Y:S01]  /*d1cb0*/  STL.64 [R1+0x1a00], R46 ;  /* 0x001a002e01007387 */ /* 0x000fe20000100a00 */
[----:B------:R-:W-:-:S02]  /*d1cc0*/  IMAD.MOV.U32 R13, RZ, RZ, R228 ;  /* 0x000000ffff0d7224 */ /* 0x000fc400078e00e4 */
[----:B------:R-:W-:Y:S01]  /*d1cd0*/  IMAD.MOV.U32 R12, RZ, RZ, R229 ;  /* 0x000000ffff0c7224 */ /* 0x000fe200078e00e5 */
[----:B------:R4:W-:Y:S01]  /*d1ce0*/  STL.64 [R1+0x19f8], R18 ;  /* 0x0019f81201007387 */ /* 0x0009e20000100a00 */
[----:B------:R-:W-:Y:S02]  /*d1cf0*/  IMAD.MOV.U32 R45, RZ, RZ, R230 ;  /* 0x000000ffff2d7224 */ /* 0x000fe400078e00e6 */
[----:B------:R-:W-:Y:S01]  /*d1d00*/  IMAD.MOV.U32 R44, RZ, RZ, R231 ;  /* 0x000000ffff2c7224 */ /* 0x000fe200078e00e7 */
[----:B------:R1:W-:Y:S01]  /*d1d10*/  STL.64 [R1+0x19f0], R12 ;  /* 0x0019f00c01007387 */ /* 0x0003e20000100a00 */
[----:B------:R-:W-:Y:S01]  /*d1d20*/  IMAD.MOV.U32 R43, RZ, RZ, R224 ;  /* 0x000000ffff2b7224 */ /* 0x000fe200078e00e0 */
[----:B------:R-:W-:Y:S02]  /*d1d30*/  MOV R42, R225 ;  /* 0x000000e1002a7202 */ /* 0x000fe40000000f00 */
[----:B------:R-:W-:Y:S01]  /*d1d40*/  STL.64 [R1+0x1a38], R44 ;  /* 0x001a382c01007387 */ /* 0x000fe20000100a00 */
[----:B------:R-:W-:-:S02]  /*d1d50*/  IMAD.MOV.U32 R41, RZ, RZ, R226 ;  /* 0x000000ffff297224 */ /* 0x000fc400078e00e2 */
[----:B------:R-:W-:Y:S01]  /*d1d60*/  IMAD.MOV.U32 R40, RZ, RZ, R227 ;  /* 0x000000ffff287224 */ /* 0x000fe200078e00e3 */
[----:B------:R-:W-:Y:S01]  /*d1d70*/  STL.64 [R1+0x1a30], R42 ;  /* 0x001a302a01007387 */ /* 0x000fe20000100a00 */
[----:B------:R-:W-:Y:S02]  /*d1d80*/  IMAD.MOV.U32 R39, RZ, RZ, R220 ;  /* 0x000000ffff277224 */ /* 0x000fe400078e00dc */
[----:B------:R-:W-:Y:S01]  /*d1d90*/  IMAD.MOV.U32 R38, RZ, RZ, R221 ;  /* 0x000000ffff267224 */ /* 0x000fe200078e00dd */
[----:B------:R-:W-:Y:S01]  /*d1da0*/  STL.64 [R1+0x1a28], R40 ;  /* 0x001a282801007387 */ /* 0x000fe20000100a00 */
[----:B------:R-:W-:Y:S01]  /*d1db0*/  IMAD.MOV.U32 R37, RZ, RZ, R222 ;  /* 0x000000ffff257224 */ /* 0x000fe200078e00de */
[----:B---3--:R-:W-:Y:S02]  /*d1dc0*/  MOV R36, R223 ;  /* 0x000000df00247202 */ /* 0x008fe40000000f00 */
        /* <DEDUP_REMOVED lines=8> */
[----:B------:R-:W-:Y:S02]  /*d1e50*/  MOV R32, R210 ;  /* 0x000000d200207202 */ /* 0x000fe40000000f00 */
[----:B------:R2:W-:Y:S01]  /*d1e60*/  STL.64 [R1+0x1a80], R20 ;  /* 0x001a801401007387 */ /* 0x0005e20000100a00 */
        /* <DEDUP_REMOVED lines=8> */
[----:B------:R-:W-:Y:S04]  /*d1ef0*/  STL.64 [R1+0x1ae0], R28 ;  /* 0x001ae01c01007387 */ /* 0x000fe80000100a00 */
[----:B------:R-:W-:Y:S04]  /*d1f00*/  STL.64 [R1+0x1ad8], R26 ;  /* 0x001ad81a01007387 */ /* 0x000fe80000100a00 */
[----:B-1----:R-:W3:Y:S04]  /*d1f10*/  LDL.LU R10, [R1+0x20a0] ;  /* 0x0020a000010a7983 */ /* 0x002ee80000300800 */
[----:B------:R-:W3:Y:S04]  /*d1f20*/  LDL.LU R16, [R1+0x205c] ;  /* 0x00205c0001107983 */ /* 0x000ee80000300800 */
[----:B------:R2:W-:Y:S04]  /*d1f30*/  LDGSTS.E [R3+0x2f200], [R22.64], P0 ;  /* 0x2f20000016037fae */ /* 0x0005e80008121844 */
[----:B------:R1:W-:Y:S04]  /*d1f40*/  LDGSTS.E [R3+0x30200], [R48.64], P0 ;  /* 0x3020000030037fae */ /* 0x0003e80008121844 */
[----:B------:R1:W-:Y:S04]  /*d1f50*/  LDGSTS.E [R3+0x31200], [R46.64], P0 ;  /* 0x312000002e037fae */ /* 0x0003e80008121844 */
[----:B--2---:R-:W2:Y:S04]  /*d1f60*/  LDL.LU R22, [R1+0x20e0] ;  /* 0x0020e00001167983 */ /* 0x004ea80000300800 */
[----:B------:R4:W-:Y:S04]  /*d1f70*/  LDGSTS.E [R3+0x32200], [R18.64], P0 ;  /* 0x3220000012037fae */ /* 0x0009e80008121844 */
[----:B------:R1:W-:Y:S04]  /*d1f80*/  LDGSTS.E [R3+0x33200], [R12.64], P0 ;  /* 0x332000000c037fae */ /* 0x0003e80008121844 */
[----:B------:R2:W-:Y:S04]  /*d1f90*/  LDGSTS.E [R3+0x34200], [R44.64], P0 ;  /* 0x342000002c037fae */ /* 0x0005e80008121844 */
[----:B----4-:R-:W4:Y:S04]  /*d1fa0*/  LDL.LU R18, [R1+0x209c] ;  /* 0x00209c0001127983 */ /* 0x010f280000300800 */
[----:B-1----:R-:W4:Y:S04]  /*d1fb0*/  LDL.LU R12, [R1+0x2120] ;  /* 0x00212000010c7983 */ /* 0x002f280000300800 */
[----:B------:R-:W4:Y:S04]  /*d1fc0*/  LDL.LU R23, [R1+0x20dc] ;  /* 0x0020dc0001177983 */ /* 0x000f280000300800 */
[----:B------:R-:W4:Y:S04]  /*d1fd0*/  LDL.LU R5, [R1+0x2160] ;  /* 0x0021600001057983 */ /* 0x000f280000300800 */
[----:B------:R-:W4:Y:S04]  /*d1fe0*/  LDL.LU R17, [R1+0x211c] ;  /* 0x00211c0001117983 */ /* 0x000f280000300800 */
[----:B------:R1:W-:Y:S04]  /*d1ff0*/  LDGSTS.E [R3+0x35200], [R42.64], P0 ;  /* 0x352000002a037fae */ /* 0x0003e80008121844 */
[----:B------:R1:W-:Y:S04]  /*d2000*/  LDGSTS.E [R3+0x36200], [R40.64], P0 ;  /* 0x3620000028037fae */ /* 0x0003e80008121844 */
[----:B------:R1:W-:Y:S04]  /*d2010*/  LDGSTS.E [R3+0x37200], [R38.64], P0 ;  /* 0x3720000026037fae */ /* 0x0003e80008121844 */
[----:B------:R1:W-:Y:S04]  /*d2020*/  LDGSTS.E [R3+0x38200], [R36.64], P0 ;  /* 0x3820000024037fae */ /* 0x0003e80008121844 */
[----:B------:R1:W-:Y:S04]  /*d2030*/  LDGSTS.E [R3+0x39200], [R34.64], P0 ;  /* 0x3920000022037fae */ /* 0x0003e80008121844 */
[----:B------:R1:W-:Y:S01]  /*d2040*/  LDGSTS.E [R3+0x3a200], [R20.64], P0 ;  /* 0x3a20000014037fae */ /* 0x0003e20008121844 */
[----:B------:R-:W-:-:S03]  /*d2050*/  IMAD R4, R203, 0x40000, R165 ;  /* 0x00040000cb047824 */ /* 0x000fc600078e02a5 */
[----:B------:R2:W-:Y:S04]  /*d2060*/  LDGSTS.E [R3+0x3b200], [R32.64], P0 ;  /* 0x3b20000020037fae */ /* 0x0005e80008121844 */
[----:B------:R2:W-:Y:S04]  /*d2070*/  LDGSTS.E [R3+0x3c200], [R30.64], P0 ;  /* 0x3c2000001e037fae */ /* 0x0005e80008121844 */
[----:B-1----:R-:W4:Y:S04]  /*d2080*/  LDL.LU R20, [R1+0x21a0] ;  /* 0x0021a00001147983 */ /* 0x002f280000300800 */
[----:B------:R-:W4:Y:S04]  /*d2090*/  LDL.LU R15, [R1+0x215c] ;  /* 0x00215c00010f7983 */ /* 0x000f280000300800 */
[----:B------:R-:W4:Y:S04]  /*d20a0*/  LDL.LU R13, [R1+0x21e0] ;  /* 0x0021e000010d7983 */ /* 0x000f280000300800 */
[----:B------:R-:W4:Y:S04]  /*d20b0*/  LDL.LU R21, [R1+0x219c] ;  /* 0x00219c0001157983 */ /* 0x000f280000300800 */
[----:B------:R1:W-:Y:S04]  /*d20c0*/  LDGSTS.E [R3+0x3d200], [R28.64], P0 ;  /* 0x3d2000001c037fae */ /* 0x0003e80008121844 */
[----:B------:R1:W-:Y:S04]  /*d20d0*/  LDGSTS.E [R3+0x3e200], [R26.64], P0 ;  /* 0x3e2000001a037fae */ /* 0x0003e80008121844 */
[----:B------:R-:W4:Y:S04]  /*d20e0*/  LDL.LU R19, [R1+0x21dc] ;  /* 0x0021dc0001137983 */ /* 0x000f280000300800 */
[----:B------:R1:W-:Y:S04]  /*d20f0*/  LDGSTS.E [R3+0x3f200], [R24.64], P0 ;  /* 0x3f20000018037fae */ /* 0x0003e80008121844 */
[----:B------:R1:W-:Y:S02]  /*d2100*/  LDGSTS.E [R4+0x400], [R6.64], P0 ;  /* 0x0040000006047fae */ /* 0x0003e40008121844 */
[----:B-1----:R-:W-:Y:S01]  /*d2110*/  IMAD.MOV.U32 R6, RZ, RZ, R14 ;  /* 0x000000ffff067224 */ /* 0x002fe200078e000e */
[----:B---3--:R-:W-:Y:S01]  /*d2120*/  IADD3 R10, P1, R10, R217, RZ ;  /* 0x000000d90a0a7210 */ /* 0x008fe20007f3e0ff */
[----:B------:R-:W-:-:S04]  /*d2130*/  IMAD.X R16, R16, 0x1, R2, P2 ;  /* 0x0000000110107824 */ /* 0x000fc800010e0602 */
[----:B------:R-:W-:Y:S04]  /*d2140*/  STL [R1+0x20a0], R10 ;  /* 0x0020a00a01007387 */ /* 0x000fe80000100800 */
[----:B------:R1:W-:Y:S01]  /*d2150*/  STL [R1+0x205c], R16 ;  /* 0x00205c1001007387 */ /* 0x0003e20000100800 */
[----:B------:R-:W-:-:S03]  /*d2160*/  MOV R7, R16 ;  /* 0x0000001000077202 */ /* 0x000fc60000000f00 */
[----:B------:R-:W3:Y:S04]  /*d2170*/  LDL.LU R11, [R1+0x2220] ;  /* 0x00222000010b7983 */ /* 0x000ee80000300800 */
[----:B------:R4:W-:Y:S01]  /*d2180*/  LDGSTS.E [R4+0x1400], [R6.64], P0 ;  /* 0x0140000006047fae */ /* 0x0009e20008121844 */
[----:B--2---:R-:W-:-:S03]  /*d2190*/  IADD3 R22, P2, R22, R217, RZ ;  /* 0x000000d916167210 */ /* 0x004fc60007f5e0ff */
[----:B-1----:R-:W2:Y:S04]  /*d21a0*/  LDL.LU R16, [R1+0x221c] ;  /* 0x00221c0001107983 */ /* 0x002ea80000300800 */
[----:B------:R-:W-:Y:S01]  /*d21b0*/  STL [R1+0x20e0], R22 ;  /* 0x0020e01601007387 */ /* 0x000fe20000100800 */
[----:B----4-:R-:W-:-:S05]  /*d21c0*/  IMAD.X R18, R18, 0x1, R2, P1 ;  /* 0x0000000112127824 */ /* 0x010fca00008e0602 */
[----:B------:R1:W-:Y:S04]  /*d21d0*/  STL [R1+0x209c], R18 ;  /* 0x00209c1201007387 */ /* 0x0003e80000100800 */
[----:B------:R-:W4:Y:S01]  /*d21e0*/  LDL.LU R14, [R1+0x2260] ;  /* 0x00226000010e7983 */ /* 0x000f220000300800 */
[----:B------:R-:W-:Y:S01]  /*d21f0*/  IADD3 R12, P1, R12, R217, RZ ;  /* 0x000000d90c0c7210 */ /* 0x000fe20007f3e0ff */
[----:B------:R-:W-:Y:S02]  /*d2200*/  IMAD.X R23, R23, 0x1, R2, P2 ;  /* 0x0000000117177824 */ /* 0x000fe400010e0602 */
[----:B------:R-:W-:Y:S02]  /*d2210*/  IMAD.MOV.U32 R7, RZ, RZ, R18 ;  /* 0x000000ffff077224 */ /* 0x000fe400078e0012 */
[----:B-1----:R-:W4:Y:S01]  /*d2220*/  LDL.LU R18, [R1+0x225c] ;  /* 0x00225c0001127983 */ /* 0x002f220000300800 */
[----:B------:R-:W-:-:S03]  /*d2230*/  IMAD.MOV.U32 R6, RZ, RZ, R10 ;  /* 0x000000ffff067224 */ /* 0x000fc600078e000a */
[----:B------:R-:W-:Y:S04]  /*d2240*/  STL [R1+0x2120], R12 ;  /* 0x0021200c01007387 */ /* 0x000fe80000100800 */
[----:B------:R-:W-:Y:S04]  /*d2250*/  STL [R1+0x20dc], R23 ;  /* 0x0020dc1701007387 */ /* 0x000fe80000100800 */
[----:B------:R-:W4:Y:S01]  /*d2260*/  LDL.LU R10, [R1+0x22a0] ;  /* 0x0022a000010a7983 */ /* 0x000f220000300800 */
[----:B------:R-:W-:Y:S01]  /*d2270*/  IADD3 R5, P2, R5, R217, RZ ;  /* 0x000000d905057210 */ /* 0x000fe20007f5e0ff */
[----:B------:R-:W-:-:S02]  /*d2280*/  IMAD.X R17, R17, 0x1, R2, P1 ;  /* 0x0000000111117824 */ /* 0x000fc400008e0602 */
[----:B------:R1:W-:Y:S04]  /*d2290*/  LDGSTS.E [R4+0x2400], [R6.64], P0 ;  /* 0x0240000006047fae */ /* 0x0003e80008121844 */
[----:B------:R-:W4:Y:S01]  /*d22a0*/  LDL.LU R3, [R1+0x22e0] ;  /* 0x0022e00001037983 */ /* 0x000f220000300800 */
[----:B-1----:R-:W-:Y:S01]  /*d22b0*/  IMAD.MOV.U32 R6, RZ, RZ, R22 ;  /* 0x000000ffff067224 */ /* 0x002fe200078e0016 */
[----:B------:R-:W-:Y:S02]  /*d22c0*/  MOV R7, R23 ;  /* 0x0000001700077202 */ /* 0x000fe40000000f00 */
[----:B------:R-:W-:Y:S04]  /*d22d0*/  STL [R1+0x2160], R5 ;  /* 0x0021600501007387 */ /* 0x000fe80000100800 */
[----:B------:R1:W-:Y:S04]  /*d22e0*/  LDGSTS.E [R4+0x3400], [R6.64], P0 ;  /* 0x0340000006047fae */ /* 0x0003e80008121844 */
[----:B------:R1:W-:Y:S02]  /*d22f0*/  STL [R1+0x211c], R17 ;  /* 0x00211c1101007387 */ /* 0x0003e40000100800 */
[----:B-1----:R-:W-:-:S02]  /*d2300*/  IMAD.MOV.U32 R7, RZ, RZ, R17 ;  /* 0x000000ffff077224 */ /* 0x002fc400078e0011 */
[----:B------:R-:W4:Y:S01]  /*d2310*/  LDL.LU R17, [R1+0x229c] ;  /* 0x00229c0001117983 */ /* 0x000f220000300800 */
[-C--:B------:R-:W-:Y:S01]  /*d2320*/  IADD3 R20, P1, R20, R217.reuse, RZ ;  /* 0x000000d914147210 */ /* 0x080fe20007f3e0ff */
[----:B------:R-:W-:Y:S02]  /*d2330*/  IMAD.X R15, R15, 0x1, R2, P2 ;  /* 0x000000010f0f7824 */ /* 0x000fe400010e0602 */
[----:B------:R-:W-:Y:S02]  /*d2340*/  IMAD.MOV.U32 R6, RZ, RZ, R12 ;  /* 0x000000ffff067224 */ /* 0x000fe400078e000c */
[----:B------:R-:W-:Y:S01]  /*d2350*/  STL [R1+0x21a0], R20 ;  /* 0x0021a01401007387 */ /* 0x000fe20000100800 */
[----:B------:R-:W-:Y:S01]  /*d2360*/  IADD3 R13, P2, R13, R217, RZ ;  /* 0x000000d90d0d7210 */ /* 0x000fe20007f5e0ff */
[----:B------:R-:W-:Y:S02]  /*d2370*/  IMAD.X R21, R21, 0x1, R2, P1 ;  /* 0x0000000115157824 */ /* 0x000fe400008e0602 */
[----:B------:R1:W-:Y:S04]  /*d2380*/  STL [R1+0x215c], R15 ;  /* 0x00215c0f01007387 */ /* 0x0003e80000100800 */
[----:B------:R1:W-:Y:S04]  /*d2390*/  LDGSTS.E [R4+0x4400], [R6.64], P0 ;  /* 0x0440000006047fae */ /* 0x0003e80008121844 */
[----:B------:R-:W4:Y:S01]  /*d23a0*/  LDL.LU R12, [R1+0x2320] ;  /* 0x00232000010c7983 */ /* 0x000f220000300800 */
[----:B-1----:R-:W-:Y:S01]  /*d23b0*/  MOV R7, R15 ;  /* 0x0000000f00077202 */ /* 0x002fe20000000f00 */
[----:B------:R-:W-:-:S02]  /*d23c0*/  IMAD.MOV.U32 R6, RZ, RZ, R5 ;  /* 0x000000ffff067224 */ /* 0x000fc400078e0005 */
[----:B------:R-:W4:Y:S01]  /*d23d0*/  LDL.LU R15, [R1+0x22dc] ;  /* 0x0022dc00010f7983 */ /* 0x000f220000300800 */
[----:B------:R-:W-:-:S03]  /*d23e0*/  IMAD.X R19, R19, 0x1, R2, P2 ;  /* 0x0000000113137824 */ /* 0x000fc600010e0602 */
[----:B------:R-:W-:Y:S04]  /*d23f0*/  STL [R1+0x21e0], R13 ;  /* 0x0021e00d01007387 */ /* 0x000fe80000100800 */
[----:B------:R1:W-:Y:S04]  /*d2400*/  STL [R1+0x219c], R21 ;  /* 0x00219c1501007387 */ /* 0x0003e80000100800 */
[----:B------:R-:W4:Y:S04]  /*d2410*/  LDL.LU R5, [R1+0x2360] ;  /* 0x0023600001057983 */ /* 0x000f280000300800 */
[----:B------:R1:W-:Y:S04]  /*d2420*/  LDGSTS.E [R4+0x5400], [R6.64], P0 ;  /* 0x0540000006047fae */ /* 0x0003e80008121844 */
[----:B------:R-:W4:Y:S01]  /*d2430*/  LDL.LU R23, [R1+0x231c] ;  /* 0x00231c0001177983 */ /* 0x000f220000300800 */
[----:B-1----:R-:W-:-:S02]  /*d2440*/  IMAD.MOV.U32 R6, RZ, RZ, R20 ;  /* 0x000000ffff067224 */ /* 0x002fc400078e0014 */
[----:B------:R-:W-:-:S05]  /*d2450*/  IMAD.MOV.U32 R7, RZ, RZ, R21 ;  /* 0x000000ffff077224 */ /* 0x000fca00078e0015 */
[----:B------:R1:W-:Y:S02]  /*d2460*/  LDGSTS.E [R4+0x6400], [R6.64], P0 ;  /* 0x0640000006047fae */ /* 0x0003e40008121844 */
[----:B-1----:R-:W-:Y:S01]  /*d2470*/  IMAD.MOV.U32 R6, RZ, RZ, R13 ;  /* 0x000000ffff067224 */ /* 0x002fe200078e000d */
[----:B------:R-:W-:-:S05]  /*d2480*/  MOV R7, R19 ;  /* 0x0000001300077202 */ /* 0x000fca0000000f00 */
[----:B------:R1:W-:Y:S01]  /*d2490*/  LDGSTS.E [R4+0x7400], [R6.64], P0 ;  /* 0x0740000006047fae */ /* 0x0003e20008121844 */
[----:B---3--:R-:W-:-:S05]  /*d24a0*/  IADD3 R11, P1, R11, R217, RZ ;  /* 0x000000d90b0b7210 */ /* 0x008fca0007f3e0ff */
[----:B------:R-:W-:Y:S01]  /*d24b0*/  STL [R1+0x2220], R11 ;  /* 0x0022200b01007387 */ /* 0x000fe20000100800 */
[----:B--2---:R-:W-:-:S03]  /*d24c0*/  IMAD.X R16, R16, 0x1, R2, P1 ;  /* 0x0000000110107824 */ /* 0x004fc600008e0602 */
[----:B------:R2:W-:Y:S04]  /*d24d0*/  STL [R1+0x21dc], R19 ;  /* 0x0021dc1301007387 */ /* 0x0005e80000100800 */
[----:B------:R-:W3:Y:S04]  /*d24e0*/  LDL.LU R21, [R1+0x23a0] ;  /* 0x0023a00001157983 */ /* 0x000ee80000300800 */
[----:B------:R-:W3:Y:S01]  /*d24f0*/  LDL.LU R13, [R1+0x235c] ;  /* 0x00235c00010d7983 */ /* 0x000ee20000300800 */
[----:B----4-:R-:W-:-:S05]  /*d2500*/  IADD3 R14, P2, R14, R217, RZ ;  /* 0x000000d90e0e7210 */ /* 0x010fca0007f5e0ff */
[----:B------:R-:W-:Y:S04]  /*d2510*/  STL [R1+0x2260], R14 ;  /* 0x0022600e01007387 */ /* 0x000fe80000100800 */
[----:B------:R4:W-:Y:S04]  /*d2520*/  STL [R1+0x221c], R16 ;  /* 0x00221c1001007387 */ /* 0x0009e80000100800 */
[----:B--2---:R-:W2:Y:S04]  /*d2530*/  LDL.LU R19, [R1+0x23e0] ;  /* 0x0023e00001137983 */ /* 0x004ea80000300800 */
[----:B------:R-:W2:Y:S01]  /*d2540*/  LDL.LU R22, [R1+0x239c] ;  /* 0x00239c0001167983 */ /* 0x000ea20000300800 */
[----:B------:R-:W-:Y:S01]  /*d2550*/  IADD3 R10, P1, R10, R217, RZ ;  /* 0x000000d90a0a7210 */ /* 0x000fe20007f3e0ff */
[----:B------:R-:W-:-:S02]  /*d2560*/  IMAD.X R18, R18, 0x1, R2, P2 ;  /* 0x0000000112127824 */ /* 0x000fc400010e0602 */
[----:B-1----:R-:W-:Y:S02]  /*d2570*/  IMAD.MOV.U32 R6, RZ, RZ, R11 ;  /* 0x000000ffff067224 */ /* 0x002fe400078e000b */
[----:B------:R-:W-:Y:S01]  /*d2580*/  STL [R1+0x22a0], R10 ;  /* 0x0022a00a01007387 */ /* 0x000fe20000100800 */
[----:B------:R-:W-:-:S03]  /*d2590*/  IMAD.MOV.U32 R7, RZ, RZ, R16 ;  /* 0x000000ffff077224 */ /* 0x000fc600078e0010 */
[----:B------:R1:W-:Y:S04]  /*d25a0*/  STL [R1+0x225c], R18 ;  /* 0x00225c1201007387 */ /* 0x0003e80000100800 */
[----:B------:R-:W2:Y:S01]  /*d25b0*/  LDL.LU R20, [R1+0x23dc] ;  /* 0x0023dc0001147983 */ /* 0x000ea20000300800 */
[----:B------:R-:W-:-:S03]  /*d25c0*/  IADD3 R3, P2, R3, R217, RZ ;  /* 0x000000d903037210 */ /* 0x000fc60007f5e0ff */
[----:B------:R-:W2:Y:S04]  /*d25d0*/  LDL.LU R11, [R1+0x2420] ;  /* 0x00242000010b7983 */ /* 0x000ea80000300800 */
[----:B------:R1:W-:Y:S04]  /*d25e0*/  LDGSTS.E [R4+0x8400], [R6.64], P0 ;  /* 0x0840000006047fae */ /* 0x0003e80008121844 */
[----:B----4-:R-:W2:Y:S01]  /*d25f0*/  LDL.LU R16, [R1+0x2460] ;  /* 0x0024600001107983 */ /* 0x010ea20000300800 */
[----:B-1----:R-:W-:Y:S01]  /*d2600*/  IMAD.MOV.U32 R6, RZ, RZ, R14 ;  /* 0x000000ffff067224 */ /* 0x002fe200078e000e */
[----:B------:R-:W-:Y:S01]  /*d2610*/  MOV R7, R18 ;  /* 0x0000001200077202 */ /* 0x000fe20000000f00 */
[----:B------:R-:W-:Y:S01]  /*d2620*/  IMAD.X R17, R17, 0x1, R2, P1 ;  /* 0x0000000111117824 */ /* 0x000fe200008e0602 */
[----:B------:R-:W2:Y:S04]  /*d2630*/  LDL.LU R18, [R1+0x241c] ;  /* 0x00241c0001127983 */ /* 0x000ea80000300800 */
[----:B------:R-:W-:Y:S04]  /*d2640*/  STL [R1+0x22e0], R3 ;  /* 0x0022e00301007387 */ /* 0x000fe80000100800 */
[----:B------:R1:W-:Y:S04]  /*d2650*/  STL [R1+0x229c], R17 ;  /* 0x00229c1101007387 */ /* 0x0003e80000100800 */
[----:B------:R1:W-:Y:S04]  /*d2660*/  LDGSTS.E [R4+0x9400], [R6.64], P0 ;  /* 0x0940000006047fae */ /* 0x0003e80008121844 */
[----:B------:R-:W2:Y:S01]  /*d2670*/  LDL.LU R14, [R1+0x24a0] ;  /* 0x0024a000010e7983 */ /* 0x000ea20000300800 */
[----:B-1----:R-:W-:-:S03]  /*d2680*/  IMAD.MOV.U32 R7, RZ, RZ, R17 ;  /* 0x000000ffff077224 */ /* 0x002fc600078e0011 */
[----:B------:R-:W2:Y:S01]  /*d2690*/  LDL.LU R17, [R1+0x245c] ;  /* 0x00245c0001117983 */ /* 0x000ea20000300800 */
[-C--:B------:R-:W-:Y:S01]  /*d26a0*/  IADD3 R12, P1, R12, R217.reuse, RZ ;  /* 0x000000d90c0c7210 */ /* 0x080fe20007f3e0ff */
[----:B------:R-:W-:Y:S02]  /*d26b0*/  IMAD.X R15, R15, 0x1, R2, P2 ;  /* 0x000000010f0f7824 */ /* 0x000fe400010e0602 */
[----:B------:R-:W-:Y:S02]  /*d26c0*/  IMAD.MOV.U32 R6, RZ, RZ, R10 ;  /* 0x000000ffff067224 */ /* 0x000fe400078e000a */
[----:B------:R-:W-:Y:S04]  /*d26d0*/  STL [R1+0x2320], R12 ;  /* 0x0023200c01007387 */ /* 0x000fe80000100800 */
[----:B------:R1:W-:Y:S01]  /*d26e0*/  STL [R1+0x22dc], R15 ;  /* 0x0022dc0f01007387 */ /* 0x0003e20000100800 */
[----:B------:R-:W-:-:S03]  /*d26f0*/  IADD3 R5, P2, R5, R217, RZ ;  /* 0x000000d905057210 */ /* 0x000fc60007f5e0ff */
[----:B------:R1:W-:Y:S04]  /*d2700*/  LDGSTS.E [R4+0xa400], [R6.64], P0 ;  /* 0x0a40000006047fae */ /* 0x0003e80008121844 */
[----:B------:R-:W2:Y:S01]  /*d2710*/  LDL.LU R10, [R1+0x24e0] ;  /* 0x0024e000010a7983 */ /* 0x000ea20000300800 */
[----:B------:R-:W-:Y:S01]  /*d2720*/  IMAD.X R23, R23, 0x1, R2, P1 ;  /* 0x0000000117177824 */ /* 0x000fe200008e0602 */
[----:B-1----:R-:W-:Y:S01]  /*d2730*/  MOV R7, R15 ;  /* 0x0000000f00077202 */ /* 0x002fe20000000f00 */
[----:B------:R-:W-:Y:S01]  /*d2740*/  IMAD.MOV.U32 R6, RZ, RZ, R3 ;  /* 0x000000ffff067224 */ /* 0x000fe200078e0003 */
[----:B------:R-:W2:Y:S04]  /*d2750*/  LDL.LU R15, [R1+0x249c] ;  /* 0x00249c00010f7983 */ /* 0x000ea80000300800 */
[----:B------:R-:W-:Y:S04]  /*d2760*/  STL [R1+0x2360], R5 ;  /* 0x0023600501007387 */ /* 0x000fe80000100800 */
[----:B------:R-:W-:Y:S04]  /*d2770*/  STL [R1+0x231c], R23 ;  /* 0x00231c1701007387 */ /* 0x000fe80000100800 */
[----:B------:R1:W-:Y:S04]  /*d2780*/  LDGSTS.E [R4+0xb400], [R6.64], P0 ;  /* 0x0b40000006047fae */ /* 0x0003e80008121844 */
[----:B------:R-:W2:Y:S01]  /*d2790*/  LDL.LU R3, [R1+0x2520] ;  /* 0x0025200001037983 */ /* 0x000ea20000300800 */
[----:B-1----:R-:W-:-:S02]  /*d27a0*/  IMAD.MOV.U32 R6, RZ, RZ, R12 ;  /* 0x000000ffff067224 */ /* 0x002fc400078e000c */
[----:B------:R-:W-:Y:S01]  /*d27b0*/  IMAD.MOV.U32 R7, RZ, RZ, R23 ;  /* 0x000000ffff077224 */ /* 0x000fe200078e0017 */
[----:B------:R-:W2:Y:S04]  /*d27c0*/  LDL.LU R12, [R1+0x24dc] ;  /* 0x0024dc00010c7983 */ /* 0x000ea80000300800 */
[----:B------:R1:W-:Y:S02]  /*d27d0*/  LDGSTS.E [R4+0xc400], [R6.64], P0 ;  /* 0x0c40000006047fae */ /* 0x0003e40008121844 */
[----:B-1----:R-:W-:Y:S01]  /*d27e0*/  IMAD.MOV.U32 R6, RZ, RZ, R5 ;  /* 0x000000ffff067224 */ /* 0x002fe200078e0005 */
[----:B---3--:R-:W-:Y:S01]  /*d27f0*/  IADD3 R21, P1, R21, R217, RZ ;  /* 0x000000d915157210 */ /* 0x008fe20007f3e0ff */
[----:B------:R-:W-:-:S04]  /*d2800*/  IMAD.X R13, R13, 0x1, R2, P2 ;  /* 0x000000010d0d7824 */ /* 0x000fc800010e0602 */
[----:B------:R-:W-:Y:S04]  /*d2810*/  STL [R1+0x23a0], R21 ;  /* 0x0023a01501007387 */ /* 0x000fe80000100800 */
[----:B------:R1:W-:Y:S01]  /*d2820*/  STL [R1+0x235c], R13 ;  /* 0x00235c0d01007387 */ /* 0x0003e20000100800 */
[----:B------:R-:W-:-:S05]  /*d2830*/  MOV R7, R13 ;  /* 0x0000000d00077202 */ /* 0x000fca0000000f00 */
[----:B------:R3:W-:Y:S04]  /*d2840*/  LDGSTS.E [R4+0xd400], [R6.64], P0 ;  /* 0x0d40000006047fae */ /* 0x0007e80008121844 */
[----:B-1----:R-:W4:Y:S01]  /*d2850*/  LDL.LU R13, [R1+0x251c] ;  /* 0x00251c00010d7983 */ /* 0x002f220000300800 */
[----:B--2---:R-:W-:Y:S01]  /*d2860*/  IADD3 R19, P2, R19, R217, RZ ;  /* 0x000000d913137210 */ /* 0x004fe20007f5e0ff */
[----:B------:R-:W-:-:S04]  /*d2870*/  IMAD.X R22, R22, 0x1, R2, P1 ;  /* 0x0000000116167824 */ /* 0x000fc800008e0602 */
[----:B------:R-:W-:Y:S04]  /*d2880*/  STL [R1+0x23e0], R19 ;  /* 0x0023e01301007387 */ /* 0x000fe80000100800 */
[----:B------:R-:W-:Y:S04]  /*d2890*/  STL [R1+0x239c], R22 ;  /* 0x00239c1601007387 */ /* 0x000fe80000100800 */
[----:B------:R-:W2:Y:S01]  /*d28a0*/  LDL.LU R5, [R1+0x2560] ;  /* 0x0025600001057983 */ /* 0x000ea20000300800 */
[----:B---3--:R-:W-:Y:S02]  /*d28b0*/  IMAD.MOV.U32 R6, RZ, RZ, R21 ;  /* 0x000000ffff067224 */ /* 0x008fe400078e0015 */
[----:B------:R-:W-:-:S02]  /*d28c0*/  IMAD.MOV.U32 R7, RZ, RZ, R22 ;  /* 0x000000ffff077224 */ /* 0x000fc400078e0016 */
[----:B------:R-:W-:-:S03]  /*d28d0*/  IMAD.X R20, R20, 0x1, R2, P2 ;  /* 0x0000000114147824 */ /* 0x000fc600010e0602 */
[----:B------:R1:W-:Y:S01]  /*d28e0*/  LDGSTS.E [R4+0xe400], [R6.64], P0 ;  /* 0x0e40000006047fae */ /* 0x0003e20008121844 */
[----:B------:R-:W-:-:S05]  /*d28f0*/  IADD3 R11, P1, R11, R217, RZ ;  /* 0x000000d90b0b7210 */ /* 0x000fca0007f3e0ff */
[----:B------:R3:W-:Y:S01]  /*d2900*/  STL [R1+0x2420], R11 ;  /* 0x0024200b01007387 */ /* 0x0007e20000100800 */
[----:B------:R-:W-:Y:S01]  /*d2910*/  IADD3 R16, P2, R16, R217, RZ ;  /* 0x000000d910107210 */ /* 0x000fe20007f5e0ff */
[----:B-1----:R-:W-:Y:S01]  /*d2920*/  IMAD.MOV.U32 R6, RZ, RZ, R19 ;  /* 0x000000ffff067224 */ /* 0x002fe200078e0013 */
[----:B------:R-:W-:Y:S01]  /*d2930*/  MOV R7, R20 ;  /* 0x0000001400077202 */ /* 0x000fe20000000f00 */
[----:B------:R1:W-:Y:S04]  /*d2940*/  STL [R1+0x23dc], R20 ;  /* 0x0023dc1401007387 */ /* 0x0003e80000100800 */
[----:B------:R-:W2:Y:S01]  /*d2950*/  LDL.LU R26, [R1+0x25a0] ;  /* 0x0025a000011a7983 */ /* 0x000ea20000300800 */
[----:B------:R-:W-:-:S03]  /*d2960*/  IMAD.X R18, R18, 0x1, R2, P1 ;  /* 0x0000000112127824 */ /* 0x000fc600008e0602 */
[----:B------:R-:W-:Y:S04]  /*d2970*/  STL [R1+0x2460], R16 ;  /* 0x0024601001007387 */ /* 0x000fe80000100800 */
[----:B------:R1:W-:Y:S04]  /*d2980*/  LDGSTS.E [R4+0xf400], [R6.64], P0 ;  /* 0x0f40000006047fae */ /* 0x0003e80008121844 */
[----:B------:R3:W-:Y:S01]  /*d2990*/  STL [R1+0x241c], R18 ;  /* 0x00241c1201007387 */ /* 0x0007e20000100800 */
[----:B------:R-:W-:Y:S01]  /*d29a0*/  IADD3 R14, P1, R14, R217, RZ ;  /* 0x000000d90e0e7210 */ /* 0x000fe20007f3e0ff */
[----:B-1----:R-:W-:-:S02]  /*d29b0*/  IMAD.MOV.U32 R6, RZ, RZ, R11 ;  /* 0x000000ffff067224 */ /* 0x002fc400078e000b */
[----:B---3--:R-:W3:Y:S01]  /*d29c0*/  LDL.LU R11, [R1+0x255c] ;  /* 0x00255c00010b7983 */ /* 0x008ee20000300800 */
[----:B------:R-:W-:-:S03]  /*d29d0*/  IMAD.X R17, R17, 0x1, R2, P2 ;  /* 0x0000000111117824 */ /* 0x000fc600010e0602 */
[----:B------:R-:W-:Y:S04]  /*d29e0*/  STL [R1+0x24a0], R14 ;  /* 0x0024a00e01007387 */ /* 0x000fe80000100800 */
[----:B------:R1:W-:Y:S04]  /*d29f0*/  STL [R1+0x245c], R17 ;  /* 0x00245c1101007387 */ /* 0x0003e80000100800 */
[----:B------:R-:W3:Y:S04]  /*d2a00*/  LDL.LU R24, [R1+0x25e0] ;  /* 0x0025e00001187983 */ /* 0x000ee80000300800 */
[----:B------:R-:W3:Y:S01]  /*d2a10*/  LDL.LU R27, [R1+0x259c] ;  /* 0x00259c00011b7983 */ /* 0x000ee20000300800 */
[----:B------:R-:W-:-:S05]  /*d2a20*/  IADD3 R10, P2, R10, R217, RZ ;  /* 0x000000d90a0a7210 */ /* 0x000fca0007f5e0ff */
[----:B------:R-:W-:Y:S01]  /*d2a30*/  STL [R1+0x24e0], R10 ;  /* 0x0024e00a01007387 */ /* 0x000fe20000100800 */
[----:B------:R-:W-:-:S05]  /*d2a40*/  IMAD.X R15, R15, 0x1, R2, P1 ;  /* 0x000000010f0f7824 */ /* 0x000fca00008e0602 */
[----:B------:R-:W-:Y:S04]  /*d2a50*/  STL [R1+0x249c], R15 ;  /* 0x00249c0f01007387 */ /* 0x000fe80000100800 */
[----:B------:R-:W3:Y:S04]  /*d2a60*/  LDL.LU R22, [R1+0x2620] ;  /* 0x0026200001167983 */ /* 0x000ee80000300800 */
[----:B------:R-:W3:Y:S01]  /*d2a70*/  LDL.LU R25, [R1+0x25dc] ;  /* 0x0025dc0001197983 */ /* 0x000ee20000300800 */
[----:B------:R-:W-:-:S05]  /*d2a80*/  IADD3 R3, P1, R3, R217, RZ ;  /* 0x000000d903037210 */ /* 0x000fca0007f3e0ff */
[----:B------:R-:W-:Y:S01]  /*d2a90*/  STL [R1+0x2520], R3 ;  /* 0x0025200301007387 */ /* 0x000fe20000100800 */
[----:B------:R-:W-:-:S05]  /*d2aa0*/  IMAD.X R12, R12, 0x1, R2, P2 ;  /* 0x000000010c0c7824 */ /* 0x000fca00010e0602 */
[----:B------:R1:W-:Y:S04]  /*d2ab0*/  STL [R1+0x24dc], R12 ;  /* 0x0024dc0c01007387 */ /* 0x0003e80000100800 */
[----:B------:R-:W3:Y:S01]  /*d2ac0*/  LDL.LU R23, [R1+0x261c] ;  /* 0x00261c0001177983 */ /* 0x000ee20000300800 */
[----:B------:R-:W-:-:S03]  /*d2ad0*/  IMAD.MOV.U32 R7, RZ, RZ, R18 ;  /* 0x000000ffff077224 */ /* 0x000fc600078e0012 */
[----:B------:R-:W3:Y:S04]  /*d2ae0*/  LDL.LU R20, [R1+0x2660] ;  /* 0x0026600001147983 */ /* 0x000ee80000300800 */
[----:B------:R-:W3:Y:S04]  /*d2af0*/  LDL.LU R18, [R1+0x2808] ;  /* 0x0028080001127983 */ /* 0x000ee80000300800 */
[----:B------:R-:W3:Y:S04]  /*d2b00*/  LDL.LU R21, [R1+0x265c] ;  /* 0x00265c0001157983 */ /* 0x000ee80000300800 */
[----:B------:R1:W-:Y:S02]  /*d2b10*/  LDGSTS.E [R4+0x10400], [R6.64], P0 ;  /* 0x1040000006047fae */ /* 0x0003e40008121844 */
[----:B-1----:R-:W-:Y:S01]  /*d2b20*/  IMAD.MOV.U32 R6, RZ, RZ, R16 ;  /* 0x000000ffff067224 */ /* 0x002fe200078e0010 */
[----:B------:R-:W-:-:S05]  /*d2b30*/  MOV R7, R17 ;  /* 0x0000001100077202 */ /* 0x000fca0000000f00 */
[----:B------:R1:W-:Y:S02]  /*d2b40*/  LDGSTS.E [R4+0x11400], [R6.64], P0 ;  /* 0x1140000006047fae */ /* 0x0003e40008121844 */
[----:B-1----:R-:W-:Y:S02]  /*d2b50*/  IMAD.MOV.U32 R6, RZ, RZ, R14 ;  /* 0x000000ffff067224 */ /* 0x002fe400078e000e */
[----:B------:R-:W-:-:S05]  /*d2b60*/  IMAD.MOV.U32 R7, RZ, RZ, R15 ;  /* 0x000000ffff077224 */ /* 0x000fca00078e000f */
[----:B------:R1:W-:Y:S02]  /*d2b70*/  LDGSTS.E [R4+0x12400], [R6.64], P0 ;  /* 0x1240000006047fae */ /* 0x0003e40008121844 */
[----:B-1----:R-:W-:Y:S01]  /*d2b80*/  MOV R7, R12 ;  /* 0x0000000c00077202 */ /* 0x002fe20000000f00 */
[----:B------:R-:W-:-:S05]  /*d2b90*/  IMAD.MOV.U32 R6, RZ, RZ, R10 ;  /* 0x000000ffff067224 */ /* 0x000fca00078e000a */
[----:B------:R1:W-:Y:S02]  /*d2ba0*/  LDGSTS.E [R4+0x13400], [R6.64], P0 ;  /* 0x1340000006047fae */ /* 0x0003e40008121844 */
[----:B-1----:R-:W-:Y:S02]  /*d2bb0*/  IMAD.MOV.U32 R6, RZ, RZ, R3 ;  /* 0x000000ffff067224 */ /* 0x002fe400078e0003 */
[----:B----4-:R-:W-:Y:S01]  /*d2bc0*/  IMAD.X R13, R13, 0x1, R2, P1 ;  /* 0x000000010d0d7824 */ /* 0x010fe200008e0602 */
[----:B--2---:R-:W-:-:S05]  /*d2bd0*/  IADD3 R5, P2, R5, R217, RZ ;  /* 0x000000d905057210 */ /* 0x004fca0007f5e0ff */
[----:B------:R-:W-:Y:S04]  /*d2be0*/  STL [R1+0x2560], R5 ;  /* 0x0025600501007387 */ /* 0x000fe80000100800 */
[----:B------:R1:W-:Y:S04]  /*d2bf0*/  STL [R1+0x251c], R13 ;  /* 0x00251c0d01007387 */ /* 0x0003e80000100800 */
[----:B------:R-:W2:Y:S04]  /*d2c00*/  LDL.LU R19, [R1+0x2804] ;  /* 0x0028040001137983 */ /* 0x000ea80000300800 */
[----:B------:R-:W4:Y:S04]  /*d2c10*/  LDL.LU R17, [R1+0x26f4] ;  /* 0x0026f40001117983 */ /* 0x000f280000300800 */
[----:B------:R-:W4:Y:S04]  /*d2c20*/  LDL.LU R16, [R1+0x26f8] ;  /* 0x0026f80001107983 */ /* 0x000f280000300800 */
[----:B------:R-:W4:Y:S01]  /*d2c30*/  LDL.LU R14, [R1+0x2730] ;  /* 0x00273000010e7983 */ /* 0x000f220000300800 */
[----:B------:R-:W-:-:S03]  /*d2c40*/  IADD3 R26, P1, R26, R217, RZ ;  /* 0x000000d91a1a7210 */ /* 0x000fc60007f3e0ff */
[----:B------:R-:W4:Y:S04]  /*d2c50*/  LDL.LU R12, [R1+0x2778] ;  /* 0x00277800010c7983 */ /* 0x000f280000300800 */
[----:B------:R-:W4:Y:S04]  /*d2c60*/  LDL.LU R10, [R1+0x27a8] ;  /* 0x0027a800010a7983 */ /* 0x000f280000300800 */
[----:B------:R-:W4:Y:S01]  /*d2c70*/  LDL.LU R15, [R1+0x272c] ;  /* 0x00272c00010f7983 */ /* 0x000f220000300800 */
[----:B------:R-:W-:-:S03]  /*d2c80*/  IMAD.MOV.U32 R7, RZ, RZ, R13 ;  /* 0x000000ffff077224 */ /* 0x000fc600078e000d */
[----:B------:R-:W-:Y:S04]  /*d2c90*/  STL [R1+0x25a0], R26 ;  /* 0x0025a01a01007387 */ /* 0x000fe80000100800 */
[----:B------:R1:W-:Y:S01]  /*d2ca0*/  LDGSTS.E [R4+0x14400], [R6.64], P0 ;  /* 0x1440000006047fae */ /* 0x0003e20008121844 */
[----:B---3--:R-:W-:-:S05]  /*d2cb0*/  IMAD.X R11, R11, 0x1, R2, P2 ;  /* 0x000000010b0b7824 */ /* 0x008fca00010e0602 */
[----:B------:R3:W-:Y:S04]  /*d2cc0*/  STL [R1+0x255c], R11 ;  /* 0x00255c0b01007387 */ /* 0x0007e80000100800 */
[----:B------:R-:W4:Y:S04]  /*d2cd0*/  LDL.LU R3, [R1+0x27d8] ;  /* 0x0027d80001037983 */ /* 0x000f280000300800 */
[----:B-1----:R-:W4:Y:S01]  /*d2ce0*/  LDL.LU R13, [R1+0x2774] ;  /* 0x00277400010d7983 */ /* 0x002f220000300800 */
[----:B------:R-:W-:Y:S01]  /*d2cf0*/  IADD3 R24, P2, R24, R217, RZ ;  /* 0x000000d918187210 */ /* 0x000fe20007f5e0ff */
[----:B------:R-:W-:-:S04]  /*d2d00*/  IMAD.X R27, R27, 0x1, R2, P1 ;  /* 0x000000011b1b7824 */ /* 0x000fc800008e0602 */
[----:B------:R-:W-:Y:S01]  /*d2d10*/  STL [R1+0x25e0], R24 ;  /* 0x0025e01801007387 */ /* 0x000fe20000100800 */
[----:B------:R-:W-:-:S03]  /*d2d20*/  MOV R7, R11 ;  /* 0x0000000b00077202 */ /* 0x000fc60000000f00 */
[----:B------:R-:W-:Y:S01]  /*d2d30*/  STL [R1+0x259c], R27 ;  /* 0x00259c1b01007387 */ /* 0x000fe20000100800 */
[----:B------:R-:W-:-:S03]  /*d2d40*/  IMAD.MOV.U32 R6, RZ, RZ, R5 ;  /* 0x000000ffff067224 */ /* 0x000fc600078e0005 */
[----:B---3--:R-:W3:Y:S04]  /*d2d50*/  LDL.LU R11, [R1+0x27a4] ;  /* 0x0027a400010b7983 */ /* 0x008ee80000300800 */
[----:B------:R-:W3:Y:S04]  /*d2d60*/  LDL.LU R5, [R1+0x27d4] ;  /* 0x0027d40001057983 */ /* 0x000ee80000300800 */
[----:B------:R1:W-:Y:S01]  /*d2d70*/  LDGSTS.E [R4+0x15400], [R6.64], P0 ;  /* 0x1540000006047fae */ /* 0x0003e20008121844 */
[----:B------:R-:W-:Y:S01]  /*d2d80*/  IADD3 R22, P1, R22, R217, RZ ;  /* 0x000000d916167210 */ /* 0x000fe20007f3e0ff */
[----:B------:R-:W-:-:S02]  /*d2d90*/  IMAD.X R25, R25, 0x1, R2, P2 ;  /* 0x0000000119197824 */ /* 0x000fc400010e0602 */
[----:B-1----:R-:W-:Y:S02]  /*d2da0*/  IMAD.MOV.U32 R6, RZ, RZ, R26 ;  /* 0x000000ffff067224 */ /* 0x002fe400078e001a */
[----:B------:R-:W-:-:S05]  /*d2db0*/  IMAD.MOV.U32 R7, RZ, RZ, R27 ;  /* 0x000000ffff077224 */ /* 0x000fca00078e001b */
[----:B------:R1:W-:Y:S02]  /*d2dc0*/  LDGSTS.E [R4+0x16400], [R6.64], P0 ;  /* 0x1640000006047fae */ /* 0x0003e40008121844 */
[----:B-1----:R-:W-:Y:S01]  /*d2dd0*/  IMAD.MOV.U32 R6, RZ, RZ, R24 ;  /* 0x000000ffff067224 */ /* 0x002fe200078e0018 */
[----:B------:R-:W-:Y:S01]  /*d2de0*/  MOV R7, R25 ;  /* 0x0000001900077202 */ /* 0x000fe20000000f00 */
[----:B------:R-:W-:Y:S01]  /*d2df0*/  IMAD.X R23, R23, 0x1, R2, P1 ;  /* 0x0000000117177824 */ /* 0x000fe200008e0602 */
[----:B------:R-:W-:-:S03]  /*d2e00*/  IADD3 R20, P2, R20, R217, RZ ;  /* 0x000000d914147210 */ /* 0x000fc60007f5e0ff */
[----:B------:R1:W-:Y:S01]  /*d2e10*/  LDGSTS.E [R4+0x17400], [R6.64], P0 ;  /* 0x1740000006047fae */ /* 0x0003e20008121844 */
[----:B------:R-:W-:Y:S01]  /*d2e20*/  IADD3 R18, P1, R18, R217, RZ ;  /* 0x000000d912127210 */ /* 0x000fe20007f3e0ff */
[----:B------:R-:W-:Y:S02]  /*d2e30*/  IMAD.X R21, R21, 0x1, R2, P2 ;  /* 0x0000000115157824 */ /* 0x000fe400010e0602 */
[----:B-1----:R-:W-:Y:S02]  /*d2e40*/  IMAD.MOV.U32 R6, RZ, RZ, R22 ;  /* 0x000000ffff067224 */ /* 0x002fe400078e0016 */
[----:B------:R-:W-:-:S05]  /*d2e50*/  IMAD.MOV.U32 R7, RZ, RZ, R23 ;  /* 0x000000ffff077224 */ /* 0x000fca00078e0017 */
[----:B------:R1:W-:Y:S02]  /*d2e60*/  LDGSTS.E [R4+0x18400], [R6.64], P0 ;  /* 0x1840000006047fae */ /* 0x0003e40008121844 */
[----:B-1----:R-:W-:Y:S01]  /*d2e70*/  IMAD.MOV.U32 R6, RZ, RZ, R20 ;  /* 0x000000ffff067224 */ /* 0x002fe200078e0014 */
[----:B------:R-:W-:-:S05]  /*d2e80*/  MOV R7, R21 ;  /* 0x0000001500077202 */ /* 0x000fca0000000f00 */
[----:B------:R1:W-:Y:S02]  /*d2e90*/  LDGSTS.E [R4+0x19400], [R6.64], P0 ;  /* 0x1940000006047fae */ /* 0x0003e40008121844 */
[----:B-1----:R-:W-:Y:S02]  /*d2ea0*/  IMAD.MOV.U32 R6, RZ, RZ, R18 ;  /* 0x000000ffff067224 */ /* 0x002fe400078e0012 */
[----:B------:R-:W-:Y:S04]  /*d2eb0*/  STL [R1+0x2620], R22 ;  /* 0x0026201601007387 */ /* 0x000fe80000100800 */
[----:B------:R-:W-:Y:S04]  /*d2ec0*/  STL [R1+0x25dc], R25 ;  /* 0x0025dc1901007387 */ /* 0x000fe80000100800 */
[----:B------:R-:W-:Y:S04]  /*d2ed0*/  STL [R1+0x2660], R20 ;  /* 0x0026601401007387 */ /* 0x000fe80000100800 */
[----:B------:R-:W-:Y:S04]  /*d2ee0*/  STL [R1+0x261c], R23 ;  /* 0x00261c1701007387 */ /* 0x000fe80000100800 */
[----:B------:R-:W-:Y:S04]  /*d2ef0*/  STL [R1+0x2808], R18 ;  /* 0x0028081201007387 */ /* 0x000fe80000100800 */
[----:B------:R-:W-:Y:S01]  /*d2f00*/  STL [R1+0x265c], R21 ;  /* 0x00265c1501007387 */ /* 0x000fe20000100800 */
[----:B------:R-:W-:Y:S11]  /*d2f10*/  HMMA.1688.F32.TF32 R232, R244, R128, R232 ;  /* 0x00000080f4e8723c */ /* 0x000ff600000810e8 */
[----:B------:R-:W-:Y:S11]  /*d2f20*/  @!UPT UIADD3 URZ, URZ, URZ, URZ ;  /* 0x0000003f3f3ff290 */ /* 0x000ff6000fffe03f */
[----:B------:R-:W-:Y:S02]  /*d2f30*/  @!UPT UIADD3 URZ, URZ, URZ, URZ ;  /* 0x0000003f3f3ff290 */ /* 0x000fe4000fffe03f */
[----:B------:R-:W-:Y:S01]  /*d2f40*/  HMMA.1688.F32.TF32 R248, R248, R130, R232 ;  /* 0x00000082f8f8723c */ /* 0x000fe200000810e8 */
[----:B--2---:R-:W-:-:S04]  /*d2f50*/  IMAD.X R19, R19, 0x1, R2, P1 ;  /* 0x0000000113137824 */ /* 0x004fc800008e0602 */
[----:B------:R-:W-:Y:S01]  /*d2f60*/  IMAD.MOV.U32 R7, RZ, RZ, R19 ;  /* 0x000000ffff077224 */ /* 0x000fe200078e0013 */
[----:B----4-:R-:W-:-:S04]  /*d2f70*/  IADD3 R16, P2, R16, R217, RZ ;  /* 0x000000d910107210 */ /* 0x010fc80007f5e0ff */
[----:B------:R1:W-:Y:S01]  /*d2f80*/  LDGSTS.E [R4+0x1a400], [R6.64], P0 ;  /* 0x1a40000006047fae */ /* 0x0003e20008121844 */
[----:B------:R-:W-:Y:S01]  /*d2f90*/  IMAD.X R17, R17, 0x1, R2, P2 ;  /* 0x0000000111117824 */ /* 0x000fe200010e0602 */
[-C--:B------:R-:W-:Y:S02]  /*d2fa0*/  IADD3 R14, P1, R14, R217.reuse, RZ ;  /* 0x000000d90e0e7210 */ /* 0x080fe40007f3e0ff */
[----:B------:R-:W-:Y:S01]  /*d2fb0*/  IADD3 R12, P2, R12, R217, RZ ;  /* 0x000000d90c0c7210 */ /* 0x000fe20007f5e0ff */
[----:B-1----:R-:W-:Y:S01]  /*d2fc0*/  IMAD.MOV.U32 R6, RZ, RZ, R16 ;  /* 0x000000ffff067224 */ /* 0x002fe200078e0010 */
[----:B------:R-:W-:Y:S01]  /*d2fd0*/  MOV R7, R17 ;  /* 0x0000001100077202 */ /* 0x000fe20000000f00 */
[----:B------:R-:W-:-:S04]  /*d2fe0*/  IMAD.X R15, R15, 0x1, R2, P1 ;  /* 0x000000010f0f7824 */ /* 0x000fc800008e0602 */
[----:B------:R1:W-:Y:S01]  /*d2ff0*/  LDGSTS.E [R4+0x1b400], [R6.64], P0 ;  /* 0x1b40000006047fae */ /* 0x0003e20008121844 */
[----:B------:R-:W-:-:S03]  /*d3000*/  IADD3 R10, P3, R10, R217, RZ ;  /* 0x000000d90a0a7210 */ /* 0x000fc60007f7e0ff */
[----:B------:R-:W-:Y:S01]  /*d3010*/  STL [R1+0x26f8], R16 ;  /* 0x0026f81001007387 */ /* 0x000fe20000100800 */
[----:B-1----:R-:W-:Y:S02]  /*d3020*/  IMAD.MOV.U32 R6, RZ, RZ, R14 ;  /* 0x000000ffff067224 */ /* 0x002fe400078e000e */
[----:B------:R-:W-:Y:S01]  /*d3030*/  IMAD.MOV.U32 R7, RZ, RZ, R15 ;  /* 0x000000ffff077224 */ /* 0x000fe200078e000f */
[----:B------:R-:W-:Y:S01]  /*d3040*/  STL [R1+0x2804], R19 ;  /* 0x0028041301007387 */ /* 0x000fe20000100800 */
[----:B------:R-:W-:-:S03]  /*d3050*/  IMAD.X R13, R13, 0x1, R2, P2 ;  /* 0x000000010d0d7824 */ /* 0x000fc600010e0602 */
[----:B------:R1:W-:Y:S01]  /*d3060*/  LDGSTS.E [R4+0x1c400], [R6.64], P0 ;  /* 0x1c40000006047fae */ /* 0x0003e20008121844 */
[----:B------:R-:W-:-:S03]  /*d3070*/  IADD3 R3, P1, R3, R217, RZ ;  /* 0x000000d903037210 */ /* 0x000fc60007f3e0ff */
[----:B------:R-:W-:Y:S04]  /*d3080*/  STL [R1+0x2730], R14 ;  /* 0x0027300e01007387 */ /* 0x000fe80000100800 */
[----:B------:R-:W-:Y:S01]  /*d3090*/  STL [R1+0x26f4], R17 ;  /* 0x0026f41101007387 */ /* 0x000fe20000100800 */
[----:B-1----:R-:W-:Y:S01]  /*d30a0*/  MOV R6, R12 ;  /* 0x0000000c00067202 */ /* 0x002fe20000000f00 */
[----:B------:R-:W-:Y:S02]  /*d30b0*/  IMAD.MOV.U32 R7, RZ, RZ, R13 ;  /* 0x000000ffff077224 */ /* 0x000fe400078e000d */
[--C-:B---3--:R-:W-:Y:S01]  /*d30c0*/  IMAD.X R11, R11, 0x1, R2.reuse, P3 ;  /* 0x000000010b0b7824 */ /* 0x108fe200018e0602 */
[----:B------:R-:W-:Y:S01]  /*d30d0*/  STL [R1+0x2778], R12 ;  /* 0x0027780c01007387 */ /* 0x000fe20000100800 */
[----:B------:R-:W-:-:S03]  /*d30e0*/  IMAD.X R5, R5, 0x1, R2, P1 ;  /* 0x0000000105057824 */ /* 0x000fc600008e0602 */
[----:B------:R1:W-:Y:S04]  /*d30f0*/  LDGSTS.E [R4+0x1d400], [R6.64], P0 ;  /* 0x1d40000006047fae */ /* 0x0003e80008121844 */
[----:B------:R-:W-:Y:S04]  /*d3100*/  STL [R1+0x272c], R15 ;  /* 0x00272c0f01007387 */ /* 0x000fe80000100800 */
[----:B------:R2:W-:Y:S01]  /*d3110*/  STL [R1+0x27a8], R10 ;  /* 0x0027a80a01007387 */ /* 0x0005e20000100800 */
[----:B-1----:R-:W-:Y:S02]  /*d3120*/  IMAD.MOV.U32 R6, RZ, RZ, R10 ;  /* 0x000000ffff067224 */ /* 0x002fe400078e000a */
[----:B------:R-:W-:Y:S01]  /*d3130*/  IMAD.MOV.U32 R7, RZ, RZ, R11 ;  /* 0x000000ffff077224 */ /* 0x000fe200078e000b */
[----:B------:R1:W-:Y:S04]  /*d3140*/  STL [R1+0x27d8], R3 ;  /* 0x0027d80301007387 */ /* 0x0003e80000100800 */
[----:B------:R3:W-:Y:S04]  /*d3150*/  STL [R1+0x2774], R13 ;  /* 0x0027740d01007387 */ /* 0x0007e80000100800 */
[----:B------:R4:W-:Y:S04]  /*d3160*/  STL [R1+0x27a4], R11 ;  /* 0x0027a40b01007387 */ /* 0x0009e80000100800 */
[----:B------:R1:W-:Y:S04]  /*d3170*/  STL [R1+0x27d4], R5 ;  /* 0x0027d40501007387 */ /* 0x0003e80000100800 */
[----:B------:R1:W-:Y:S04]  /*d3180*/  LDGSTS.E [R4+0x1e400], [R6.64], P0 ;  /* 0x1e40000006047fae */ /* 0x0003e80008121844 */
[----:B--2---:R-:W2:Y:S01]  /*d3190*/  LDL.LU R10, [R1+0x2028] ;  /* 0x00202800010a7983 */ /* 0x004ea20000300800 */
[----:B-1----:R-:W-:-:S03]  /*d31a0*/  IMAD.MOV.U32 R6, RZ, RZ, R3 ;  /* 0x000000ffff067224 */ /* 0x002fc600078e0003 */
[----:B------:R-:W2:Y:S04]  /*d31b0*/  LDL.LU R3, [R1+0x2030] ;  /* 0x0020300001037983 */ /* 0x000ea80000300800 */
[----:B------:R-:W2:Y:S04]  /*d31c0*/  LDL.LU R18, [R1+0x2038] ;  /* 0x0020380001127983 */ /* 0x000ea80000300800 */
[----:B------:R-:W2:Y:S04]  /*d31d0*/  LDL.LU R17, [R1+0x2068] ;  /* 0x0020680001117983 */ /* 0x000ea80000300800 */
[----:B------:R-:W2:Y:S01]  /*d31e0*/  LDL.LU R16, [R1+0x2024] ;  /* 0x0020240001107983 */ /* 0x000ea20000300800 */
[----:B------:R-:W-:-:S03]  /*d31f0*/  IMAD.MOV.U32 R7, RZ, RZ, R5 ;  /* 0x000000ffff077224 */ /* 0x000fc600078e0005 */
[----:B------:R-:W2:Y:S04]  /*d3200*/  LDL.LU R15, [R1+0x2070] ;  /* 0x00207000010f7983 */ /* 0x000ea80000300800 */
[----:B------:R-:W2:Y:S04]  /*d3210*/  LDL.LU R14, [R1+0x202c] ;  /* 0x00202c00010e7983 */ /* 0x000ea80000300800 */
[----:B---3--:R-:W3:Y:S04]  /*d3220*/  LDL.LU R13, [R1+0x2078] ;  /* 0x00207800010d7983 */ /* 0x008ee80000300800 */
[----:B----4-:R-:W4:Y:S04]  /*d3230*/  LDL.LU R11, [R1+0x2034] ;  /* 0x00203400010b7983 */ /* 0x010f280000300800 */
        /* <DEDUP_REMOVED lines=158> */
[----:B--2---:R-:W-:-:S03]  /*d3c20*/  IADD3 R10, P5, R10, R217, RZ ;  /* 0x000000d90a0a7210 */ /* 0x004fc60007fbe0ff */
[----:B------:R-:W2:Y:S04]  /*d3c30*/  LDL.LU R84, [R1+0x26e8] ;  /* 0x0026e80001547983 */ /* 0x000ea80000300800 */
[----:B------:R-:W2:Y:S04]  /*d3c40*/  LDL.LU R83, [R1+0x271c] ;  /* 0x00271c0001537983 */ /* 0x000ea80000300800 */
[----:B------:R-:W2:Y:S04]  /*d3c50*/  LDL.LU R82, [R1+0x2720] ;  /* 0x0027200001527983 */ /* 0x000ea80000300800 */
[----:B------:R-:W2:Y:S04]  /*d3c60*/  LDL.LU R81, [R1+0x276c] ;  /* 0x00276c0001517983 */ /* 0x000ea80000300800 */
[----:B------:R-:W2:Y:S01]  /*d3c70*/  LDL.LU R80, [R1+0x2770] ;  /* 0x0027700001507983 */ /* 0x000ea20000300800 */
[----:B------:R-:W-:-:S03]  /*d3c80*/  IADD3 R3, P2, R3, R217, RZ ;  /* 0x000000d903037210 */ /* 0x000fc60007f5e0ff */
[----:B------:R-:W2:Y:S04]  /*d3c90*/  LDL.LU R79, [R1+0x279c] ;  /* 0x00279c00014f7983 */ /* 0x000ea80000300800 */
[----:B------:R-:W2:Y:S01]  /*d3ca0*/  LDL.LU R78, [R1+0x27a0] ;  /* 0x0027a000014e7983 */ /* 0x000ea20000300800 */
[----:B------:R-:W-:-:S03]  /*d3cb0*/  IADD3 R18, P1, R18, R217, RZ ;  /* 0x000000d912127210 */ /* 0x000fc60007f3e0ff */
[----:B------:R-:W2:Y:S01]  /*d3cc0*/  LDL.LU R76, [R1+0x27d0] ;  /* 0x0027d000014c7983 */ /* 0x000ea20000300800 */
[----:B------:R-:W-:-:S03]  /*d3cd0*/  IADD3 R200, P4, R200, R217, RZ ;  /* 0x000000d9c8c87210 */ /* 0x000fc60007f9e0ff */
[----:B------:R1:W-:Y:S01]  /*d3ce0*/  STL [R1+0x2028], R10 ;  /* 0x0020280a01007387 */ /* 0x0003e20000100800 */
[----:B------:R-:W-:-:S03]  /*d3cf0*/  IADD3 R17, P6, R17, R217, RZ ;  /* 0x000000d911117210 */ /* 0x000fc60007fde0ff */
[----:B------:R1:W-:Y:S01]  /*d3d00*/  LDGSTS.E [R4+0x1f400], [R6.64], P0 ;  /* 0x1f40000006047fae */ /* 0x0003e20008121844 */
[----:B------:R-:W-:-:S03]  /*d3d10*/  IADD3.X R16, R16, R2, RZ, P5, !PT ;  /* 0x0000000210107210 */ /* 0x000fc60002ffe4ff */
[----:B-1----:R-:W2:Y:S01]  /*d3d20*/  LDL.LU R10, [R1+0x20b0] ;  /* 0x0020b000010a7983 */ /* 0x002ea20000300800 */
[----:B------:R-:W-:-:S03]  /*d3d30*/  IADD3 R15, P5, R15, R217, RZ ;  /* 0x000000d90f0f7210 */ /* 0x000fc60007fbe0ff */
[----:B------:R-:W2:Y:S04]  /*d3d40*/  LDL.LU R7, [R1+0x206c] ;  /* 0x00206c0001077983 */ /* 0x000ea80000300800 */
[----:B------:R-:W2:Y:S04]  /*d3d50*/  LDL.LU R6, [R1+0x20b8] ;  /* 0x0020b80001067983 */ /* 0x000ea80000300800 */
[----:B------:R1:W-:Y:S01]  /*d3d60*/  STL [R1+0x2030], R3 ;  /* 0x0020300301007387 */ /* 0x0003e20000100800 */
[--C-:B------:R-:W-:Y:S01]  /*d3d70*/  IMAD.X R14, R14, 0x1, R2.reuse, P2 ;  /* 0x000000010e0e7824 */ /* 0x100fe200010e0602 */
[-C--:B---3--:R-:W-:Y:S01]  /*d3d80*/  IADD3 R13, P2, R13, R217.reuse, RZ ;  /* 0x000000d90d0d7210 */ /* 0x088fe20007f5e0ff */
[--C-:B----4-:R-:W-:Y:S01]  /*d3d90*/  IMAD.X R11, R11, 0x1, R2.reuse, P1 ;  /* 0x000000010b0b7824 */ /* 0x110fe200008e0602 */
[----:B-1----:R-:W3:Y:S04]  /*d3da0*/  LDL.LU R3, [R1+0x2074] ;  /* 0x0020740001037983 */ /* 0x002ee80000300800 */
[----:B------:R-:W-:Y:S04]  /*d3db0*/  STL [R1+0x2038], R18 ;  /* 0x0020381201007387 */ /* 0x000fe80000100800 */
[----:B------:R-:W-:Y:S04]  /*d3dc0*/  STL [R1+0x2040], R200 ;  /* 0x002040c801007387 */ /* 0x000fe80000100800 */
[----:B------:R1:W-:Y:S01]  /*d3dd0*/  STL [R1+0x2068], R17 ;  /* 0x0020681101007387 */ /* 0x0003e20000100800 */
[-C--:B------:R-:W-:Y:S01]  /*d3de0*/  IADD3 R198, P1, R198, R217.reuse, RZ ;  /* 0x000000d9c6c67210 */ /* 0x080fe20007f3e0ff */
[----:B------:R-:W-:Y:S01]  /*d3df0*/  IMAD.X R201, R201, 0x1, R2, P4 ;  /* 0x00000001c9c97824 */ /* 0x000fe200020e0602 */
[----:B------:R-:W-:-:S05]  /*d3e00*/  IADD3 R136, P3, R136, R217, RZ ;  /* 0x000000d988887210 */ /* 0x000fca0007f7e0ff */
[----:B------:R-:W-:Y:S04]  /*d3e10*/  STL [R1+0x2048], R136 ;  /* 0x0020488801007387 */ /* 0x000fe80000100800 */
[----:B------:R-:W-:Y:S04]  /*d3e20*/  STL [R1+0x2024], R16 ;  /* 0x0020241001007387 */ /* 0x000fe80000100800 */
[----:B------:R4:W-:Y:S04]  /*d3e30*/  STL [R1+0x2070], R15 ;  /* 0x0020700f01007387 */ /* 0x0009e80000100800 */
[----:B-1----:R-:W3:Y:S01]  /*d3e40*/  LDL.LU R17, [R1+0x20a4] ;  /* 0x0020a40001117983 */ /* 0x002ee20000300800 */
[----:B------:R-:W-:-:S03]  /*d3e50*/  IMAD.X R137, R137, 0x1, R2, P3 ;  /* 0x0000000189897824 */ /* 0x000fc600018e0602 */
[----:B------:R1:W-:Y:S01]  /*d3e60*/  STL [R1+0x202c], R14 ;  /* 0x00202c0e01007387 */ /* 0x0003e20000100800 */
[----:B------:R-:W-:-:S03]  /*d3e70*/  IADD3 R5, P3, R5, R217, RZ ;  /* 0x000000d905057210 */ /* 0x000fc60007f7e0ff */
[----:B----4-:R-:W3:Y:S04]  /*d3e80*/  LDL.LU R15, [R1+0x20f0] ;  /* 0x0020f000010f7983 */ /* 0x010ee80000300800 */
[----:B------:R1:W-:Y:S04]  /*d3e90*/  STL [R1+0x2078], R13 ;  /* 0x0020780d01007387 */ /* 0x0003e80000100800 */
[----:B-1----:R-:W3:Y:S04]  /*d3ea0*/  LDL.LU R14, [R1+0x20ac] ;  /* 0x0020ac00010e7983 */ /* 0x002ee80000300800 */
[----:B------:R1:W-:Y:S04]  /*d3eb0*/  STL [R1+0x2034], R11 ;  /* 0x0020340b01007387 */ /* 0x0003e80000100800 */
[----:B------:R-:W3:Y:S04]  /*d3ec0*/  LDL.LU R13, [R1+0x20f8] ;  /* 0x0020f800010d7983 */ /* 0x000ee80000300800 */
[----:B-1----:R-:W3:Y:S04]  /*d3ed0*/  LDL.LU R11, [R1+0x20b4] ;  /* 0x0020b400010b7983 */ /* 0x002ee80000300800 */
[----:B------:R-:W-:Y:S04]  /*d3ee0*/  STL [R1+0x2080], R198 ;  /* 0x002080c601007387 */ /* 0x000fe80000100800 */
[----:B------:R-:W-:Y:S04]  /*d3ef0*/  STL [R1+0x203c], R201 ;  /* 0x00203cc901007387 */ /* 0x000fe80000100800 */
[----:B------:R1:W-:Y:S04]  /*d3f00*/  STL [R1+0x20a8], R5 ;  /* 0x0020a80501007387 */ /* 0x0003e80000100800 */
[----:B-1----:R-:W3:Y:S01]  /*d3f10*/  LDL.LU R5, [R1+0x20e8] ;  /* 0x0020e80001057983 */ /* 0x002ee20000300800 */
[----:B------:R-:W-:Y:S01]  /*d3f20*/  IADD3 R134, P4, R134, R217, RZ ;  /* 0x000000d986867210 */ /* 0x000fe20007f9e0ff */
[----:B------:R-:W-:-:S04]  /*d3f30*/  IMAD.X R12, R12, 0x1, R2, P6 ;  /* 0x000000010c0c7824 */ /* 0x000fc800030e0602 */
[----:B------:R-:W-:Y:S04]  /*d3f40*/  STL [R1+0x2088], R134 ;  /* 0x0020888601007387 */ /* 0x000fe80000100800 */
[----:B------:R-:W-:Y:S04]  /*d3f50*/  STL [R1+0x2044], R137 ;  /* 0x0020448901007387 */ /* 0x000fe80000100800 */
[----:B------:R1:W-:Y:S01]  /*d3f60*/  STL [R1+0x2064], R12 ;  /* 0x0020640c01007387 */ /* 0x0003e20000100800 */
[--C-:B------:R-:W-:Y:S01]  /*d3f70*/  IMAD.X R199, R199, 0x1, R2.reuse, P1 ;  /* 0x00000001c7c77824 */ /* 0x100fe200008e0602 */
[-C--:B------:R-:W-:Y:S01]  /*d3f80*/  IADD3 R132, P1, R132, R217.reuse, RZ ;  /* 0x000000d984847210 */ /* 0x080fe20007f3e0ff */
[----:B------:R-:W-:Y:S01]  /*d3f90*/  IMAD.X R135, R135, 0x1, R2, P4 ;  /* 0x0000000187877824 */ /* 0x000fe200020e0602 */
[----:B--2---:R-:W-:-:S02]  /*d3fa0*/  IADD3 R10, P6, R10, R217, RZ ;  /* 0x000000d90a0a7210 */ /* 0x004fc40007fde0ff */
[----:B------:R-:W-:-:S03]  /*d3fb0*/  IADD3.X R7, R7, R2, RZ, P5, !PT ;  /* 0x0000000207077210 */ /* 0x000fc60002ffe4ff */
[----:B------:R2:W-:Y:S01]  /*d3fc0*/  STL [R1+0x20b0], R10 ;  /* 0x0020b00a01007387 */ /* 0x0005e20000100800 */
[----:B------:R-:W-:-:S03]  /*d3fd0*/  IADD3 R6, P5, R6, R217, RZ ;  /* 0x000000d906067210 */ /* 0x000fc60007fbe0ff */
[----:B------:R-:W4:Y:S04]  /*d3fe0*/  LDL.LU R16, [R1+0x2130] ;  /* 0x0021300001107983 */ /* 0x000f280000300800 */
[----:B------:R-:W-:Y:S04]  /*d3ff0*/  STL [R1+0x206c], R7 ;  /* 0x00206c0701007387 */ /* 0x000fe80000100800 */
[----:B-1----:R-:W4:Y:S01]  /*d4000*/  LDL.LU R12, [R1+0x20ec] ;  /* 0x0020ec00010c7983 */ /* 0x002f220000300800 */
[----:B---3--:R-:W-:-:S03]  /*d4010*/  IMAD.X R3, R3, 0x1, R2, P2 ;  /* 0x0000000103037824 */ /* 0x008fc600010e0602 */
[----:B------:R-:W-:Y:S04]  /*d4020*/  STL [R1+0x20b8], R6 ;  /* 0x0020b80601007387 */ /* 0x000fe80000100800 */
[----:B--2---:R-:W2:Y:S04]  /*d4030*/  LDL.LU R10, [R1+0x2138] ;  /* 0x00213800010a7983 */ /* 0x004ea80000300800 */
[----:B------:R1:W-:Y:S01]  /*d4040*/  STL [R1+0x2074], R3 ;  /* 0x0020740301007387 */ /* 0x0003e20000100800 */
[----:B------:R-:W-:-:S03]  /*d4050*/  IADD3 R196, P2, R196, R217, RZ ;  /* 0x000000d9c4c47210 */ /* 0x000fc60007f5e0ff */
[----:B-1----:R-:W3:Y:S04]  /*d4060*/  LDL.LU R3, [R1+0x20f4] ;  /* 0x0020f40001037983 */ /* 0x002ee80000300800 */
[----:B------:R-:W3:Y:S04]  /*d4070*/  LDL.LU R7, [R1+0x20e4] ;  /* 0x0020e40001077983 */ /* 0x000ee80000300800 */
[----:B------:R-:W3:Y:S04]  /*d4080*/  LDL.LU R6, [R1+0x2128] ;  /* 0x0021280001067983 */ /* 0x000ee80000300800 */
[----:B------:R-:W-:Y:S04]  /*d4090*/  STL [R1+0x20c0], R196 ;  /* 0x0020c0c401007387 */ /* 0x000fe80000100800 */
[----:B------:R-:W-:Y:S04]  /*d40a0*/  STL [R1+0x207c], R199 ;  /* 0x00207cc701007387 */ /* 0x000fe80000100800 */
[----:B------:R-:W-:Y:S01]  /*d40b0*/  STL [R1+0x20c8], R132 ;  /* 0x0020c88401007387 */ /* 0x000fe20000100800 */
[----:B------:R-:W-:-:S03]  /*d40c0*/  IMAD.X R17, R17, 0x1, R2, P3 ;  /* 0x0000000111117824 */ /* 0x000fc600018e0602 */
[----:B------:R-:W-:Y:S01]  /*d40d0*/  STL [R1+0x2084], R135 ;  /* 0x0020848701007387 */ /* 0x000fe20000100800 */
[-C--:B------:R-:W-:Y:S01]  /*d40e0*/  IADD3 R15, P3, R15, R217.reuse, RZ ;  /* 0x000000d90f0f7210 */ /* 0x080fe20007f7e0ff */
[----:B------:R-:W-:Y:S01]  /*d40f0*/  IMAD.X R14, R14, 0x1, R2, P6 ;  /* 0x000000010e0e7824 */ /* 0x000fe200030e0602 */
[-C--:B------:R-:W-:Y:S02]  /*d4100*/  IADD3 R13, P6, R13, R217.reuse, RZ ;  /* 0x000000d90d0d7210 */ /* 0x080fe40007fde0ff */
[----:B------:R-:W-:Y:S02]  /*d4110*/  IADD3.X R11, R11, R2, RZ, P5, !PT ;  /* 0x000000020b0b7210 */ /* 0x000fe40002ffe4ff */
[----:B------:R-:W-:-:S05]  /*d4120*/  IADD3 R5, P4, R5, R217, RZ ;  /* 0x000000d905057210 */ /* 0x000fca0007f9e0ff */
[----:B------:R-:W-:Y:S04]  /*d4130*/  STL [R1+0x20e8], R5 ;  /* 0x0020e80501007387 */ /* 0x000fe80000100800 */
[----:B------:R-:W-:Y:S04]  /*d4140*/  STL [R1+0x20a4], R17 ;  /* 0x0020a41101007387 */ /* 0x000fe80000100800 */
[----:B------:R1:W-:Y:S04]  /*d4150*/  STL [R1+0x20f0], R15 ;  /* 0x0020f00f01007387 */ /* 0x0003e80000100800 */
[----:B------:R-:W3:Y:S04]  /*d4160*/  LDL.LU R20, [R1+0x2168] ;  /* 0x0021680001147983 */ /* 0x000ee80000300800 */
[----:B------:R1:W-:Y:S04]  /*d4170*/  STL [R1+0x20ac], R14 ;  /* 0x0020ac0e01007387 */ /* 0x0003e80000100800 */
[----:B------:R-:W3:Y:S04]  /*d4180*/  LDL.LU R18, [R1+0x2170] ;  /* 0x0021700001127983 */ /* 0x000ee80000300800 */
[----:B------:R1:W-:Y:S04]  /*d4190*/  STL [R1+0x20f8], R13 ;  /* 0x0020f80d01007387 */ /* 0x0003e80000100800 */
[----:B-1----:R-:W3:Y:S04]  /*d41a0*/  LDL.LU R15, [R1+0x212c] ;  /* 0x00212c00010f7983 */ /* 0x002ee80000300800 */
[----:B------:R1:W-:Y:S04]  /*d41b0*/  STL [R1+0x20b4], R11 ;  /* 0x0020b40b01007387 */ /* 0x0003e80000100800 */
[----:B------:R-:W3:Y:S04]  /*d41c0*/  LDL.LU R14, [R1+0x2178] ;  /* 0x00217800010e7983 */ /* 0x000ee80000300800 */
[----:B------:R-:W3:Y:S04]  /*d41d0*/  LDL.LU R13, [R1+0x2134] ;  /* 0x00213400010d7983 */ /* 0x000ee80000300800 */
[----:B-1----:R-:W3:Y:S01]  /*d41e0*/  LDL.LU R11, [R1+0x2124] ;  /* 0x00212400010b7983 */ /* 0x002ee20000300800 */
[-C--:B------:R-:W-:Y:S01]  /*d41f0*/  IADD3 R194, P5, R194, R217.reuse, RZ ;  /* 0x000000d9c2c27210 */ /* 0x080fe20007fbe0ff */
[--C-:B------:R-:W-:Y:S01]  /*d4200*/  IMAD.X R197, R197, 0x1, R2.reuse, P2 ;  /* 0x00000001c5c57824 */ /* 0x100fe200010e0602 */
[----:B------:R-:W-:Y:S01]  /*d4210*/  IADD3 R130, P2, R130, R217, RZ ;  /* 0x000000d982827210 */ /* 0x000fe20007f5e0ff */
[----:B------:R-:W-:-:S02]  /*d4220*/  IMAD.X R133, R133, 0x1, R2, P1 ;  /* 0x0000000185857824 */ /* 0x000fc400008e0602 */
[----:B------:R-:W-:Y:S04]  /*d4230*/  STL [R1+0x2100], R194 ;  /* 0x002100c201007387 */ /* 0x000fe80000100800 */
[----:B------:R-:W-:Y:S04]  /*d4240*/  STL [R1+0x20bc], R197 ;  /* 0x0020bcc501007387 */ /* 0x000fe80000100800 */
[----:B------:R-:W-:Y:S04]  /*d4250*/  STL [R1+0x2108], R130 ;  /* 0x0021088201007387 */ /* 0x000fe80000100800 */
[----:B------:R-:W-:Y:S01]  /*d4260*/  STL [R1+0x20c4], R133 ;  /* 0x0020c48501007387 */ /* 0x000fe20000100800 */
[----:B------:R-:W-:Y:S01]  /*d4270*/  IADD3.X R195, R195, R2, RZ, P5, !PT ;  /* 0x00000002c3c37210 */ /* 0x000fe20002ffe4ff */
[--C-:B------:R-:W-:Y:S01]  /*d4280*/  IMAD.X R131, R131, 0x1, R2.reuse, P2 ;  /* 0x0000000183837824 */ /* 0x100fe200010e0602 */
[-C--:B------:R-:W-:Y:S01]  /*d4290*/  IADD3 R128, P5, R128, R217.reuse, RZ ;  /* 0x000000d980807210 */ /* 0x080fe20007fbe0ff */
[--C-:B----4-:R-:W-:Y:S01]  /*d42a0*/  IMAD.X R12, R12, 0x1, R2.reuse, P3 ;  /* 0x000000010c0c7824 */ /* 0x110fe200018e0602 */
[-C--:B--2---:R-:W-:Y:S01]  /*d42b0*/  IADD3 R10, P3, R10, R217.reuse, RZ ;  /* 0x000000d90a0a7210 */ /* 0x084fe20007f7e0ff */
[----:B---3--:R-:W-:Y:S01]  /*d42c0*/  IMAD.X R7, R7, 0x1, R2, P4 ;  /* 0x0000000107077824 */ /* 0x008fe200020e0602 */
[----:B------:R-:W-:-:S02]  /*d42d0*/  IADD3 R16, P4, R16, R217, RZ ;  /* 0x000000d910107210 */ /* 0x000fc40007f9e0ff */
[----:B------:R-:W-:Y:S01]  /*d42e0*/  IADD3 R6, P1, R6, R217, RZ ;  /* 0x000000d906067210 */ /* 0x000fe20007f3e0ff */
[----:B------:R-:W-:-:S04]  /*d42f0*/  IMAD.X R3, R3, 0x1, R2, P6 ;  /* 0x0000000103037824 */ /* 0x000fc800030e0602 */
[----:B------:R-:W-:Y:S04]  /*d4300*/  STL [R1+0x2128], R6 ;  /* 0x0021280601007387 */ /* 0x000fe80000100800 */
[----:B------:R-:W-:Y:S04]  /*d4310*/  STL [R1+0x20e4], R7 ;  /* 0x0020e40701007387 */ /* 0x000fe80000100800 */
[----:B------:R1:W-:Y:S04]  /*d4320*/  STL [R1+0x2130], R16 ;  /* 0x0021301001007387 */ /* 0x0003e80000100800 */
[----:B------:R-:W2:Y:S04]  /*d4330*/  LDL.LU R19, [R1+0x21a8] ;  /* 0x0021a80001137983 */ /* 0x000ea80000300800 */
[----:B------:R3:W-:Y:S04]  /*d4340*/  STL [R1+0x20ec], R12 ;  /* 0x0020ec0c01007387 */ /* 0x0007e80000100800 */
[----:B------:R-:W4:Y:S04]  /*d4350*/  LDL.LU R17, [R1+0x21b0] ;  /* 0x0021b00001117983 */ /* 0x000f280000300800 */
[----:B------:R-:W-:Y:S04]  /*d4360*/  STL [R1+0x2138], R10 ;  /* 0x0021380a01007387 */ /* 0x000fe80000100800 */
[----:B-1----:R-:W4:Y:S04]  /*d4370*/  LDL.LU R16, [R1+0x216c] ;  /* 0x00216c0001107983 */ /* 0x002f280000300800 */
[----:B------:R1:W-:Y:S04]  /*d4380*/  STL [R1+0x20f4], R3 ;  /* 0x0020f40301007387 */ /* 0x0003e80000100800 */
[----:B---3--:R-:W3:Y:S01]  /*d4390*/  LDL.LU R12, [R1+0x21b8] ;  /* 0x0021b800010c7983 */ /* 0x008ee20000300800 */
[----:B------:R-:W-:-:S03]  /*d43a0*/  IADD3 R192, P6, R192, R217, RZ ;  /* 0x000000d9c0c07210 */ /* 0x000fc60007fde0ff */
[----:B-1----:R-:W3:Y:S04]  /*d43b0*/  LDL.LU R3, [R1+0x2174] ;  /* 0x0021740001037983 */ /* 0x002ee80000300800 */
[----:B------:R-:W3:Y:S04]  /*d43c0*/  LDL.LU R10, [R1+0x2164] ;  /* 0x00216400010a7983 */ /* 0x000ee80000300800 */
[----:B------:R-:W-:Y:S04]  /*d43d0*/  STL [R1+0x2140], R192 ;  /* 0x002140c001007387 */ /* 0x000fe80000100800 */
[----:B------:R-:W-:Y:S04]  /*d43e0*/  STL [R1+0x20fc], R195 ;  /* 0x0020fcc301007387 */ /* 0x000fe80000100800 */
[----:B------:R-:W-:Y:S04]  /*d43f0*/  STL [R1+0x2148], R128 ;  /* 0x0021488001007387 */ /* 0x000fe80000100800 */
[----:B------:R-:W-:Y:S01]  /*d4400*/  STL [R1+0x2104], R131 ;  /* 0x0021048301007387 */ /* 0x000fe20000100800 */
[----:B------:R-:W-:-:S05]  /*d4410*/  IADD3 R20, P2, R20, R217, RZ ;  /* 0x000000d914147210 */ /* 0x000fca0007f5e0ff */
[----:B------:R1:W-:Y:S01]  /*d4420*/  STL [R1+0x2168], R20 ;  /* 0x0021681401007387 */ /* 0x0003e20000100800 */
[--C-:B------:R-:W-:Y:S01]  /*d4430*/  IMAD.X R15, R15, 0x1, R2.reuse, P4 ;  /* 0x000000010f0f7824 */ /* 0x100fe200020e0602 */
[-C--:B------:R-:W-:Y:S01]  /*d4440*/  IADD3 R14, P4, R14, R217.reuse, RZ ;  /* 0x000000d90e0e7210 */ /* 0x080fe20007f9e0ff */
[--C-:B------:R-:W-:Y:S01]  /*d4450*/  IMAD.X R11, R11, 0x1, R2.reuse, P1 ;  /* 0x000000010b0b7824 */ /* 0x100fe200008e0602 */
[----:B------:R-:W-:Y:S01]  /*d4460*/  IADD3 R18, P1, R18, R217, RZ ;  /* 0x000000d912127210 */ /* 0x000fe20007f3e0ff */
[----:B------:R-:W-:-:S03]  /*d4470*/  IMAD.X R13, R13, 0x1, R2, P3 ;  /* 0x000000010d0d7824 */ /* 0x000fc600018e0602 */
[----:B------:R-:W-:Y:S04]  /*d4480*/  STL [R1+0x2124], R11 ;  /* 0x0021240b01007387 */ /* 0x000fe80000100800 */
[----:B------:R1:W-:Y:S04]  /*d4490*/  STL [R1+0x2170], R18 ;  /* 0x0021701201007387 */ /* 0x0003e80000100800 */
[----:B------:R-:W3:Y:S04]  /*d44a0*/  LDL.LU R22, [R1+0x21e8] ;  /* 0x0021e80001167983 */ /* 0x000ee80000300800 */
[----:B------:R1:W-:Y:S04]  /*d44b0*/  STL [R1+0x212c], R15 ;  /* 0x00212c0f01007387 */ /* 0x0003e80000100800 */
[----:B-1----:R-:W3:Y:S04]  /*d44c0*/  LDL.LU R20, [R1+0x21a4] ;  /* 0x0021a40001147983 */ /* 0x002ee80000300800 */
[----:B------:R1:W-:Y:S04]  /*d44d0*/  STL [R1+0x2178], R14 ;  /* 0x0021780e01007387 */ /* 0x0003e80000100800 */
[----:B------:R-:W3:Y:S04]  /*d44e0*/  LDL.LU R18, [R1+0x21f0] ;  /* 0x0021f00001127983 */ /* 0x000ee80000300800 */
[----:B------:R1:W-:Y:S04]  /*d44f0*/  STL [R1+0x2134], R13 ;  /* 0x0021340d01007387 */ /* 0x0003e80000100800 */
[----:B------:R-:W3:Y:S04]  /*d4500*/  LDL.LU R15, [R1+0x21ac] ;  /* 0x0021ac00010f7983 */ /* 0x000ee80000300800 */
[----:B-1----:R-:W3:Y:S04]  /*d4510*/  LDL.LU R14, [R1+0x21f8] ;  /* 0x0021f800010e7983 */ /* 0x002ee80000300800 */
[----:B------:R-:W3:Y:S01]  /*d4520*/  LDL.LU R13, [R1+0x21b4] ;  /* 0x0021b400010d7983 */ /* 0x000ee20000300800 */
[-C--:B------:R-:W-:Y:S01]  /*d4530*/  IADD3 R190, P3, R190, R217.reuse, RZ ;  /* 0x000000d9bebe7210 */ /* 0x080fe20007f7e0ff */
[----:B------:R-:W-:Y:S01]  /*d4540*/  IMAD.X R193, R193, 0x1, R2, P6 ;  /* 0x00000001c1c17824 */ /* 0x000fe200030e0602 */
[----:B------:R-:W-:-:S02]  /*d4550*/  IADD3 R126, P6, R126, R217, RZ ;  /* 0x000000d97e7e7210 */ /* 0x000fc40007fde0ff */
[----:B------:R-:W-:Y:S01]  /*d4560*/  IADD3.X R129, R129, R2, RZ, P5, !PT ;  /* 0x0000000281817210 */ /* 0x000fe20002ffe4ff */
[----:B------:R-:W-:Y:S04]  /*d4570*/  STL [R1+0x2180], R190 ;  /* 0x002180be01007387 */ /* 0x000fe80000100800 */
[----:B------:R-:W-:Y:S04]  /*d4580*/  STL [R1+0x213c], R193 ;  /* 0x00213cc101007387 */ /* 0x000fe80000100800 */
[----:B------:R-:W-:Y:S04]  /*d4590*/  STL [R1+0x2188], R126 ;  /* 0x0021887e01007387 */ /* 0x000fe80000100800 */
[----:B------:R-:W-:Y:S01]  /*d45a0*/  STL [R1+0x2144], R129 ;  /* 0x0021448101007387 */ /* 0x000fe20000100800 */
[--C-:B------:R-:W-:Y:S01]  /*d45b0*/  IMAD.X R191, R191, 0x1, R2.reuse, P3 ;  /* 0x00000001bfbf7824 */ /* 0x100fe200018e0602 */
[-C--:B------:R-:W-:Y:S01]  /*d45c0*/  IADD3 R124, P3, R124, R217.reuse, RZ ;  /* 0x000000d97c7c7210 */ /* 0x080fe20007f7e0ff */
[----:B------:R-:W-:Y:S01]  /*d45d0*/  IMAD.X R127, R127, 0x1, R2, P6 ;  /* 0x000000017f7f7824 */ /* 0x000fe200030e0602 */
[----:B--2---:R-:W-:-:S05]  /*d45e0*/  IADD3 R19, P5, R19, R217, RZ ;  /* 0x000000d913137210 */ /* 0x004fca0007fbe0ff */
[----:B------:R1:W-:Y:S01]  /*d45f0*/  STL [R1+0x21a8], R19 ;  /* 0x0021a81301007387 */ /* 0x0003e20000100800 */
[--C-:B----4-:R-:W-:Y:S01]  /*d4600*/  IMAD.X R16, R16, 0x1, R2.reuse, P1 ;  /* 0x0000000110107824 */ /* 0x110fe200008e0602 */
[-C--:B---3--:R-:W-:Y:S01]  /*d4610*/  IADD3 R12, P1, R12, R217.reuse, RZ ;  /* 0x000000d90c0c7210 */ /* 0x088fe20007f3e0ff */
[--C-:B------:R-:W-:Y:S01]  /*d4620*/  IMAD.X R10, R10, 0x1, R2.reuse, P2 ;  /* 0x000000010a0a7824 */ /* 0x100fe200010e0602 */
[----:B------:R-:W-:Y:S01]  /*d4630*/  IADD3 R17, P2, R17, R217, RZ ;  /* 0x000000d911117210 */ /* 0x000fe20007f5e0ff */
[----:B------:R-:W-:-:S03]  /*d4640*/  IMAD.X R3, R3, 0x1, R2, P4 ;  /* 0x0000000103037824 */ /* 0x000fc600020e0602 */
[----:B------:R-:W-:Y:S04]  /*d4650*/  STL [R1+0x2164], R10 ;  /* 0x0021640a01007387 */ /* 0x000fe80000100800 */
[----:B------:R2:W-:Y:S04]  /*d4660*/  STL [R1+0x21b0], R17 ;  /* 0x0021b01101007387 */ /* 0x0005e80000100800 */
[----:B------:R-:W3:Y:S04]  /*d4670*/  LDL.LU R21, [R1+0x2228] ;  /* 0x0022280001157983 */ /* 0x000ee80000300800 */
[----:B------:R4:W-:Y:S04]  /*d4680*/  STL [R1+0x216c], R16 ;  /* 0x00216c1001007387 */ /* 0x0009e80000100800 */
[----:B-1----:R-:W3:Y:S01]  /*d4690*/  LDL.LU R19, [R1+0x21e4] ;  /* 0x0021e40001137983 */ /* 0x002ee20000300800 */
[----:B------:R-:W-:-:S03]  /*d46a0*/  IADD3 R188, P4, R188, R217, RZ ;  /* 0x000000d9bcbc7210 */ /* 0x000fc60007f9e0ff */
[----:B------:R1:W-:Y:S04]  /*d46b0*/  STL [R1+0x21b8], R12 ;  /* 0x0021b80c01007387 */ /* 0x0003e80000100800 */
[----:B--2---:R-:W2:Y:S04]  /*d46c0*/  LDL.LU R17, [R1+0x2230] ;  /* 0x0022300001117983 */ /* 0x004ea80000300800 */
[----:B------:R1:W-:Y:S04]  /*d46d0*/  STL [R1+0x2174], R3 ;  /* 0x0021740301007387 */ /* 0x0003e80000100800 */
[----:B----4-:R-:W4:Y:S04]  /*d46e0*/  LDL.LU R16, [R1+0x21ec] ;  /* 0x0021ec0001107983 */ /* 0x010f280000300800 */
[----:B-1----:R-:W4:Y:S04]  /*d46f0*/  LDL.LU R12, [R1+0x2238] ;  /* 0x00223800010c7983 */ /* 0x002f280000300800 */
[----:B------:R-:W4:Y:S04]  /*d4700*/  LDL.LU R3, [R1+0x21f4] ;  /* 0x0021f40001037983 */ /* 0x000f280000300800 */
[----:B------:R-:W-:Y:S04]  /*d4710*/  STL [R1+0x21c0], R188 ;  /* 0x0021c0bc01007387 */ /* 0x000fe80000100800 */
[----:B------:R-:W-:Y:S04]  /*d4720*/  STL [R1+0x217c], R191 ;  /* 0x00217cbf01007387 */ /* 0x000fe80000100800 */
[----:B------:R-:W-:Y:S04]  /*d4730*/  STL [R1+0x21c8], R124 ;  /* 0x0021c87c01007387 */ /* 0x000fe80000100800 */
[----:B------:R-:W-:Y:S01]  /*d4740*/  STL [R1+0x2184], R127 ;  /* 0x0021847f01007387 */ /* 0x000fe20000100800 */
[----:B------:R-:W-:-:S02]  /*d4750*/  IADD3 R22, P6, R22, R217, RZ ;  /* 0x000000d916167210 */ /* 0x000fc40007fde0ff */
[----:B------:R-:W-:-:S03]  /*d4760*/  IADD3.X R20, R20, R2, RZ, P5, !PT ;  /* 0x0000000214147210 */ /* 0x000fc60002ffe4ff */
[----:B------:R-:W-:Y:S04]  /*d4770*/  STL [R1+0x21e8], R22 ;  /* 0x0021e81601007387 */ /* 0x000fe80000100800 */
[----:B------:R1:W-:Y:S01]  /*d4780*/  STL [R1+0x21a4], R20 ;  /* 0x0021a41401007387 */ /* 0x0003e20000100800 */
[----:B------:R-:W-:-:S03]  /*d4790*/  IADD3 R18, P5, R18, R217, RZ ;  /* 0x000000d912127210 */ /* 0x000fc60007fbe0ff */
[----:B-1----:R-:W4:Y:S01]  /*d47a0*/  LDL.LU R20, [R1+0x2268] ;  /* 0x0022680001147983 */ /* 0x002f220000300800 */
[--C-:B------:R-:W-:Y:S01]  /*d47b0*/  IMAD.X R15, R15, 0x1, R2.reuse, P2 ;  /* 0x000000010f0f7824 */ /* 0x100fe200010e0602 */
[----:B------:R-:W-:Y:S02]  /*d47c0*/  IADD3 R14, P2, R14, R217, RZ ;  /* 0x000000d90e0e7210 */ /* 0x000fe40007f5e0ff */
[----:B------:R1:W-:Y:S01]  /*d47d0*/  STL [R1+0x21f0], R18 ;  /* 0x0021f01201007387 */ /* 0x0003e20000100800 */
[----:B------:R-:W-:-:S03]  /*d47e0*/  IMAD.X R13, R13, 0x1, R2, P1 ;  /* 0x000000010d0d7824 */ /* 0x000fc600008e0602 */
[----:B-1----:R-:W4:Y:S04]  /*d47f0*/  LDL.LU R18, [R1+0x2224] ;  /* 0x0022240001127983 */ /* 0x002f280000300800 */
[----:B------:R1:W-:Y:S04]  /*d4800*/  STL [R1+0x21ac], R15 ;  /* 0x0021ac0f01007387 */ /* 0x0003e80000100800 */
[----:B------:R1:W-:Y:S04]  /*d4810*/  STL [R1+0x21f8], R14 ;  /* 0x0021f80e01007387 */ /* 0x0003e80000100800 */
[----:B-1----:R-:W4:Y:S04]  /*d4820*/  LDL.LU R15, [R1+0x2270] ;  /* 0x00227000010f7983 */ /* 0x002f280000300800 */
[----:B------:R-:W4:Y:S04]  /*d4830*/  LDL.LU R14, [R1+0x222c] ;  /* 0x00222c00010e7983 */ /* 0x000f280000300800 */
[----:B------:R1:W-:Y:S04]  /*d4840*/  STL [R1+0x21b4], R13 ;  /* 0x0021b40d01007387 */ /* 0x0003e80000100800 */
[----:B-1----:R-:W4:Y:S01]  /*d4850*/  LDL.LU R13, [R1+0x2234] ;  /* 0x00223400010d7983 */ /* 0x002f220000300800 */
        /* <DEDUP_REMOVED lines=8> */
[--C-:B------:R-:W-:Y:S01]  /*d48e0*/  IMAD.X R187, R187, 0x1, R2.reuse, P1 ;  /* 0x00000001bbbb7824 */ /* 0x100fe200008e0602 */
[-C--:B------:R-:W-:Y:S01]  /*d48f0*/  IADD3 R120, P1, R120, R217.reuse, RZ ;  /* 0x000000d978787210 */ /* 0x080fe20007f3e0ff */
[--C-:B------:R-:W-:Y:S01]  /*d4900*/  IMAD.X R123, R123, 0x1, R2.reuse, P4 ;  /* 0x000000017b7b7824 */ /* 0x100fe200020e0602 */
[----:B---3--:R-:W-:Y:S01]  /*d4910*/  IADD3 R21, P3, R21, R217, RZ ;  /* 0x000000d915157210 */ /* 0x008fe20007f7e0ff */
[----:B------:R-:W-:-:S04]  /*d4920*/  IMAD.X R19, R19, 0x1, R2, P6 ;  /* 0x0000000113137824 */ /* 0x000fc800030e0602 */
[----:B------:R-:W-:Y:S04]  /*d4930*/  STL [R1+0x2228], R21 ;  /* 0x0022281501007387 */ /* 0x000fe80000100800 */
[----:B------:R1:W-:Y:S01]  /*d4940*/  STL [R1+0x21e4], R19 ;  /* 0x0021e41301007387 */ /* 0x0003e20000100800 */
[----:B--2---:R-:W-:-:S03]  /*d4950*/  IADD3 R17, P6, R17, R217, RZ ;  /* 0x000000d911117210 */ /* 0x004fc60007fde0ff */
[----:B-1----:R-:W2:Y:S01]  /*d4960*/  LDL.LU R19, [R1+0x22a8] ;  /* 0x0022a80001137983 */ /* 0x002ea20000300800 */
[----:B----4-:R-:W-:Y:S02]  /*d4970*/  IADD3.X R16, R16, R2, RZ, P5, !PT ;  /* 0x0000000210107210 */ /* 0x010fe40002ffe4ff */
[-C--:B------:R-:W-:Y:S01]  /*d4980*/  IADD3 R12, P5, R12, R217.reuse, RZ ;  /* 0x000000d90c0c7210 */ /* 0x080fe20007fbe0ff */
[----:B------:R1:W-:Y:S01]  /*d4990*/  STL [R1+0x2230], R17 ;  /* 0x0022301101007387 */ /* 0x0003e20000100800 */
[----:B------:R-:W-:Y:S01]  /*d49a0*/  IMAD.X R3, R3, 0x1, R2, P2 ;  /* 0x0000000103037824 */ /* 0x000fe200010e0602 */
[-C--:B------:R-:W-:Y:S02]  /*d49b0*/  IADD3 R184, P2, R184, R217.reuse, RZ ;  /* 0x000000d9b8b87210 */ /* 0x080fe40007f5e0ff */
[----:B-1----:R-:W3:Y:S04]  /*d49c0*/  LDL.LU R17, [R1+0x2264] ;  /* 0x0022640001117983 */ /* 0x002ee80000300800 */
[----:B------:R1:W-:Y:S04]  /*d49d0*/  STL [R1+0x21ec], R16 ;  /* 0x0021ec1001007387 */ /* 0x0003e80000100800 */
[----:B------:R4:W-:Y:S04]  /*d49e0*/  STL [R1+0x2238], R12 ;  /* 0x0022380c01007387 */ /* 0x0009e80000100800 */
[----:B-1----:R-:W3:Y:S04]  /*d49f0*/  LDL.LU R16, [R1+0x22b0] ;  /* 0x0022b00001107983 */ /* 0x002ee80000300800 */
[----:B----4-:R-:W4:Y:S04]  /*d4a00*/  LDL.LU R12, [R1+0x226c] ;  /* 0x00226c00010c7983 */ /* 0x010f280000300800 */
[----:B------:R1:W-:Y:S04]  /*d4a10*/  STL [R1+0x21f4], R3 ;  /* 0x0021f40301007387 */ /* 0x0003e80000100800 */
[----:B-1----:R-:W4:Y:S04]  /*d4a20*/  LDL.LU R3, [R1+0x2274] ;  /* 0x0022740001037983 */ /* 0x002f280000300800 */
[----:B------:R-:W-:Y:S04]  /*d4a30*/  STL [R1+0x2240], R184 ;  /* 0x002240b801007387 */ /* 0x000fe80000100800 */
[----:B------:R-:W-:Y:S04]  /*d4a40*/  STL [R1+0x21fc], R187 ;  /* 0x0021fcbb01007387 */ /* 0x000fe80000100800 */
[----:B------:R-:W-:Y:S01]  /*d4a50*/  STL [R1+0x2248], R120 ;  /* 0x0022487801007387 */ /* 0x000fe20000100800 */
[----:B------:R-:W-:-:S03]  /*d4a60*/  IADD3 R20, P4, R20, R217, RZ ;  /* 0x000000d914147210 */ /* 0x000fc60007f9e0ff */
[----:B------:R-:W-:Y:S04]  /*d4a70*/  STL [R1+0x2204], R123 ;  /* 0x0022047b01007387 */ /* 0x000fe80000100800 */
[----:B------:R-:W-:Y:S01]  /*d4a80*/  STL [R1+0x2268], R20 ;  /* 0x0022681401007387 */ /* 0x000fe20000100800 */
[----:B------:R-:W-:-:S05]  /*d4a90*/  IMAD.X R18, R18, 0x1, R2, P3 ;  /* 0x0000000112127824 */ /* 0x000fca00018e0602 */
[----:B------:R1:W-:Y:S01]  /*d4aa0*/  STL [R1+0x2224], R18 ;  /* 0x0022241201007387 */ /* 0x0003e20000100800 */
[----:B------:R-:W-:-:S03]  /*d4ab0*/  IADD3 R15, P3, R15, R217, RZ ;  /* 0x000000d90f0f7210 */ /* 0x000fc60007f7e0ff */
[----:B-1----:R-:W4:Y:S01]  /*d4ac0*/  LDL.LU R18, [R1+0x22e8] ;  /* 0x0022e80001127983 */ /* 0x002f220000300800 */
[----:B------:R-:W-:-:S03]  /*d4ad0*/  IMAD.X R14, R14, 0x1, R2, P6 ;  /* 0x000000010e0e7824 */ /* 0x000fc600030e0602 */
[----:B------:R1:W-:Y:S04]  /*d4ae0*/  STL [R1+0x2270], R15 ;  /* 0x0022700f01007387 */ /* 0x0003e80000100800 */
[----:B-1----:R-:W4:Y:S01]  /*d4af0*/  LDL.LU R15, [R1+0x22a4] ;  /* 0x0022a400010f7983 */ /* 0x002f220000300800 */
[----:B------:R-:W-:-:S03]  /*d4b00*/  IADD3.X R13, R13, R2, RZ, P5, !PT ;  /* 0x000000020d0d7210 */ /* 0x000fc60002ffe4ff */
[----:B------:R1:W-:Y:S04]  /*d4b10*/  STL [R1+0x222c], R14 ;  /* 0x00222c0e01007387 */ /* 0x0003e80000100800 */
[----:B-1----:R-:W4:Y:S04]  /*d4b20*/  LDL.LU R14, [R1+0x22f0] ;  /* 0x0022f000010e7983 */ /* 0x002f280000300800 */
[----:B------:R1:W-:Y:S04]  /*d4b30*/  STL [R1+0x2234], R13 ;  /* 0x0022340d01007387 */ /* 0x0003e80000100800 */
[----:B-1----:R-:W4:Y:S01]  /*d4b40*/  LDL.LU R13, [R1+0x22ac] ;  /* 0x0022ac00010d7983 */ /* 0x002f220000300800 */
[-C--:B------:R-:W-:Y:S01]  /*d4b50*/  IADD3 R252, P6, R252, R217.reuse, RZ ;  /* 0x000000d9fcfc7210 */ /* 0x080fe20007fde0ff */
[--C-:B------:R-:W-:Y:S01]  /*d4b60*/  IMAD.X R185, R185, 0x1, R2.reuse, P2 ;  /* 0x00000001b9b97824 */ /* 0x100fe200010e0602 */
[-C--:B------:R-:W-:Y:S01]  /*d4b70*/  IADD3 R182, P5, R182, R217.reuse, RZ ;  /* 0x000000d9b6b67210 */ /* 0x080fe20007fbe0ff */
[--C-:B------:R-:W-:Y:S01]  /*d4b80*/  IMAD.X R121, R121, 0x1, R2.reuse, P1 ;  /* 0x0000000179797824 */ /* 0x100fe200008e0602 */
[-C--:B------:R-:W-:Y:S01]  /*d4b90*/  IADD3 R118, P2, R118, R217.reuse, RZ ;  /* 0x000000d976767210 */ /* 0x080fe20007f5e0ff */
[----:B------:R-:W-:Y:S04]  /*d4ba0*/  STL [R1+0x2278], R252 ;  /* 0x002278fc01007387 */ /* 0x000fe80000100800 */
[----:B------:R-:W-:Y:S04]  /*d4bb0*/  STL [R1+0x2280], R182 ;  /* 0x002280b601007387 */ /* 0x000fe80000100800 */
[----:B------:R-:W-:Y:S04]  /*d4bc0*/  STL [R1+0x223c], R185 ;  /* 0x00223cb901007387 */ /* 0x000fe80000100800 */
[----:B------:R-:W-:Y:S04]  /*d4bd0*/  STL [R1+0x2288], R118 ;  /* 0x0022887601007387 */ /* 0x000fe80000100800 */
[----:B------:R-:W-:Y:S01]  /*d4be0*/  STL [R1+0x2244], R121 ;  /* 0x0022447901007387 */ /* 0x000fe20000100800 */
[----:B------:R-:W-:Y:S01]  /*d4bf0*/  IADD3.X R183, R183, R2, RZ, P5, !PT ;  /* 0x00000002b7b77210 */ /* 0x000fe20002ffe4ff */
[----:B------:R-:W-:Y:S01]  /*d4c00*/  IMAD.X R119, R119, 0x1, R2, P2 ;  /* 0x0000000177777824 */ /* 0x000fe200010e0602 */
[----:B------:R-:W-:-:S02]  /*d4c10*/  IADD3 R116, P5, R116, R217, RZ ;  /* 0x000000d974747210 */ /* 0x000fc40007fbe0ff */
[----:B--2---:R-:W-:-:S05]  /*d4c20*/  IADD3 R19, P1, R19, R217, RZ ;  /* 0x000000d913137210 */ /* 0x004fca0007f3e0ff */
[----:B------:R-:W-:Y:S01]  /*d4c30*/  STL [R1+0x22a8], R19 ;  /* 0x0022a81301007387 */ /* 0x000fe20000100800 */
[----:B---3--:R-:W-:-:S05]  /*d4c40*/  IMAD.X R17, R17, 0x1, R2, P4 ;  /* 0x0000000111117824 */ /* 0x008fca00020e0602 */
[----:B------:R1:W-:Y:S01]  /*d4c50*/  STL [R1+0x2264], R17 ;  /* 0x0022641101007387 */ /* 0x0003e20000100800 */
[----:B------:R-:W-:Y:S01]  /*d4c60*/  IADD3 R16, P4, R16, R217, RZ ;  /* 0x000000d910107210 */ /* 0x000fe20007f9e0ff */
[----:B----4-:R-:W-:-:S04]  /*d4c70*/  IMAD.X R12, R12, 0x1, R2, P3 ;  /* 0x000000010c0c7824 */ /* 0x010fc800018e0602 */
[----:B------:R2:W-:Y:S01]  /*d4c80*/  STL [R1+0x22b0], R16 ;  /* 0x0022b01001007387 */ /* 0x0005e20000100800 */
[----:B------:R-:W-:-:S03]  /*d4c90*/  IADD3 R246, P3, R246, R217, RZ ;  /* 0x000000d9f6f67210 */ /* 0x000fc60007f7e0ff */
[----:B-1----:R-:W3:Y:S04]  /*d4ca0*/  LDL.LU R17, [R1+0x2328] ;  /* 0x0023280001117983 */ /* 0x002ee80000300800 */
[----:B------:R1:W-:Y:S04]  /*d4cb0*/  STL [R1+0x226c], R12 ;  /* 0x00226c0c01007387 */ /* 0x0003e80000100800 */
[----:B--2---:R-:W2:Y:S01]  /*d4cc0*/  LDL.LU R16, [R1+0x22e4] ;  /* 0x0022e40001107983 */ /* 0x004ea20000300800 */
[----:B------:R-:W-:Y:S01]  /*d4cd0*/  IMAD.X R3, R3, 0x1, R2, P6 ;  /* 0x0000000103037824 */ /* 0x000fe200030e0602 */
[----:B------:R-:W-:-:S02]  /*d4ce0*/  IADD3 R180, P6, R180, R217, RZ ;  /* 0x000000d9b4b47210 */ /* 0x000fc40007fde0ff */
[----:B-1----:R-:W4:Y:S04]  /*d4cf0*/  LDL.LU R12, [R1+0x2330] ;  /* 0x00233000010c7983 */ /* 0x002f280000300800 */
[----:B------:R1:W-:Y:S04]  /*d4d00*/  STL [R1+0x2274], R3 ;  /* 0x0022740301007387 */ /* 0x0003e80000100800 */
[----:B-1----:R-:W4:Y:S04]  /*d4d10*/  LDL.LU R3, [R1+0x22ec] ;  /* 0x0022ec0001037983 */ /* 0x002f280000300800 */
[----:B------:R-:W-:Y:S04]  /*d4d20*/  STL [R1+0x22b8], R246 ;  /* 0x0022b8f601007387 */ /* 0x000fe80000100800 */
[----:B------:R-:W-:Y:S04]  /*d4d30*/  STL [R1+0x22c0], R180 ;  /* 0x0022c0b401007387 */ /* 0x000fe80000100800 */
[----:B------:R-:W-:Y:S04]  /*d4d40*/  STL [R1+0x227c], R183 ;  /* 0x00227cb701007387 */ /* 0x000fe80000100800 */
[----:B------:R-:W-:Y:S04]  /*d4d50*/  STL [R1+0x22c8], R116 ;  /* 0x0022c87401007387 */ /* 0x000fe80000100800 */
[----:B------:R-:W-:Y:S01]  /*d4d60*/  STL [R1+0x2284], R119 ;  /* 0x0022847701007387 */ /* 0x000fe20000100800 */
[----:B------:R-:W-:-:S05]  /*d4d70*/  IADD3 R18, P2, R18, R217, RZ ;  /* 0x000000d912127210 */ /* 0x000fca0007f5e0ff */
[----:B------:R1:W-:Y:S01]  /*d4d80*/  STL [R1+0x22e8], R18 ;  /* 0x0022e81201007387 */ /* 0x0003e20000100800 */
[----:B------:R-:W-:-:S05]  /*d4d90*/  IMAD.X R15, R15, 0x1, R2, P1 ;  /* 0x000000010f0f7824 */ /* 0x000fca00008e0602 */
[----:B------:R1:W-:Y:S04]  /*d4da0*/  STL [R1+0x22a4], R15 ;  /* 0x0022a40f01007387 */ /* 0x0003e80000100800 */
[----:B-1----:R-:W4:Y:S01]  /*d4db0*/  LDL.LU R18, [R1+0x2368] ;  /* 0x0023680001127983 */ /* 0x002f220000300800 */
[----:B------:R-:W-:-:S03]  /*d4dc0*/  IADD3 R14, P1, R14, R217, RZ ;  /* 0x000000d90e0e7210 */ /* 0x000fc60007f3e0ff */
[----:B------:R-:W4:Y:S04]  /*d4dd0*/  LDL.LU R15, [R1+0x2324] ;  /* 0x00232400010f7983 */ /* 0x000f280000300800 */
[----:B------:R1:W-:Y:S01]  /*d4de0*/  STL [R1+0x22f0], R14 ;  /* 0x0022f00e01007387 */ /* 0x0003e20000100800 */
[----:B------:R-:W-:-:S03]  /*d4df0*/  IMAD.X R13, R13, 0x1, R2, P4 ;  /* 0x000000010d0d7824 */ /* 0x000fc600020e0602 */
[----:B-1----:R-:W4:Y:S04]  /*d4e00*/  LDL.LU R14, [R1+0x2370] ;  /* 0x00237000010e7983 */ /* 0x002f280000300800 */
[----:B------:R1:W-:Y:S04]  /*d4e10*/  STL [R1+0x22ac], R13 ;  /* 0x0022ac0d01007387 */ /* 0x0003e80000100800 */
[----:B-1----:R-:W4:Y:S01]  /*d4e20*/  LDL.LU R13, [R1+0x232c] ;  /* 0x00232c00010d7983 */ /* 0x002f220000300800 */
[-C--:B------:R-:W-:Y:S01]  /*d4e30*/  IADD3 R244, P4, R244, R217.reuse, RZ ;  /* 0x000000d9f4f47210 */ /* 0x080fe20007f9e0ff */
[--C-:B------:R-:W-:Y:S01]  /*d4e40*/  IMAD.X R247, R247, 0x1, R2.reuse, P3 ;  /* 0x00000001f7f77824 */ /* 0x100fe200018e0602 */
[-C--:B------:R-:W-:Y:S01]  /*d4e50*/  IADD3 R178, P3, R178, R217.reuse, RZ ;  /* 0x000000d9b2b27210 */ /* 0x080fe20007f7e0ff */
[----:B------:R-:W-:Y:S01]  /*d4e60*/  IMAD.X R181, R181, 0x1, R2, P6 ;  /* 0x00000001b5b57824 */ /* 0x000fe200030e0602 */
[----:B------:R-:W-:Y:S01]  /*d4e70*/  IADD3 R114, P6, R114, R217, RZ ;  /* 0x000000d972727210 */ /* 0x000fe20007fde0ff */
[----:B------:R-:W-:Y:S01]  /*d4e80*/  STL [R1+0x22f8], R244 ;  /* 0x0022f8f401007387 */ /* 0x000fe20000100800 */
[----:B------:R-:W-:-:S03]  /*d4e90*/  IADD3.X R117, R117, R2, RZ, P5, !PT ;  /* 0x0000000275757210 */ /* 0x000fc60002ffe4ff */
[----:B------:R-:W-:Y:S04]  /*d4ea0*/  STL [R1+0x22b4], R247 ;  /* 0x0022b4f701007387 */ /* 0x000fe80000100800 */
[----:B------:R-:W-:Y:S04]  /*d4eb0*/  STL [R1+0x2300], R178 ;  /* 0x002300b201007387 */ /* 0x000fe80000100800 */
[----:B------:R-:W-:Y:S04]  /*d4ec0*/  STL [R1+0x22bc], R181 ;  /* 0x0022bcb501007387 */ /* 0x000fe80000100800 */
[----:B------:R-:W-:Y:S04]  /*d4ed0*/  STL [R1+0x2308], R114 ;  /* 0x0023087201007387 */ /* 0x000fe80000100800 */
[----:B------:R-:W-:Y:S01]  /*d4ee0*/  STL [R1+0x22c4], R117 ;  /* 0x0022c47501007387 */ /* 0x000fe20000100800 */
[--C-:B------:R-:W-:Y:S01]  /*d4ef0*/  IMAD.X R245, R245, 0x1, R2.reuse, P4 ;  /* 0x00000001f5f57824 */ /* 0x100fe200020e0602 */
[-C--:B------:R-:W-:Y:S01]  /*d4f00*/  IADD3 R176, P4, R176, R217.reuse, RZ ;  /* 0x000000d9b0b07210 */ /* 0x080fe20007f9e0ff */
[--C-:B------:R-:W-:Y:S01]  /*d4f10*/  IMAD.X R179, R179, 0x1, R2.reuse, P3 ;  /* 0x00000001b3b37824 */ /* 0x100fe200018e0602 */
[-C--:B------:R-:W-:Y:S01]  /*d4f20*/  IADD3 R112, P3, R112, R217.reuse, RZ ;  /* 0x000000d970707210 */ /* 0x080fe20007f7e0ff */
[--C-:B------:R-:W-:Y:S01]  /*d4f30*/  IMAD.X R115, R115, 0x1, R2.reuse, P6 ;  /* 0x0000000173737824 */ /* 0x100fe200030e0602 */
[----:B---3--:R-:W-:Y:S01]  /*d4f40*/  IADD3 R17, P5, R17, R217, RZ ;  /* 0x000000d911117210 */ /* 0x008fe20007fbe0ff */
[----:B--2---:R-:W-:-:S04]  /*d4f50*/  IMAD.X R16, R16, 0x1, R2, P2 ;  /* 0x0000000110107824 */ /* 0x004fc800010e0602 */
[----:B------:R1:W-:Y:S01]  /*d4f60*/  STL [R1+0x2328], R17 ;  /* 0x0023281101007387 */ /* 0x0003e20000100800 */
[----:B----4-:R-:W-:-:S03]  /*d4f70*/  IADD3 R12, P2, R12, R217, RZ ;  /* 0x000000d90c0c7210 */ /* 0x010fc60007f5e0ff */
[----:B------:R2:W-:Y:S04]  /*d4f80*/  STL [R1+0x22e4], R16 ;  /* 0x0022e41001007387 */ /* 0x0005e80000100800 */
[----:B-1----:R-:W3:Y:S04]  /*d4f90*/  LDL.LU R17, [R1+0x23a8] ;  /* 0x0023a80001117983 */ /* 0x002ee80000300800 */
[----:B--2---:R-:W2:Y:S01]  /*d4fa0*/  LDL.LU R16, [R1+0x2364] ;  /* 0x0023640001107983 */ /* 0x004ea20000300800 */
[----:B------:R-:W-:Y:S01]  /*d4fb0*/  IMAD.X R3, R3, 0x1, R2, P1 ;  /* 0x0000000103037824 */ /* 0x000fe200008e0602 */
[----:B------:R-:W-:-:S02]  /*d4fc0*/  IADD3 R242, P1, R242, R217, RZ ;  /* 0x000000d9f2f27210 */ /* 0x000fc40007f3e0ff */
[----:B------:R1:W-:Y:S04]  /*d4fd0*/  STL [R1+0x2330], R12 ;  /* 0x0023300c01007387 */ /* 0x0003e80000100800 */
        /* <DEDUP_REMOVED lines=8> */
[----:B------:R-:W-:-:S03]  /*d5060*/  IADD3 R18, P6, R18, R217, RZ ;  /* 0x000000d912127210 */ /* 0x000fc60007fde0ff */
[----:B------:R-:W-:Y:S01]  /*d5070*/  STL [R1+0x2304], R115 ;  /* 0x0023047301007387 */ /* 0x000fe20000100800 */
[----:B------:R-:W-:-:S03]  /*d5080*/  IADD3.X R15, R15, R2, RZ, P5, !PT ;  /* 0x000000020f0f7210 */ /* 0x000fc60002ffe4ff */
[----:B------:R1:W-:Y:S04]  /*d5090*/  STL [R1+0x2368], R18 ;  /* 0x0023681201007387 */ /* 0x0003e80000100800 */
        /* <DEDUP_REMOVED lines=12> */
[--C-:B------:R-:W-:Y:S01]  /*d5160*/  IMAD.X R177, R177, 0x1, R2.reuse, P4 ;  /* 0x00000001b1b17824 */ /* 0x100fe200020e0602 */
[----:B------:R-:W-:Y:S01]  /*d5170*/  IADD3 R110, P4, R110, R217, RZ ;  /* 0x000000d96e6e7210 */ /* 0x000fe20007f9e0ff */
[----:B------:R-:W-:Y:S01]  /*d5180*/  STL [R1+0x2378], R240 ;  /* 0x002378f001007387 */ /* 0x000fe20000100800 */
[----:B------:R-:W-:-:S03]  /*d5190*/  IMAD.X R113, R113, 0x1, R2, P3 ;  /* 0x0000000171717824 */ /* 0x000fc600018e0602 */
        /* <DEDUP_REMOVED lines=12> */
[----:B------:R1:W-:Y:S04]  /*d5260*/  STL [R1+0x23a8], R17 ;  /* 0x0023a81101007387 */ /* 0x0003e80000100800 */
[----:B------:R2:W-:Y:S04]  /*d5270*/  STL [R1+0x2364], R16 ;  /* 0x0023641001007387 */ /* 0x0005e80000100800 */
[----:B-1----:R-:W3:Y:S01]  /*d5280*/  LDL.LU R17, [R1+0x2428] ;  /* 0x0024280001117983 */ /* 0x002ee20000300800 */
[----:B----4-:R-:W-:-:S03]  /*d5290*/  IADD3 R12, P6, R12, R217, RZ ;  /* 0x000000d90c0c7210 */ /* 0x010fc60007fde0ff */
[----:B--2---:R-:W2:Y:S04]  /*d52a0*/  LDL.LU R16, [R1+0x23e4] ;  /* 0x0023e40001107983 */ /* 0x004ea80000300800 */
[----:B------:R1:W-:Y:S01]  /*d52b0*/  STL [R1+0x23b0], R12 ;  /* 0x0023b00c01007387 */ /* 0x0003e20000100800 */
[----:B------:R-:W-:-:S03]  /*d52c0*/  IADD3.X R3, R3, R2, RZ, P5, !PT ;  /* 0x0000000203037210 */ /* 0x000fc60002ffe4ff */
[----:B-1----:R-:W4:Y:S01]  /*d52d0*/  LDL.LU R12, [R1+0x2430] ;  /* 0x00243000010c7983 */ /* 0x002f220000300800 */
[----:B------:R-:W-:-:S03]  /*d52e0*/  IADD3 R238, P5, R238, R217, RZ ;  /* 0x000000d9eeee7210 */ /* 0x000fc60007fbe0ff */
[----:B------:R1:W-:Y:S04]  /*d52f0*/  STL [R1+0x236c], R3 ;  /* 0x00236c0301007387 */ /* 0x0003e80000100800 */
[----:B-1----:R-:W4:Y:S04]  /*d5300*/  LDL.LU R3, [R1+0x23ec] ;  /* 0x0023ec0001037983 */ /* 0x002f280000300800 */
[----:B------:R-:W-:Y:S04]  /*d5310*/  STL [R1+0x23b8], R238 ;  /* 0x0023b8ee01007387 */ /* 0x000fe80000100800 */
[----:B------:R-:W-:Y:S04]  /*d5320*/  STL [R1+0x2374], R241 ;  /* 0x002374f101007387 */ /* 0x000fe80000100800 */
[----:B------:R-:W-:Y:S04]  /*d5330*/  STL [R1+0x23c0], R172 ;  /* 0x0023c0ac01007387 */ /* 0x000fe80000100800 */
[----:B------:R-:W-:Y:S04]  /*d5340*/  STL [R1+0x237c], R175 ;  /* 0x00237caf01007387 */ /* 0x000fe80000100800 */
[----:B------:R-:W-:Y:S04]  /*d5350*/  STL [R1+0x23c8], R108 ;  /* 0x0023c86c01007387 */ /* 0x000fe80000100800 */
[----:B------:R-:W-:Y:S01]  /*d5360*/  STL [R1+0x2384], R111 ;  /* 0x0023846f01007387 */ /* 0x000fe20000100800 */
[----:B------:R-:W-:Y:S01]  /*d5370*/  IADD3 R18, P4, R18, R217, RZ ;  /* 0x000000d912127210 */ /* 0x000fe20007f9e0ff */
[----:B------:R-:W-:-:S04]  /*d5380*/  IMAD.X R15, R15, 0x1, R2, P3 ;  /* 0x000000010f0f7824 */ /* 0x000fc800018e0602 */
        /* <DEDUP_REMOVED lines=10> */
[-C--:B------:R-:W-:Y:S02]  /*d5430*/  IADD3 R236, P6, R236, R217.reuse, RZ ;  /* 0x000000d9ecec7210 */ /* 0x080fe40007fde0ff */
[----:B------:R-:W-:Y:S01]  /*d5440*/  IADD3.X R239, R239, R2, RZ, P5, !PT ;  /* 0x00000002efef7210 */ /* 0x000fe20002ffe4ff */
[--C-:B------:R-:W-:Y:S01]  /*d5450*/  IMAD.X R173, R173, 0x1, R2.reuse, P2 ;  /* 0x00000001adad7824 */ /* 0x100fe200010e0602 */
[-C--:B------:R-:W-:Y:S01]  /*d5460*/  IADD3 R170, P5, R170, R217.reuse, RZ ;  /* 0x000000d9aaaa7210 */ /* 0x080fe20007fbe0ff */
[----:B------:R-:W-:Y:S01]  /*d5470*/  STL [R1+0x23f8], R236 ;  /* 0x0023f8ec01007387 */ /* 0x000fe20000100800 */
[----:B------:R-:W-:Y:S01]  /*d5480*/  IADD3 R106, P2, R106, R217, RZ ;  /* 0x000000d96a6a7210 */ /* 0x000fe20007f5e0ff */
[----:B------:R-:W-:-:S02]  /*d5490*/  IMAD.X R109, R109, 0x1, R2, P1 ;  /* 0x000000016d6d7824 */ /* 0x000fc400008e0602 */
[----:B------:R-:W-:Y:S04]  /*d54a0*/  STL [R1+0x23b4], R239 ;  /* 0x0023b4ef01007387 */ /* 0x000fe80000100800 */
[----:B------:R-:W-:Y:S04]  /*d54b0*/  STL [R1+0x2400], R170 ;  /* 0x002400aa01007387 */ /* 0x000fe80000100800 */
[----:B------:R-:W-:Y:S04]  /*d54c0*/  STL [R1+0x23bc], R173 ;  /* 0x0023bcad01007387 */ /* 0x000fe80000100800 */
[----:B------:R-:W-:Y:S04]  /*d54d0*/  STL [R1+0x2408], R106 ;  /* 0x0024086a01007387 */ /* 0x000fe80000100800 */
[----:B------:R-:W-:Y:S01]  /*d54e0*/  STL [R1+0x23c4], R109 ;  /* 0x0023c46d01007387 */ /* 0x000fe20000100800 */
[----:B------:R-:W-:Y:S01]  /*d54f0*/  IMAD.X R237, R237, 0x1, R2, P6 ;  /* 0x00000001eded7824 */ /* 0x000fe200030e0602 */
[----:B------:R-:W-:-:S02]  /*d5500*/  IADD3 R168, P6, R168, R217, RZ ;  /* 0x000000d9a8a87210 */ /* 0x000fc40007fde0ff */
[----:B------:R-:W-:Y:S01]  /*d5510*/  IADD3.X R171, R171, R2, RZ, P5, !PT ;  /* 0x00000002abab7210 */ /* 0x000fe20002ffe4ff */
[--C-:B------:R-:W-:Y:S01]  /*d5520*/  IMAD.X R107, R107, 0x1, R2.reuse, P2 ;  /* 0x000000016b6b7824 */ /* 0x100fe200010e0602 */
[-C--:B------:R-:W-:Y:S02]  /*d5530*/  IADD3 R104, P5, R104, R217.reuse, RZ ;  /* 0x000000d968687210 */ /* 0x080fe40007fbe0ff */
        /* <DEDUP_REMOVED lines=8> */
[--C-:B------:R-:W-:Y:S01]  /*d55c0*/  IMAD.X R3, R3, 0x1, R2.reuse, P3 ;  /* 0x0000000103037824 */ /* 0x100fe200018e0602 */
[-C--:B------:R-:W-:Y:S02]  /*d55d0*/  IADD3 R234, P3, R234, R217.reuse, RZ ;  /* 0x000000d9eaea7210 */ /* 0x080fe40007f7e0ff */
[----:B-1----:R-:W4:Y:S04]  /*d55e0*/  LDL.LU R12, [R1+0x24b0] ;  /* 0x0024b000010c7983 */ /* 0x002f280000300800 */
        /* <DEDUP_REMOVED lines=10> */
[----:B------:R-:W-:Y:S04]  /*d5690*/  STL [R1+0x2468], R18 ;  /* 0x0024681201007387 */ /* 0x000fe80000100800 */
[----:B------:R1:W-:Y:S01]  /*d56a0*/  STL [R1+0x2424], R15 ;  /* 0x0024240f01007387 */ /* 0x0003e20000100800 */
[----:B------:R-:W-:-:S03]  /*d56b0*/  IADD3 R14, P1, R14, R217, RZ ;  /* 0x000000d90e0e7210 */ /* 0x000fc60007f3e0ff */
[----:B-1----:R-:W4:Y:S04]  /*d56c0*/  LDL.LU R15, [R1+0x24a4] ;  /* 0x0024a400010f7983 */ /* 0x002f280000300800 */
[----:B------:R1:W-:Y:S01]  /*d56d0*/  STL [R1+0x2470], R14 ;  /* 0x0024700e01007387 */ /* 0x0003e20000100800 */
[----:B------:R-:W-:-:S03]  /*d56e0*/  IMAD.X R13, R13, 0x1, R2, P4 ;  /* 0x000000010d0d7824 */ /* 0x000fc600020e0602 */
[----:B-1----:R-:W4:Y:S04]  /*d56f0*/  LDL.LU R14, [R1+0x24f0] ;  /* 0x0024f000010e7983 */ /* 0x002f280000300800 */
[----:B------:R1:W-:Y:S04]  /*d5700*/  STL [R1+0x242c], R13 ;  /* 0x00242c0d01007387 */ /* 0x0003e80000100800 */
[----:B-1----:R-:W4:Y:S04]  /*d5710*/  LDL.LU R13, [R1+0x24ac] ;  /* 0x0024ac00010d7983 */ /* 0x002f280000300800 */
[----:B------:R-:W4:Y:S01]  /*d5720*/  LDL.LU R70, [R1+0x24e8] ;  /* 0x0024e80001467983 */ /* 0x000f220000300800 */
        /* <DEDUP_REMOVED lines=19> */
[----:B------:R-:W-:Y:S04]  /*d5860*/  STL [R1+0x24a8], R17 ;  /* 0x0024a81101007387 */ /* 0x000fe80000100800 */
[----:B------:R-:W-:Y:S01]  /*d5870*/  STL [R1+0x2464], R16 ;  /* 0x0024641001007387 */ /* 0x000fe20000100800 */
[----:B----4-:R-:W-:-:S05]  /*d5880*/  IADD3 R12, P2, R12, R217, RZ ;  /* 0x000000d90c0c7210 */ /* 0x010fca0007f5e0ff */
[----:B------:R1:W-:Y:S01]  /*d5890*/  STL [R1+0x24b0], R12 ;  /* 0x0024b00c01007387 */ /* 0x0003e20000100800 */
[----:B------:R-:W-:-:S03]  /*d58a0*/  IMAD.X R3, R3, 0x1, R2, P1 ;  /* 0x0000000103037824 */ /* 0x000fc600008e0602 */
[----:B-1----:R-:W2:Y:S01]  /*d58b0*/  LDL.LU R12, [R1+0x2530] ;  /* 0x00253000010c7983 */ /* 0x002ea20000300800 */
[----:B------:R-:W-:-:S03]  /*d58c0*/  IADD3 R230, P1, R230, R217, RZ ;  /* 0x000000d9e6e67210 */ /* 0x000fc60007f3e0ff */
[----:B------:R1:W-:Y:S04]  /*d58d0*/  STL [R1+0x246c], R3 ;  /* 0x00246c0301007387 */ /* 0x0003e80000100800 */
[----:B-1----:R-:W3:Y:S04]  /*d58e0*/  LDL.LU R3, [R1+0x24ec] ;  /* 0x0024ec0001037983 */ /* 0x002ee80000300800 */
[----:B------:R-:W4:Y:S04]  /*d58f0*/  LDL.LU R71, [R1+0x24e4] ;  /* 0x0024e40001477983 */ /* 0x000f280000300800 */
[----:B------:R-:W2:Y:S04]  /*d5900*/  LDL.LU R68, [R1+0x2528] ;  /* 0x0025280001447983 */ /* 0x000ea80000300800 */
[----:B------:R-:W-:Y:S04]  /*d5910*/  STL [R1+0x24b8], R230 ;  /* 0x0024b8e601007387 */ /* 0x000fe80000100800 */
[----:B------:R-:W-:Y:S04]  /*d5920*/  STL [R1+0x2474], R233 ;  /* 0x002474e901007387 */ /* 0x000fe80000100800 */
[----:B------:R-:W-:Y:S04]  /*d5930*/  STL [R1+0x24c0], R164 ;  /* 0x0024c0a401007387 */ /* 0x000fe80000100800 */
[----:B------:R-:W-:Y:S04]  /*d5940*/  STL [R1+0x247c], R167 ;  /* 0x00247ca701007387 */ /* 0x000fe80000100800 */
[----:B------:R-:W-:Y:S01]  /*d5950*/  STL [R1+0x24c8], R100 ;  /* 0x0024c86401007387 */ /* 0x000fe20000100800 */
[----:B------:R-:W-:-:S03]  /*d5960*/  IADD3.X R15, R15, R2, RZ, P5, !PT ;  /* 0x000000020f0f7210 */ /* 0x000fc60002ffe4ff */
[----:B------:R-:W-:Y:S01]  /*d5970*/  STL [R1+0x2484], R103 ;  /* 0x0024846701007387 */ /* 0x000fe20000100800 */
[-C--:B------:R-:W-:Y:S01]  /*d5980*/  IADD3 R14, P5, R14, R217.reuse, RZ ;  /* 0x000000d90e0e7210 */ /* 0x080fe20007fbe0ff */
[----:B------:R-:W-:Y:S01]  /*d5990*/  IMAD.X R13, R13, 0x1, R2, P2 ;  /* 0x000000010d0d7824 */ /* 0x000fe200010e0602 */
[----:B------:R-:W-:-:S05]  /*d59a0*/  IADD3 R70, P6, R70, R217, RZ ;  /* 0x000000d946467210 */ /* 0x000fca0007fde0ff */
[----:B------:R-:W-:Y:S04]  /*d59b0*/  STL [R1+0x24e8], R70 ;  /* 0x0024e84601007387 */ /* 0x000fe80000100800 */
[----:B------:R-:W-:Y:S04]  /*d59c0*/  STL [R1+0x24a4], R15 ;  /* 0x0024a40f01007387 */ /* 0x000fe80000100800 */
[----:B------:R1:W-:Y:S04]  /*d59d0*/  STL [R1+0x24f0], R14 ;  /* 0x0024f00e01007387 */ /* 0x0003e80000100800 */
[----:B-1----:R-:W2:Y:S04]  /*d59e0*/  LDL.LU R14, [R1+0x2570] ;  /* 0x00257000010e7983 */ /* 0x002ea80000300800 */
[----:B------:R1:W-:Y:S04]  /*d59f0*/  STL [R1+0x24ac], R13 ;  /* 0x0024ac0d01007387 */ /* 0x0003e80000100800 */
[----:B-1----:R-:W2:Y:S04]  /*d5a00*/  LDL.LU R13, [R1+0x252c] ;  /* 0x00252c00010d7983 */ /* 0x002ea80000300800 */
[----:B------:R-:W2:Y:S04]  /*d5a10*/  LDL.LU R69, [R1+0x2524] ;  /* 0x0025240001457983 */ /* 0x000ea80000300800 */
[----:B------:R-:W2:Y:S01]  /*d5a20*/  LDL.LU R66, [R1+0x2568] ;  /* 0x0025680001427983 */ /* 0x000ea20000300800 */
        /* <DEDUP_REMOVED lines=17> */
[----:B---3--:R-:W-:Y:S01]  /*d5b40*/  IADD3.X R3, R3, R2, RZ, P5, !PT ;  /* 0x0000000203037210 */ /* 0x008fe20002ffe4ff */
[----:B----4-:R-:W-:Y:S01]  /*d5b50*/  IMAD.X R71, R71, 0x1, R2, P6 ;  /* 0x0000000147477824 */ /* 0x010fe200030e0602 */
[----:B--2---:R-:W-:-:S02]  /*d5b60*/  IADD3 R12, P6, R12, R217, RZ ;  /* 0x000000d90c0c7210 */ /* 0x004fc40007fde0ff */
[-C--:B------:R-:W-:Y:S02]  /*d5b70*/  IADD3 R68, P3, R68, R217.reuse, RZ ;  /* 0x000000d944447210 */ /* 0x080fe40007f7e0ff */
[----:B------:R-:W-:-:S03]  /*d5b80*/  IADD3 R226, P5, R226, R217, RZ ;  /* 0x000000d9e2e27210 */ /* 0x000fc60007fbe0ff */
[----:B------:R-:W-:Y:S04]  /*d5b90*/  STL [R1+0x2528], R68 ;  /* 0x0025284401007387 */ /* 0x000fe80000100800 */
[----:B------:R-:W-:Y:S04]  /*d5ba0*/  STL [R1+0x24e4], R71 ;  /* 0x0024e44701007387 */ /* 0x000fe80000100800 */
[----:B------:R1:W-:Y:S04]  /*d5bb0*/  STL [R1+0x2530], R12 ;  /* 0x0025300c01007387 */ /* 0x0003e80000100800 */
[----:B-1----:R-:W2:Y:S04]  /*d5bc0*/  LDL.LU R12, [R1+0x25b0] ;  /* 0x0025b000010c7983 */ /* 0x002ea80000300800 */
        /* <DEDUP_REMOVED lines=8> */
[----:B------:R-:W-:Y:S04]  /*d5c50*/  STL [R1+0x2548], R96 ;  /* 0x0025486001007387 */ /* 0x000fe80000100800 */
[----:B------:R-:W-:Y:S01]  /*d5c60*/  STL [R1+0x2504], R99 ;  /* 0x0025046301007387 */ /* 0x000fe20000100800 */
[----:B------:R-:W-:-:S02]  /*d5c70*/  IMAD.X R13, R13, 0x1, R2, P6 ;  /* 0x000000010d0d7824 */ /* 0x000fc400030e0602 */
[----:B------:R-:W-:Y:S01]  /*d5c80*/  IMAD.X R69, R69, 0x1, R2, P3 ;  /* 0x0000000145457824 */ /* 0x000fe200018e0602 */
[-C--:B------:R-:W-:Y:S02]  /*d5c90*/  IADD3 R14, P3, R14, R217.reuse, RZ ;  /* 0x000000d90e0e7210 */ /* 0x080fe40007f7e0ff */
        /* <DEDUP_REMOVED lines=9> */
[----:B------:R-:W-:-:S02]  /*d5d30*/  IADD3 R224, P6, R224, R217, RZ ;  /* 0x000000d9e0e07210 */ /* 0x000fc40007fde0ff */
[----:B------:R-:W-:Y:S01]  /*d5d40*/  IADD3.X R227, R227, R2, RZ, P5, !PT ;  /* 0x00000002e3e37210 */ /* 0x000fe20002ffe4ff */
[--C-:B------:R-:W-:Y:S01]  /*d5d50*/  IMAD.X R161, R161, 0x1, R2.reuse, P2 ;  /* 0x00000001a1a17824 */ /* 0x100fe200010e0602 */
[-C--:B------:R-:W-:Y:S01]  /*d5d60*/  IADD3 R158, P5, R158, R217.reuse, RZ ;  /* 0x000000d99e9e7210 */ /* 0x080fe20007fbe0ff */
[----:B------:R-:W-:Y:S01]  /*d5d70*/  STL [R1+0x2578], R224 ;  /* 0x002578e001007387 */ /* 0x000fe20000100800 */
[-C--:B------:R-:W-:Y:S01]  /*d5d80*/  IADD3 R94, P2, R94, R217.reuse, RZ ;  /* 0x000000d95e5e7210 */ /* 0x080fe20007f5e0ff */
[--C-:B------:R-:W-:Y:S02]  /*d5d90*/  IMAD.X R97, R97, 0x1, R2.reuse, P1 ;  /* 0x0000000161617824 */ /* 0x100fe400008e0602 */
        /* <DEDUP_REMOVED lines=9> */
[-C--:B------:R-:W-:Y:S01]  /*d5e30*/  IADD3 R92, P5, R92, R217.reuse, RZ ;  /* 0x000000d95c5c7210 */ /* 0x080fe20007fbe0ff */
[--C-:B---3--:R-:W-:Y:S02]  /*d5e40*/  IMAD.X R3, R3, 0x1, R2.reuse, P3 ;  /* 0x0000000103037824 */ /* 0x108fe400018e0602 */
[----:B----4-:R-:W-:Y:S01]  /*d5e50*/  IMAD.X R67, R67, 0x1, R2, P4 ;  /* 0x0000000143437824 */ /* 0x010fe200020e0602 */
[-C--:B--2---:R-:W-:Y:S02]  /*d5e60*/  IADD3 R12, P4, R12, R217.reuse, RZ ;  /* 0x000000d90c0c7210 */ /* 0x084fe40007f9e0ff */
        /* <DEDUP_REMOVED lines=43> */
[----:B------:R-:W-:Y:S01]  /*d6120*/  IADD3 R88, P3, R88, R217, RZ ;  /* 0x000000d958587210 */ /* 0x000fe20007f7e0ff */
[----:B------:R-:W-:-:S02]  /*d6130*/  IMAD.X R91, R91, 0x1, R2, P6 ;  /* 0x000000015b5b7824 */ /* 0x000fc400030e0602 */
        /* <DEDUP_REMOVED lines=19> */
[----:B------:R-:W-:Y:S01]  /*d6270*/  IMAD.X R13, R13, 0x1, R2, P2 ;  /* 0x000000010d0d7824 */ /* 0x000fe200010e0602 */
[----:B------:R-:W-:-:S02]  /*d6280*/  IADD3.X R61, R61, R2, RZ, P5, !PT ;  /* 0x000000023d3d7210 */ /* 0x000fc40002ffe4ff */
        /* <DEDUP_REMOVED lines=95> */
[----:B------:R-:W-:-:S05]  /*d6880*/  IADD3 R26, P2, R26, R217, RZ ;  /* 0x000000d91a1a7210 */ /* 0x000fca0007f5e0ff */
[----:B------:R-:W-:Y:S04]  /*d6890*/  STL [R1+0x2780], R26 ;  /* 0x0027801a01007387 */ /* 0x000fe80000100800 */
[----:B------:R-:W-:Y:S04]  /*d68a0*/  STL [R1+0x2734], R53 ;  /* 0x0027343501007387 */ /* 0x000fe80000100800 */
[----:B------:R-:W2:Y:S04]  /*d68b0*/  LDL.LU R20, [R1+0x734] ;  /* 0x0007340001147983 */ /* 0x000ea80000300800 */
[----:B------:R-:W2:Y:S01]  /*d68c0*/  LDL.LU R21, [R1+0x738] ;  /* 0x0007380001157983 */ /* 0x000ea20000300800 */
[----:B------:R-:W-:Y:S01]  /*d68d0*/  IADD3 R14, P1, R14, R217, RZ ;  /* 0x000000d90e0e7210 */ /* 0x000fe20007f3e0ff */
[----:B------:R-:W-:-:S04]  /*d68e0*/  IMAD.X R13, R13, 0x1, R2, P4 ;  /* 0x000000010d0d7824 */ /* 0x000fc800020e0602 */
[----:B------:R-:W-:Y:S04]  /*d68f0*/  STL [R1+0x2788], R14 ;  /* 0x0027880e01007387 */ /* 0x000fe80000100800 */
[----:B------:R-:W2:Y:S04]  /*d6900*/  LDL.LU R16, [R1+0x71c] ;  /* 0x00071c0001107983 */ /* 0x000ea80000300800 */
[----:B------:R1:W-:Y:S04]  /*d6910*/  STL [R1+0x273c], R13 ;  /* 0x00273c0d01007387 */ /* 0x0003e80000100800 */
[----:B------:R-:W2:Y:S04]  /*d6920*/  LDL.LU R17, [R1+0x730] ;  /* 0x0007300001117983 */ /* 0x000ea80000300800 */
[----:B-1----:R-:W2:Y:S04]  /*d6930*/  LDL.LU R13, [R1+0x714] ;  /* 0x00071400010d7983 */ /* 0x002ea80000300800 */
        /* <DEDUP_REMOVED lines=9> */
[----:B------:R-:W-:Y:S01]  /*d69d0*/  STL [R1+0x2798], R142 ;  /* 0x0027988e01007387 */ /* 0x000fe20000100800 */
[----:B------:R-:W-:-:S03]  /*d69e0*/  IMAD.X R208, R208, 0x1, R2, P4 ;  /* 0x00000001d0d07824 */ /* 0x000fc600020e0602 */
[----:B------:R-:W-:Y:S01]  /*d69f0*/  STL [R1+0x274c], R145 ;  /* 0x00274c9101007387 */ /* 0x000fe20000100800 */
[----:B------:R-:W-:-:S03]  /*d6a00*/  IADD3 R140, P4, R140, R217, RZ ;  /* 0x000000d98c8c7210 */ /* 0x000fc60007f9e0ff */
[----:B------:R-:W-:Y:S01]  /*d6a10*/  STL [R1+0x27a0], R78 ;  /* 0x0027a04e01007387 */ /* 0x000fe20000100800 */
[----:B------:R-:W-:-:S03]  /*d6a20*/  IMAD.X R143, R143, 0x1, R2, P3 ;  /* 0x000000018f8f7824 */ /* 0x000fc600018e0602 */
[----:B------:R-:W-:Y:S01]  /*d6a30*/  STL [R1+0x276c], R81 ;  /* 0x00276c5101007387 */ /* 0x000fe20000100800 */
[-C--:B------:R-:W-:Y:S01]  /*d6a40*/  IADD3 R76, P3, R76, R217.reuse, RZ ;  /* 0x000000d94c4c7210 */ /* 0x080fe20007f7e0ff */
[--C-:B------:R-:W-:Y:S02]  /*d6a50*/  IMAD.X R79, R79, 0x1, R2.reuse, P6 ;  /* 0x000000014f4f7824 */ /* 0x100fe400030e0602 */
[--C-:B---3--:R-:W-:Y:S01]  /*d6a60*/  IMAD.X R3, R3, 0x1, R2.reuse, P1 ;  /* 0x0000000103037824 */ /* 0x108fe200008e0602 */
[-C--:B------:R-:W-:Y:S01]  /*d6a70*/  IADD3 R205, P1, R205, R217.reuse, RZ ;  /* 0x000000d9cdcd7210 */ /* 0x080fe20007f3e0ff */
[----:B----4-:R-:W-:Y:S01]  /*d6a80*/  IMAD.X R27, R27, 0x1, R2, P2 ;  /* 0x000000011b1b7824 */ /* 0x010fe200010e0602 */
[-C--:B--2---:R-:W-:Y:S02]  /*d6a90*/  IADD3 R12, P2, R12, R217.reuse, RZ ;  /* 0x000000d90c0c7210 */ /* 0x084fe40007f5e0ff */
[----:B------:R-:W-:-:S05]  /*d6aa0*/  IADD3 R28, P5, R28, R217, RZ ;  /* 0x000000d91c1c7210 */ /* 0x000fca0007fbe0ff */
[----:B------:R-:W-:Y:S04]  /*d6ab0*/  STL [R1+0x27b0], R28 ;  /* 0x0027b01c01007387 */ /* 0x000fe80000100800 */
[----:B------:R-:W-:Y:S04]  /*d6ac0*/  STL [R1+0x277c], R27 ;  /* 0x00277c1b01007387 */ /* 0x000fe80000100800 */
[----:B------:R1:W-:Y:S04]  /*d6ad0*/  STL [R1+0x27b8], R12 ;  /* 0x0027b80c01007387 */ /* 0x0003e80000100800 */
[----:B------:R-:W-:Y:S04]  /*d6ae0*/  STL [R1+0x2784], R3 ;  /* 0x0027840301007387 */ /* 0x000fe80000100800 */
[----:B------:R-:W-:Y:S04]  /*d6af0*/  STL [R1+0x27c0], R205 ;  /* 0x0027c0cd01007387 */ /* 0x000fe80000100800 */
[----:B------:R-:W-:Y:S04]  /*d6b00*/  STL [R1+0x278c], R208 ;  /* 0x00278cd001007387 */ /* 0x000fe80000100800 */
[----:B------:R-:W-:Y:S04]  /*d6b10*/  STL [R1+0x27c8], R140 ;  /* 0x0027c88c01007387 */ /* 0x000fe80000100800 */
[----:B------:R-:W-:Y:S04]  /*d6b20*/  STL [R1+0x2794], R143 ;  /* 0x0027948f01007387 */ /* 0x000fe80000100800 */
[----:B------:R-:W-:Y:S04]  /*d6b30*/  STL [R1+0x27d0], R76 ;  /* 0x0027d04c01007387 */ /* 0x000fe80000100800 */
[----:B------:R-:W-:Y:S01]  /*d6b40*/  STL [R1+0x279c], R79 ;  /* 0x00279c4f01007387 */ /* 0x000fe20000100800 */
[----:B------:R-:W-:Y:S01]  /*d6b50*/  IMAD.MOV.U32 R49, RZ, RZ, R20 ;  /* 0x000000ffff317224 */ /* 0x000fe200078e0014 */
[----:B------:R-:W-:-:S05]  /*d6b60*/  MOV R48, R21 ;  /* 0x0000001500307202 */ /* 0x000fca0000000f00 */
[----:B------:R2:W-:Y:S04]  /*d6b70*/  STL.64 [R1+0x1930], R48 ;  /* 0x0019303001007387 */ /* 0x0005e80000100a00 */
[----:B------:R-:W3:Y:S04]  /*d6b80*/  LDL.LU R40, [R1+0x70c] ;  /* 0x00070c0001287983 */ /* 0x000ee80000300800 */
        /* <DEDUP_REMOVED lines=29> */
[----:B------:R-:W2:Y:S01]  /*d6d60*/  LDL.LU R21, [R1+0x16c] ;  /* 0x00016c0001157983 */ /* 0x000ea20000300800 */
[----:B------:R-:W-:-:S02]  /*d6d70*/  IMAD.MOV.U32 R51, RZ, RZ, R16 ;  /* 0x000000ffff337224 */ /* 0x000fc400078e0010 */
[----:B------:R-:W-:Y:S01]  /*d6d80*/  IMAD.MOV.U32 R50, RZ, RZ, R17 ;  /* 0x000000ffff327224 */ /* 0x000fe200078e0011 */
[----:B------:R-:W2:Y:S01]  /*d6d90*/  LDL.LU R29, [R1+0xd4] ;  /* 0x0000d400011d7983 */ /* 0x000ea20000300800 */
[----:B------:R-:W-:-:S03]  /*d6da0*/  IMAD.MOV.U32 R44, RZ, RZ, R206 ;  /* 0x000000ffff2c7224 */ /* 0x000fc600078e00ce */
[----:B------:R-:W2:Y:S04]  /*d6db0*/  LDL.LU R16, [R1+0x130] ;  /* 0x0001300001107983 */ /* 0x000ea80000300800 */
[----:B------:R-:W2:Y:S04]  /*d6dc0*/  LDL.LU R17, [R1+0xd0] ;  /* 0x0000d00001117983 */ /* 0x000ea80000300800 */
[----:B------:R-:W2:Y:S04]  /*d6dd0*/  LDL.LU R206, [R1+0x104] ;  /* 0x0001040001ce7983 */ /* 0x000ea80000300800 */
[----:B------:R1:W-:Y:S04]  /*d6de0*/  STL.64 [R1+0x1938], R50 ;  /* 0x0019383201007387 */ /* 0x0003e80000100a00 */
[----:B------:R1:W-:Y:S04]  /*d6df0*/  STL.64 [R1+0x1940], R44 ;  /* 0x0019402c01007387 */ /* 0x0003e80000100a00 */
[----:B------:R1:W-:Y:S04]  /*d6e00*/  LDGSTS.E [R4+0x20400], [R48.64], P0 ;  /* 0x2040000030047fae */ /* 0x0003e80008121844 */
[----:B------:R1:W-:Y:S04]  /*d6e10*/  LDGSTS.E [R4+0x21400], [R50.64], P0 ;  /* 0x2140000032047fae */ /* 0x0003e80008121844 */
[----:B------:R1:W-:Y:S01]  /*d6e20*/  LDGSTS.E [R4+0x22400], [R44.64], P0 ;  /* 0x224000002c047fae */ /* 0x0003e20008121844 */
[----:B---3--:R-:W-:Y:S01]  /*d6e30*/  IMAD.MOV.U32 R47, RZ, RZ, R40 ;  /* 0x000000ffff2f7224 */ /* 0x008fe200078e0028 */
[----:B----4-:R-:W-:Y:S01]  /*d6e40*/  MOV R46, R41 ;  /* 0x00000029002e7202 */ /* 0x010fe20000000f00 */
[----:B--2---:R-:W-:-:S02]  /*d6e50*/  IMAD.MOV.U32 R25, RZ, RZ, R38 ;  /* 0x000000ffff197224 */ /* 0x004fc400078e0026 */
[----:B------:R-:W-:Y:S02]  /*d6e60*/  IMAD.MOV.U32 R24, RZ, RZ, R39 ;  /* 0x000000ffff187224 */ /* 0x000fe400078e0027 */
[----:B------:R2:W-:Y:S01]  /*d6e70*/  STL.64 [R1+0x1948], R46 ;  /* 0x0019482e01007387 */ /* 0x0005e20000100a00 */
[----:B------:R-:W-:Y:S02]  /*d6e80*/  IMAD.MOV.U32 R41, RZ, RZ, R36 ;  /* 0x000000ffff297224 */ /* 0x000fe400078e0024 */
[----:B------:R-:W-:Y:S01]  /*d6e90*/  IMAD.MOV.U32 R40, RZ, RZ, R37 ;  /* 0x000000ffff287224 */ /* 0x000fe200078e0025 */
[----:B------:R3:W-:Y:S01]  /*d6ea0*/  STL.64 [R1+0x1968], R24 ;  /* 0x0019681801007387 */ /* 0x0007e20000100a00 */
[----:B------:R-:W-:Y:S01]  /*d6eb0*/  IMAD.MOV.U32 R43, RZ, RZ, R34 ;  /* 0x000000ffff2b7224 */ /* 0x000fe200078e0022 */
[----:B------:R-:W-:Y:S02]  /*d6ec0*/  MOV R42, R35 ;  /* 0x00000023002a7202 */ /* 0x000fe40000000f00 */
[----:B------:R4:W-:Y:S01]  /*d6ed0*/  STL.64 [R1+0x1990], R40 ;  /* 0x0019902801007387 */ /* 0x0009e20000100a00 */
[----:B------:R-:W-:-:S03]  /*d6ee0*/  IMAD.MOV.U32 R37, RZ, RZ, R32 ;  /* 0x000000ffff257224 */ /* 0x000fc600078e0020 */
[----:B------:R2:W-:Y:S01]  /*d6ef0*/  LDGSTS.E [R4+0x23400], [R46.64], P0 ;  /* 0x234000002e047fae */ /* 0x0005e20008121844 */
[----:B------:R-:W-:-:S03]  /*d6f00*/  IMAD.MOV.U32 R36, RZ, RZ, R33 ;  /* 0x000000ffff247224 */ /* 0x000fc600078e0021 */
        /* <DEDUP_REMOVED lines=13> */
[----:B------:R-:W-:Y:S01]  /*d6fe0*/  STL.64 [R1+0x1a40], R138 ;  /* 0x001a408a01007387 */ /* 0x000fe20000100a00 */
[----:B------:R-:W-:-:S03]  /*d6ff0*/  IMAD.MOV.U32 R73, RZ, RZ, R30 ;  /* 0x000000ffff497224 */ /* 0x000fc600078e001e */
[----:B------:R4:W-:Y:S01]  /*d7000*/  LDGSTS.E [R4+0x25400], [R40.64], P0 ;  /* 0x2540000028047fae */ /* 0x0009e20008121844 */
[----:B------:R-:W-:-:S03]  /*d7010*/  MOV R72, R31 ;  /* 0x0000001f00487202 */ /* 0x000fc60000000f00 */
[----:B------:R-:W-:Y:S01]  /*d7020*/  STL.64 [R1+0x1ab0], R74 ;  /* 0x001ab04a01007387 */ /* 0x000fe20000100a00 */
[----:B------:R-:W-:Y:S02]  /*d7030*/  IMAD.MOV.U32 R31, RZ, RZ, R22 ;  /* 0x000000ffff1f7224 */ /* 0x000fe400078e0016 */
[----:B------:R-:W-:Y:S01]  /*d7040*/  IMAD.MOV.U32 R30, RZ, RZ, R23 ;  /* 0x000000ffff1e7224 */ /* 0x000fe200078e0017 */
[----:B------:R-:W-:Y:S01]  /*d7050*/  STL.64 [R1+0x1aa8], R72 ;  /* 0x001aa84801007387 */ /* 0x000fe20000100a00 */
[----:B------:R-:W-:Y:S02]  /*d7060*/  IMAD.MOV.U32 R35, RZ, RZ, R18 ;  /* 0x000000ffff237224 */ /* 0x000fe400078e0012 */
[----:B------:R-:W-:Y:S01]  /*d7070*/  IMAD.MOV.U32 R34, RZ, RZ, R19 ;  /* 0x000000ffff227224 */ /* 0x000fe200078e0013 */
[-C--:B------:R-:W-:Y:S01]  /*d7080*/  LOP3.LUT R13, R13, R12.reuse, RZ, 0x3c, !PT ;  /* 0x0000000c0d0d7212 */ /* 0x080fe200078e3cff */
[----:B------:R1:W-:Y:S03]  /*d7090*/  LDGSTS.E [R4+0x26400], [R42.64], P0 ;  /* 0x264000002a047fae */ /* 0x0003e60008121844 */
[C---:B------:R-:W-:Y:S01]  /*d70a0*/  LOP3.LUT R12, R13.reuse, R12, RZ, 0x3c, !PT ;  /* 0x0000000c0d0c7212 */ /* 0x040fe200078e3cff */
[----:B------:R-:W-:Y:S01]  /*d70b0*/  IMAD.MOV.U32 R23, RZ, RZ, R14 ;  /* 0x000000ffff177224 */ /* 0x000fe200078e000e */
[----:B------:R1:W-:Y:S02]  /*d70c0*/  STL.64 [R1+0x1aa0], R30 ;  /* 0x001aa01e01007387 */ /* 0x0003e40000100a00 */
[----:B------:R-:W-:-:S02]  /*d70d0*/  LOP3.LUT R13, R13, R12, RZ, 0x3c, !PT ;  /* 0x0000000c0d0d7212 */ /* 0x000fc400078e3cff */
[-C--:B------:R-:W-:Y:S01]  /*d70e0*/  LOP3.LUT R21, R21, R20.reuse, RZ, 0x3c, !PT ;  /* 0x0000001415157212 */ /* 0x080fe200078e3cff */
[----:B------:R1:W-:Y:S03]  /*d70f0*/  LDGSTS.E [R4+0x27400], [R36.64], P0 ;  /* 0x2740000024047fae */ /* 0x0003e60008121844 */
[C---:B------:R-:W-:Y:S02]  /*d7100*/  LOP3.LUT R20, R21.reuse, R20, RZ, 0x3c, !PT ;  /* 0x0000001415147212 */ /* 0x040fe400078e3cff */
[----:B------:R-:W-:Y:S01]  /*d7110*/  MOV R22, R15 ;  /* 0x0000000f00167202 */ /* 0x000fe20000000f00 */
[----:B------:R1:W-:Y:S01]  /*d7120*/  STL.64 [R1+0x1a98], R34 ;  /* 0x001a982201007387 */ /* 0x0003e20000100a00 */
[----:B------:R-:W-:Y:S01]  /*d7130*/  LOP3.LUT R21, R21, R20, RZ, 0x3c, !PT ;  /* 0x0000001415157212 */ /* 0x000fe200078e3cff */
[----:B------:R-:W-:Y:S02]  /*d7140*/  IMAD.MOV.U32 R18, RZ, RZ, R16 ;  /* 0x000000ffff127224 */ /* 0x000fe400078e0010 */
[----:B------:R-:W-:Y:S01]  /*d7150*/  IMAD.MOV.U32 R19, RZ, RZ, R29 ;  /* 0x000000ffff137224 */ /* 0x000fe200078e001d */
[----:B------:R1:W-:Y:S01]  /*d7160*/  STL.64 [R1+0x1af0], R12 ;  /* 0x001af00c01007387 */ /* 0x0003e20000100a00 */
[----:B------:R-:W-:Y:S01]  /*d7170*/  IMAD.MOV.U32 R14, RZ, RZ, R9 ;  /* 0x000000ffff0e7224 */ /* 0x000fe200078e0009 */
[----:B------:R-:W-:Y:S01]  /*d7180*/  MOV R15, R8 ;  /* 0x00000008000f7202 */ /* 0x000fe20000000f00 */
[----:B------:R-:W-:Y:S01]  /*d7190*/  IMAD.MOV.U32 R16, RZ, RZ, R206 ;  /* 0x000000ffff107224 */ /* 0x000fe200078e00ce */
[----:B------:R-:W-:Y:S04]  /*d71a0*/  STL.64 [R1+0x1b00], R22 ;  /* 0x001b001601007387 */ /* 0x000fe80000100a00 */
[----:B------:R-:W-:Y:S04]  /*d71b0*/  STL.64 [R1+0x1af8], R20 ;  /* 0x001af81401007387 */ /* 0x000fe80000100a00 */
[----:B-1----:R1:W5:Y:S04]  /*d71c0*/  LDL.LU.64 R48, [R1+0x3ac0] ;  /* 0x003ac00001307983 */ /* 0x0023680000300a00 */
[----:B------:R-:W-:Y:S04]  /*d71d0*/  STL.64 [R1+0x1b48], R18 ;  /* 0x001b481201007387 */ /* 0x000fe80000100a00 */
[----:B------:R1:W5:Y:S04]  /*d71e0*/  LDL.LU.64 R50, [R1+0x3ab8] ;  /* 0x003ab80001327983 */ /* 0x0003680000300a00 */
[----:B------:R-:W-:Y:S04]  /*d71f0*/  STL.64 [R1+0x1b70], R16 ;  /* 0x001b701001007387 */ /* 0x000fe80000100a00 */
[----:B------:R1:W5:Y:S04]  /*d7200*/  LDL.LU.64 R44, [R1+0x3ab0] ;  /* 0x003ab000012c7983 */ /* 0x0003680000300a00 */
[----:B------:R-:W-:Y:S04]  /*d7210*/  STL.64 [R1+0x1bd0], R14 ;  /* 0x001bd00e01007387 */ /* 0x000fe80000100a00 */
[----:B--2---:R1:W5:Y:S04]  /*d7220*/  LDL.LU.64 R46, [R1+0x3aa8] ;  /* 0x003aa800012e7983 */ /* 0x0043680000300a00 */
[----:B---3--:R1:W5:Y:S04]  /*d7230*/  LDL.LU.64 R24, [R1+0x3aa0] ;  /* 0x003aa00001187983 */ /* 0x0083680000300a00 */
[----:B----4-:R1:W5:Y:S04]  /*d7240*/  LDL.LU.64 R40, [R1+0x3a98] ;  /* 0x003a980001287983 */ /* 0x0103680000300a00 */
[----:B------:R2:W-:Y:S04]  /*d7250*/  LDGSTS.E [R4+0x28400], [R38.64], P0 ;  /* 0x2840000026047fae */ /* 0x0005e80008121844 */
[----:B------:R1:W5:Y:S04]  /*d7260*/  LDL.LU.64 R42, [R1+0x3a90] ;  /* 0x003a9000012a7983 */ /* 0x0003680000300a00 */
[----:B------:R3:W-:Y:S04]  /*d7270*/  LDGSTS.E [R4+0x29400], [R32.64], P0 ;  /* 0x2940000020047fae */ /* 0x0007e80008121844 */
[----:B------:R1:W5:Y:S04]  /*d7280*/  LDL.LU.64 R36, [R1+0x3a88] ;  /* 0x003a880001247983 */ /* 0x0003680000300a00 */
[----:B------:R4:W-:Y:S04]  /*d7290*/  LDGSTS.E [R4+0x2a400], [R138.64], P0 ;  /* 0x2a4000008a047fae */ /* 0x0009e80008121844 */
[----:B--2---:R1:W5:Y:S04]  /*d72a0*/  LDL.LU.64 R38, [R1+0x3a80] ;  /* 0x003a800001267983 */ /* 0x0043680000300a00 */
[----:B------:R3:W-:Y:S04]  /*d72b0*/  LDGSTS.E [R4+0x2b400], [R74.64], P0 ;  /* 0x2b4000004a047fae */ /* 0x0007e80008121844 */
[----:B---3--:R1:W5:Y:S04]  /*d72c0*/  LDL.LU.64 R32, [R1+0x3a78] ;  /* 0x003a780001207983 */ /* 0x0083680000300a00 */
[----:B------:R3:W-:Y:S04]  /*d72d0*/  LDGSTS.E [R4+0x2c400], [R72.64], P0 ;  /* 0x2c40000048047fae */ /* 0x0007e80008121844 */
[----:B------:R1:W-:Y:S04]  /*d72e0*/  LDGSTS.E [R4+0x2d400], [R30.64], P0 ;  /* 0x2d4000001e047fae */ /* 0x0003e80008121844 */
[----:B------:R-:W2:Y:S04]  /*d72f0*/  LDL.LU R29, [R1+0x27ac] ;  /* 0x0027ac00011d7983 */ /* 0x000ea80000300800 */
[----:B------:R4:W-:Y:S04]  /*d7300*/  LDGSTS.E [R4+0x2e400], [R34.64], P0 ;  /* 0x2e40000022047fae */ /* 0x0009e80008121844 */
[----:B-1----:R-:W2:Y:S04]  /*d7310*/  LDL.LU R30, [R1+0x27e0] ;  /* 0x0027e000011e7983 */ /* 0x002ea80000300800 */
[----:B---3--:R-:W3:Y:S04]  /*d7320*/  LDL.LU R72, [R1+0x27f0] ;  /* 0x0027f00001487983 */ /* 0x008ee80000300800 */
[----:B----4-:R-:W4:Y:S04]  /*d7330*/  LDL.LU R138, [R1+0x27f8] ;  /* 0x0027f800018a7983 */ /* 0x010f280000300800 */
[----:B------:R-:W3:Y:S04]  /*d7340*/  LDL.LU R74, [R1+0x2800] ;  /* 0x00280000014a7983 */ /* 0x000ee80000300800 */
[----:B------:R1:W5:Y:S04]  /*d7350*/  LDL.LU.64 R34, [R1+0x3a70] ;  /* 0x003a700001227983 */ /* 0x0003680000300a00 */
[----:B------:R-:W3:Y:S04]  /*d7360*/  LDL.LU R9, [R1+0x27e8] ;  /* 0x0027e80001097983 */ /* 0x000ee80000300800 */
[----:B------:R1:W-:Y:S04]  /*d7370*/  LDGSTS.E [R4+0x2f400], [R12.64], P0 ;  /* 0x2f4000000c047fae */ /* 0x0003e80008121844 */
[----:B------:R-:W4:Y:S04]  /*d7380*/  LDL.LU R3, [R1+0x27b4] ;  /* 0x0027b40001037983 */ /* 0x000f280000300800 */
[----:B------:R2:W-:Y:S04]  /*d7390*/  LDGSTS.E [R4+0x30400], [R22.64], P0 ;  /* 0x3040000016047fae */ /* 0x0005e80008121844 */
[----:B-1----:R-:W4:Y:S04]  /*d73a0*/  LDL.64 R12, [R1+0x2000] ;  /* 0x00200000010c7983 */ /* 0x002f280000100a00 */
        /* <DEDUP_REMOVED lines=8> */
[----:B------:R1:W-:Y:S04]  /*d7430*/  LDGSTS.E [R4+0x31400], [R20.64], P0 ;  /* 0x3140000014047fae */ /* 0x0003e80008121844 */
[----:B------:R1:W-:Y:S04]  /*d7440*/  LDGSTS.E [R4+0x32400], [R18.64], P0 ;  /* 0x3240000012047fae */ /* 0x0003e80008121844 */
[----:B------:R1:W-:Y:S04]  /*d7450*/  LDGSTS.E [R4+0x33400], [R16.64], P0 ;  /* 0x3340000010047fae */ /* 0x0003e80008121844 */
[----:B------:R1:W-:Y:S01]  /*d7460*/  LDGSTS.E [R4+0x34400], [R14.64], P0 ;  /* 0x344000000e047fae */ /* 0x0003e20008121844 */
[----:B--2---:R-:W-:Y:S01]  /*d7470*/  IMAD.X R29, R29, 0x1, R2, P5 ;  /* 0x000000011d1d7824 */ /* 0x004fe200028e0602 */
[----:B------:R-:W-:-:S05]  /*d7480*/  IADD3 R30, P6, R30, R217, RZ ;  /* 0x000000d91e1e7210 */ /* 0x000fca0007fde0ff */
[----:B------:R-:W-:Y:S04]  /*d7490*/  STL [R1+0x27e0], R30 ;  /* 0x0027e01e01007387 */ /* 0x000fe80000100800 */
[----:B------:R-:W-:Y:S01]  /*d74a0*/  STL [R1+0x27ac], R29 ;  /* 0x0027ac1d01007387 */ /* 0x000fe20000100800 */
[-C--:B---3--:R-:W-:Y:S01]  /*d74b0*/  IADD3 R9, P5, R9, R217.reuse, RZ ;  /* 0x000000d909097210 */ /* 0x088fe20007fbe0ff */
[----:B----4-:R-:W-:Y:S01]  /*d74c0*/  IMAD.X R3, R3, 0x1, R2, P2 ;  /* 0x0000000103037824 */ /* 0x010fe200010e0602 */
[----:B------:R-:W-:-:S03]  /*d74d0*/  IADD3 R72, P2, R72, R217, RZ ;  /* 0x000000d948487210 */ /* 0x000fc60007f5e0ff */
[----:B------:R-:W-:Y:S04]  /*d74e0*/  STL [R1+0x27e8], R9 ;  /* 0x0027e80901007387 */ /* 0x000fe80000100800 */
[----:B------:R2:W-:Y:S01]  /*d74f0*/  STL [R1+0x27b4], R3 ;  /* 0x0027b40301007387 */ /* 0x0005e20000100800 */
[--C-:B------:R-:W-:Y:S01]  /*d7500*/  IMAD.X R206, R206, 0x1, R2.reuse, P1 ;  /* 0x00000001cece7824 */ /* 0x100fe200008e0602 */
[-C--:B------:R-:W-:Y:S01]  /*d7510*/  IADD3 R138, P1, R138, R217.reuse, RZ ;  /* 0x000000d98a8a7210 */ /* 0x080fe20007f3e0ff */
[--C-:B------:R-:W-:Y:S01]  /*d7520*/  IMAD.X R141, R141, 0x1, R2.reuse, P4 ;  /* 0x000000018d8d7824 */ /* 0x100fe200020e0602 */
[----:B------:R-:W-:Y:S01]  /*d7530*/  IADD3 R74, P4, R74, R217, RZ ;  /* 0x000000d94a4a7210 */ /* 0x000fe20007f9e0ff */
[----:B------:R1:W-:Y:S01]  /*d7540*/  STL [R1+0x27f0], R72 ;  /* 0x0027f04801007387 */ /* 0x0003e20000100800 */
[----:B------:R-:W-:-:S03]  /*d7550*/  IMAD.X R77, R77, 0x1, R2, P3 ;  /* 0x000000014d4d7824 */ /* 0x000fc600018e0602 */
[----:B------:R1:W-:Y:S01]  /*d7560*/  STL [R1+0x27bc], R206 ;  /* 0x0027bcce01007387 */ /* 0x0003e20000100800 */
[----:B------:R-:W-:-:S03]  /*d7570*/  IMAD.X R8, R8, 0x1, R2, P5 ;  /* 0x0000000108087824 */ /* 0x000fc600028e0602 */
[----:B------:R1:W-:Y:S01]  /*d7580*/  STL [R1+0x27f8], R138 ;  /* 0x0027f88a01007387 */ /* 0x0003e20000100800 */
[----:B------:R-:W-:-:S03]  /*d7590*/  IADD3.X R31, R31, R2, RZ, P6, !PT ;  /* 0x000000021f1f7210 */ /* 0x000fc600037fe4ff */
[----:B------:R1:W-:Y:S01]  /*d75a0*/  STL [R1+0x27c4], R141 ;  /* 0x0027c48d01007387 */ /* 0x0003e20000100800 */
[----:B------:R-:W-:-:S03]  /*d75b0*/  IMAD.X R73, R73, 0x1, R2, P2 ;  /* 0x0000000149497824 */ /* 0x000fc600010e0602 */
[----:B------:R1:W-:Y:S01]  /*d75c0*/  STL [R1+0x2800], R74 ;  /* 0x0028004a01007387 */ /* 0x0003e20000100800 */
[----:B------:R-:W-:-:S03]  /*d75d0*/  IMAD.X R139, R139, 0x1, R2, P1 ;  /* 0x000000018b8b7824 */ /* 0x000fc600008e0602 */
[----:B------:R1:W-:Y:S01]  /*d75e0*/  STL [R1+0x27cc], R77 ;  /* 0x0027cc4d01007387 */ /* 0x0003e20000100800 */
[----:B------:R-:W-:-:S03]  /*d75f0*/  IMAD.X R75, R75, 0x1, R2, P4 ;  /* 0x000000014b4b7824 */ /* 0x000fc600020e0602 */
[----:B------:R1:W-:Y:S04]  /*d7600*/  STL [R1+0x27dc], R31 ;  /* 0x0027dc1f01007387 */ /* 0x0003e80000100800 */
[----:B------:R1:W-:Y:S04]  /*d7610*/  STL [R1+0x27e4], R8 ;  /* 0x0027e40801007387 */ /* 0x0003e80000100800 */
[----:B------:R1:W-:Y:S04]  /*d7620*/  STL [R1+0x27fc], R75 ;  /* 0x0027fc4b01007387 */ /* 0x0003e80000100800 */
[----:B------:R1:W-:Y:S04]  /*d7630*/  STL [R1+0x27ec], R73 ;  /* 0x0027ec4901007387 */ /* 0x0003e80000100800 */
[----:B------:R1:W-:Y:S01]  /*d7640*/  STL [R1+0x27f4], R139 ;  /* 0x0027f48b01007387 */ /* 0x0003e20000100800 */
[----:B--2---:R-:W-:-:S03]  /*d7650*/  IADD3 R3, P3, R12, R217, RZ ;  /* 0x000000d90c037210 */ /* 0x004fc60007f7e0ff */
[----:B------:R2:W-:Y:S04]  /*d7660*/  STL.64 [R1+0x3ae0], R78 ;  /* 0x003ae04e01007387 */ /* 0x0005e80000100a00 */
[----:B-1----:R-:W3:Y:S01]  /*d7670*/  LDL.LU.64 R8, [R1+0x1ff8] ;  /* 0x001ff80001087983 */ /* 0x002ee20000300a00 */
[----:B--2---:R-:W-:Y:S01]  /*d7680*/  IMAD.MOV.U32 R78, RZ, RZ, R11 ;  /* 0x000000ffff4e7224 */ /* 0x004fe200078e000b */
[----:B------:R-:W-:-:S02]  /*d7690*/  MOV R79, R10 ;  /* 0x0000000a004f7202 */ /* 0x000fc40000000f00 */
[----:B------:R-:W2:Y:S04]  /*d76a0*/  LDL.LU.64 R10, [R1+0x1ff0] ;  /* 0x001ff000010a7983 */ /* 0x000ea80000300a00 */
[----:B------:R-:W4:Y:S04]  /*d76b0*/  LDL.LU.64 R12, [R1+0x1fe8] ;  /* 0x001fe800010c7983 */ /* 0x000f280000300a00 */
[----:B------:R-:W2:Y:S04]  /*d76c0*/  LDL.LU.64 R14, [R1+0x1fe0] ;  /* 0x001fe000010e7983 */ /* 0x000ea80000300a00 */
[----:B------:R-:W2:Y:S04]  /*d76d0*/  LDL.LU.64 R16, [R1+0x1fd8] ;  /* 0x001fd80001107983 */ /* 0x000ea80000300a00 */
[----:B------:R-:W2:Y:S04]  /*d76e0*/  LDL.LU.64 R18, [R1+0x1fd0] ;  /* 0x001fd00001127983 */ /* 0x000ea80000300a00 */
[----:B------:R-:W2:Y:S04]  /*d76f0*/  LDL.LU.64 R20, [R1+0x1fc8] ;  /* 0x001fc80001147983 */ /* 0x000ea80000300a00 */
[----:B------:R-:W2:Y:S04]  /*d7700*/  LDL.LU.64 R22, [R1+0x1fc0] ;  /* 0x001fc00001167983 */ /* 0x000ea80000300a00 */
[----:B------:R1:W-:Y:S04]  /*d7710*/  STL.64 [R1+0x3ad8], R76 ;  /* 0x003ad84c01007387 */ /* 0x0003e80000100a00 */
[----:B-1----:R-:W2:Y:S04]  /*d7720*/  LDL R76, [R1+0x2168] ;  /* 0x00216800014c7983 */ /* 0x002ea80000100800 */
[----:B------:R1:W-:Y:S04]  /*d7730*/  STL.64 [R1+0x3ad0], R74 ;  /* 0x003ad04a01007387 */ /* 0x0003e80000100a00 */
[----:B-1----:R-:W2:Y:S04]  /*d7740*/  LDL.LU.64 R74, [R1+0x2000] ;  /* 0x00200000014a7983 */ /* 0x002ea80000300a00 */
[----:B------:R1:W-:Y:S04]  /*d7750*/  STL.64 [R1+0x3ac8], R250 ;  /* 0x003ac8fa01007387 */ /* 0x0003e80000100a00 */
[----:B-1----:R-:W4:Y:S01]  /*d7760*/  LDL.LU.64 R250, [R1+0x1fb8] ;  /* 0x001fb80001fa7983 */ /* 0x002f220000300a00 */
[----:B------:R-:W-:Y:S01]  /*d7770*/  IMAD.MOV.U32 R77, RZ, RZ, R5 ;  /* 0x000000ffff4d7224 */ /* 0x000fe200078e0005 */
[----:B-----5:R-:W-:-:S02]  /*d7780*/  LOP3.LUT R25, R25, R24, RZ, 0x3c, !PT ;  /* 0x0000001819197212 */ /* 0x020fc400078e3cff */
[----:B------:R-:W-:Y:S02]  /*d7790*/  STL.64 [R1+0x3ac0], R248 ;  /* 0x003ac0f801007387 */ /* 0x000fe40000100a00 */
[C---:B------:R-:W-:Y:S02]  /*d77a0*/  LOP3.LUT R24, R25.reuse, R24, RZ, 0x3c, !PT ;  /* 0x0000001819187212 */ /* 0x040fe400078e3cff */
[----:B------:R1:W-:Y:S04]  /*d77b0*/  STL.64 [R1+0x3ab8], R50 ;  /* 0x003ab83201007387 */ /* 0x0003e80000100a00 */
[----:B------:R-:W-:Y:S01]  /*d77c0*/  STL.64 [R1+0x3ab0], R48 ;  /* 0x003ab03001007387 */ /* 0x000fe20000100a00 */
[----:B------:R-:W-:-:S03]  /*d77d0*/  LOP3.LUT R25, R25, R24, RZ, 0x3c, !PT ;  /* 0x0000001819197212 */ /* 0x000fc600078e3cff */
        /* <DEDUP_REMOVED lines=9> */
[----:B-1----:R-:W4:Y:S04]  /*d7870*/  LDL R50, [R1+0x2024] ;  /* 0x0020240001327983 */ /* 0x002f280000100800 */
[----:B------:R-:W4:Y:S04]  /*d7880*/  LDL R51, [R1+0x2028] ;  /* 0x0020280001337983 */ /* 0x000f280000100800 */
[----:B------:R-:W4:Y:S04]  /*d7890*/  LDL R248, [R1+0x2064] ;  /* 0x0020640001f87983 */ /* 0x000f280000100800 */
[----:B------:R-:W4:Y:S04]  /*d78a0*/  LDL R249, [R1+0x2068] ;  /* 0x0020680001f97983 */ /* 0x000f280000100800 */
[----:B------:R1:W-:Y:S01]  /*d78b0*/  LDGSTS.E [R4+0x35400], [R24.64], P0 ;  /* 0x3540000018047fae */ /* 0x0003e20008121844 */
[----:B--2---:R-:W-:-:S02]  /*d78c0*/  IMAD.X R5, R75, 0x1, R2, P3 ;  /* 0x000000014b057824 */ /* 0x004fc400018e0602 */
[----:B------:R-:W-:Y:S01]  /*d78d0*/  IMAD.MOV.U32 R75, RZ, RZ, R77 ;  /* 0x000000ffff4b7224 */ /* 0x000fe200078e004d */
[----:B------:R-:W-:Y:S02]  /*d78e0*/  MOV R77, R6 ;  /* 0x00000006004d7202 */ /* 0x000fe40000000f00 */
[-C--:B---3--:R-:W-:Y:S01]  /*d78f0*/  IADD3 R6, P1, R8, R217.reuse, RZ ;  /* 0x000000d908067210 */ /* 0x088fe20007f3e0ff */
[----:B------:R-:W-:Y:S02]  /*d7900*/  IMAD.MOV.U32 R74, RZ, RZ, R76 ;  /* 0x000000ffff4a7224 */ /* 0x000fe400078e004c */
[----:B------:R-:W-:Y:S02]  /*d7910*/  IMAD.MOV.U32 R76, RZ, RZ, R7 ;  /* 0x000000ffff4c7224 */ /* 0x000fe400078e0007 */
[----:B------:R-:W-:Y:S01]  /*d7920*/  IMAD.X R7, R9, 0x1, R2, P1 ;  /* 0x0000000109077824 */ /* 0x000fe200008e0602 */
[----:B------:R-:W-:-:S05]  /*d7930*/  IADD3 R8, P1, R10, R217, RZ ;  /* 0x000000d90a087210 */ /* 0x000fca0007f3e0ff */
[----:B------:R-:W-:Y:S01]  /*d7940*/  IMAD.X R9, R11, 0x1, R2, P1 ;  /* 0x000000010b097824 */ /* 0x000fe200008e0602 */
[----:B----4-:R-:W-:-:S05]  /*d7950*/  IADD3 R10, P1, R12, R217, RZ ;  /* 0x000000d90c0a7210 */ /* 0x010fca0007f3e0ff */
[----:B------:R-:W-:Y:S01]  /*d7960*/  IMAD.X R11, R13, 0x1, R2, P1 ;  /* 0x000000010d0b7824 */ /* 0x000fe200008e0602 */
[----:B------:R-:W-:-:S05]  /*d7970*/  IADD3 R12, P1, R14, R217, RZ ;  /* 0x000000d90e0c7210 */ /* 0x000fca0007f3e0ff */
[----:B------:R-:W-:Y:S01]  /*d7980*/  IMAD.X R13, R15, 0x1, R2, P1 ;  /* 0x000000010f0d7824 */ /* 0x000fe200008e0602 */
[----:B------:R-:W-:-:S05]  /*d7990*/  IADD3 R14, P1, R16, R217, RZ ;  /* 0x000000d9100e7210 */ /* 0x000fca0007f3e0ff */
[----:B------:R-:W-:Y:S01]  /*d79a0*/  IMAD.X R15, R17, 0x1, R2, P1 ;  /* 0x00000001110f7824 */ /* 0x000fe200008e0602 */
[----:B------:R-:W-:-:S04]  /*d79b0*/  IADD3 R16, P1, R18, R217, RZ ;  /* 0x000000d912107210 */ /* 0x000fc80007f3e0ff */
[----:B------:R-:W-:Y:S02]  /*d79c0*/  IADD3.X R17, R19, R2, RZ, P1, !PT ;  /* 0x0000000213117210 */ /* 0x000fe40000ffe4ff */
[----:B------:R-:W-:-:S05]  /*d79d0*/  IADD3 R18, P1, R20, R217, RZ ;  /* 0x000000d914127210 */ /* 0x000fca0007f3e0ff */
[----:B------:R-:W-:Y:S01]  /*d79e0*/  IMAD.X R19, R21, 0x1, R2, P1 ;  /* 0x0000000115137824 */ /* 0x000fe200008e0602 */
[----:B------:R-:W-:-:S05]  /*d79f0*/  IADD3 R20, P1, R22, R217, RZ ;  /* 0x000000d916147210 */ /* 0x000fca0007f3e0ff */
[--C-:B------:R-:W-:Y:S01]  /*d7a00*/  IMAD.X R21, R23, 0x1, R2.reuse, P1 ;  /* 0x0000000117157824 */ /* 0x100fe200008e0602 */
[----:B------:R-:W-:Y:S02]  /*d7a10*/  IADD3 R22, P1, R250, R217, RZ ;  /* 0x000000d9fa167210 */ /* 0x000fe40007f3e0ff */
[----:B------:R-:W2:Y:S03]  /*d7a20*/  LDL R250, [R1+0x20a4] ;  /* 0x0020a40001fa7983 */ /* 0x000ea60000100800 */
[----:B------:R-:W-:Y:S02]  /*d7a30*/  IMAD.X R23, R251, 0x1, R2, P1 ;  /* 0x00000001fb177824 */ /* 0x000fe400008e0602 */
[----:B------:R-:W3:Y:S01]  /*d7a40*/  LDL R251, [R1+0x20a8] ;  /* 0x0020a80001fb7983 */ /* 0x000ee20000100800 */
[----:B-1----:R-:W-:Y:S02]  /*d7a50*/  IMAD.MOV.U32 R24, RZ, RZ, R3 ;  /* 0x000000ffff187224 */ /* 0x002fe400078e0003 */
[----:B------:R-:W-:-:S05]  /*d7a60*/  IMAD.MOV.U32 R25, RZ, RZ, R5 ;  /* 0x000000ffff197224 */ /* 0x000fca00078e0005 */
[----:B------:R1:W-:Y:S04]  /*d7a70*/  STL.64 [R1+0x2000], R24 ;  /* 0x0020001801007387 */ /* 0x0003e80000100a00 */
        /* <DEDUP_REMOVED lines=9> */
[----:B------:R-:W4:Y:S04]  /*d7b10*/  LDL R36, [R1+0x21a4] ;  /* 0x0021a40001247983 */ /* 0x000f280000100800 */
[----:B------:R-:W4:Y:S04]  /*d7b20*/  LDL R37, [R1+0x21a8] ;  /* 0x0021a80001257983 */ /* 0x000f280000100800 */
[----:B------:R-:W1:Y:S04]  /*d7b30*/  S2R R49, SR_TID.X ;  /* 0x0000000000317919 */ /* 0x000e680000002100 */
[----:B------:R-:W4:Y:S04]  /*d7b40*/  LDL R38, [R1+0x21e4] ;  /* 0x0021e40001267983 */ /* 0x000f280000100800 */
[----:B------:R-:W4:Y:S04]  /*d7b50*/  LDL R39, [R1+0x21e8] ;  /* 0x0021e80001277983 */ /* 0x000f280000100800 */
[----:B------:R-:W4:Y:S04]  /*d7b60*/  LDL R40, [R1+0x2224] ;  /* 0x0022240001287983 */ /* 0x000f280000100800 */
[----:B------:R-:W4:Y:S04]  /*d7b70*/  LDL R41, [R1+0x2228] ;  /* 0x0022280001297983 */ /* 0x000f280000100800 */
[----:B------:R-:W4:Y:S04]  /*d7b80*/  LDL R42, [R1+0x2264] ;  /* 0x00226400012a7983 */ /* 0x000f280000100800 */
[----:B------:R-:W4:Y:S01]  /*d7b90*/  LDL R43, [R1+0x2268] ;  /* 0x00226800012b7983 */ /* 0x000f220000100800 */
[----:B-1----:R-:W-:-:S03]  /*d7ba0*/  LOP3.LUT R49, R49, 0x7f, RZ, 0xc0, !PT ;  /* 0x0000007f31317812 */ /* 0x002fc600078ec0ff */
[----:B------:R-:W4:Y:S04]  /*d7bb0*/  LDL R44, [R1+0x22a4] ;  /* 0x0022a400012c7983 */ /* 0x000f280000100800 */
[----:B------:R-:W4:Y:S01]  /*d7bc0*/  LDL R45, [R1+0x22a8] ;  /* 0x0022a800012d7983 */ /* 0x000f220000100800 */
[----:B------:R-:W-:-:S03]  /*d7bd0*/  SHF.L.U32 R49, R49, 0x2, RZ ;  /* 0x0000000231317819 */ /* 0x000fc600000006ff */
[----:B------:R-:W4:Y:S04]  /*d7be0*/  LDL R46, [R1+0x22e4] ;  /* 0x0022e400012e7983 */ /* 0x000f280000100800 */
[----:B------:R-:W4:Y:S04]  /*d7bf0*/  LDL R47, [R1+0x22e8] ;  /* 0x0022e800012f7983 */ /* 0x000f280000100800 */
[----:B------:R1:W-:Y:S04]  /*d7c00*/  LDGSTS.E [R4+0x36400], [R24.64], P0 ;  /* 0x3640000018047fae */ /* 0x0003e80008121844 */
[----:B------:R1:W-:Y:S04]  /*d7c10*/  LDGSTS.E [R4+0x37400], [R6.64], P0 ;  /* 0x3740000006047fae */ /* 0x0003e80008121844 */
[----:B------:R1:W-:Y:S04]  /*d7c20*/  LDGSTS.E [R4+0x38400], [R8.64], P0 ;  /* 0x3840000008047fae */ /* 0x0003e80008121844 */
[----:B------:R1:W-:Y:S02]  /*d7c30*/  LDGSTS.E [R4+0x39400], [R10.64], P0 ;  /* 0x394000000a047fae */ /* 0x0003e40008121844 */
[----:B-1----:R-:W-:-:S02]  /*d7c40*/  LOP3.LUT R24, R49, 0x30, RZ, 0x3c, !PT ;  /* 0x0000003031187812 */ /* 0x002fc400078e3cff */
[----:B------:R1:W-:Y:S04]  /*d7c50*/  LDGSTS.E [R4+0x3a400], [R12.64], P0 ;  /* 0x3a4000000c047fae */ /* 0x0003e80008121844 */
[----:B------:R1:W-:Y:S04]  /*d7c60*/  LDGSTS.E [R4+0x3b400], [R14.64], P0 ;  /* 0x3b4000000e047fae */ /* 0x0003e80008121844 */
[----:B------:R-:W4:Y:S04]  /*d7c70*/  LDL R48, [R1+0x2324] ;  /* 0x0023240001307983 */ /* 0x000f280000100800 */
[----:B------:R-:W4:Y:S04]  /*d7c80*/  LDL R49, [R1+0x2328] ;  /* 0x0023280001317983 */ /* 0x000f280000100800 */
[----:B------:R1:W-:Y:S01]  /*d7c90*/  LDGSTS.E [R4+0x3c400], [R16.64], P0 ;  /* 0x3c40000010047fae */ /* 0x0003e20008121844 */
[----:B------:R-:W-:-:S03]  /*d7ca0*/  IMAD R3, R203, 0x40000, R24 ;  /* 0x00040000cb037824 */ /* 0x000fc600078e0218 */
[----:B------:R1:W-:Y:S01]  /*d7cb0*/  LDGSTS.E [R4+0x3d400], [R18.64], P0 ;  /* 0x3d40000012047fae */ /* 0x0003e20008121844 */
[----:B------:R-:W-:-:S03]  /*d7cc0*/  IMAD.MOV.U32 R5, RZ, RZ, R50 ;  /* 0x000000ffff057224 */ /* 0x000fc600078e0032 */
[----:B------:R1:W-:Y:S04]  /*d7cd0*/  LDGSTS.E [R4+0x3e400], [R20.64], P0 ;  /* 0x3e40000014047fae */ /* 0x0003e80008121844 */
[----:B------:R1:W-:Y:S04]  /*d7ce0*/  LDGSTS.E [R4+0x3f400], [R22.64], P0 ;  /* 0x3f40000016047fae */ /* 0x0003e80008121844 */
[----:B------:R-:W4:Y:S01]  /*d7cf0*/  LDL R50, [R1+0x2364] ;  /* 0x0023640001327983 */ /* 0x000f220000100800 */
[----:B-1----:R-:W-:-:S03]  /*d7d00*/  IMAD.MOV.U32 R4, RZ, RZ, R51 ;  /* 0x000000ffff047224 */ /* 0x002fc600078e0033 */
[----:B------:R-:W4:Y:S04]  /*d7d10*/  LDL R51, [R1+0x2368] ;  /* 0x0023680001337983 */ /* 0x000f280000100800 */
[----:B------:R1:W-:Y:S02]  /*d7d20*/  LDGSTS.E [R3+0x600], [R4.64], P0 ;  /* 0x0060000004037fae */ /* 0x0003e40008121844 */
[----:B-1----:R-:W-:Y:S02]  /*d7d30*/  IMAD.MOV.U32 R4, RZ, RZ, R249 ;  /* 0x000000ffff047224 */ /* 0x002fe400078e00f9 */
[----:B------:R-:W-:Y:S01]  /*d7d40*/  IMAD.MOV.U32 R5, RZ, RZ, R248 ;  /* 0x000000ffff057224 */ /* 0x000fe200078e00f8 */
[----:B------:R-:W4:Y:S04]  /*d7d50*/  LDL R249, [R1+0x23a8] ;  /* 0x0023a80001f97983 */ /* 0x000f280000100800 */
[----:B------:R-:W4:Y:S04]  /*d7d60*/  LDL R248, [R1+0x23a4] ;  /* 0x0023a40001f87983 */ /* 0x000f280000100800 */
[----:B------:R2:W-:Y:S01]  /*d7d70*/  LDGSTS.E [R3+0x1600], [R4.64], P0 ;  /* 0x0160000004037fae */ /* 0x0005e20008121844 */
[----:B------:R-:W-:-:S02]  /*d7d80*/  IMAD.MOV.U32 R35, RZ, RZ, R74 ;  /* 0x000000ffff237224 */ /* 0x000fc400078e004a */
[----:B------:R-:W-:Y:S01]  /*d7d90*/  IMAD.MOV.U32 R24, RZ, RZ, R75 ;  /* 0x000000ffff187224 */ /* 0x000fe200078e004b */
[----:B------:R-:W4:Y:S04]  /*d7da0*/  LDL R74, [R1+0x2424] ;  /* 0x00242400014a7983 */ /* 0x000f280000100800 */
[----:B------:R-:W4:Y:S01]  /*d7db0*/  LDL R75, [R1+0x2428] ;  /* 0x00242800014b7983 */ /* 0x000f220000100800 */
[----:B------:R-:W-:Y:S02]  /*d7dc0*/  IMAD.MOV.U32 R25, RZ, RZ, R76 ;  /* 0x000000ffff197224 */ /* 0x000fe400078e004c */
[----:B------:R-:W-:Y:S01]  /*d7dd0*/  IMAD.MOV.U32 R33, RZ, RZ, R77 ;  /* 0x000000ffff217224 */ /* 0x000fe200078e004d */
[----:B------:R-:W4:Y:S04]  /*d7de0*/  LDL R76, [R1+0x2464] ;  /* 0x00246400014c7983 */ /* 0x000f280000100800 */
[----:B------:R-:W4:Y:S01]  /*d7df0*/  LDL R77, [R1+0x2468] ;  /* 0x00246800014d7983 */ /* 0x000f220000100800 */
[----:B------:R-:W-:Y:S01]  /*d7e00*/  MOV R32, R78 ;  /* 0x0000004e00207202 */ /* 0x000fe20000000f00 */
[----:B------:R-:W-:-:S02]  /*d7e10*/  IMAD.MOV.U32 R34, RZ, RZ, R79 ;  /* 0x000000ffff227224 */ /* 0x000fc400078e004f */
[----:B------:R-:W4:Y:S04]  /*d7e20*/  LDL R78, [R1+0x24a4] ;  /* 0x0024a400014e7983 */ /* 0x000f280000100800 */
[----:B------:R-:W4:Y:S01]  /*d7e30*/  LDL R79, [R1+0x24a8] ;  /* 0x0024a800014f7983 */ /* 0x000f220000100800 */
[----:B--2---:R-:W-:-:S03]  /*d7e40*/  IMAD.MOV.U32 R5, RZ, RZ, R250 ;  /* 0x000000ffff057224 */ /* 0x004fc600078e00fa */
[----:B------:R-:W2:Y:S01]  /*d7e50*/  LDL R250, [R1+0x23e4] ;  /* 0x0023e40001fa7983 */ /* 0x000ea20000100800 */
[----:B---3--:R-:W-:-:S03]  /*d7e60*/  MOV R4, R251 ;  /* 0x000000fb00047202 */ /* 0x008fc60000000f00 */
[----:B------:R-:W3:Y:S04]  /*d7e70*/  LDL R251, [R1+0x23e8] ;  /* 0x0023e80001fb7983 */ /* 0x000ee80000100800 */
[----:B------:R1:W-:Y:S04]  /*d7e80*/  LDGSTS.E [R3+0x2600], [R4.64], P0 ;  /* 0x0260000004037fae */ /* 0x0003e80008121844 */
[----:B----4-:R-:W4:Y:S04]  /*d7e90*/  LDL.LU.64 R6, [R1+0x1fb0] ;  /* 0x001fb00001067983 */ /* 0x010f280000300a00 */
[----:B------:R-:W4:Y:S01]  /*d7ea0*/  LDL.LU.64 R8, [R1+0x1fa8] ;  /* 0x001fa80001087983 */ /* 0x000f220000300a00 */
[----:B-1----:R-:W-:-:S03]  /*d7eb0*/  IMAD.MOV.U32 R4, RZ, RZ, R24 ;  /* 0x000000ffff047224 */ /* 0x002fc600078e0018 */
[----:B------:R-:W4:Y:S01]  /*d7ec0*/  LDL.LU.64 R10, [R1+0x1fa0] ;  /* 0x001fa000010a7983 */ /* 0x000f220000300a00 */
[----:B------:R-:W-:-:S03]  /*d7ed0*/  IMAD.MOV.U32 R5, RZ, RZ, R25 ;  /* 0x000000ffff057224 */ /* 0x000fc600078e0019 */
[----:B------:R-:W4:Y:S04]  /*d7ee0*/  LDL.LU.64 R12, [R1+0x1ef8] ;  /* 0x001ef800010c7983 */ /* 0x000f280000300a00 */
[----:B------:R1:W-:Y:S04]  /*d7ef0*/  LDGSTS.E [R3+0x3600], [R4.64], P0 ;  /* 0x0360000004037fae */ /* 0x0003e80008121844 */
[----:B------:R-:W4:Y:S04]  /*d7f00*/  LDL.LU.64 R14, [R1+0x1f98] ;  /* 0x001f9800010e7983 */ /* 0x000f280000300a00 */
        /* <DEDUP_REMOVED lines=8> */
[----:B-1----:R-:W-:Y:S01]  /*d7f90*/  MOV R4, R35 ;  /* 0x0000002300047202 */ /* 0x002fe20000000f00 */
[----:B------:R-:W-:-:S05]  /*d7fa0*/  IMAD.MOV.U32 R5, RZ, RZ, R34 ;  /* 0x000000ffff057224 */ /* 0x000fca00078e0022 */
[----:B------:R1:W-:Y:S02]  /*d7fb0*/  LDGSTS.E [R3+0x5600], [R4.64], P0 ;  /* 0x0560000004037fae */ /* 0x0003e40008121844 */
[----:B-1----:R-:W-:Y:S02]  /*d7fc0*/  IMAD.MOV.U32 R4, RZ, RZ, R37 ;  /* 0x000000ffff047224 */ /* 0x002fe400078e0025 */
[----:B------:R-:W-:-:S05]  /*d7fd0*/  IMAD.MOV.U32 R5, RZ, RZ, R36 ;  /* 0x000000ffff057224 */ /* 0x000fca00078e0024 */
        /* <DEDUP_REMOVED lines=25> */
[----:B--2---:R-:W-:Y:S02]  /*d8170*/  IMAD.MOV.U32 R5, RZ, RZ, R250 ;  /* 0x000000ffff057224 */ /* 0x004fe400078e00fa */
[----:B---3--:R-:W-:-:S05]  /*d8180*/  IMAD.MOV.U32 R4, RZ, RZ, R251 ;  /* 0x000000ffff047224 */ /* 0x008fca00078e00fb */
        /* <DEDUP_REMOVED lines=41> */
[----:B------:R-:W-:Y:S02]  /*d8420*/  IMAD.MOV.U32 R5, RZ, RZ, R27 ;  /* 0x000000ffff057224 */ /* 0x000fe400078e001b */
[----:B------:R-:W2:Y:S04]  /*d8430*/  LDL.LU.64 R26, [R1+0x1f68] ;  /* 0x001f6800011a7983 */ /* 0x000ea80000300a00 */
[----:B------:R1:W-:Y:S02]  /*d8440*/  LDGSTS.E [R3+0x1d600], [R4.64], P0 ;  /* 0x1d60000004037fae */ /* 0x0003e40008121844 */
[----:B-1----:R-:W-:-:S02]  /*d8450*/  IMAD.MOV.U32 R4, RZ, RZ, R28 ;  /* 0x000000ffff047224 */ /* 0x002fc400078e001c */
[----:B------:R-:W-:Y:S02]  /*d8460*/  IMAD.MOV.U32 R5, RZ, RZ, R29 ;  /* 0x000000ffff057224 */ /* 0x000fe400078e001d */
[----:B------:R-:W3:Y:S04]  /*d8470*/  LDL.LU.64 R28, [R1+0x1f60] ;  /* 0x001f6000011c7983 */ /* 0x000ee80000300a00 */
[----:B------:R1:W-:Y:S02]  /*d8480*/  LDGSTS.E [R3+0x1e600], [R4.64], P0 ;  /* 0x1e60000004037fae */ /* 0x0003e40008121844 */
[----:B-1----:R-:W-:Y:S02]  /*d8490*/  IMAD.MOV.U32 R4, RZ, RZ, R30 ;  /* 0x000000ffff047224 */ /* 0x002fe400078e001e */
[----:B------:R-:W-:-:S02]  /*d84a0*/  IMAD.MOV.U32 R5, RZ, RZ, R31 ;  /* 0x000000ffff057224 */ /* 0x000fc400078e001f */
[----:B------:R-:W3:Y:S04]  /*d84b0*/  LDL.LU.64 R30, [R1+0x1f58] ;  /* 0x001f5800011e7983 */ /* 0x000ee80000300a00 */
[----:B------:R-:W3:Y:S04]  /*d84c0*/  LDL.LU.64 R34, [R1+0x1f50] ;  /* 0x001f500001227983 */ /* 0x000ee80000300a00 */
[----:B------:R-:W3:Y:S04]  /*d84d0*/  LDL.LU.64 R32, [R1+0x1f48] ;  /* 0x001f480001207983 */ /* 0x000ee80000300a00 */
[----:B------:R4:W-:Y:S04]  /*d84e0*/  LDGSTS.E [R3+0x1f600], [R4.64], P0 ;  /* 0x1f60000004037fae */ /* 0x0009e80008121844 */
[----:B------:R-:W3:Y:S04]  /*d84f0*/  LDL.LU.64 R56, [R1+0x1f40] ;  /* 0x001f400001387983 */ /* 0x000ee80000300a00 */
[----:B------:R-:W3:Y:S01]  /*d8500*/  LDL.LU.64 R58, [R1+0x1f38] ;  /* 0x001f3800013a7983 */ /* 0x000ee20000300a00 */
[----:B----4-:R-:W-:-:S03]  /*d8510*/  IADD3 R4, P1, R6, R217, RZ ;  /* 0x000000d906047210 */ /* 0x010fc60007f3e0ff */
[----:B------:R-:W4:Y:S01]  /*d8520*/  LDL.LU.64 R44, [R1+0x1f30] ;  /* 0x001f3000012c7983 */ /* 0x000f220000300a00 */
[----:B------:R-:W-:-:S03]  /*d8530*/  IADD3.X R5, R7, R2, RZ, P1, !PT ;  /* 0x0000000207057210 */ /* 0x000fc60000ffe4ff */
[----:B------:R-:W4:Y:S01]  /*d8540*/  LDL.LU.64 R42, [R1+0x1f28] ;  /* 0x001f2800012a7983 */ /* 0x000f220000300a00 */
[----:B------:R-:W-:-:S03]  /*d8550*/  IADD3 R6, P1, R8, R217, RZ ;  /* 0x000000d908067210 */ /* 0x000fc60007f3e0ff */
[----:B------:R-:W4:Y:S02]  /*d8560*/  LDL.LU.64 R40, [R1+0x1f20] ;  /* 0x001f200001287983 */ /* 0x000f240000300a00 */
[--C-:B------:R-:W-:Y:S01]  /*d8570*/  IMAD.X R7, R9, 0x1, R2.reuse, P1 ;  /* 0x0000000109077824 */ /* 0x100fe200008e0602 */
[-C--:B------:R-:W-:Y:S01]  /*d8580*/  IADD3 R8, P1, R10, R217.reuse, RZ ;  /* 0x000000d90a087210 */ /* 0x080fe20007f3e0ff */
[----:B------:R-:W4:Y:S04]  /*d8590*/  LDL.LU.64 R38, [R1+0x1f18] ;  /* 0x001f180001267983 */ /* 0x000f280000300a00 */
[--C-:B------:R-:W-:Y:S01]  /*d85a0*/  IMAD.X R9, R11, 0x1, R2.reuse, P1 ;  /* 0x000000010b097824 */ /* 0x100fe200008e0602 */
[-C--:B------:R-:W-:Y:S01]  /*d85b0*/  IADD3 R10, P1, R12, R217.reuse, RZ ;  /* 0x000000d90c0a7210 */ /* 0x080fe20007f3e0ff */
[----:B------:R-:W4:Y:S04]  /*d85c0*/  LDL.LU.64 R36, [R1+0x1f10] ;  /* 0x001f100001247983 */ /* 0x000f280000300a00 */
[--C-:B------:R-:W-:Y:S01]  /*d85d0*/  IMAD.X R11, R13, 0x1, R2.reuse, P1 ;  /* 0x000000010d0b7824 */ /* 0x100fe200008e0602 */
[-C--:B------:R-:W-:Y:S01]  /*d85e0*/  IADD3 R12, P1, R14, R217.reuse, RZ ;  /* 0x000000d90e0c7210 */ /* 0x080fe20007f3e0ff */
[----:B------:R-:W4:Y:S04]  /*d85f0*/  LDL.LU R78, [R1+0xb24] ;  /* 0x000b2400014e7983 */ /* 0x000f280000300800 */
[--C-:B------:R-:W-:Y:S01]  /*d8600*/  IMAD.X R13, R15, 0x1, R2.reuse, P1 ;  /* 0x000000010f0d7824 */ /* 0x100fe200008e0602 */
[-C--:B------:R-:W-:Y:S01]  /*d8610*/  IADD3 R14, P1, R16, R217.reuse, RZ ;  /* 0x000000d9100e7210 */ /* 0x080fe20007f3e0ff */
[----:B------:R-:W4:Y:S04]  /*d8620*/  LDL.LU R79, [R1+0xb28] ;  /* 0x000b2800014f7983 */ /* 0x000f280000300800 */
[----:B------:R-:W-:Y:S01]  /*d8630*/  IMAD.X R15, R17, 0x1, R2, P1 ;  /* 0x00000001110f7824 */ /* 0x000fe200008e0602 */
[-C--:B------:R-:W-:Y:S01]  /*d8640*/  IADD3 R16, P1, R18, R217.reuse, RZ ;  /* 0x000000d912107210 */ /* 0x080fe20007f3e0ff */
[----:B------:R-:W4:Y:S03]  /*d8650*/  LDL.LU R76, [R1+0xb0c] ;  /* 0x000b0c00014c7983 */ /* 0x000f260000300800 */
[----:B------:R-:W-:Y:S01]  /*d8660*/  IADD3.X R17, R19, R2, RZ, P1, !PT ;  /* 0x0000000213117210 */ /* 0x000fe20000ffe4ff */
[----:B------:R-:W4:Y:S01]  /*d8670*/  LDL.LU R77, [R1+0xb20] ;  /* 0x000b2000014d7983 */ /* 0x000f220000300800 */
[----:B------:R-:W-:-:S03]  /*d8680*/  IADD3 R18, P1, R20, R217, RZ ;  /* 0x000000d914127210 */ /* 0x000fc60007f3e0ff */
[----:B------:R-:W4:Y:S02]  /*d8690*/  LDL.LU R74, [R1+0xb00] ;  /* 0x000b0000014a7983 */ /* 0x000f240000300800 */
[--C-:B------:R-:W-:Y:S01]  /*d86a0*/  IMAD.X R19, R21, 0x1, R2.reuse, P1 ;  /* 0x0000000115137824 */ /* 0x100fe200008e0602 */
[-C--:B------:R-:W-:Y:S01]  /*d86b0*/  IADD3 R20, P1, R22, R217.reuse, RZ ;  /* 0x000000d916147210 */ /* 0x080fe20007f3e0ff */
[----:B------:R-:W4:Y:S04]  /*d86c0*/  LDL.LU R75, [R1+0xb04] ;  /* 0x000b0400014b7983 */ /* 0x000f280000300800 */
[--C-:B------:R-:W-:Y:S01]  /*d86d0*/  IMAD.X R21, R23, 0x1, R2.reuse, P1 ;  /* 0x0000000117157824 */ /* 0x100fe200008e0602 */
[----:B------:R-:W-:Y:S01]  /*d86e0*/  IADD3 R22, P1, R24, R217, RZ ;  /* 0x000000d918167210 */ /* 0x000fe20007f3e0ff */
[----:B------:R-:W4:Y:S04]  /*d86f0*/  LDL.LU R250, [R1+0x9bc] ;  /* 0x0009bc0001fa7983 */ /* 0x000f280000300800 */
[----:B------:R-:W4:Y:S01]  /*d8700*/  LDL.LU R251, [R1+0xb08] ;  /* 0x000b080001fb7983 */ /* 0x000f220000300800 */
[----:B------:R-:W-:-:S03]  /*d8710*/  IMAD.X R23, R25, 0x1, R2, P1 ;  /* 0x0000000119177824 */ /* 0x000fc600008e0602 */
        /* <DEDUP_REMOVED lines=8> */
[----:B--2---:R-:W-:-:S05]  /*d87a0*/  IADD3 R24, P1, R26, R217, RZ ;  /* 0x000000d91a187210 */ /* 0x004fca0007f3e0ff */
[----:B------:R-:W-:Y:S01]  /*d87b0*/  IMAD.X R25, R27, 0x1, R2, P1 ;  /* 0x000000011b197824 */ /* 0x000fe200008e0602 */
[----:B---3--:R-:W-:-:S05]  /*d87c0*/  IADD3 R26, P1, R28, R217, RZ ;  /* 0x000000d91c1a7210 */ /* 0x008fca0007f3e0ff */
[----:B------:R-:W-:Y:S01]  /*d87d0*/  IMAD.X R27, R29, 0x1, R2, P1 ;  /* 0x000000011d1b7824 */ /* 0x000fe200008e0602 */
[----:B------:R-:W-:-:S04]  /*d87e0*/  IADD3 R28, P1, R30, R217, RZ ;  /* 0x000000d91e1c7210 */ /* 0x000fc80007f3e0ff */
[----:B------:R-:W-:Y:S02]  /*d87f0*/  IADD3.X R29, R31, R2, RZ, P1, !PT ;  /* 0x000000021f1d7210 */ /* 0x000fe40000ffe4ff */
[----:B------:R-:W-:-:S05]  /*d8800*/  IADD3 R30, P1, R34, R217, RZ ;  /* 0x000000d9221e7210 */ /* 0x000fca0007f3e0ff */
[--C-:B------:R-:W-:Y:S01]  /*d8810*/  IMAD.X R31, R35, 0x1, R2.reuse, P1 ;  /* 0x00000001231f7824 */ /* 0x100fe200008e0602 */
[-C--:B------:R-:W-:Y:S01]  /*d8820*/  IADD3 R52, P1, R32, R217.reuse, RZ ;  /* 0x000000d920347210 */ /* 0x080fe20007f3e0ff */
[----:B------:R-:W2:Y:S04]  /*d8830*/  LDL.LU.64 R34, [R1+0x1f08] ;  /* 0x001f080001227983 */ /* 0x000ea80000300a00 */
[----:B------:R-:W-:Y:S02]  /*d8840*/  IMAD.X R53, R33, 0x1, R2, P1 ;  /* 0x0000000121357824 */ /* 0x000fe400008e0602 */
[----:B------:R-:W2:Y:S01]  /*d8850*/  LDL.LU.64 R32, [R1+0x1f00] ;  /* 0x001f000001207983 */ /* 0x000ea20000300a00 */
[----:B------:R-:W-:-:S05]  /*d8860*/  IADD3 R54, P1, R56, R217, RZ ;  /* 0x000000d938367210 */ /* 0x000fca0007f3e0ff */
[----:B------:R-:W-:Y:S01]  /*d8870*/  IMAD.X R55, R57, 0x1, R2, P1 ;  /* 0x0000000139377824 */ /* 0x000fe200008e0602 */
[----:B------:R-:W-:-:S05]  /*d8880*/  IADD3 R56, P1, R58, R217, RZ ;  /* 0x000000d93a387210 */ /* 0x000fca0007f3e0ff */
[----:B------:R-:W-:Y:S01]  /*d8890*/  IMAD.X R57, R59, 0x1, R2, P1 ;  /* 0x000000013b397824 */ /* 0x000fe200008e0602 */
[----:B----4-:R-:W-:-:S05]  /*d88a0*/  IADD3 R58, P1, R44, R217, RZ ;  /* 0x000000d92c3a7210 */ /* 0x010fca0007f3e0ff */
[----:B------:R-:W-:Y:S01]  /*d88b0*/  IMAD.X R59, R45, 0x1, R2, P1 ;  /* 0x000000012d3b7824 */ /* 0x000fe200008e0602 */
[----:B------:R-:W-:-:S04]  /*d88c0*/  IADD3 R60, P1, R42, R217, RZ ;  /* 0x000000d92a3c7210 */ /* 0x000fc80007f3e0ff */
[----:B------:R-:W-:Y:S02]  /*d88d0*/  IADD3.X R61, R43, R2, RZ, P1, !PT ;  /* 0x000000022b3d7210 */ /* 0x000fe40000ffe4ff */
[----:B------:R-:W-:Y:S02]  /*d88e0*/  IADD3 R62, P1, R40, R217, RZ ;  /* 0x000000d9283e7210 */ /* 0x000fe40007f3e0ff */
[----:B------:R-:W-:-:S04]  /*d88f0*/  LOP3.LUT R79, R79, R78, RZ, 0x3c, !PT ;  /* 0x0000004e4f4f7212 */ /* 0x000fc800078e3cff */
[----:B------:R-:W-:Y:S02]  /*d8900*/  LOP3.LUT R78, R79, R78, RZ, 0x3c, !PT ;  /* 0x0000004e4f4e7212 */ /* 0x000fe400078e3cff */
[----:B------:R-:W-:-:S04]  /*d8910*/  LOP3.LUT R77, R77, R76, RZ, 0x3c, !PT ;  /* 0x0000004c4d4d7212 */ /* 0x000fc800078e3cff */
[----:B------:R-:W-:Y:S02]  /*d8920*/  LOP3.LUT R76, R77, R76, RZ, 0x3c, !PT ;  /* 0x0000004c4d4c7212 */ /* 0x000fe400078e3cff */
[----:B------:R-:W-:Y:S02]  /*d8930*/  LOP3.LUT R75, R75, R74, RZ, 0x3c, !PT ;  /* 0x0000004a4b4b7212 */ /* 0x000fe400078e3cff */
[----:B------:R-:W-:Y:S02]  /*d8940*/  LOP3.LUT R79, R79, R78, RZ, 0x3c, !PT ;  /* 0x0000004e4f4f7212 */ /* 0x000fe400078e3cff */
[----:B------:R-:W-:Y:S02]  /*d8950*/  LOP3.LUT R74, R75, R74, RZ, 0x3c, !PT ;  /* 0x0000004a4b4a7212 */ /* 0x000fe400078e3cff */
[----:B------:R-:W-:Y:S02]  /*d8960*/  LOP3.LUT R251, R251, R250, RZ, 0x3c, !PT ;  /* 0x000000fafbfb7212 */ /* 0x000fe400078e3cff */
[----:B------:R-:W-:-:S02]  /*d8970*/  LOP3.LUT R249, R249, R248, RZ, 0x3c, !PT ;  /* 0x000000f8f9f97212 */ /* 0x000fc400078e3cff */
[----:B------:R-:W-:Y:S02]  /*d8980*/  LOP3.LUT R49, R49, R48, RZ, 0x3c, !PT ;  /* 0x0000003031317212 */ /* 0x000fe400078e3cff */
[----:B------:R-:W-:Y:S01]  /*d8990*/  LOP3.LUT R47, R47, R46, RZ, 0x3c, !PT ;  /* 0x0000002e2f2f7212 */ /* 0x000fe200078e3cff */
[----:B------:R-:W-:Y:S01]  /*d89a0*/  IMAD.X R63, R41, 0x1, R2, P1 ;  /* 0x00000001293f7824 */ /* 0x000fe200008e0602 */
[----:B------:R-:W-:Y:S01]  /*d89b0*/  LOP3.LUT R250, R251, R250, RZ, 0x3c, !PT ;  /* 0x000000fafbfa7212 */ /* 0x000fe200078e3cff */
[----:B------:R-:W-:Y:S01]  /*d89c0*/  IMAD.MOV.U32 R45, RZ, RZ, R50 ;  /* 0x000000ffff2d7224 */ /* 0x000fe200078e0032 */
[----:B------:R-:W-:Y:S02]  /*d89d0*/  LOP3.LUT R248, R249, R248, RZ, 0x3c, !PT ;  /* 0x000000f8f9f87212 */ /* 0x000fe400078e3cff */
[----:B------:R-:W-:Y:S01]  /*d89e0*/  MOV R44, R51 ;  /* 0x00000033002c7202 */ /* 0x000fe20000000f00 */
[----:B------:R-:W-:Y:S01]  /*d89f0*/  IMAD.MOV.U32 R42, RZ, RZ, R56 ;  /* 0x000000ffff2a7224 */ /* 0x000fe200078e0038 */
[----:B------:R-:W-:Y:S01]  /*d8a00*/  LOP3.LUT R77, R77, R76, RZ, 0x3c, !PT ;  /* 0x0000004c4d4d7212 */ /* 0x000fe200078e3cff */
[----:B------:R-:W-:Y:S01]  /*d8a10*/  IMAD.MOV.U32 R43, RZ, RZ, R57 ;  /* 0x000000ffff2b7224 */ /* 0x000fe200078e0039 */
[----:B------:R-:W-:Y:S01]  /*d8a20*/  LOP3.LUT R48, R49, R48, RZ, 0x3c, !PT ;  /* 0x0000003031307212 */ /* 0x000fe200078e3cff */
[----:B------:R1:W-:Y:S01]  /*d8a30*/  LDGSTS.E [R3+0x20600], [R78.64], P0 ;  /* 0x206000004e037fae */ /* 0x0003e20008121844 */
[----:B------:R-:W-:-:S02]  /*d8a40*/  LOP3.LUT R75, R75, R74, RZ, 0x3c, !PT ;  /* 0x0000004a4b4b7212 */ /* 0x000fc400078e3cff */
[----:B------:R-:W-:Y:S02]  /*d8a50*/  LOP3.LUT R46, R47, R46, RZ, 0x3c, !PT ;  /* 0x0000002e2f2e7212 */ /* 0x000fe400078e3cff */
[----:B------:R-:W-:Y:S01]  /*d8a60*/  LOP3.LUT R251, R251, R250, RZ, 0x3c, !PT ;  /* 0x000000fafbfb7212 */ /* 0x000fe200078e3cff */
[----:B------:R1:W-:Y:S01]  /*d8a70*/  STL.64 [R1+0x18f0], R78 ;  /* 0x0018f04e01007387 */ /* 0x0003e20000100a00 */
[----:B------:R-:W-:Y:S02]  /*d8a80*/  LOP3.LUT R249, R249, R248, RZ, 0x3c, !PT ;  /* 0x000000f8f9f97212 */ /* 0x000fe400078e3cff */
[----:B------:R-:W-:Y:S01]  /*d8a90*/  LOP3.LUT R49, R49, R48, RZ, 0x3c, !PT ;  /* 0x0000003031317212 */ /* 0x000fe200078e3cff */
[----:B------:R4:W-:Y:S01]  /*d8aa0*/  STL.64 [R1+0x18f8], R76 ;  /* 0x0018f84c01007387 */ /* 0x0009e20000100a00 */
[----:B------:R-:W-:Y:S02]  /*d8ab0*/  LOP3.LUT R47, R47, R46, RZ, 0x3c, !PT ;  /* 0x0000002e2f2f7212 */ /* 0x000fe400078e3cff */
[----:B------:R-:W-:Y:S01]  /*d8ac0*/  IADD3 R64, P1, R38, R217, RZ ;  /* 0x000000d926407210 */ /* 0x000fe20007f3e0ff */
[----:B------:R1:W-:Y:S04]  /*d8ad0*/  STL.64 [R1+0x1900], R74 ;  /* 0x0019004a01007387 */ /* 0x0003e80000100a00 */
[----:B------:R1:W-:Y:S01]  /*d8ae0*/  STL.64 [R1+0x1908], R250 ;  /* 0x001908fa01007387 */ /* 0x0003e20000100a00 */
[----:B------:R-:W-:-:S03]  /*d8af0*/  IMAD.X R65, R39, 0x1, R2, P1 ;  /* 0x0000000127417824 */ /* 0x000fc600008e0602 */
[----:B------:R1:W-:Y:S01]  /*d8b00*/  STL.64 [R1+0x1910], R248 ;  /* 0x001910f801007387 */ /* 0x0003e20000100a00 */
[----:B------:R-:W-:-:S03]  /*d8b10*/  IADD3 R66, P1, R36, R217, RZ ;  /* 0x000000d924427210 */ /* 0x000fc60007f3e0ff */
[----:B------:R-:W-:Y:S04]  /*d8b20*/  STL.64 [R1+0x1918], R48 ;  /* 0x0019183001007387 */ /* 0x000fe80000100a00 */
[----:B------:R-:W-:Y:S04]  /*d8b30*/  STL.64 [R1+0x1920], R46 ;  /* 0x0019202e01007387 */ /* 0x000fe80000100a00 */
[----:B------:R1:W-:Y:S04]  /*d8b40*/  STL.64 [R1+0x1928], R44 ;  /* 0x0019282c01007387 */ /* 0x0003e80000100a00 */
[----:B------:R-:W-:Y:S04]  /*d8b50*/  STL.64 [R1+0x1fb0], R4 ;  /* 0x001fb00401007387 */ /* 0x000fe80000100a00 */
[----:B------:R-:W-:Y:S01]  /*d8b60*/  STL.64 [R1+0x1fa8], R6 ;  /* 0x001fa80601007387 */ /* 0x000fe20000100a00 */
[----:B------:R-:W-:-:S03]  /*d8b70*/  IMAD.X R67, R37, 0x1, R2, P1 ;  /* 0x0000000125437824 */ /* 0x000fc600008e0602 */
        /* <DEDUP_REMOVED lines=8> */
[----:B------:R-:W-:Y:S01]  /*d8c00*/  STL.64 [R1+0x1f70], R22 ;  /* 0x001f701601007387 */ /* 0x000fe20000100a00 */
[----:B------:R-:W-:-:S03]  /*d8c10*/  IMAD.MOV.U32 R51, RZ, RZ, R59 ;  /* 0x000000ffff337224 */ /* 0x000fc600078e003b */
[----:B------:R-:W-:Y:S01]  /*d8c20*/  STL.64 [R1+0x1f68], R24 ;  /* 0x001f681801007387 */ /* 0x000fe20000100a00 */
[----:B------:R-:W-:-:S03]  /*d8c30*/  MOV R40, R62 ;  /* 0x0000003e00287202 */ /* 0x000fc60000000f00 */
[----:B------:R-:W-:Y:S01]  /*d8c40*/  STL.64 [R1+0x1f60], R26 ;  /* 0x001f601a01007387 */ /* 0x000fe20000100a00 */
[----:B------:R-:W-:-:S03]  /*d8c50*/  IMAD.MOV.U32 R41, RZ, RZ, R63 ;  /* 0x000000ffff297224 */ /* 0x000fc600078e003f */
        /* <DEDUP_REMOVED lines=8> */
[----:B------:R1:W-:Y:S04]  /*d8ce0*/  STL.64 [R1+0x1f38], R42 ;  /* 0x001f382a01007387 */ /* 0x0003e80000100a00 */
[----:B------:R1:W-:Y:S04]  /*d8cf0*/  STL.64 [R1+0x1f30], R50 ;  /* 0x001f303201007387 */ /* 0x0003e80000100a00 */
[----:B------:R-:W-:Y:S04]  /*d8d00*/  STL.64 [R1+0x1f28], R60 ;  /* 0x001f283c01007387 */ /* 0x000fe80000100a00 */
[----:B------:R2:W-:Y:S04]  /*d8d10*/  STL.64 [R1+0x1f20], R40 ;  /* 0x001f202801007387 */ /* 0x0005e80000100a00 */
[----:B------:R-:W-:Y:S04]  /*d8d20*/  STL.64 [R1+0x1f18], R38 ;  /* 0x001f182601007387 */ /* 0x000fe80000100a00 */
[----:B-1----:R-:W3:Y:S04]  /*d8d30*/  LDL.LU.64 R78, [R1+0x3ae0] ;  /* 0x003ae000014e7983 */ /* 0x002ee80000300a00 */
[----:B------:R-:W-:Y:S04]  /*d8d40*/  STL.64 [R1+0x1f10], R36 ;  /* 0x001f102401007387 */ /* 0x000fe80000100a00 */
[----:B------:R4:W-:Y:S04]  /*d8d50*/  LDGSTS.E [R3+0x21600], [R76.64], P0 ;  /* 0x216000004c037fae */ /* 0x0009e80008121844 */
[----:B------:R1:W-:Y:S04]  /*d8d60*/  LDGSTS.E [R3+0x22600], [R74.64], P0 ;  /* 0x226000004a037fae */ /* 0x0003e80008121844 */
[----:B------:R1:W-:Y:S04]  /*d8d70*/  LDGSTS.E [R3+0x23600], [R250.64], P0 ;  /* 0x23600000fa037fae */ /* 0x0003e80008121844 */
[----:B----4-:R-:W4:Y:S04]  /*d8d80*/  LDL.LU.64 R76, [R1+0x3ad8] ;  /* 0x003ad800014c7983 */ /* 0x010f280000300a00 */
        /* <DEDUP_REMOVED lines=12> */
[----:B--2---:R-:W-:-:S03]  /*d8e50*/  IADD3 R68, P1, R34, R217, RZ ;  /* 0x000000d922447210 */ /* 0x004fc60007f3e0ff */
[----:B------:R2:W-:Y:S02]  /*d8e60*/  LDGSTS.E [R3+0x30600], [R22.64], P0 ;  /* 0x3060000016037fae */ /* 0x0005e40008121844 */
[--C-:B------:R-:W-:Y:S01]  /*d8e70*/  IMAD.X R69, R35, 0x1, R2.reuse, P1 ;  /* 0x0000000123457824 */ /* 0x100fe200008e0602 */
[----:B------:R-:W-:Y:S01]  /*d8e80*/  IADD3 R70, P1, R32, R217, RZ ;  /* 0x000000d920467210 */ /* 0x000fe20007f3e0ff */
[----:B------:R1:W-:Y:S01]  /*d8e90*/  LDGSTS.E [R3+0x31600], [R24.64], P0 ;  /* 0x3160000018037fae */ /* 0x0003e20008121844 */
[----:B------:R-:W-:Y:S01]  /*d8ea0*/  MOV R34, R68 ;  /* 0x0000004400227202 */ /* 0x000fe20000000f00 */
[----:B------:R-:W-:Y:S02]  /*d8eb0*/  IMAD.MOV.U32 R35, RZ, RZ, R69 ;  /* 0x000000ffff237224 */ /* 0x000fe400078e0045 */
[----:B------:R-:W-:Y:S01]  /*d8ec0*/  IMAD.X R71, R33, 0x1, R2, P1 ;  /* 0x0000000121477824 */ /* 0x000fe200008e0602 */
[----:B------:R2:W-:Y:S01]  /*d8ed0*/  LDGSTS.E [R3+0x32600], [R26.64], P0 ;  /* 0x326000001a037fae */ /* 0x0005e20008121844 */
[----:B------:R-:W-:-:S02]  /*d8ee0*/  IMAD.MOV.U32 R32, RZ, RZ, R70 ;  /* 0x000000ffff207224 */ /* 0x000fc400078e0046 */
[----:B------:R-:W-:Y:S01]  /*d8ef0*/  IMAD.MOV.U32 R33, RZ, RZ, R71 ;  /* 0x000000ffff217224 */ /* 0x000fe200078e0047 */
[----:B------:R-:W-:Y:S04]  /*d8f00*/  STL.64 [R1+0x1f08], R34 ;  /* 0x001f082201007387 */ /* 0x000fe80000100a00 */
[----:B-1----:R-:W2:Y:S04]  /*d8f10*/  LDL.LU.64 R74, [R1+0x3ad0] ;  /* 0x003ad000014a7983 */ /* 0x002ea80000300a00 */
[----:B------:R1:W-:Y:S04]  /*d8f20*/  STL.64 [R1+0x1f00], R32 ;  /* 0x001f002001007387 */ /* 0x0003e80000100a00 */
[----:B------:R1:W5:Y:S04]  /*d8f30*/  LDL.LU.64 R250, [R1+0x3ac8] ;  /* 0x003ac80001fa7983 */ /* 0x0003680000300a00 */
[----:B------:R1:W5:Y:S04]  /*d8f40*/  LDL.LU.64 R248, [R1+0x3ac0] ;  /* 0x003ac00001f87983 */ /* 0x0003680000300a00 */
[----:B------:R-:W2:Y:S04]  /*d8f50*/  LDL R44, [R1+0x202c] ;  /* 0x00202c00012c7983 */ /* 0x000ea80000100800 */
[----:B------:R-:W3:Y:S04]  /*d8f60*/  LDL R45, [R1+0x2030] ;  /* 0x00203000012d7983 */ /* 0x000ee80000100800 */
[----:B------:R-:W4:Y:S04]  /*d8f70*/  LDL R46, [R1+0x206c] ;  /* 0x00206c00012e7983 */ /* 0x000f280000100800 */
[----:B------:R-:W4:Y:S04]  /*d8f80*/  LDL R47, [R1+0x2070] ;  /* 0x00207000012f7983 */ /* 0x000f280000100800 */
[----:B------:R-:W4:Y:S04]  /*d8f90*/  LDL R48, [R1+0x20ac] ;  /* 0x0020ac0001307983 */ /* 0x000f280000100800 */
[----:B------:R-:W4:Y:S04]  /*d8fa0*/  LDL R49, [R1+0x20b0] ;  /* 0x0020b00001317983 */ /* 0x000f280000100800 */
[----:B------:R1:W-:Y:S04]  /*d8fb0*/  LDGSTS.E [R3+0x33600], [R28.64], P0 ;  /* 0x336000001c037fae */ /* 0x0003e80008121844 */
[----:B------:R1:W-:Y:S04]  /*d8fc0*/  LDGSTS.E [R3+0x34600], [R30.64], P0 ;  /* 0x346000001e037fae */ /* 0x0003e80008121844 */
[----:B------:R1:W-:Y:S04]  /*d8fd0*/  LDGSTS.E [R3+0x35600], [R52.64], P0 ;  /* 0x3560000034037fae */ /* 0x0003e80008121844 */
[----:B------:R1:W-:Y:S04]  /*d8fe0*/  LDGSTS.E [R3+0x36600], [R54.64], P0 ;  /* 0x3660000036037fae */ /* 0x0003e80008121844 */
[----:B------:R1:W-:Y:S04]  /*d8ff0*/  LDGSTS.E [R3+0x37600], [R42.64], P0 ;  /* 0x376000002a037fae */ /* 0x0003e80008121844 */
[----:B------:R1:W-:Y:S04]  /*d9000*/  LDGSTS.E [R3+0x38600], [R50.64], P0 ;  /* 0x3860000032037fae */ /* 0x0003e80008121844 */
[----:B------:R2:W-:Y:S04]  /*d9010*/  LDGSTS.E [R3+0x39600], [R60.64], P0 ;  /* 0x396000003c037fae */ /* 0x0005e80008121844 */
[----:B-1----:R-:W1:Y:S04]  /*d9020*/  S2R R43, SR_TID.X ;  /* 0x00000000002b7919 */ /* 0x002e680000002100 */
[----:B------:R-:W4:Y:S04]  /*d9030*/  LDL R50, [R1+0x20ec] ;  /* 0x0020ec0001327983 */ /* 0x000f280000100800 */
[----:B------:R-:W4:Y:S04]  /*d9040*/  LDL R51, [R1+0x20f0] ;  /* 0x0020f00001337983 */ /* 0x000f280000100800 */
[----:B------:R1:W-:Y:S04]  /*d9050*/  LDGSTS.E [R3+0x3a600], [R40.64], P0 ;  /* 0x3a60000028037fae */ /* 0x0003e80008121844 */
[----:B------:R-:W4:Y:S04]  /*d9060*/  LDL R9, [R1+0x216c] ;  /* 0x00216c0001097983 */ /* 0x000f280000100800 */
[----:B------:R-:W4:Y:S04]  /*d9070*/  LDL R5, [R1+0x2170] ;  /* 0x0021700001057983 */ /* 0x000f280000100800 */
[----:B-1----:R-:W4:Y:S01]  /*d9080*/  LDL R40, [R1+0x212c] ;  /* 0x00212c0001287983 */ /* 0x002f220000100800 */
[----:B------:R-:W-:-:S03]  /*d9090*/  LOP3.LUT R43, R43, 0x7f, RZ, 0xc0, !PT ;  /* 0x0000007f2b2b7812 */ /* 0x000fc600078ec0ff */
[----:B------:R-:W4:Y:S02]  /*d90a0*/  LDL R41, [R1+0x2130] ;  /* 0x0021300001297983 */ /* 0x000f240000100800 */
[----:B------:R-:W-:Y:S02]  /*d90b0*/  IMAD.SHL.U32 R43, R43, 0x4, RZ ;  /* 0x000000042b2b7824 */ /* 0x000fe400078e00ff */
[----:B------:R1:W-:Y:S04]  /*d90c0*/  LDGSTS.E [R3+0x3b600], [R38.64], P0 ;  /* 0x3b60000026037fae */ /* 0x0003e80008121844 */
[----:B------:R1:W-:Y:S01]  /*d90d0*/  LDGSTS.E [R3+0x3c600], [R36.64], P0 ;  /* 0x3c60000024037fae */ /* 0x0003e20008121844 */
[----:B------:R-:W-:-:S03]  /*d90e0*/  LOP3.LUT R43, R43, 0x40, RZ, 0x3c, !PT ;  /* 0x000000402b2b7812 */ /* 0x000fc600078e3cff */
[----:B------:R1:W-:Y:S04]  /*d90f0*/  LDGSTS.E [R3+0x3d600], [R34.64], P0 ;  /* 0x3d60000022037fae */ /* 0x0003e80008121844 */
[----:B------:R1:W-:Y:S01]  /*d9100*/  LDGSTS.E [R3+0x3e600], [R32.64], P0 ;  /* 0x3e60000020037fae */ /* 0x0003e20008121844 */
[----:B------:R-:W-:-:S03]  /*d9110*/  IMAD R4, R203, 0x40000, R43 ;  /* 0x00040000cb047824 */ /* 0x000fc600078e022b */
[----:B------:R-:W4:Y:S04]  /*d9120*/  LDL R42, [R1+0x21ec] ;  /* 0x0021ec00012a7983 */ /* 0x000f280000100800 */
[----:B------:R-:W4:Y:S04]  /*d9130*/  LDL R43, [R1+0x21f0] ;  /* 0x0021f000012b7983 */ /* 0x000f280000100800 */
[----:B-1----:R-:W4:Y:S04]  /*d9140*/  LDL R32, [R1+0x21ac] ;  /* 0x0021ac0001207983 */ /* 0x002f280000100800 */
[----:B------:R-:W4:Y:S04]  /*d9150*/  LDL R33, [R1+0x21b0] ;  /* 0x0021b00001217983 */ /* 0x000f280000100800 */
[----:B------:R1:W-:Y:S04]  /*d9160*/  LDGSTS.E [R3+0x3f600], [R10.64], P0 ;  /* 0x3f6000000a037fae */ /* 0x0003e80008121844 */
[----:B------:R-:W4:Y:S04]  /*d9170*/  LDL R34, [R1+0x22ac] ;  /* 0x0022ac0001227983 */ /* 0x000f280000100800 */
[----:B------:R-:W4:Y:S04]  /*d9180*/  LDL R35, [R1+0x22b0] ;  /* 0x0022b00001237983 */ /* 0x000f280000100800 */
[----:B------:R-:W4:Y:S04]  /*d9190*/  LDL R36, [R1+0x232c] ;  /* 0x00232c0001247983 */ /* 0x000f280000100800 */
[----:B------:R-:W4:Y:S04]  /*d91a0*/  LDL R37, [R1+0x2330] ;  /* 0x0023300001257983 */ /* 0x000f280000100800 */
[----:B------:R-:W4:Y:S04]  /*d91b0*/  LDL R38, [R1+0x23ac] ;  /* 0x0023ac0001267983 */ /* 0x000f280000100800 */
[----:B------:R-:W4:Y:S01]  /*d91c0*/  LDL R39, [R1+0x23b0] ;  /* 0x0023b00001277983 */ /* 0x000f220000100800 */
[----:B--2---:R-:W-:-:S03]  /*d91d0*/  IMAD.MOV.U32 R7, RZ, RZ, R44 ;  /* 0x000000ffff077224 */ /* 0x004fc600078e002c */
[----:B------:R-:W2:Y:S01]  /*d91e0*/  LDL R44, [R1+0x222c] ;  /* 0x00222c00012c7983 */ /* 0x000ea20000100800 */
[----:B---3--:R-:W-:-:S03]  /*d91f0*/  MOV R6, R45 ;  /* 0x0000002d00067202 */ /* 0x008fc60000000f00 */
[----:B------:R-:W3:Y:S04]  /*d9200*/  LDL R45, [R1+0x2230] ;  /* 0x00223000012d7983 */ /* 0x000ee80000100800 */
[----:B------:R4:W-:Y:S02]  /*d9210*/  LDGSTS.E [R4+0x800], [R6.64], P0 ;  /* 0x0080000006047fae */ /* 0x0009e40008121844 */
[----:B----4-:R-:W-:Y:S02]  /*d9220*/  IMAD.MOV.U32 R6, RZ, RZ, R47 ;  /* 0x000000ffff067224 */ /* 0x010fe400078e002f */
[----:B------:R-:W-:Y:S01]  /*d9230*/  IMAD.MOV.U32 R7, RZ, RZ, R46 ;  /* 0x000000ffff077224 */ /* 0x000fe200078e002e */
[----:B------:R-:W4:Y:S04]  /*d9240*/  LDL R47, [R1+0x2270] ;  /* 0x00227000012f7983 */ /* 0x000f280000100800 */
[----:B------:R-:W4:Y:S04]  /*d9250*/  LDL R46, [R1+0x226c] ;  /* 0x00226c00012e7983 */ /* 0x000f280000100800 */
[----:B------:R1:W-:Y:S02]  /*d9260*/  LDGSTS.E [R4+0x1800], [R6.64], P0 ;  /* 0x0180000006047fae */ /* 0x0003e40008121844 */
[----:B-1----:R-:W-:-:S02]  /*d9270*/  IMAD.MOV.U32 R6, RZ, RZ, R49 ;  /* 0x000000ffff067224 */ /* 0x002fc400078e0031 */
[----:B------:R-:W-:Y:S01]  /*d9280*/  IMAD.MOV.U32 R7, RZ, RZ, R48 ;  /* 0x000000ffff077224 */ /* 0x000fe200078e0030 */
[----:B------:R-:W4:Y:S04]  /*d9290*/  LDL R49, [R1+0x22f0] ;  /* 0x0022f00001317983 */ /* 0x000f280000100800 */
[----:B------:R-:W4:Y:S04]  /*d92a0*/  LDL R48, [R1+0x22ec] ;  /* 0x0022ec0001307983 */ /* 0x000f280000100800 */
[----:B------:R1:W-:Y:S02]  /*d92b0*/  LDGSTS.E [R4+0x2800], [R6.64], P0 ;  /* 0x0280000006047fae */ /* 0x0003e40008121844 */
[----:B-1----:R-:W-:Y:S01]  /*d92c0*/  MOV R6, R51 ;  /* 0x0000003300067202 */ /* 0x002fe20000000f00 */
[----:B------:R-:W-:Y:S01]  /*d92d0*/  IMAD.MOV.U32 R7, RZ, RZ, R50 ;  /* 0x000000ffff077224 */ /* 0x000fe200078e0032 */
[----:B------:R-:W4:Y:S04]  /*d92e0*/  LDL R51, [R1+0x2370] ;  /* 0x0023700001337983 */ /* 0x000f280000100800 */
[----:B------:R-:W4:Y:S04]  /*d92f0*/  LDL R50, [R1+0x236c] ;  /* 0x00236c0001327983 */ /* 0x000f280000100800 */
[----:B------:R1:W-:Y:S02]  /*d9300*/  LDGSTS.E [R4+0x3800], [R6.64], P0 ;  /* 0x0380000006047fae */ /* 0x0003e40008121844 */
[----:B-1----:R-:W-:-:S02]  /*d9310*/  IMAD.MOV.U32 R6, RZ, RZ, R41 ;  /* 0x000000ffff067224 */ /* 0x002fc400078e0029 */
[----:B------:R-:W-:Y:S01]  /*d9320*/  IMAD.MOV.U32 R7, RZ, RZ, R40 ;  /* 0x000000ffff077224 */ /* 0x000fe200078e0028 */
[----:B------:R-:W4:Y:S04]  /*d9330*/  LDL R41, [R1+0x23f0] ;  /* 0x0023f00001297983 */ /* 0x000f280000100800 */
[----:B------:R1:W-:Y:S04]  /*d9340*/  LDGSTS.E [R4+0x4800], [R6.64], P0 ;  /* 0x0480000006047fae */ /* 0x0003e80008121844 */
[----:B------:R-:W4:Y:S01]  /*d9350*/  LDL R40, [R1+0x23ec] ;  /* 0x0023ec0001287983 */ /* 0x000f220000100800 */
[----:B-1----:R-:W-:-:S02]  /*d9360*/  IMAD.MOV.U32 R6, RZ, RZ, R5 ;  /* 0x000000ffff067224 */ /* 0x002fc400078e0005 */
[----:B------:R-:W-:Y:S01]  /*d9370*/  IMAD.MOV.U32 R7, RZ, RZ, R9 ;  /* 0x000000ffff077224 */ /* 0x000fe200078e0009 */
[----:B------:R-:W4:Y:S04]  /*d9380*/  LDL R5, [R1+0x2570] ;  /* 0x0025700001057983 */ /* 0x000f280000100800 */
[----:B------:R1:W-:Y:S04]  /*d9390*/  LDGSTS.E [R4+0x5800], [R6.64], P0 ;  /* 0x0580000006047fae */ /* 0x0003e80008121844 */
[----:B------:R-:W4:Y:S01]  /*d93a0*/  LDL R9, [R1+0x256c] ;  /* 0x00256c0001097983 */ /* 0x000f220000100800 */
[----:B-1----:R-:W-:Y:S01]  /*d93b0*/  MOV R6, R33 ;  /* 0x0000002100067202 */ /* 0x002fe20000000f00 */
[----:B------:R-:W-:-:S02]  /*d93c0*/  IMAD.MOV.U32 R7, RZ, RZ, R32 ;  /* 0x000000ffff077224 */ /* 0x000fc400078e0020 */
[----:B------:R-:W4:Y:S04]  /*d93d0*/  LDL R33, [R1+0x25b0] ;  /* 0x0025b00001217983 */ /* 0x000f280000100800 */
[----:B------:R1:W-:Y:S04]  /*d93e0*/  LDGSTS.E [R4+0x6800], [R6.64], P0 ;  /* 0x0680000006047fae */ /* 0x0003e80008121844 */
[----:B------:R-:W4:Y:S01]  /*d93f0*/  LDL R32, [R1+0x25ac] ;  /* 0x0025ac0001207983 */ /* 0x000f220000100800 */
[----:B-1----:R-:W-:Y:S02]  /*d9400*/  IMAD.MOV.U32 R6, RZ, RZ, R43 ;  /* 0x000000ffff067224 */ /* 0x002fe400078e002b */
[----:B------:R-:W-:Y:S01]  /*d9410*/  IMAD.MOV.U32 R7, RZ, RZ, R42 ;  /* 0x000000ffff077224 */ /* 0x000fe200078e002a */
[----:B------:R-:W4:Y:S04]  /*d9420*/  LDL R43, [R1+0x2430] ;  /* 0x00243000012b7983 */ /* 0x000f280000100800 */
[----:B------:R2:W-:Y:S04]  /*d9430*/  LDGSTS.E [R4+0x7800], [R6.64], P0 ;  /* 0x0780000006047fae */ /* 0x0005e80008121844 */
[----:B------:R-:W4:Y:S01]  /*d9440*/  LDL R42, [R1+0x242c] ;  /* 0x00242c00012a7983 */ /* 0x000f220000100800 */
[----:B--2---:R-:W-:-:S03]  /*d9450*/  IMAD.MOV.U32 R7, RZ, RZ, R44 ;  /* 0x000000ffff077224 */ /* 0x004fc600078e002c */
[----:B------:R-:W2:Y:S01]  /*d9460*/  LDL R44, [R1+0x246c] ;  /* 0x00246c00012c7983 */ /* 0x000ea20000100800 */
[----:B---3--:R-:W-:-:S03]  /*d9470*/  IMAD.MOV.U32 R6, RZ, RZ, R45 ;  /* 0x000000ffff067224 */ /* 0x008fc600078e002d */
[----:B------:R-:W3:Y:S04]  /*d9480*/  LDL R45, [R1+0x2470] ;  /* 0x00247000012d7983 */ /* 0x000ee80000100800 */
[----:B------:R4:W-:Y:S02]  /*d9490*/  LDGSTS.E [R4+0x8800], [R6.64], P0 ;  /* 0x0880000006047fae */ /* 0x0009e40008121844 */
[----:B----4-:R-:W-:Y:S02]  /*d94a0*/  MOV R6, R47 ;  /* 0x0000002f00067202 */ /* 0x010fe40000000f00 */
[----:B------:R-:W4:Y:S01]  /*d94b0*/  LDL R47, [R1+0x24b0] ;  /* 0x0024b000012f7983 */ /* 0x000f220000100800 */
[----:B------:R-:W-:-:S03]  /*d94c0*/  IMAD.MOV.U32 R7, RZ, RZ, R46 ;  /* 0x000000ffff077224 */ /* 0x000fc600078e002e */
[----:B------:R-:W4:Y:S04]  /*d94d0*/  LDL R46, [R1+0x24ac] ;  /* 0x0024ac00012e7983 */ /* 0x000f280000100800 */
[----:B------:R1:W-:Y:S02]  /*d94e0*/  LDGSTS.E [R4+0x9800], [R6.64], P0 ;  /* 0x0980000006047fae */ /* 0x0003e40008121844 */
[----:B-1----:R-:W-:Y:S02]  /*d94f0*/  IMAD.MOV.U32 R6, RZ, RZ, R35 ;  /* 0x000000ffff067224 */ /* 0x002fe400078e0023 */
        /* <DEDUP_REMOVED lines=42> */
[----:B------:R-:W2:Y:S04]  /*d97a0*/  LDL R46, [R1+0x2784] ;  /* 0x00278400012e7983 */ /* 0x000ea80000100800 */
[----:B------:R1:W-:Y:S02]  /*d97b0*/  LDGSTS.E [R4+0x12800], [R6.64], P0 ;  /* 0x1280000006047fae */ /* 0x0003e40008121844 */
[----:B-1----:R-:W-:Y:S02]  /*d97c0*/  IMAD.MOV.U32 R6, RZ, RZ, R49 ;  /* 0x000000ffff067224 */ /* 0x002fe400078e0031 */
[----:B------:R-:W2:Y:S01]  /*d97d0*/  LDL R49, [R1+0x27b8] ;  /* 0x0027b80001317983 */ /* 0x000ea20000100800 */
        /* <DEDUP_REMOVED lines=8> */
[----:B-1----:R-:W-:Y:S01]  /*d9860*/  MOV R6, R5 ;  /* 0x0000000500067202 */ /* 0x002fe20000000f00 */
[----:B------:R-:W-:-:S05]  /*d9870*/  IMAD.MOV.U32 R7, RZ, RZ, R9 ;  /* 0x000000ffff077224 */ /* 0x000fca00078e0009 */
[----:B------:R1:W-:Y:S02]  /*d9880*/  LDGSTS.E [R4+0x15800], [R6.64], P0 ;  /* 0x1580000006047fae */ /* 0x0003e40008121844 */
[----:B-1----:R-:W-:Y:S02]  /*d9890*/  IMAD.MOV.U32 R6, RZ, RZ, R33 ;  /* 0x000000ffff067224 */ /* 0x002fe400078e0021 */
[----:B------:R-:W-:Y:S02]  /*d98a0*/  IMAD.MOV.U32 R7, RZ, RZ, R32 ;  /* 0x000000ffff077224 */ /* 0x000fe400078e0020 */
[----:B------:R-:W2:Y:S04]  /*d98b0*/  LDL.LU.64 R32, [R1+0x1ed8] ;  /* 0x001ed80001207983 */ /* 0x000ea80000300a00 */
        /* <DEDUP_REMOVED lines=11> */
[----:B------:R-:W4:Y:S04]  /*d9970*/  LDL.LU.64 R30, [R1+0x1e38] ;  /* 0x001e3800011e7983 */ /* 0x000f280000300a00 */
[----:B------:R1:W-:Y:S02]  /*d9980*/  LDGSTS.E [R4+0x16800], [R6.64], P0 ;  /* 0x1680000006047fae */ /* 0x0003e40008121844 */
[----:B-1----:R-:W-:-:S02]  /*d9990*/  IMAD.MOV.U32 R6, RZ, RZ, R35 ;  /* 0x000000ffff067224 */ /* 0x002fc400078e0023 */
[----:B------:R-:W-:Y:S02]  /*d99a0*/  IMAD.MOV.U32 R7, RZ, RZ, R34 ;  /* 0x000000ffff077224 */ /* 0x000fe400078e0022 */
[----:B------:R-:W4:Y:S04]  /*d99b0*/  LDL.LU.64 R34, [R1+0x1e30] ;  /* 0x001e300001227983 */ /* 0x000f280000300a00 */
[----:B------:R1:W-:Y:S02]  /*d99c0*/  LDGSTS.E [R4+0x17800], [R6.64], P0 ;  /* 0x1780000006047fae */ /* 0x0003e40008121844 */
[----:B-1----:R-:W-:Y:S01]  /*d99d0*/  MOV R6, R37 ;  /* 0x0000002500067202 */ /* 0x002fe20000000f00 */
[----:B------:R-:W-:-:S05]  /*d99e0*/  IMAD.MOV.U32 R7, RZ, RZ, R36 ;  /* 0x000000ffff077224 */ /* 0x000fca00078e0024 */
[----:B------:R1:W-:Y:S02]  /*d99f0*/  LDGSTS.E [R4+0x18800], [R6.64], P0 ;  /* 0x1880000006047fae */ /* 0x0003e40008121844 */
[----:B-1----:R-:W-:Y:S02]  /*d9a00*/  IMAD.MOV.U32 R6, RZ, RZ, R39 ;  /* 0x000000ffff067224 */ /* 0x002fe400078e0027 */
[----:B------:R-:W-:-:S05]  /*d9a10*/  IMAD.MOV.U32 R7, RZ, RZ, R38 ;  /* 0x000000ffff077224 */ /* 0x000fca00078e0026 */
[----:B------:R1:W-:Y:S01]  /*d9a20*/  LDGSTS.E [R4+0x19800], [R6.64], P0 ;  /* 0x1980000006047fae */ /* 0x0003e20008121844 */
[----:B--2---:R-:W-:-:S05]  /*d9a30*/  IADD3 R3, P1, R32, R217, RZ ;  /* 0x000000d920037210 */ /* 0x004fca0007f3e0ff */
[----:B------:R-:W-:Y:S02]  /*d9a40*/  IMAD.X R5, R33, 0x1, R2, P1 ;  /* 0x0000000121057824 */ /* 0x000fe400008e0602 */
[----:B------:R-:W2:Y:S01]  /*d9a50*/  LDL.LU.64 R32, [R1+0x1e28] ;  /* 0x001e280001207983 */ /* 0x000ea20000300a00 */
[----:B-1----:R-:W-:Y:S02]  /*d9a60*/  IMAD.MOV.U32 R6, RZ, RZ, R41 ;  /* 0x000000ffff067224 */ /* 0x002fe400078e0029 */
[----:B------:R-:W-:Y:S01]  /*d9a70*/  IMAD.MOV.U32 R7, RZ, RZ, R40 ;  /* 0x000000ffff077224 */ /* 0x000fe200078e0028 */
[----:B------:R-:W2:Y:S04]  /*d9a80*/  LDL.LU.64 R56, [R1+0x1e20] ;  /* 0x001e200001387983 */ /* 0x000ea80000300a00 */
[----:B------:R1:W-:Y:S04]  /*d9a90*/  LDGSTS.E [R4+0x1a800], [R6.64], P0 ;  /* 0x1a80000006047fae */ /* 0x0003e80008121844 */
[----:B------:R-:W2:Y:S04]  /*d9aa0*/  LDL.LU.64 R58, [R1+0x1e18] ;  /* 0x001e1800013a7983 */ /* 0x000ea80000300a00 */
[----:B------:R-:W2:Y:S01]  /*d9ab0*/  LDL.LU.64 R60, [R1+0x1e10] ;  /* 0x001e1000013c7983 */ /* 0x000ea20000300a00 */
[----:B-1----:R-:W-:Y:S01]  /*d9ac0*/  MOV R6, R43 ;  /* 0x0000002b00067202 */ /* 0x002fe20000000f00 */
[----:B------:R-:W-:-:S02]  /*d9ad0*/  IMAD.MOV.U32 R7, RZ, RZ, R42 ;  /* 0x000000ffff077224 */ /* 0x000fc400078e002a */
[----:B------:R-:W2:Y:S04]  /*d9ae0*/  LDL.LU.64 R62, [R1+0x1e08] ;  /* 0x001e0800013e7983 */ /* 0x000ea80000300a00 */
[----:B------:R3:W-:Y:S04]  /*d9af0*/  LDGSTS.E [R4+0x1b800], [R6.64], P0 ;  /* 0x1b80000006047fae */ /* 0x0007e80008121844 */
[----:B------:R-:W2:Y:S04]  /*d9b00*/  LDL.LU.64 R64, [R1+0x1e00] ;  /* 0x001e000001407983 */ /* 0x000ea80000300a00 */
[----:B------:R-:W2:Y:S01]  /*d9b10*/  LDL.LU.64 R66, [R1+0x1df8] ;  /* 0x001df80001427983 */ /* 0x000ea20000300a00 */
[----:B---3--:R-:W-:-:S03]  /*d9b20*/  IMAD.MOV.U32 R6, RZ, RZ, R45 ;  /* 0x000000ffff067224 */ /* 0x008fc600078e002d */
[----:B------:R-:W3:Y:S01]  /*d9b30*/  LDL.LU.64 R68, [R1+0x1df0] ;  /* 0x001df00001447983 */ /* 0x000ee20000300a00 */
[----:B------:R-:W-:-:S05]  /*d9b40*/  IMAD.MOV.U32 R7, RZ, RZ, R44 ;  /* 0x000000ffff077224 */ /* 0x000fca00078e002c */
[----:B------:R4:W-:Y:S02]  /*d9b50*/  LDGSTS.E [R4+0x1c800], [R6.64], P0 ;  /* 0x1c80000006047fae */ /* 0x0009e40008121844 */
[----:B----4-:R-:W-:Y:S02]  /*d9b60*/  IMAD.MOV.U32 R6, RZ, RZ, R47 ;  /* 0x000000ffff067224 */ /* 0x010fe400078e002f */
[----:B------:R-:W-:-:S05]  /*d9b70*/  IMAD.MOV.U32 R7, RZ, RZ, R46 ;  /* 0x000000ffff077224 */ /* 0x000fca00078e002e */
[----:B------:R1:W-:Y:S02]  /*d9b80*/  LDGSTS.E [R4+0x1d800], [R6.64], P0 ;  /* 0x1d80000006047fae */ /* 0x0003e40008121844 */
[----:B-1----:R-:W-:Y:S01]  /*d9b90*/  MOV R6, R49 ;  /* 0x0000003100067202 */ /* 0x002fe20000000f00 */
[----:B------:R-:W-:-:S05]  /*d9ba0*/  IMAD.MOV.U32 R7, RZ, RZ, R48 ;  /* 0x000000ffff077224 */ /* 0x000fca00078e0030 */
[----:B------:R1:W-:Y:S02]  /*d9bb0*/  LDGSTS.E [R4+0x1e800], [R6.64], P0 ;  /* 0x1e80000006047fae */ /* 0x0003e40008121844 */
[----:B-1----:R-:W-:Y:S02]  /*d9bc0*/  IMAD.MOV.U32 R6, RZ, RZ, R51 ;  /* 0x000000ffff067224 */ /* 0x002fe400078e0033 */
[----:B------:R-:W-:Y:S02]  /*d9bd0*/  IMAD.MOV.U32 R7, RZ, RZ, R50 ;  /* 0x000000ffff077224 */ /* 0x000fe400078e0032 */
[----:B------:R-:W4:Y:S04]  /*d9be0*/  LDL.LU R50, [R1+0xd5c] ;  /* 0x000d5c0001327983 */ /* 0x000f280000300800 */
[----:B------:R1:W-:Y:S04]  /*d9bf0*/  LDGSTS.E [R4+0x1f800], [R6.64], P0 ;  /* 0x1f80000006047fae */ /* 0x0003e80008121844 */
[----:B------:R-:W4:Y:S04]  /*d9c00*/  LDL.LU R51, [R1+0xd60] ;  /* 0x000d600001337983 */ /* 0x000f280000300800 */
[----:B------:R-:W4:Y:S01]  /*d9c10*/  LDL.LU R48, [R1+0xd54] ;  /* 0x000d540001307983 */ /* 0x000f220000300800 */
[----:B-1----:R-:W-:-:S03]  /*d9c20*/  IADD3 R6, P1, R8, R217, RZ ;  /* 0x000000d908067210 */ /* 0x002fc60007f3e0ff */
[----:B------:R-:W4:Y:S02]  /*d9c30*/  LDL.LU R49, [R1+0xd58] ;  /* 0x000d580001317983 */ /* 0x000f240000300800 */
        /* <DEDUP_REMOVED lines=32> */
[----:B------:R-:W-:Y:S01]  /*d9e40*/  IMAD.X R27, R29, 0x1, R2, P1 ;  /* 0x000000011d1b7824 */ /* 0x000fe200008e0602 */
[----:B------:R-:W-:-:S05]  /*d9e50*/  IADD3 R28, P1, R30, R217, RZ ;  /* 0x000000d91e1c7210 */ /* 0x000fca0007f3e0ff */
[----:B------:R-:W-:Y:S01]  /*d9e60*/  IMAD.X R29, R31, 0x1, R2, P1 ;  /* 0x000000011f1d7824 */ /* 0x000fe200008e0602 */
[----:B------:R-:W-:-:S05]  /*d9e70*/  IADD3 R30, P1, R34, R217, RZ ;  /* 0x000000d9221e7210 */ /* 0x000fca0007f3e0ff */
[----:B------:R-:W-:Y:S02]  /*d9e80*/  IMAD.X R31, R35, 0x1, R2, P1 ;  /* 0x00000001231f7824 */ /* 0x000fe400008e0602 */
[----:B------:R-:W4:Y:S01]  /*d9e90*/  LDL.LU.64 R34, [R1+0x1de8] ;  /* 0x001de80001227983 */ /* 0x000f220000300a00 */
[----:B--2---:R-:W-:-:S04]  /*d9ea0*/  IADD3 R52, P1, R32, R217, RZ ;  /* 0x000000d920347210 */ /* 0x004fc80007f3e0ff */
[----:B------:R-:W-:Y:S02]  /*d9eb0*/  IADD3.X R53, R33, R2, RZ, P1, !PT ;  /* 0x0000000221357210 */ /* 0x000fe40000ffe4ff */
[----:B------:R-:W2:Y:S01]  /*d9ec0*/  LDL.LU.64 R32, [R1+0x1de0] ;  /* 0x001de00001207983 */ /* 0x000ea20000300a00 */
[----:B------:R-:W-:-:S05]  /*d9ed0*/  IADD3 R54, P1, R56, R217, RZ ;  /* 0x000000d938367210 */ /* 0x000fca0007f3e0ff */
[----:B------:R-:W-:Y:S01]  /*d9ee0*/  IMAD.X R55, R57, 0x1, R2, P1 ;  /* 0x0000000139377824 */ /* 0x000fe200008e0602 */
        /* <DEDUP_REMOVED lines=8> */
[----:B------:R-:W-:-:S04]  /*d9f70*/  IADD3 R64, P1, R66, R217, RZ ;  /* 0x000000d942407210 */ /* 0x000fc80007f3e0ff */
[----:B------:R-:W-:Y:S02]  /*d9f80*/  IADD3.X R65, R67, R2, RZ, P1, !PT ;  /* 0x0000000243417210 */ /* 0x000fe40000ffe4ff */
[----:B---3--:R-:W-:-:S05]  /*d9f90*/  IADD3 R66, P1, R68, R217, RZ ;  /* 0x000000d944427210 */ /* 0x008fca0007f3e0ff */
[----:B------:R-:W-:Y:S01]  /*d9fa0*/  IMAD.X R67, R69, 0x1, R2, P1 ;  /* 0x0000000145437824 */ /* 0x000fe200008e0602 */
[----:B----4-:R-:W-:-:S04]  /*d9fb0*/  LOP3.LUT R51, R51, R50, RZ, 0x3c, !PT ;  /* 0x0000003233337212 */ /* 0x010fc800078e3cff */
[----:B------:R-:W-:Y:S02]  /*d9fc0*/  LOP3.LUT R50, R51, R50, RZ, 0x3c, !PT ;  /* 0x0000003233327212 */ /* 0x000fe400078e3cff */
[----:B------:R-:W-:-:S04]  /*d9fd0*/  LOP3.LUT R49, R49, R48, RZ, 0x3c, !PT ;  /* 0x0000003031317212 */ /* 0x000fc800078e3cff */
[----:B------:R-:W-:Y:S02]  /*d9fe0*/  LOP3.LUT R48, R49, R48, RZ, 0x3c, !PT ;  /* 0x0000003031307212 */ /* 0x000fe400078e3cff */
[----:B------:R-:W-:Y:S02]  /*d9ff0*/  LOP3.LUT R47, R47, R46, RZ, 0x3c, !PT ;  /* 0x0000002e2f2f7212 */ /* 0x000fe400078e3cff */
[----:B------:R-:W-:Y:S02]  /*da000*/  LOP3.LUT R51, R51, R50, RZ, 0x3c, !PT ;  /* 0x0000003233337212 */ /* 0x000fe400078e3cff */
[----:B------:R-:W-:Y:S02]  /*da010*/  LOP3.LUT R46, R47, R46, RZ, 0x3c, !PT ;  /* 0x0000002e2f2e7212 */ /* 0x000fe400078e3cff */
[----:B------:R-:W-:Y:S01]  /*da020*/  LOP3.LUT R45, R45, R44, RZ, 0x3c, !PT ;  /* 0x0000002c2d2d7212 */ /* 0x000fe200078e3cff */
[----:B------:R1:W-:Y:S01]  /*da030*/  LDGSTS.E [R4+0x20800], [R50.64], P0 ;  /* 0x2080000032047fae */ /* 0x0003e20008121844 */
[----:B------:R-:W-:-:S02]  /*da040*/  LOP3.LUT R49, R49, R48, RZ, 0x3c, !PT ;  /* 0x0000003031317212 */ /* 0x000fc400078e3cff */
[----:B------:R-:W-:Y:S02]  /*da050*/  LOP3.LUT R44, R45, R44, RZ, 0x3c, !PT ;  /* 0x0000002c2d2c7212 */ /* 0x000fe400078e3cff */
[----:B------:R-:W-:Y:S02]  /*da060*/  LOP3.LUT R47, R47, R46, RZ, 0x3c, !PT ;  /* 0x0000002e2f2f7212 */ /* 0x000fe400078e3cff */
[-C--:B------:R-:W-:Y:S01]  /*da070*/  LOP3.LUT R43, R43, R42.reuse, RZ, 0x3c, !PT ;  /* 0x0000002a2b2b7212 */ /* 0x080fe200078e3cff */
[----:B------:R1:W-:Y:S03]  /*da080*/  STL.64 [R1+0x18b0], R50 ;  /* 0x0018b03201007387 */ /* 0x0003e60000100a00 */
        /* <DEDUP_REMOVED lines=8> */
[----:B------:R4:W-:Y:S01]  /*da110*/  LDGSTS.E [R4+0x22800], [R46.64], P0 ;  /* 0x228000002e047fae */ /* 0x0009e20008121844 */
[----:B------:R-:W-:Y:S02]  /*da120*/  LOP3.LUT R37, R37, R36, RZ, 0x3c, !PT ;  /* 0x0000002425257212 */ /* 0x000fe400078e3cff */
[----:B------:R-:W-:Y:S01]  /*da130*/  LOP3.LUT R43, R43, R42, RZ, 0x3c, !PT ;  /* 0x0000002a2b2b7212 */ /* 0x000fe200078e3cff */
[----:B------:R4:W-:Y:S01]  /*da140*/  STL.64 [R1+0x18c0], R46 ;  /* 0x0018c02e01007387 */ /* 0x0009e20000100a00 */
[----:B------:R-:W-:-:S02]  /*da150*/  LOP3.LUT R36, R37, R36, RZ, 0x3c, !PT ;  /* 0x0000002425247212 */ /* 0x000fc400078e3cff */
[----:B------:R-:W-:Y:S02]  /*da160*/  LOP3.LUT R41, R41, R40, RZ, 0x3c, !PT ;  /* 0x0000002829297212 */ /* 0x000fe400078e3cff */
[----:B------:R-:W-:Y:S01]  /*da170*/  LOP3.LUT R39, R39, R38, RZ, 0x3c, !PT ;  /* 0x0000002627277212 */ /* 0x000fe200078e3cff */
[----:B------:R1:W-:Y:S01]  /*da180*/  STL.64 [R1+0x18c8], R44 ;  /* 0x0018c82c01007387 */ /* 0x0003e20000100a00 */
[----:B------:R-:W-:Y:S02]  /*da190*/  LOP3.LUT R37, R37, R36, RZ, 0x3c, !PT ;  /* 0x0000002425257212 */ /* 0x000fe400078e3cff */
[----:B------:R-:W-:Y:S01]  /*da1a0*/  IADD3 R68, P1, R34, R217, RZ ;  /* 0x000000d922447210 */ /* 0x000fe20007f3e0ff */
[----:B------:R-:W-:Y:S01]  /*da1b0*/  IMAD.MOV.U32 R34, RZ, RZ, R3 ;  /* 0x000000ffff227224 */ /* 0x000fe200078e0003 */
[----:B------:R1:W-:Y:S03]  /*da1c0*/  STL.64 [R1+0x18d0], R42 ;  /* 0x0018d02a01007387 */ /* 0x0003e60000100a00 */
[----:B------:R-:W-:Y:S01]  /*da1d0*/  IMAD.X R69, R35, 0x1, R2, P1 ;  /* 0x0000000123457824 */ /* 0x000fe200008e0602 */
[----:B------:R1:W-:Y:S01]  /*da1e0*/  LDGSTS.E [R4+0x23800], [R44.64], P0 ;  /* 0x238000002c047fae */ /* 0x0003e20008121844 */
[----:B------:R-:W-:-:S03]  /*da1f0*/  IMAD.MOV.U32 R35, RZ, RZ, R5 ;  /* 0x000000ffff237224 */ /* 0x000fc600078e0005 */
        /* <DEDUP_REMOVED lines=23> */
[----:B------:R-:W1:Y:S04]  /*da370*/  S2R R3, SR_TID.X ;  /* 0x0000000000037919 */ /* 0x000e680000002100 */
[----:B------:R1:W-:Y:S04]  /*da380*/  LDGSTS.E [R4+0x31800], [R24.64], P0 ;  /* 0x3180000018047fae */ /* 0x0003e80008121844 */
[----:B------:R1:W-:Y:S01]  /*da390*/  LDGSTS.E [R4+0x32800], [R26.64], P0 ;  /* 0x328000001a047fae */ /* 0x0003e20008121844 */
[----:B--2---:R-:W-:-:S03]  /*da3a0*/  IADD3 R70, P1, R32, R217, RZ ;  /* 0x000000d920467210 */ /* 0x004fc60007f3e0ff */
[----:B------:R2:W-:Y:S01]  /*da3b0*/  LDGSTS.E [R4+0x33800], [R28.64], P0 ;  /* 0x338000001c047fae */ /* 0x0005e20008121844 */
[----:B------:R-:W-:Y:S01]  /*da3c0*/  MOV R32, R18 ;  /* 0x0000001200207202 */ /* 0x000fe20000000f00 */
[----:B------:R-:W-:Y:S02]  /*da3d0*/  IMAD.X R71, R33, 0x1, R2, P1 ;  /* 0x0000000121477824 */ /* 0x000fe400008e0602 */
[----:B------:R2:W-:Y:S01]  /*da3e0*/  LDGSTS.E [R4+0x34800], [R30.64], P0 ;  /* 0x348000001e047fae */ /* 0x0005e20008121844 */
[----:B------:R-:W-:-:S03]  /*da3f0*/  IMAD.MOV.U32 R33, RZ, RZ, R19 ;  /* 0x000000ffff217224 */ /* 0x000fc600078e0013 */
[----:B------:R2:W-:Y:S04]  /*da400*/  LDGSTS.E [R4+0x35800], [R52.64], P0 ;  /* 0x3580000034047fae */ /* 0x0005e80008121844 */
        /* <DEDUP_REMOVED lines=14> */
[----:B-1----:R1:W5:Y:S04]  /*da4f0*/  LDL.LU.64 R50, [R1+0x3ab8] ;  /* 0x003ab80001327983 */ /* 0x0023680000300a00 */
[----:B------:R1:W-:Y:S04]  /*da500*/  STL.64 [R1+0x1df0], R66 ;  /* 0x001df04201007387 */ /* 0x0003e80000100a00 */
[----:B---3--:R3:W5:Y:S04]  /*da510*/  LDL.LU.64 R48, [R1+0x3ab0] ;  /* 0x003ab00001307983 */ /* 0x0087680000300a00 */
[----:B------:R1:W-:Y:S04]  /*da520*/  STL.64 [R1+0x1de8], R68 ;  /* 0x001de84401007387 */ /* 0x0003e80000100a00 */
[----:B----4-:R3:W5:Y:S04]  /*da530*/  LDL.LU.64 R46, [R1+0x3aa8] ;  /* 0x003aa800012e7983 */ /* 0x0107680000300a00 */
[----:B------:R4:W-:Y:S04]  /*da540*/  STL.64 [R1+0x1de0], R70 ;  /* 0x001de04601007387 */ /* 0x0009e80000100a00 */
[----:B------:R3:W5:Y:S04]  /*da550*/  LDL.LU.64 R44, [R1+0x3aa0] ;  /* 0x003aa000012c7983 */ /* 0x0007680000300a00 */
[----:B------:R3:W5:Y:S04]  /*da560*/  LDL.LU.64 R42, [R1+0x3a98] ;  /* 0x003a9800012a7983 */ /* 0x0007680000300a00 */
[----:B------:R3:W5:Y:S04]  /*da570*/  LDL.LU.64 R40, [R1+0x3a90] ;  /* 0x003a900001287983 */ /* 0x0007680000300a00 */
[----:B------:R3:W5:Y:S04]  /*da580*/  LDL.LU.64 R38, [R1+0x3a88] ;  /* 0x003a880001267983 */ /* 0x0007680000300a00 */
        /* <DEDUP_REMOVED lines=20> */
[----:B------:R-:W4:Y:S01]  /*da6d0*/  LDL R7, [R1+0x2274] ;  /* 0x0022740001077983 */ /* 0x000f220000100800 */
[----:B------:R-:W-:-:S03]  /*da6e0*/  LOP3.LUT R3, R3, 0x7f, RZ, 0xc0, !PT ;  /* 0x0000007f03037812 */ /* 0x000fc600078ec0ff */
[----:B------:R2:W-:Y:S02]  /*da6f0*/  LDGSTS.E [R4+0x36800], [R54.64], P0 ;  /* 0x3680000036047fae */ /* 0x0005e40008121844 */
[----:B------:R-:W-:Y:S02]  /*da700*/  IMAD.SHL.U32 R3, R3, 0x4, RZ ;  /* 0x0000000403037824 */ /* 0x000fe400078e00ff */
[----:B------:R2:W-:Y:S04]  /*da710*/  LDGSTS.E [R4+0x37800], [R56.64], P0 ;  /* 0x3780000038047fae */ /* 0x0005e80008121844 */
[----:B------:R2:W-:Y:S01]  /*da720*/  LDGSTS.E [R4+0x38800], [R58.64], P0 ;  /* 0x388000003a047fae */ /* 0x0005e20008121844 */
[----:B------:R-:W-:-:S03]  /*da730*/  LOP3.LUT R3, R3, 0x50, RZ, 0x3c, !PT ;  /* 0x0000005003037812 */ /* 0x000fc600078e3cff */
        /* <DEDUP_REMOVED lines=8> */
[----:B-1----:R1:W5:Y:S01]  /*da7c0*/  LDL.LU.64 R32, [R1+0x3a70] ;  /* 0x003a700001207983 */ /* 0x0023620000300a00 */
[----:B--2---:R-:W-:Y:S02]  /*da7d0*/  IMAD.MOV.U32 R4, RZ, RZ, R5 ;  /* 0x000000ffff047224 */ /* 0x004fe400078e0005 */
[----:B---3--:R-:W-:-:S05]  /*da7e0*/  IMAD.MOV.U32 R5, RZ, RZ, R22 ;  /* 0x000000ffff057224 */ /* 0x008fca00078e0016 */
[----:B------:R4:W-:Y:S02]  /*da7f0*/  LDGSTS.E [R3+0xa00], [R4.64], P0 ;  /* 0x00a0000004037fae */ /* 0x0009e40008121844 */
[----:B----4-:R-:W-:Y:S01]  /*da800*/  MOV R4, R20 ;  /* 0x0000001400047202 */ /* 0x010fe20000000f00 */
[----:B------:R-:W-:-:S05]  /*da810*/  IMAD.MOV.U32 R5, RZ, RZ, R23 ;  /* 0x000000ffff057224 */ /* 0x000fca00078e0017 */
[----:B------:R2:W-:Y:S02]  /*da820*/  LDGSTS.E [R3+0x1a00], [R4.64], P0 ;  /* 0x01a0000004037fae */ /* 0x0005e40008121844 */
[----:B--2---:R-:W-:Y:S02]  /*da830*/  IMAD.MOV.U32 R4, RZ, RZ, R18 ;  /* 0x000000ffff047224 */ /* 0x004fe400078e0012 */
[----:B------:R-:W-:-:S05]  /*da840*/  IMAD.MOV.U32 R5, RZ, RZ, R21 ;  /* 0x000000ffff057224 */ /* 0x000fca00078e0015 */
[----:B------:R2:W-:Y:S02]  /*da850*/  LDGSTS.E [R3+0x2a00], [R4.64], P0 ;  /* 0x02a0000004037fae */ /* 0x0005e40008121844 */
[----:B--2---:R-:W-:Y:S02]  /*da860*/  IMAD.MOV.U32 R4, RZ, RZ, R16 ;  /* 0x000000ffff047224 */ /* 0x004fe400078e0010 */
[----:B------:R-:W-:-:S05]  /*da870*/  IMAD.MOV.U32 R5, RZ, RZ, R19 ;  /* 0x000000ffff057224 */ /* 0x000fca00078e0013 */
[----:B------:R2:W-:Y:S02]  /*da880*/  LDGSTS.E [R3+0x3a00], [R4.64], P0 ;  /* 0x03a0000004037fae */ /* 0x0005e40008121844 */
[----:B--2---:R-:W-:Y:S01]  /*da890*/  MOV R4, R14 ;  /* 0x0000000e00047202 */ /* 0x004fe20000000f00 */
        /* <DEDUP_REMOVED lines=15> */
[----:B------:R-:W-:Y:S02]  /*da990*/  IMAD.MOV.U32 R5, RZ, RZ, R7 ;  /* 0x000000ffff057224 */ /* 0x000fe400078e0007 */
[----:B------:R-:W2:Y:S04]  /*da9a0*/  LDL.LU.64 R6, [R1+0x1ef0] ;  /* 0x001ef00001067983 */ /* 0x000ea80000300a00 */
[----:B------:R3:W-:Y:S04]  /*da9b0*/  LDGSTS.E [R3+0x9a00], [R4.64], P0 ;  /* 0x09a0000004037fae */ /* 0x0007e80008121844 */
[----:B------:R-:W4:Y:S04]  /*da9c0*/  LDL.LU.64 R8, [R1+0x1ed0] ;  /* 0x001ed00001087983 */ /* 0x000f280000300a00 */
[----:B------:R-:W2:Y:S01]  /*da9d0*/  LDL.LU.64 R10, [R1+0x1eb0] ;  /* 0x001eb000010a7983 */ /* 0x000ea20000300a00 */
[----:B---3--:R-:W-:Y:S01]  /*da9e0*/  MOV R4, R246 ;  /* 0x000000f600047202 */ /* 0x008fe20000000f00 */
[----:B------:R-:W-:-:S02]  /*da9f0*/  IMAD.MOV.U32 R5, RZ, RZ, R247 ;  /* 0x000000ffff057224 */ /* 0x000fc400078e00f7 */
[----:B------:R-:W2:Y:S04]  /*daa00*/  LDL.LU.64 R12, [R1+0x1e90] ;  /* 0x001e9000010c7983 */ /* 0x000ea80000300a00 */
[----:B------:R1:W-:Y:S04]  /*daa10*/  LDGSTS.E [R3+0xaa00], [R4.64], P0 ;  /* 0x0aa0000004037fae */ /* 0x0003e80008121844 */
[----:B------:R-:W2:Y:S04]  /*daa20*/  LDL.LU.64 R14, [R1+0x1dd0] ;  /* 0x001dd000010e7983 */ /* 0x000ea80000300a00 */
[----:B------:R-:W2:Y:S01]  /*daa30*/  LDL.LU.64 R16, [R1+0x1db8] ;  /* 0x001db80001107983 */ /* 0x000ea20000300a00 */
[----:B-1----:R-:W-:-:S03]  /*daa40*/  IMAD.MOV.U32 R4, RZ, RZ, R244 ;  /* 0x000000ffff047224 */ /* 0x002fc600078e00f4 */
[----:B------:R-:W2:Y:S01]  /*daa50*/  LDL.LU.64 R18, [R1+0x1da0] ;  /* 0x001da00001127983 */ /* 0x000ea20000300a00 */
[----:B------:R-:W-:-:S03]  /*daa60*/  IMAD.MOV.U32 R5, RZ, RZ, R245 ;  /* 0x000000ffff057224 */ /* 0x000fc600078e00f5 */
        /* <DEDUP_REMOVED lines=76> */
[----:B------:R-:W3:Y:S04]  /*daf30*/  LDL.LU.64 R72, [R1+0x1cd8] ;  /* 0x001cd80001487983 */ /* 0x000ee80000300a00 */
[----:B------:R-:W3:Y:S04]  /*daf40*/  LDL.LU.64 R212, [R1+0x1cd0] ;  /* 0x001cd00001d47983 */ /* 0x000ee80000300a00 */
        /* <DEDUP_REMOVED lines=14> */
[----:B------:R2:W-:Y:S02]  /*db030*/  LDGSTS.E [R3+0x1fa00], [R4.64], P0 ;  /* 0x1fa0000004037fae */ /* 0x0005e40008121844 */
[----:B--2---:R-:W-:-:S05]  /*db040*/  IADD3 R4, P1, R6, R217, RZ ;  /* 0x000000d906047210 */ /* 0x004fca0007f3e0ff */
        /* <DEDUP_REMOVED lines=47> */
[----:B------:R-:W-:Y:S02]  /*db340*/  IADD3 R72, P1, R212, R217, RZ ;  /* 0x000000d9d4487210 */ /* 0x000fe40007f3e0ff */
[----:B------:R-:W-:-:S04]  /*db350*/  LOP3.LUT R221, R221, R220, RZ, 0x3c, !PT ;  /* 0x000000dcdddd7212 */ /* 0x000fc800078e3cff */
[----:B------:R-:W-:Y:S02]  /*db360*/  LOP3.LUT R220, R221, R220, RZ, 0x3c, !PT ;  /* 0x000000dcdddc7212 */ /* 0x000fe400078e3cff */
[----:B------:R-:W-:-:S04]  /*db370*/  LOP3.LUT R219, R219, R218, RZ, 0x3c, !PT ;  /* 0x000000dadbdb7212 */ /* 0x000fc800078e3cff */
[----:B------:R-:W-:Y:S02]  /*db380*/  LOP3.LUT R218, R219, R218, RZ, 0x3c, !PT ;  /* 0x000000dadbda7212 */ /* 0x000fe400078e3cff */
[----:B------:R-:W-:Y:S01]  /*db390*/  LOP3.LUT R221, R221, R220, RZ, 0x3c, !PT ;  /* 0x000000dcdddd7212 */ /* 0x000fe200078e3cff */
[----:B------:R-:W-:Y:S01]  /*db3a0*/  IMAD.X R73, R213, 0x1, R2, P1 ;  /* 0x00000001d5497824 */ /* 0x000fe200008e0602 */
[----:B------:R-:W-:Y:S01]  /*db3b0*/  LOP3.LUT R219, R219, R218, RZ, 0x3c, !PT ;  /* 0x000000dadbdb7212 */ /* 0x000fe200078e3cff */
[----:B------:R-:W-:Y:S02]  /*db3c0*/  IMAD.MOV.U32 R214, RZ, RZ, R223 ;  /* 0x000000ffffd67224 */ /* 0x000fe400078e00df */
[----:B------:R-:W-:Y:S01]  /*db3d0*/  IMAD.MOV.U32 R215, RZ, RZ, R222 ;  /* 0x000000ffffd77224 */ /* 0x000fe200078e00de */
[----:B------:R-:W-:Y:S01]  /*db3e0*/  MOV R213, R216 ;  /* 0x000000d800d57202 */ /* 0x000fe20000000f00 */
[----:B------:R-:W-:Y:S01]  /*db3f0*/  STL.64 [R1+0x1878], R220 ;  /* 0x001878dc01007387 */ /* 0x000fe20000100a00 */
[----:B------:R-:W-:Y:S01]  /*db400*/  IMAD.MOV.U32 R212, RZ, RZ, R208 ;  /* 0x000000ffffd47224 */ /* 0x000fe200078e00d0 */
[----:B------:R-:W-:-:S02]  /*db410*/  LOP3.LUT R211, R211, R210, RZ, 0x3c, !PT ;  /* 0x000000d2d3d37212 */ /* 0x000fc400078e3cff */
[----:B------:R1:W-:Y:S02]  /*db420*/  LDGSTS.E [R3+0x20a00], [R220.64], P0 ;  /* 0x20a00000dc037fae */ /* 0x0003e40008121844 */
[C---:B------:R-:W-:Y:S02]  /*db430*/  LOP3.LUT R210, R211.reuse, R210, RZ, 0x3c, !PT ;  /* 0x000000d2d3d27212 */ /* 0x040fe400078e3cff */
[----:B------:R-:W-:Y:S02]  /*db440*/  STL.64 [R1+0x1880], R218 ;  /* 0x001880da01007387 */ /* 0x000fe40000100a00 */
[----:B------:R-:W-:Y:S01]  /*db450*/  LOP3.LUT R211, R211, R210, RZ, 0x3c, !PT ;  /* 0x000000d2d3d37212 */ /* 0x000fe200078e3cff */
[----:B------:R-:W-:Y:S01]  /*db460*/  IMAD.MOV.U32 R208, RZ, RZ, R205 ;  /* 0x000000ffffd07224 */ /* 0x000fe200078e00cd */
[-C--:B------:R-:W-:Y:S01]  /*db470*/  LOP3.LUT R207, R207, R206.reuse, RZ, 0x3c, !PT ;  /* 0x000000cecfcf7212 */ /* 0x080fe200078e3cff */
[----:B------:R1:W-:Y:S03]  /*db480*/  LDGSTS.E [R3+0x21a00], [R218.64], P0 ;  /* 0x21a00000da037fae */ /* 0x0003e60008121844 */
[C---:B------:R-:W-:Y:S01]  /*db490*/  LOP3.LUT R206, R207.reuse, R206, RZ, 0x3c, !PT ;  /* 0x000000cecfce7212 */ /* 0x040fe200078e3cff */
[----:B------:R-:W-:Y:S03]  /*db4a0*/  STL.64 [R1+0x1888], R214 ;  /* 0x001888d601007387 */ /* 0x000fe60000100a00 */
[----:B------:R-:W-:Y:S01]  /*db4b0*/  LOP3.LUT R207, R207, R206, RZ, 0x3c, !PT ;  /* 0x000000cecfcf7212 */ /* 0x000fe200078e3cff */
        /* <DEDUP_REMOVED lines=10> */
[----:B------:R1:W-:Y:S04]  /*db560*/  LDGSTS.E [R3+0x22a00], [R214.64], P0 ;  /* 0x22a00000d6037fae */ /* 0x0003e80008121844 */
        /* <DEDUP_REMOVED lines=16> */
[----:B------:R1:W-:Y:S04]  /*db670*/  STL.64 [R1+0x1d20], R52 ;  /* 0x001d203401007387 */ /* 0x0003e80000100a00 */
        /* <DEDUP_REMOVED lines=21> */
[----:B------:R3:W-:Y:S04]  /*db7d0*/  LDGSTS.E [R3+0x36a00], [R54.64], P0 ;  /* 0x36a0000036037fae */ /* 0x0007e80008121844 */
[----:B------:R3:W-:Y:S04]  /*db7e0*/  LDGSTS.E [R3+0x37a00], [R56.64], P0 ;  /* 0x37a0000038037fae */ /* 0x0007e80008121844 */
[----:B-1----:R-:W4:Y:S01]  /*db7f0*/  LDL.LU.64 R52, [R1+0x1ee8] ;  /* 0x001ee80001347983 */ /* 0x002f220000300a00 */
[----:B--2---:R-:W-:-:S03]  /*db800*/  IMAD R4, R203, 0x40000, R204 ;  /* 0x00040000cb047824 */ /* 0x004fc600078e02cc */
[----:B------:R4:W-:Y:S01]  /*db810*/  LDGSTS.E [R3+0x38a00], [R58.64], P0 ;  /* 0x38a000003a037fae */ /* 0x0009e20008121844 */
[----:B---3--:R-:W-:-:S03]  /*db820*/  IMAD.MOV.U32 R6, RZ, RZ, R200 ;  /* 0x000000ffff067224 */ /* 0x008fc600078e00c8 */
        /* <DEDUP_REMOVED lines=9> */
[----:B------:R-:W2:Y:S04]  /*db8c0*/  LDL.LU.64 R8, [R1+0x1ec8] ;  /* 0x001ec80001087983 */ /* 0x000ea80000300a00 */
[----:B------:R-:W3:Y:S01]  /*db8d0*/  LDL.LU.64 R10, [R1+0x1ea8] ;  /* 0x001ea800010a7983 */ /* 0x000ee20000300a00 */
[----:B-1----:R-:W-:Y:S01]  /*db8e0*/  IMAD.MOV.U32 R6, RZ, RZ, R198 ;  /* 0x000000ffff067224 */ /* 0x002fe200078e00c6 */
[----:B------:R-:W-:-:S02]  /*db8f0*/  MOV R7, R199 ;  /* 0x000000c700077202 */ /* 0x000fc40000000f00 */
        /* <DEDUP_REMOVED lines=16> */
[----:B------:R-:W2:Y:S01]  /*dba00*/  LDL.LU.64 R30, [R1+0x1ca8] ;  /* 0x001ca800011e7983 */ /* 0x000ea20000300a00 */
[----:B-1----:R-:W-:Y:S01]  /*dba10*/  IMAD.MOV.U32 R6, RZ, RZ, R192 ;  /* 0x000000ffff067224 */ /* 0x002fe200078e00c0 */
[----:B------:R-:W-:-:S05]  /*dba20*/  MOV R7, R193 ;  /* 0x000000c100077202 */ /* 0x000fca0000000f00 */
[----:B------:R1:W-:Y:S02]  /*dba30*/  LDGSTS.E [R4+0x4c00], [R6.64], P0 ;  /* 0x04c0000006047fae */ /* 0x0003e40008121844 */
[----:B-1----:R-:W-:Y:S02]  /*dba40*/  IMAD.MOV.U32 R6, RZ, RZ, R190 ;  /* 0x000000ffff067224 */ /* 0x002fe400078e00be */
[----:B------:R-:W-:-:S05]  /*dba50*/  IMAD.MOV.U32 R7, RZ, RZ, R191 ;  /* 0x000000ffff077224 */ /* 0x000fca00078e00bf */
[----:B------:R1:W-:Y:S02]  /*dba60*/  LDGSTS.E [R4+0x5c00], [R6.64], P0 ;  /* 0x05c0000006047fae */ /* 0x0003e40008121844 */
[----:B-1----:R-:W-:Y:S02]  /*dba70*/  IMAD.MOV.U32 R6, RZ, RZ, R188 ;  /* 0x000000ffff067224 */ /* 0x002fe400078e00bc */
[----:B------:R-:W-:-:S05]  /*dba80*/  IMAD.MOV.U32 R7, RZ, RZ, R189 ;  /* 0x000000ffff077224 */ /* 0x000fca00078e00bd */
[----:B------:R1:W-:Y:S02]  /*dba90*/  LDGSTS.E [R4+0x6c00], [R6.64], P0 ;  /* 0x06c0000006047fae */ /* 0x0003e40008121844 */
        /* <DEDUP_REMOVED lines=38> */
[----:B------:R1:W-:Y:S01]  /*dbd00*/  LDGSTS.E [R4+0x13c00], [R6.64], P0 ;  /* 0x13c0000006047fae */ /* 0x0003e20008121844 */
[----:B----4-:R-:W-:Y:S01]  /*dbd10*/  IADD3 R3, P1, R52, R217, RZ ;  /* 0x000000d934037210 */ /* 0x010fe20007f3e0ff */
[----:B-1----:R-:W-:Y:S02]  /*dbd20*/  IMAD.MOV.U32 R6, RZ, RZ, R160 ;  /* 0x000000ffff067224 */ /* 0x002fe400078e00a0 */
[----:B------:R-:W-:-:S05]  /*dbd30*/  IMAD.MOV.U32 R7, RZ, RZ, R161 ;  /* 0x000000ffff077224 */ /* 0x000fca00078e00a1 */
[----:B------:R1:W-:Y:S01]  /*dbd40*/  LDGSTS.E [R4+0x14c00], [R6.64], P0 ;  /* 0x14c0000006047fae */ /* 0x0003e20008121844 */
[----:B------:R-:W-:-:S03]  /*dbd50*/  IMAD.X R5, R53, 0x1, R2, P1 ;  /* 0x0000000135057824 */ /* 0x000fc600008e0602 */
[----:B------:R-:W3:Y:S04]  /*dbd60*/  LDL.LU.64 R52, [R1+0x1c98] ;  /* 0x001c980001347983 */ /* 0x000ee80000300a00 */
[----:B------:R-:W3:Y:S01]  /*dbd70*/  LDL.LU.64 R54, [R1+0x1c88] ;  /* 0x001c880001367983 */ /* 0x000ee20000300a00 */
[----:B-1----:R-:W-:-:S03]  /*dbd80*/  IMAD.MOV.U32 R6, RZ, RZ, R158 ;  /* 0x000000ffff067224 */ /* 0x002fc600078e009e */
[----:B------:R-:W3:Y:S01]  /*dbd90*/  LDL.LU.64 R56, [R1+0x1c78] ;  /* 0x001c780001387983 */ /* 0x000ee20000300a00 */
[----:B------:R-:W-:-:S03]  /*dbda0*/  IMAD.MOV.U32 R7, RZ, RZ, R159 ;  /* 0x000000ffff077224 */ /* 0x000fc600078e009f */
[----:B------:R-:W3:Y:S04]  /*dbdb0*/  LDL.LU.64 R58, [R1+0x1c68] ;  /* 0x001c6800013a7983 */ /* 0x000ee80000300a00 */
[----:B------:R1:W-:Y:S04]  /*dbdc0*/  LDGSTS.E [R4+0x15c00], [R6.64], P0 ;  /* 0x15c0000006047fae */ /* 0x0003e80008121844 */
[----:B------:R-:W3:Y:S04]  /*dbdd0*/  LDL.LU.64 R60, [R1+0x1c58] ;  /* 0x001c5800013c7983 */ /* 0x000ee80000300a00 */
[----:B------:R-:W3:Y:S01]  /*dbde0*/  LDL.LU.64 R62, [R1+0x1c50] ;  /* 0x001c5000013e7983 */ /* 0x000ee20000300a00 */
[----:B-1----:R-:W-:Y:S01]  /*dbdf0*/  IMAD.MOV.U32 R6, RZ, RZ, R156 ;  /* 0x000000ffff067224 */ /* 0x002fe200078e009c */
[----:B------:R-:W-:-:S02]  /*dbe00*/  MOV R7, R157 ;  /* 0x0000009d00077202 */ /* 0x000fc40000000f00 */
[----:B------:R-:W3:Y:S04]  /*dbe10*/  LDL.LU.64 R64, [R1+0x1c48] ;  /* 0x001c480001407983 */ /* 0x000ee80000300a00 */
[----:B------:R1:W-:Y:S04]  /*dbe20*/  LDGSTS.E [R4+0x16c00], [R6.64], P0 ;  /* 0x16c0000006047fae */ /* 0x0003e80008121844 */
[----:B------:R-:W3:Y:S04]  /*dbe30*/  LDL.LU.64 R66, [R1+0x1c40] ;  /* 0x001c400001427983 */ /* 0x000ee80000300a00 */
[----:B------:R-:W3:Y:S01]  /*dbe40*/  LDL.LU.64 R68, [R1+0x1c38] ;  /* 0x001c380001447983 */ /* 0x000ee20000300a00 */
[----:B-1----:R-:W-:-:S03]  /*dbe50*/  IMAD.MOV.U32 R6, RZ, RZ, R154 ;  /* 0x000000ffff067224 */ /* 0x002fc600078e009a */
[----:B------:R-:W3:Y:S01]  /*dbe60*/  LDL.LU.64 R70, [R1+0x1c30] ;  /* 0x001c300001467983 */ /* 0x000ee20000300a00 */
[----:B------:R-:W-:-:S03]  /*dbe70*/  IMAD.MOV.U32 R7, RZ, RZ, R155 ;  /* 0x000000ffff077224 */ /* 0x000fc600078e009b */
[----:B------:R-:W3:Y:S04]  /*dbe80*/  LDL.LU.64 R72, [R1+0x1c28] ;  /* 0x001c280001487983 */ /* 0x000ee80000300a00 */
        /* <DEDUP_REMOVED lines=23> */
[----:B------:R-:W-:Y:S02]  /*dc000*/  MOV R7, R139 ;  /* 0x0000008b00077202 */ /* 0x000fe40000000f00 */
        /* <DEDUP_REMOVED lines=15> */
[----:B------:R2:W-:Y:S02]  /*dc100*/  LDGSTS.E [R4+0x1fc00], [R6.64], P0 ;  /* 0x1fc0000006047fae */ /* 0x0005e40008121844 */
[----:B--2---:R-:W-:-:S05]  /*dc110*/  IADD3 R6, P1, R8, R217, RZ ;  /* 0x000000d908067210 */ /* 0x004fca0007f3e0ff */
[----:B------:R-:W-:Y:S01]  /*dc120*/  IMAD.X R7, R9, 0x1, R2, P1 ;  /* 0x0000000109077824 */ /* 0x000fe200008e0602 */
[----:B---3--:R-:W-:-:S05]  /*dc130*/  IADD3 R8, P1, R10, R217, RZ ;  /* 0x000000d90a087210 */ /* 0x008fca0007f3e0ff */
        /* <DEDUP_REMOVED lines=43> */
[----:B----4-:R-:W-:Y:S01]  /*dc3f0*/  IADD3 R72, P1, R138, R217, RZ ;  /* 0x000000d98a487210 */ /* 0x010fe20007f3e0ff */
[----:B------:R-:W-:Y:S02]  /*dc400*/  IMAD.MOV.U32 R153, RZ, RZ, R223 ;  /* 0x000000ffff997224 */ /* 0x000fe400078e00df */
[----:B------:R-:W-:Y:S02]  /*dc410*/  IMAD.MOV.U32 R152, RZ, RZ, R216 ;  /* 0x000000ffff987224 */ /* 0x000fe400078e00d8 */
[----:B------:R-:W-:-:S03]  /*dc420*/  IMAD.MOV.U32 R151, RZ, RZ, R218 ;  /* 0x000000ffff977224 */ /* 0x000fc600078e00da */
[----:B------:R1:W-:Y:S01]  /*dc430*/  LDGSTS.E [R4+0x20c00], [R152.64], P0 ;  /* 0x20c0000098047fae */ /* 0x0003e20008121844 */
[----:B------:R-:W-:Y:S02]  /*dc440*/  IMAD.MOV.U32 R150, RZ, RZ, R219 ;  /* 0x000000ffff967224 */ /* 0x000fe400078e00db */
[----:B------:R-:W-:-:S03]  /*dc450*/  IMAD.MOV.U32 R149, RZ, RZ, R208 ;  /* 0x000000ffff957224 */ /* 0x000fc600078e00d0 */
[----:B------:R1:W-:Y:S01]  /*dc460*/  LDGSTS.E [R4+0x21c00], [R150.64], P0 ;  /* 0x21c0000096047fae */ /* 0x0003e20008121844 */
[----:B------:R-:W-:Y:S01]  /*dc470*/  MOV R148, R209 ;  /* 0x000000d100947202 */ /* 0x000fe20000000f00 */
[----:B------:R-:W-:Y:S02]  /*dc480*/  IMAD.X R73, R139, 0x1, R2, P1 ;  /* 0x000000018b497824 */ /* 0x000fe400008e0602 */
[----:B------:R-:W-:Y:S02]  /*dc490*/  IMAD.MOV.U32 R147, RZ, RZ, R210 ;  /* 0x000000ffff937224 */ /* 0x000fe400078e00d2 */
[----:B------:R1:W-:Y:S01]  /*dc4a0*/  LDGSTS.E [R4+0x22c00], [R148.64], P0 ;  /* 0x22c0000094047fae */ /* 0x0003e20008121844 */
[----:B------:R-:W-:Y:S02]  /*dc4b0*/  IMAD.MOV.U32 R146, RZ, RZ, R211 ;  /* 0x000000ffff927224 */ /* 0x000fe400078e00d3 */
[----:B------:R-:W-:-:S03]  /*dc4c0*/  IMAD.MOV.U32 R145, RZ, RZ, R204 ;  /* 0x000000ffff917224 */ /* 0x000fc600078e00cc */
[----:B------:R1:W-:Y:S01]  /*dc4d0*/  LDGSTS.E [R4+0x23c00], [R146.64], P0 ;  /* 0x23c0000092047fae */ /* 0x0003e20008121844 */
[----:B------:R-:W-:Y:S02]  /*dc4e0*/  IMAD.MOV.U32 R144, RZ, RZ, R205 ;  /* 0x000000ffff907224 */ /* 0x000fe400078e00cd */
[----:B------:R-:W-:Y:S02]  /*dc4f0*/  IMAD.MOV.U32 R138, RZ, RZ, R3 ;  /* 0x000000ffff8a7224 */ /* 0x000fe400078e0003 */
[----:B------:R-:W-:Y:S01]  /*dc500*/  IMAD.MOV.U32 R143, RZ, RZ, R206 ;  /* 0x000000ffff8f7224 */ /* 0x000fe200078e00ce */
[----:B------:R1:W-:Y:S01]  /*dc510*/  LDGSTS.E [R4+0x24c00], [R144.64], P0 ;  /* 0x24c0000090047fae */ /* 0x0003e20008121844 */
[----:B------:R-:W-:Y:S01]  /*dc520*/  IMAD.MOV.U32 R139, RZ, RZ, R5 ;  /* 0x000000ffff8b7224 */ /* 0x000fe200078e0005 */
[----:B------:R-:W-:Y:S01]  /*dc530*/  MOV R142, R207 ;  /* 0x000000cf008e7202 */ /* 0x000fe20000000f00 */
[----:B------:R-:W-:-:S04]  /*dc540*/  IMAD.MOV.U32 R141, RZ, RZ, R200 ;  /* 0x000000ffff8d7224 */ /* 0x000fc800078e00c8 */
[----:B------:R1:W-:Y:S01]  /*dc550*/  LDGSTS.E [R4+0x25c00], [R142.64], P0 ;  /* 0x25c000008e047fae */ /* 0x0003e20008121844 */
[----:B------:R-:W-:-:S05]  /*dc560*/  IMAD.MOV.U32 R140, RZ, RZ, R201 ;  /* 0x000000ffff8c7224 */ /* 0x000fca00078e00c9 */
        /* <DEDUP_REMOVED lines=23> */
[----:B------:R1:W-:Y:S01]  /*dc6e0*/  LDGSTS.E [R4+0x3cc00], [R66.64], P0 ;  /* 0x3cc0000042047fae */ /* 0x0003e20008121844 */
[----:B------:R-:W-:-:S03]  /*dc6f0*/  LEA R3, R203, R3, 0x12 ;  /* 0x00000003cb037211 */ /* 0x000fc600078e90ff */
[----:B------:R1:W-:Y:S01]  /*dc700*/  LDGSTS.E [R4+0x3dc00], [R68.64], P0 ;  /* 0x3dc0000044047fae */ /* 0x0003e20008121844 */
[----:B------:R-:W-:-:S03]  /*dc710*/  IMAD.MOV.U32 R5, RZ, RZ, R137 ;  /* 0x000000ffff057224 */ /* 0x000fc600078e0089 */
[----:B------:R1:W-:Y:S04]  /*dc720*/  LDGSTS.E [R4+0x3ec00], [R70.64], P0 ;  /* 0x3ec0000046047fae */ /* 0x0003e80008121844 */
[----:B------:R1:W-:Y:S02]  /*dc730*/  LDGSTS.E [R4+0x3fc00], [R72.64], P0 ;  /* 0x3fc0000048047fae */ /* 0x0003e40008121844 */
[----:B-1----:R-:W-:-:S05]  /*dc740*/  IMAD.MOV.U32 R4, RZ, RZ, R136 ;  /* 0x000000ffff047224 */ /* 0x002fca00078e0088 */
[----:B------:R1:W-:Y:S02]  /*dc750*/  LDGSTS.E [R3+0xe00], [R4.64], P0 ;  /* 0x00e0000004037fae */ /* 0x0003e40008121844 */
[----:B-1----:R-:W-:Y:S02]  /*dc760*/  IMAD.MOV.U32 R4, RZ, RZ, R134 ;  /* 0x000000ffff047224 */ /* 0x002fe400078e0086 */
[----:B------:R-:W-:-:S05]  /*dc770*/  IMAD.MOV.U32 R5, RZ, RZ, R135 ;  /* 0x000000ffff057224 */ /* 0x000fca00078e0087 */
[----:B------:R1:W-:Y:S02]  /*dc780*/  LDGSTS.E [R3+0x1e00], [R4.64], P0 ;  /* 0x01e0000004037fae */ /* 0x0003e40008121844 */
[----:B-1----:R-:W-:Y:S01]  /*dc790*/  IMAD.MOV.U32 R4, RZ, RZ, R132 ;  /* 0x000000ffff047224 */ /* 0x002fe200078e0084 */
[----:B------:R-:W-:-:S05]  /*dc7a0*/  MOV R5, R133 ;  /* 0x0000008500057202 */ /* 0x000fca0000000f00 */
[----:B------:R1:W-:Y:S04]  /*dc7b0*/  LDGSTS.E [R3+0x2e00], [R4.64], P0 ;  /* 0x02e0000004037fae */ /* 0x0003e80008121844 */
[----:B------:R-:W-:Y:S01]  /*dc7c0*/  STL.64 [R1+0x1840], R152 ;  /* 0x0018409801007387 */ /* 0x000fe20000100a00 */
[----:B-1----:R-:W-:Y:S02]  /*dc7d0*/  IMAD.MOV.U32 R4, RZ, RZ, R130 ;  /* 0x000000ffff047224 */ /* 0x002fe400078e0082 */
[----:B------:R-:W-:Y:S01]  /*dc7e0*/  IMAD.MOV.U32 R5, RZ, RZ, R131 ;  /* 0x000000ffff057224 */ /* 0x000fe200078e0083 */
[----:B------:R-:W-:Y:S04]  /*dc7f0*/  STL.64 [R1+0x1848], R150 ;  /* 0x0018489601007387 */ /* 0x000fe80000100a00 */
[----:B------:R1:W-:Y:S04]  /*dc800*/  LDGSTS.E [R3+0x3e00], [R4.64], P0 ;  /* 0x03e0000004037fae */ /* 0x0003e80008121844 */
[----:B------:R-:W-:Y:S04]  /*dc810*/  STL.64 [R1+0x1850], R148 ;  /* 0x0018509401007387 */ /* 0x000fe80000100a00 */
[----:B------:R-:W-:Y:S01]  /*dc820*/  STL.64 [R1+0x1858], R146 ;  /* 0x0018589201007387 */ /* 0x000fe20000100a00 */
[----:B-1----:R-:W-:-:S02]  /*dc830*/  IMAD.MOV.U32 R4, RZ, RZ, R128 ;  /* 0x000000ffff047224 */ /* 0x002fc400078e0080 */
[----:B------:R-:W-:Y:S01]  /*dc840*/  IMAD.MOV.U32 R5, RZ, RZ, R129 ;  /* 0x000000ffff057224 */ /* 0x000fe200078e0081 */
[----:B------:R-:W-:Y:S04]  /*dc850*/  STL.64 [R1+0x1860], R144 ;  /* 0x0018609001007387 */ /* 0x000fe80000100a00 */
[----:B------:R-:W-:Y:S04]  /*dc860*/  STL.64 [R1+0x1868], R142 ;  /* 0x0018688e01007387 */ /* 0x000fe80000100a00 */
[----:B------:R-:W-:Y:S04]  /*dc870*/  STL.64 [R1+0x1870], R140 ;  /* 0x0018708c01007387 */ /* 0x000fe80000100a00 */
[----:B------:R1:W-:Y:S04]  /*dc880*/  LDGSTS.E [R3+0x4e00], [R4.64], P0 ;  /* 0x04e0000004037fae */ /* 0x0003e80008121844 */
[----:B------:R-:W-:Y:S04]  /*dc890*/  STL.64 [R1+0x1ee8], R138 ;  /* 0x001ee88a01007387 */ /* 0x000fe80000100a00 */
[----:B------:R2:W-:Y:S01]  /*dc8a0*/  STL.64 [R1+0x1ec8], R6 ;  /* 0x001ec80601007387 */ /* 0x0005e20000100a00 */
[----:B-1----:R-:W-:Y:S01]  /*dc8b0*/  IMAD.MOV.U32 R4, RZ, RZ, R126 ;  /* 0x000000ffff047224 */ /* 0x002fe200078e007e */
[----:B------:R-:W-:-:S02]  /*dc8c0*/  MOV R5, R127 ;  /* 0x0000007f00057202 */ /* 0x000fc40000000f00 */
[----:B------:R1:W-:Y:S04]  /*dc8d0*/  STL.64 [R1+0x1ea8], R8 ;  /* 0x001ea80801007387 */ /* 0x0003e80000100a00 */
[----:B------:R3:W-:Y:S04]  /*dc8e0*/  STL.64 [R1+0x1e88], R10 ;  /* 0x001e880a01007387 */ /* 0x0007e80000100a00 */
[----:B------:R4:W-:Y:S04]  /*dc8f0*/  STL.64 [R1+0x1dc8], R12 ;  /* 0x001dc80c01007387 */ /* 0x0009e80000100a00 */
[----:B------:R1:W-:Y:S04]  /*dc900*/  STL.64 [R1+0x1db0], R14 ;  /* 0x001db00e01007387 */ /* 0x0003e80000100a00 */
[----:B------:R1:W-:Y:S04]  /*dc910*/  LDGSTS.E [R3+0x5e00], [R4.64], P0 ;  /* 0x05e0000004037fae */ /* 0x0003e80008121844 */
[----:B------:R2:W-:Y:S04]  /*dc920*/  STL.64 [R1+0x1d98], R16 ;  /* 0x001d981001007387 */ /* 0x0005e80000100a00 */
[----:B------:R2:W-:Y:S01]  /*dc930*/  STL.64 [R1+0x1d80], R18 ;  /* 0x001d801201007387 */ /* 0x0005e20000100a00 */
[----:B-1----:R-:W-:-:S02]  /*dc940*/  IMAD.MOV.U32 R4, RZ, RZ, R124 ;  /* 0x000000ffff047224 */ /* 0x002fc400078e007c */
[----:B------:R-:W-:Y:S01]  /*dc950*/  IMAD.MOV.U32 R5, RZ, RZ, R125 ;  /* 0x000000ffff057224 */ /* 0x000fe200078e007d */
        /* <DEDUP_REMOVED lines=24> */
[----:B--2---:R-:W2:Y:S01]  /*dcae0*/  LDL.LU.64 R6, [R1+0x1ee0] ;  /* 0x001ee00001067983 */ /* 0x004ea20000300a00 */
[----:B-1----:R-:W-:-:S03]  /*dcaf0*/  IMAD.MOV.U32 R4, RZ, RZ, R118 ;  /* 0x000000ffff047224 */ /* 0x002fc600078e0076 */
[----:B------:R-:W2:Y:S01]  /*dcb00*/  LDL.LU.64 R8, [R1+0x1ec0] ;  /* 0x001ec00001087983 */ /* 0x000ea20000300a00 */
[----:B------:R-:W-:-:S03]  /*dcb10*/  IMAD.MOV.U32 R5, RZ, RZ, R119 ;  /* 0x000000ffff057224 */ /* 0x000fc600078e0077 */
[----:B---3--:R-:W3:Y:S04]  /*dcb20*/  LDL.LU.64 R10, [R1+0x1ea0] ;  /* 0x001ea000010a7983 */ /* 0x008ee80000300a00 */
[----:B------:R1:W-:Y:S04]  /*dcb30*/  LDGSTS.E [R3+0x9e00], [R4.64], P0 ;  /* 0x09e0000004037fae */ /* 0x0003e80008121844 */
[----:B----4-:R-:W2:Y:S04]  /*dcb40*/  LDL.LU.64 R12, [R1+0x1e80] ;  /* 0x001e8000010c7983 */ /* 0x010ea80000300a00 */
        /* <DEDUP_REMOVED lines=84> */
[----:B------:R-:W-:Y:S02]  /*dd090*/  IMAD.MOV.U32 R5, RZ, RZ, R75 ;  /* 0x000000ffff057224 */ /* 0x000fe400078e004b */
        /* <DEDUP_REMOVED lines=18> */
[----:B------:R-:W-:-:S04]  /*dd1c0*/  IADD3 R6, P1, R8, R217, RZ ;  /* 0x000000d908067210 */ /* 0x000fc80007f3e0ff */
[----:B------:R-:W-:Y:S02]  /*dd1d0*/  IADD3.X R7, R9, R2, RZ, P1, !PT ;  /* 0x0000000209077210 */ /* 0x000fe40000ffe4ff */
[----:B---3--:R-:W-:-:S05]  /*dd1e0*/  IADD3 R8, P1, R10, R217, RZ ;  /* 0x000000d90a087210 */ /* 0x008fca0007f3e0ff */
        /* <DEDUP_REMOVED lines=43> */
[----:B----4-:R-:W-:Y:S01]  /*dd4a0*/  IADD3 R72, P1, R74, R217, RZ ;  /* 0x000000d94a487210 */ /* 0x010fe20007f3e0ff */
[----:B------:R-:W-:Y:S01]  /*dd4b0*/  IMAD.MOV.U32 R87, RZ, RZ, R218 ;  /* 0x000000ffff577224 */ /* 0x000fe200078e00da */
[----:B------:R-:W-:Y:S01]  /*dd4c0*/  MOV R86, R219 ;  /* 0x000000db00567202 */ /* 0x000fe20000000f00 */
[----:B------:R-:W-:Y:S02]  /*dd4d0*/  IMAD.MOV.U32 R85, RZ, RZ, R208 ;  /* 0x000000ffff557224 */ /* 0x000fe400078e00d0 */
[----:B------:R-:W-:Y:S02]  /*dd4e0*/  IMAD.MOV.U32 R84, RZ, RZ, R209 ;  /* 0x000000ffff547224 */ /* 0x000fe400078e00d1 */
[----:B------:R-:W-:Y:S01]  /*dd4f0*/  STL.64 [R1+0x1808], R86 ;  /* 0x0018085601007387 */ /* 0x000fe20000100a00 */
[----:B------:R-:W-:Y:S02]  /*dd500*/  IMAD.MOV.U32 R83, RZ, RZ, R210 ;  /* 0x000000ffff537224 */ /* 0x000fe400078e00d2 */
[----:B------:R-:W-:Y:S01]  /*dd510*/  IMAD.MOV.U32 R82, RZ, RZ, R211 ;  /* 0x000000ffff527224 */ /* 0x000fe200078e00d3 */
[----:B------:R-:W-:Y:S01]  /*dd520*/  STL.64 [R1+0x1810], R84 ;  /* 0x0018105401007387 */ /* 0x000fe20000100a00 */
[----:B------:R-:W-:-:S02]  /*dd530*/  IMAD.X R73, R75, 0x1, R2, P1 ;  /* 0x000000014b497824 */ /* 0x000fc400008e0602 */
[----:B------:R-:W-:Y:S01]  /*dd540*/  IMAD.MOV.U32 R81, RZ, RZ, R204 ;  /* 0x000000ffff517224 */ /* 0x000fe200078e00cc */
[----:B------:R-:W-:Y:S01]  /*dd550*/  MOV R80, R205 ;  /* 0x000000cd00507202 */ /* 0x000fe20000000f00 */
[----:B------:R-:W-:Y:S01]  /*dd560*/  STL.64 [R1+0x1818], R82 ;  /* 0x0018185201007387 */ /* 0x000fe20000100a00 */
[----:B------:R-:W-:Y:S02]  /*dd570*/  IMAD.MOV.U32 R79, RZ, RZ, R206 ;  /* 0x000000ffff4f7224 */ /* 0x000fe400078e00ce */
[----:B------:R-:W-:Y:S01]  /*dd580*/  IMAD.MOV.U32 R78, RZ, RZ, R207 ;  /* 0x000000ffff4e7224 */ /* 0x000fe200078e00cf */
[----:B------:R-:W-:Y:S01]  /*dd590*/  STL.64 [R1+0x1820], R80 ;  /* 0x0018205001007387 */ /* 0x000fe20000100a00 */
[----:B------:R-:W-:Y:S02]  /*dd5a0*/  IMAD.MOV.U32 R77, RZ, RZ, R200 ;  /* 0x000000ffff4d7224 */ /* 0x000fe400078e00c8 */
[----:B------:R-:W-:Y:S01]  /*dd5b0*/  IMAD.MOV.U32 R76, RZ, RZ, R201 ;  /* 0x000000ffff4c7224 */ /* 0x000fe200078e00c9 */
[----:B------:R-:W-:Y:S01]  /*dd5c0*/  STL.64 [R1+0x1828], R78 ;  /* 0x0018284e01007387 */ /* 0x000fe20000100a00 */
[----:B------:R-:W-:Y:S01]  /*dd5d0*/  IMAD.MOV.U32 R75, RZ, RZ, R202 ;  /* 0x000000ffff4b7224 */ /* 0x000fe200078e00ca */
[----:B------:R-:W-:-:S02]  /*dd5e0*/  MOV R74, R203 ;  /* 0x000000cb004a7202 */ /* 0x000fc40000000f00 */
        /* <DEDUP_REMOVED lines=27> */
[----:B------:R-:W3:Y:S04]  /*dd7a0*/  LDL.LU R203, [R1+0x1800] ;  /* 0x0018000001cb7983 */ /* 0x000ee80000300800 */
        /* <DEDUP_REMOVED lines=8> */
[----:B------:R-:W-:-:S03]  /*dd830*/  IMAD.MOV.U32 R202, RZ, RZ, c[0x0][0x180] ;  /* 0x00006000ffca7624 */ /* 0x000fc600078e00ff */
[----:B------:R2:W-:Y:S04]  /*dd840*/  LDGSTS.E [R3+0x28e00], [R6.64], P0 ;  /* 0x28e0000006037fae */ /* 0x0005e80008121844 */
[----:B------:R2:W-:Y:S04]  /*dd850*/  LDGSTS.E [R3+0x29e00], [R8.64], P0 ;  /* 0x29e0000008037fae */ /* 0x0005e80008121844 */
[----:B------:R2:W-:Y:S04]  /*dd860*/  LDGSTS.E [R3+0x2ae00], [R10.64], P0 ;  /* 0x2ae000000a037fae */ /* 0x0005e80008121844 */
[----:B------:R2:W-:Y:S04]  /*dd870*/  LDGSTS.E [R3+0x2be00], [R12.64], P0 ;  /* 0x2be000000c037fae */ /* 0x0005e80008121844 */
[----:B------:R2:W-:Y:S01]  /*dd880*/  LDGSTS.E [R3+0x2ce00], [R14.64], P0 ;  /* 0x2ce000000e037fae */ /* 0x0005e20008121844 */
[----:B------:R-:W-:-:S03]  /*dd890*/  IADD3 R202, R202, 0x7f, RZ ;  /* 0x0000007fcaca7810 */ /* 0x000fc60007ffe0ff */
[----:B------:R2:W-:Y:S04]  /*dd8a0*/  LDGSTS.E [R3+0x2de00], [R16.64], P0 ;  /* 0x2de0000010037fae */ /* 0x0005e80008121844 */
[----:B------:R2:W-:Y:S04]  /*dd8b0*/  LDGSTS.E [R3+0x2ee00], [R18.64], P0 ;  /* 0x2ee0000012037fae */ /* 0x0005e80008121844 */
[----:B------:R2:W-:Y:S04]  /*dd8c0*/  LDGSTS.E [R3+0x2fe00], [R20.64], P0 ;  /* 0x2fe0000014037fae */ /* 0x0005e80008121844 */
[----:B------:R2:W-:Y:S01]  /*dd8d0*/  LDGSTS.E [R3+0x30e00], [R22.64], P0 ;  /* 0x30e0000016037fae */ /* 0x0005e20008121844 */
[----:B-1----:R-:W-:-:S03]  /*dd8e0*/  SHF.R.S32.HI R4, RZ, 0x1f, R202 ;  /* 0x0000001fff047819 */ /* 0x002fc600000114ca */
[----:B------:R2:W-:Y:S04]  /*dd8f0*/  LDGSTS.E [R3+0x31e00], [R24.64], P0 ;  /* 0x31e0000018037fae */ /* 0x0005e80008121844 */
[----:B------:R2:W-:Y:S04]  /*dd900*/  LDGSTS.E [R3+0x32e00], [R26.64], P0 ;  /* 0x32e000001a037fae */ /* 0x0005e80008121844 */
[----:B------:R2:W-:Y:S04]  /*dd910*/  LDGSTS.E [R3+0x33e00], [R28.64], P0 ;  /* 0x33e000001c037fae */ /* 0x0005e80008121844 */
[----:B------:R2:W-:Y:S01]  /*dd920*/  LDGSTS.E [R3+0x34e00], [R30.64], P0 ;  /* 0x34e000001e037fae */ /* 0x0005e20008121844 */
[----:B------:R-:W-:-:S03]  /*dd930*/  LEA.HI R4, R4, R202, RZ, 0x7 ;  /* 0x000000ca04047211 */ /* 0x000fc600078f38ff */
[----:B------:R2:W-:Y:S04]  /*dd940*/  LDGSTS.E [R3+0x35e00], [R52.64], P0 ;  /* 0x35e0000034037fae */ /* 0x0005e80008121844 */
[----:B------:R2:W-:Y:S04]  /*dd950*/  LDGSTS.E [R3+0x36e00], [R54.64], P0 ;  /* 0x36e0000036037fae */ /* 0x0005e80008121844 */
[----:B------:R2:W-:Y:S04]  /*dd960*/  LDGSTS.E [R3+0x37e00], [R56.64], P0 ;  /* 0x37e0000038037fae */ /* 0x0005e80008121844 */
[----:B------:R2:W-:Y:S01]  /*dd970*/  LDGSTS.E [R3+0x38e00], [R58.64], P0 ;  /* 0x38e000003a037fae */ /* 0x0005e20008121844 */
[----:B------:R-:W-:-:S03]  /*dd980*/  SHF.R.S32.HI R4, RZ, 0x7, R4 ;  /* 0x00000007ff047819 */ /* 0x000fc60000011404 */
[----:B------:R2:W-:Y:S04]  /*dd990*/  LDGSTS.E [R3+0x39e00], [R60.64], P0 ;  /* 0x39e000003c037fae */ /* 0x0005e80008121844 */
[----:B------:R2:W-:Y:S04]  /*dd9a0*/  LDGSTS.E [R3+0x3ae00], [R62.64], P0 ;  /* 0x3ae000003e037fae */ /* 0x0005e80008121844 */
[----:B------:R2:W-:Y:S04]  /*dd9b0*/  LDGSTS.E [R3+0x3be00], [R64.64], P0 ;  /* 0x3be0000040037fae */ /* 0x0005e80008121844 */
[----:B------:R2:W-:Y:S04]  /*dd9c0*/  LDGSTS.E [R3+0x3ce00], [R66.64], P0 ;  /* 0x3ce0000042037fae */ /* 0x0005e80008121844 */
[----:B------:R2:W-:Y:S04]  /*dd9d0*/  LDGSTS.E [R3+0x3de00], [R68.64], P0 ;  /* 0x3de0000044037fae */ /* 0x0005e80008121844 */
[----:B------:R2:W-:Y:S04]  /*dd9e0*/  LDGSTS.E [R3+0x3ee00], [R70.64], P0 ;  /* 0x3ee0000046037fae */ /* 0x0005e80008121844 */
[----:B------:R2:W-:Y:S04]  /*dd9f0*/  LDGSTS.E [R3+0x3fe00], [R72.64], P0 ;  /* 0x3fe0000048037fae */ /* 0x0005e80008121844 */
[----:B------:R-:W0:Y:S01]  /*dda00*/  LDGDEPBAR ;  /* 0x00000000000079af */ /* 0x000e220000000000 */
[----:B---3--:R-:W-:-:S05]  /*dda10*/  IADD3 R203, R203, 0x1, RZ ;  /* 0x00000001cbcb7810 */ /* 0x008fca0007ffe0ff */
[----:B------:R2:W-:Y:S01]  /*dda20*/  STL [R1+0x1800], R203 ;  /* 0x001800cb01007387 */ /* 0x0005e20000100800 */
[----:B------:R-:W-:-:S13]  /*dda30*/  ISETP.NE.U32.AND P0, PT, R203, R4, PT ;  /* 0x00000004cb00720c */ /* 0x000fda0003f05070 */
[----:B--2---:R-:W-:Y:S01]  /*dda40*/  @!P0 CALL.REL.NOINC `(.L_x_0) ;  /* 0x0000001000008944 */ /* 0x004fe20003c00000 */
[----:B------:R-:W-:Y:S05]  /*dda50*/  BRA `(.L_x_1) ;  /* 0xfff7e3f000007947 */ /* 0x000fea000383ffff */
.L_x_0:
[----:B-----5:R-:W2:Y:S01]  /*dda60*/  LDL.LU R4, [R1+0x3270] ;  /* 0x0032700001047983 */ /* 0x020ea20000300800 */
[----:B------:R-:W-:-:S04]  /*dda70*/  DEPBAR.LE SB0, 0x0 ;  /* 0x000080000000791a */ /* 0x000fc80000000000 */
[----:B------:R-:W3:Y:S04]  /*dda80*/  LDL.LU R3, [R1+0x3274] ;  /* 0x0032740001037983 */ /* 0x000ee80000300800 */
[----:B------:R-:W4:Y:S04]  /*dda90*/  LDL.LU R8, [R1+0x327c] ;  /* 0x00327c0001087983 */ /* 0x000f280000300800 */
[----:B------:R-:W4:Y:S04]  /*ddaa0*/  LDL.LU R7, [R1+0x3278] ;  /* 0x0032780001077983 */ /* 0x000f280000300800 */
[----:B------:R-:W1:Y:S02]  /*ddab0*/  S2R R6, SR_TID.X ;  /* 0x0000000000067919 */ /* 0x000e640000002100 */
[----:B-1----:R-:W-:-:S02]  /*ddac0*/  IMAD.SHL.U32 R2, R6, 0x20, RZ ;  /* 0x0000002006027824 */ /* 0x002fc400078e00ff */
[C---:B------:R-:W-:Y:S02]  /*ddad0*/  IMAD.SHL.U32 R0, R6.reuse, 0x4, RZ ;  /* 0x0000000406007824 */ /* 0x040fe400078e00ff */
[----:B------:R-:W-:Y:S01]  /*ddae0*/  IMAD.SHL.U32 R5, R6, 0x40, RZ ;  /* 0x0000004006057824 */ /* 0x000fe200078e00ff */
[----:B------:R-:W-:-:S04]  /*ddaf0*/  LOP3.LUT R2, R2, 0x60, RZ, 0xc0, !PT ;  /* 0x0000006002027812 */ /* 0x000fc800078ec0ff */
[----:B------:R-:W-:Y:S01]  /*ddb00*/  LOP3.LUT R2, R2, 0x70, R0, 0x78, !PT ;  /* 0x0000007002027812 */ /* 0x000fe200078e7800 */
[----:B------:R-:W-:Y:S01]  /*ddb10*/  BAR.SYNC.DEFER_BLOCKING 0x0 ;  /* 0x0000000000007b1d */ /* 0x000fe20000010000 */
[----:B--2---:R-:W-:Y:S01]  /*ddb20*/  ISETP.GE.AND P1, PT, R4, c[0x0][0x17c], PT ;  /* 0x00005f0004007a0c */ /* 0x004fe20003f26270 */
[C---:B------:R-:W-:Y:S01]  /*ddb30*/  IMAD.SHL.U32 R4, R6.reuse, 0x400, RZ ;  /* 0x0000040006047824 */ /* 0x040fe200078e00ff */
[----:B---3--:R-:W-:Y:S02]  /*ddb40*/  ISETP.GE.AND P4, PT, R3, c[0x0][0x17c], PT ;  /* 0x00005f0003007a0c */ /* 0x008fe40003f86270 */
[----:B------:R-:W-:Y:S02]  /*ddb50*/  SHF.L.U32 R3, R6, 0xc, RZ ;  /* 0x0000000c06037819 */ /* 0x000fe400000006ff */
[----:B------:R-:W-:Y:S02]  /*ddb60*/  LOP3.LUT R4, R4, 0x6000, RZ, 0xc0, !PT ;  /* 0x0000600004047812 */ /* 0x000fe400078ec0ff */
[----:B------:R-:W-:-:S02]  /*ddb70*/  LOP3.LUT R0, R3, 0x6000, RZ, 0xc0, !PT ;  /* 0x0000600003007812 */ /* 0x000fc400078ec0ff */
[----:B------:R-:W-:Y:S02]  /*ddb80*/  LOP3.LUT R3, R5, 0x1800, RZ, 0xc0, !PT ;  /* 0x0000180005037812 */ /* 0x000fe400078ec0ff */
[----:B------:R-:W-:Y:S02]  /*ddb90*/  LOP3.LUT R6, R6, 0x7f, RZ, 0xc0, !PT ;  /* 0x0000007f06067812 */ /* 0x000fe400078ec0ff */
[----:B------:R-:W-:Y:S02]  /*ddba0*/  IADD3 R2, R2, R4, R3 ;  /* 0x0000000402027210 */ /* 0x000fe40007ffe003 */
[----:B------:R-:W2:Y:S01]  /*ddbb0*/  LDL.LU R4, [R1+0x16b0] ;  /* 0x0016b00001047983 */ /* 0x000ea20000300800 */
[----:B------:R-:W-:Y:S01]  /*ddbc0*/  IMAD R0, R6, 0x10, R0 ;  /* 0x0000001006007824 */ /* 0x000fe200078e0200 */
[----:B----4-:R-:W-:Y:S02]  /*ddbd0*/  ISETP.GE.AND P0, PT, R7, c[0x0][0x17c], PT ;  /* 0x00005f0007007a0c */ /* 0x010fe40003f06270 */
        /* <DEDUP_REMOVED lines=20> */
[----:B--2---:R1:W-:Y:S04]  /*ddd20*/  STS.128 [R2], R4 ;  /* 0x0000000402007388 */ /* 0x0043e80000000c00 */
[----:B-1----:R-:W2:Y:S04]  /*ddd30*/  LDL.LU R4, [R1+0x15d8] ;  /* 0x0015d80001047983 */ /* 0x002ea80000300800 */
[----:B------:R-:W2:Y:S04]  /*ddd40*/  LDL.LU R5, [R1+0x15dc] ;  /* 0x0015dc0001057983 */ /* 0x000ea80000300800 */
[----:B------:R-:W2:Y:S04]  /*ddd50*/  LDL.LU R6, [R1+0x15c8] ;  /* 0x0015c80001067983 */ /* 0x000ea80000300800 */
[----:B------:R-:W2:Y:S04]  /*ddd60*/  LDL.LU R7, [R1+0x15cc] ;  /* 0x0015cc0001077983 */ /* 0x000ea80000300800 */
[----:B---3--:R1:W-:Y:S04]  /*ddd70*/  STS.128 [R2+0x80], R20 ;  /* 0x0000801402007388 */ /* 0x0083e80000000c00 */
[----:B----4-:R3:W-:Y:S04]  /*ddd80*/  STS.128 [R2+0x100], R16 ;  /* 0x0001001002007388 */ /* 0x0107e80000000c00 */
[----:B-1----:R-:W4:Y:S04]  /*ddd90*/  LDL.LU R20, [R1+0x550] ;  /* 0x0005500001147983 */ /* 0x002f280000300800 */
[----:B------:R-:W4:Y:S04]  /*ddda0*/  LDL.LU R21, [R1+0x554] ;  /* 0x0005540001157983 */ /* 0x000f280000300800 */
[----:B------:R-:W4:Y:S04]  /*dddb0*/  LDL.LU R22, [R1+0x540] ;  /* 0x0005400001167983 */ /* 0x000f280000300800 */
[----:B------:R-:W4:Y:S04]  /*dddc0*/  LDL.LU R23, [R1+0x544] ;  /* 0x0005440001177983 */ /* 0x000f280000300800 */
[----:B---3--:R-:W3:Y:S04]  /*dddd0*/  LDL.LU R16, [R1+0x558] ;  /* 0x0005580001107983 */ /* 0x008ee80000300800 */
[----:B------:R-:W3:Y:S04]  /*ddde0*/  LDL.LU R17, [R1+0x55c] ;  /* 0x00055c0001117983 */ /* 0x000ee80000300800 */
[----:B------:R-:W3:Y:S04]  /*dddf0*/  LDL.LU R18, [R1+0x548] ;  /* 0x0005480001127983 */ /* 0x000ee80000300800 */
[----:B------:R1:W-:Y:S04]  /*dde00*/  STS.128 [R2+0x180], R12 ;  /* 0x0001800c02007388 */ /* 0x0003e80000000c00 */
[----:B------:R-:W3:Y:S04]  /*dde10*/  LDL.LU R19, [R1+0x54c] ;  /* 0x00054c0001137983 */ /* 0x000ee80000300800 */
[----:B------:R1:W-:Y:S04]  /*dde20*/  STS.128 [R2+0x200], R8 ;  /* 0x0002000802007388 */ /* 0x0003e80000000c00 */
        /* <DEDUP_REMOVED lines=8> */
[----:B--2---:R1:W-:Y:S04]  /*ddeb0*/  STS.128 [R2+0x280], R4 ;  /* 0x0002800402007388 */ /* 0x0043e80000000c00 */
[----:B-1----:R-:W2:Y:S04]  /*ddec0*/  LDL.LU R4, [R1+0x460] ;  /* 0x0004600001047983 */ /* 0x002ea80000300800 */
[----:B------:R-:W2:Y:S04]  /*dded0*/  LDL.LU R5, [R1+0x464] ;  /* 0x0004640001057983 */ /* 0x000ea80000300800 */
[----:B------:R-:W2:Y:S04]  /*ddee0*/  LDL.LU R6, [R1+0x450] ;  /* 0x0004500001067983 */ /* 0x000ea80000300800 */
[----:B------:R-:W2:Y:S04]  /*ddef0*/  LDL.LU R7, [R1+0x454] ;  /* 0x0004540001077983 */ /* 0x000ea80000300800 */
[----:B----4-:R1:W-:Y:S04]  /*ddf00*/  STS.128 [R2+0x300], R20 ;  /* 0x0003001402007388 */ /* 0x0103e80000000c00 */
[----:B-1----:R-:W4:Y:S04]  /*ddf10*/  LDL.LU R20, [R1+0x468] ;  /* 0x0004680001147983 */ /* 0x002f280000300800 */
[----:B------:R-:W4:Y:S04]  /*ddf20*/  LDL.LU R21, [R1+0x46c] ;  /* 0x00046c0001157983 */ /* 0x000f280000300800 */
[----:B------:R-:W4:Y:S04]  /*ddf30*/  LDL.LU R22, [R1+0x458] ;  /* 0x0004580001167983 */ /* 0x000f280000300800 */
[----:B---3--:R1:W-:Y:S04]  /*ddf40*/  STS.128 [R2+0x380], R16 ;  /* 0x0003801002007388 */ /* 0x0083e80000000c00 */
[----:B------:R-:W4:Y:S04]  /*ddf50*/  LDL.LU R23, [R1+0x45c] ;  /* 0x00045c0001177983 */ /* 0x000f280000300800 */
[----:B-1----:R-:W3:Y:S04]  /*ddf60*/  LDL.LU R16, [R1+0x13d0] ;  /* 0x0013d00001107983 */ /* 0x002ee80000300800 */
        /* <DEDUP_REMOVED lines=18> */
[----:B----4-:R-:W-:Y:S04]  /*de090*/  STS.128 [R2+0x580], R20 ;  /* 0x0005801402007388 */ /* 0x010fe80000000c00 */
[----:B---3--:R-:W-:Y:S04]  /*de0a0*/  STS.128 [R2+0x600], R16 ;  /* 0x0006001002007388 */ /* 0x008fe80000000c00 */
[----:B------:R-:W-:Y:S04]  /*de0b0*/  STS.128 [R2+0x680], R12 ;  /* 0x0006800c02007388 */ /* 0x000fe80000000c00 */
[----:B------:R-:W-:Y:S01]  /*de0c0*/  STS.128 [R2+0x700], R8 ;  /* 0x0007000802007388 */ /* 0x000fe20000000c00 */
[----:B------:R-:W-:-:S02]  /*de0d0*/  LOP3.LUT R176, R0, 0x20, RZ, 0x3c, !PT ;  /* 0x0000002000b07812 */ /* 0x000fc400078e3cff */
[C---:B------:R-:W-:Y:S02]  /*de0e0*/  LOP3.LUT R3, R0.reuse, 0x40, RZ, 0x3c, !PT ;  /* 0x0000004000037812 */ /* 0x040fe400078e3cff */
[----:B------:R-:W-:Y:S01]  /*de0f0*/  LOP3.LUT R252, R0, 0x60, RZ, 0x3c, !PT ;  /* 0x0000006000fc7812 */ /* 0x000fe200078e3cff */
[----:B--2---:R1:W-:Y:S04]  /*de100*/  STS.128 [R2+0x780], R4 ;  /* 0x0007800402007388 */ /* 0x0043e80000000c00 */
[----:B------:R-:W-:Y:S06]  /*de110*/  BAR.SYNC.DEFER_BLOCKING 0x0 ;  /* 0x0000000000007b1d */ /* 0x000fec0000010000 */
[----:B-1----:R-:W3:Y:S04]  /*de120*/  LDL.LU R4, [R1+0x12e0] ;  /* 0x0012e00001047983 */ /* 0x002ee80000300800 */
[----:B------:R-:W3:Y:S04]  /*de130*/  LDL.LU R5, [R1+0x12e4] ;  /* 0x0012e40001057983 */ /* 0x000ee80000300800 */
[----:B------:R-:W3:Y:S04]  /*de140*/  LDL.LU R6, [R1+0x12d0] ;  /* 0x0012d00001067983 */ /* 0x000ee80000300800 */
[----:B------:R-:W3:Y:S04]  /*de150*/  LDL.LU R7, [R1+0x12d4] ;  /* 0x0012d40001077983 */ /* 0x000ee80000300800 */
[----:B------:R-:W1:Y:S04]  /*de160*/  LDS.128 R8, [R0] ;  /* 0x0000000000087984 */ /* 0x000e680000000c00 */
[----:B------:R-:W3:Y:S04]  /*de170*/  LDS.128 R16, [R0+0x800] ;  /* 0x0008000000107984 */ /* 0x000ee80000000c00 */
[----:B------:R-:W4:Y:S04]  /*de180*/  LDS.128 R12, [R0+0x1000] ;  /* 0x00100000000c7984 */ /* 0x000f280000000c00 */
[----:B-1----:R-:W-:Y:S04]  /*de190*/  STL.64 [R1+0xb0], R8 ;  /* 0x0000b00801007387 */ /* 0x002fe80000100a00 */
[----:B------:R-:W-:Y:S04]  /*de1a0*/  STL.64 [R1+0xb8], R10 ;  /* 0x0000b80a01007387 */ /* 0x000fe80000100a00 */
[----:B------:R-:W1:Y:S04]  /*de1b0*/  LDS.128 R8, [R0+0x1800] ;  /* 0x0018000000087984 */ /* 0x000e680000000c00 */
[----:B---3--:R-:W-:Y:S04]  /*de1c0*/  STL.64 [R1+0x150], R16 ;  /* 0x0001501001007387 */ /* 0x008fe80000100a00 */
[----:B------:R-:W-:Y:S04]  /*de1d0*/  STL.64 [R1+0x158], R18 ;  /* 0x0001581201007387 */ /* 0x000fe80000100a00 */
[----:B------:R-:W3:Y:S04]  /*de1e0*/  LDS.128 R16, [R176] ;  /* 0x00000000b0107984 */ /* 0x000ee80000000c00 */
[----:B----4-:R-:W-:Y:S04]  /*de1f0*/  STL.64 [R1+0x290], R12 ;  /* 0x0002900c01007387 */ /* 0x010fe80000100a00 */
[----:B------:R-:W-:Y:S04]  /*de200*/  STL.64 [R1+0x298], R14 ;  /* 0x0002980e01007387 */ /* 0x000fe80000100a00 */
[----:B------:R-:W4:Y:S04]  /*de210*/  LDS.128 R12, [R176+0x800] ;  /* 0x00080000b00c7984 */ /* 0x000f280000000c00 */
[----:B-1----:R-:W-:Y:S04]  /*de220*/  STL.64 [R1+0x310], R8 ;  /* 0x0003100801007387 */ /* 0x002fe80000100a00 */
[----:B------:R-:W-:Y:S04]  /*de230*/  STL.64 [R1+0x318], R10 ;  /* 0x0003180a01007387 */ /* 0x000fe80000100a00 */
[----:B------:R-:W1:Y:S04]  /*de240*/  LDS.128 R8, [R176+0x1000] ;  /* 0x00100000b0087984 */ /* 0x000e680000000c00 */
[----:B---3--:R-:W-:Y:S04]  /*de250*/  STL.64 [R1+0xe0], R16 ;  /* 0x0000e01001007387 */ /* 0x008fe80000100a00 */
[----:B------:R-:W-:Y:S04]  /*de260*/  STL.64 [R1+0xe8], R18 ;  /* 0x0000e81201007387 */ /* 0x000fe80000100a00 */
[----:B------:R-:W3:Y:S04]  /*de270*/  LDS.128 R16, [R176+0x1800] ;  /* 0x00180000b0107984 */ /* 0x000ee80000000c00 */
[----:B----4-:R-:W-:Y:S04]  /*de280*/  STL.64 [R1+0x160], R12 ;  /* 0x0001600c01007387 */ /* 0x010fe80000100a00 */
[----:B------:R-:W-:Y:S04]  /*de290*/  STL.64 [R1+0x168], R14 ;  /* 0x0001680e01007387 */ /* 0x000fe80000100a00 */
[----:B------:R-:W4:Y:S04]  /*de2a0*/  LDS.128 R12, [R3] ;  /* 0x00000000030c7984 */ /* 0x000f280000000c00 */
        /* <DEDUP_REMOVED lines=8> */
[----:B------:R-:W4:Y:S04]  /*de330*/  LDS.128 R12, [R3+0x1800] ;  /* 0x00180000030c7984 */ /* 0x000f280000000c00 */
[----:B-1----:R-:W-:Y:S04]  /*de340*/  STL.64 [R1+0x1d0], R8 ;  /* 0x0001d00801007387 */ /* 0x002fe80000100a00 */
[----:B------:R-:W-:Y:S04]  /*de350*/  STL.64 [R1+0x1d8], R10 ;  /* 0x0001d80a01007387 */ /* 0x000fe80000100a00 */
[----:B------:R-:W1:Y:S04]  /*de360*/  LDS.128 R8, [R252] ;  /* 0x00000000fc087984 */ /* 0x000e680000000c00 */
        /* <DEDUP_REMOVED lines=8> */
[----:B------:R-:W1:Y:S04]  /*de3f0*/  LDS.128 R8, [R252+0x1800] ;  /* 0x00180000fc087984 */ /* 0x000e680000000c00 */
[----:B------:R-:W-:Y:S06]  /*de400*/  BAR.SYNC.DEFER_BLOCKING 0x0 ;  /* 0x0000000000007b1d */ /* 0x000fec0000010000 */
[----:B---3--:R3:W-:Y:S04]  /*de410*/  STL.64 [R1+0x1f0], R16 ;  /* 0x0001f01001007387 */ /* 0x0087e80000100a00 */
[----:B------:R1:W-:Y:S04]  /*de420*/  STL.64 [R1+0x1f8], R18 ;  /* 0x0001f81201007387 */ /* 0x0003e80000100a00 */
[----:B----4-:R4:W-:Y:S04]  /*de430*/  STL.64 [R1+0x2f0], R12 ;  /* 0x0002f00c01007387 */ /* 0x0109e80000100a00 */
[----:B------:R1:W-:Y:S04]  /*de440*/  STL.64 [R1+0x2f8], R14 ;  /* 0x0002f80e01007387 */ /* 0x0003e80000100a00 */
[----:B-1----:R1:W-:Y:S04]  /*de450*/  STL.64 [R1+0x350], R8 ;  /* 0x0003500801007387 */ /* 0x0023e80000100a00 */
[----:B------:R1:W-:Y:S04]  /*de460*/  STL.64 [R1+0x358], R10 ;  /* 0x0003580a01007387 */ /* 0x0003e80000100a00 */
[----:B------:R-:W2:Y:S04]  /*de470*/  LDL.LU R20, [R1+0x12e8] ;  /* 0x0012e80001147983 */ /* 0x000ea80000300800 */
[----:B------:R-:W2:Y:S04]  /*de480*/  LDL.LU R21, [R1+0x12ec] ;  /* 0x0012ec0001157983 */ /* 0x000ea80000300800 */
[----:B------:R-:W2:Y:S04]  /*de490*/  LDL.LU R22, [R1+0x12d8] ;  /* 0x0012d80001167983 */ /* 0x000ea80000300800 */
[----:B------:R-:W2:Y:S04]  /*de4a0*/  LDL.LU R23, [R1+0x12dc] ;  /* 0x0012dc0001177983 */ /* 0x000ea80000300800 */
[----:B---3--:R-:W3:Y:S04]  /*de4b0*/  LDL.LU R16, [R1+0x7a0] ;  /* 0x0007a00001107983 */ /* 0x008ee80000300800 */
[----:B------:R-:W3:Y:S04]  /*de4c0*/  LDL.LU R17, [R1+0x7a4] ;  /* 0x0007a40001117983 */ /* 0x000ee80000300800 */
[----:B------:R-:W3:Y:S04]  /*de4d0*/  LDL.LU R18, [R1+0x7b0] ;  /* 0x0007b00001127983 */ /* 0x000ee80000300800 */
[----:B------:R-:W3:Y:S04]  /*de4e0*/  LDL.LU R19, [R1+0x7b4] ;  /* 0x0007b40001137983 */ /* 0x000ee80000300800 */
[----:B----4-:R-:W4:Y:S04]  /*de4f0*/  LDL.LU R12, [R1+0x7a8] ;  /* 0x0007a800010c7983 */ /* 0x010f280000300800 */
[----:B------:R-:W4:Y:S04]  /*de500*/  LDL.LU R13, [R1+0x7ac] ;  /* 0x0007ac00010d7983 */ /* 0x000f280000300800 */
[----:B------:R-:W4:Y:S04]  /*de510*/  LDL.LU R14, [R1+0x7b8] ;  /* 0x0007b800010e7983 */ /* 0x000f280000300800 */
[----:B------:R-:W4:Y:S04]  /*de520*/  LDL.LU R15, [R1+0x7bc] ;  /* 0x0007bc00010f7983 */ /* 0x000f280000300800 */
[----:B-1----:R-:W4:Y:S04]  /*de530*/  LDL.LU R8, [R1+0x920] ;  /* 0x0009200001087983 */ /* 0x002f280000300800 */
[----:B------:R-:W4:Y:S04]  /*de540*/  LDL.LU R9, [R1+0x924] ;  /* 0x0009240001097983 */ /* 0x000f280000300800 */
[----:B------:R-:W4:Y:S04]  /*de550*/  LDL.LU R10, [R1+0x910] ;  /* 0x00091000010a7983 */ /* 0x000f280000300800 */
[----:B------:R1:W-:Y:S04]  /*de560*/  STS.128 [R2], R4 ;  /* 0x0000000402007388 */ /* 0x0003e80000000c00 */
[----:B------:R-:W4:Y:S04]  /*de570*/  LDL.LU R11, [R1+0x914] ;  /* 0x00091400010b7983 */ /* 0x000f280000300800 */
[----:B-1----:R-:W4:Y:S04]  /*de580*/  LDL.LU R4, [R1+0x928] ;  /* 0x0009280001047983 */ /* 0x002f280000300800 */
[----:B------:R-:W4:Y:S04]  /*de590*/  LDL.LU R5, [R1+0x92c] ;  /* 0x00092c0001057983 */ /* 0x000f280000300800 */
[----:B------:R-:W4:Y:S04]  /*de5a0*/  LDL.LU R6, [R1+0x918] ;  /* 0x0009180001067983 */ /* 0x000f280000300800 */
[----:B------:R-:W4:Y:S04]  /*de5b0*/  LDL.LU R7, [R1+0x91c] ;  /* 0x00091c0001077983 */ /* 0x000f280000300800 */
[----:B--2---:R1:W-:Y:S04]  /*de5c0*/  STS.128 [R2+0x80], R20 ;  /* 0x0000801402007388 */ /* 0x0043e80000000c00 */
[----:B-1----:R-:W2:Y:S04]  /*de5d0*/  LDL.LU R20, [R1+0x8c0] ;  /* 0x0008c00001147983 */ /* 0x002ea80000300800 */
[----:B------:R-:W2:Y:S04]  /*de5e0*/  LDL.LU R21, [R1+0x8c4] ;  /* 0x0008c40001157983 */ /* 0x000ea80000300800 */
[----:B------:R-:W2:Y:S04]  /*de5f0*/  LDL.LU R22, [R1+0x9c0] ;  /* 0x0009c00001167983 */ /* 0x000ea80000300800 */
[----:B---3--:R1:W-:Y:S04]  /*de600*/  STS.128 [R2+0x100], R16 ;  /* 0x0001001002007388 */ /* 0x0083e80000000c00 */
[----:B------:R-:W2:Y:S04]  /*de610*/  LDL.LU R23, [R1+0x9c4] ;  /* 0x0009c40001177983 */ /* 0x000ea80000300800 */
        /* <DEDUP_REMOVED lines=23> */
[----:B----4-:R1:W-:Y:S04]  /*de790*/  STS.128 [R2+0x380], R16 ;  /* 0x0003801002007388 */ /* 0x0103e80000000c00 */
[----:B------:R-:W2:Y:S04]  /*de7a0*/  LDL.LU R23, [R1+0xb6c] ;  /* 0x000b6c0001177983 */ /* 0x000ea80000300800 */
[----:B-1----:R-:W4:Y:S04]  /*de7b0*/  LDL.LU R16, [R1+0xd20] ;  /* 0x000d200001107983 */ /* 0x002f280000300800 */
[----:B------:R-:W4:Y:S04]  /*de7c0*/  LDL.LU R17, [R1+0xd24] ;  /* 0x000d240001117983 */ /* 0x000f280000300800 */
[----:B------:R-:W4:Y:S04]  /*de7d0*/  LDL.LU R18, [R1+0xcf0] ;  /* 0x000cf00001127983 */ /* 0x000f280000300800 */
[----:B---3--:R1:W-:Y:S04]  /*de7e0*/  STS.128 [R2+0x400], R12 ;  /* 0x0004000c02007388 */ /* 0x0083e80000000c00 */
[----:B------:R-:W4:Y:S04]  /*de7f0*/  LDL.LU R19, [R1+0xcf4] ;  /* 0x000cf40001137983 */ /* 0x000f280000300800 */
[----:B------:R3:W-:Y:S04]  /*de800*/  STS.128 [R2+0x480], R8 ;  /* 0x0004800802007388 */ /* 0x0007e80000000c00 */
        /* <DEDUP_REMOVED lines=9> */
[----:B-1----:R-:W3:Y:S04]  /*de8a0*/  LDL.LU R4, [R1+0x378] ;  /* 0x0003780001047983 */ /* 0x002ee80000300800 */
[----:B------:R-:W3:Y:S04]  /*de8b0*/  LDL.LU R5, [R1+0x37c] ;  /* 0x00037c0001057983 */ /* 0x000ee80000300800 */
[----:B------:R-:W3:Y:S04]  /*de8c0*/  LDL.LU R6, [R1+0x348] ;  /* 0x0003480001067983 */ /* 0x000ee80000300800 */
[----:B------:R-:W3:Y:S04]  /*de8d0*/  LDL.LU R7, [R1+0x34c] ;  /* 0x00034c0001077983 */ /* 0x000ee80000300800 */
[----:B--2---:R-:W-:Y:S04]  /*de8e0*/  STS.128 [R2+0x580], R20 ;  /* 0x0005801402007388 */ /* 0x004fe80000000c00 */
[----:B----4-:R-:W-:Y:S04]  /*de8f0*/  STS.128 [R2+0x600], R16 ;  /* 0x0006001002007388 */ /* 0x010fe80000000c00 */
[----:B------:R-:W-:Y:S04]  /*de900*/  STS.128 [R2+0x680], R12 ;  /* 0x0006800c02007388 */ /* 0x000fe80000000c00 */
[----:B---3--:R-:W-:Y:S04]  /*de910*/  STS.128 [R2+0x700], R8 ;  /* 0x0007000802007388 */ /* 0x008fe80000000c00 */
[----:B------:R1:W-:Y:S04]  /*de920*/  STS.128 [R2+0x780], R4 ;  /* 0x0007800402007388 */ /* 0x0003e80000000c00 */
        /* <DEDUP_REMOVED lines=716> */
[----:B-1----:R-:W3:Y:S04]  /*e15f0*/  LDL.LU R8, [R1+0x940] ;  /* 0x0009400001087983 */ /* 0x002ee80000300800 */
[----:B------:R-:W3:Y:S04]  /*e1600*/  LDL.LU R9, [R1+0x944] ;  /* 0x0009440001097983 */ /* 0x000ee80000300800 */
[----:B------:R-:W3:Y:S04]  /*e1610*/  LDL.LU R10, [R1+0x930] ;  /* 0x00093000010a7983 */ /* 0x000ee80000300800 */
[----:B------:R1:W-:Y:S04]  /*e1620*/  STS.128 [R2], R4 ;  /* 0x0000000402007388 */ /* 0x0003e80000000c00 */
[----:B------:R-:W3:Y:S04]  /*e1630*/  LDL.LU R11, [R1+0x934] ;  /* 0x00093400010b7983 */ /* 0x000ee80000300800 */
[----:B-1----:R-:W3:Y:S04]  /*e1640*/  LDL.LU R4, [R1+0x948] ;  /* 0x0009480001047983 */ /* 0x002ee80000300800 */
        /* <DEDUP_REMOVED lines=11> */
[----:B------:R1:W-:Y:S04]  /*e1700*/  STS.128 [R2+0x280], R4 ;  /* 0x0002800402007388 */ /* 0x0003e80000000c00 */
        /* <DEDUP_REMOVED lines=16> */
[----:B--2---:R-:W-:Y:S04]  /*e1810*/  STS.128 [R2+0x300], R20 ;  /* 0x0003001402007388 */ /* 0x004fe80000000c00 */
[----:B---3--:R1:W-:Y:S04]  /*e1820*/  STS.128 [R2+0x380], R4 ;  /* 0x0003800402007388 */ /* 0x0083e80000000c00 */
[----:B-1----:R-:W2:Y:S04]  /*e1830*/  LDL.LU R4, [R1+0x818] ;  /* 0x0008180001047983 */ /* 0x002ea80000300800 */
[----:B------:R-:W2:Y:S04]  /*e1840*/  LDL.LU R5, [R1+0x81c] ;  /* 0x00081c0001057983 */ /* 0x000ea80000300800 */
[----:B------:R-:W2:Y:S04]  /*e1850*/  LDL.LU R6, [R1+0x748] ;  /* 0x0007480001067983 */ /* 0x000ea80000300800 */
[----:B----4-:R1:W-:Y:S04]  /*e1860*/  STS.128 [R2+0x400], R8 ;  /* 0x0004000802007388 */ /* 0x0103e80000000c00 */
[----:B------:R-:W2:Y:S04]  /*e1870*/  LDL.LU R7, [R1+0x74c] ;  /* 0x00074c0001077983 */ /* 0x000ea80000300800 */
        /* <DEDUP_REMOVED lines=22> */
[----:B--2---:R-:W-:Y:S04]  /*e19e0*/  STS.128 [R2+0x580], R4 ;  /* 0x0005800402007388 */ /* 0x004fe80000000c00 */
[----:B----4-:R-:W-:Y:S04]  /*e19f0*/  STS.128 [R2+0x600], R8 ;  /* 0x0006000802007388 */ /* 0x010fe80000000c00 */
[----:B---3--:R-:W-:Y:S04]  /*e1a00*/  STS.128 [R2+0x680], R12 ;  /* 0x0006800c02007388 */ /* 0x008fe80000000c00 */
[----:B------:R-:W-:Y:S04]  /*e1a10*/  STS.128 [R2+0x700], R16 ;  /* 0x0007001002007388 */ /* 0x000fe80000000c00 */
[----:B------:R-:W-:Y:S04]  /*e1a20*/  STS.128 [R2+0x780], R20 ;  /* 0x0007801402007388 */ /* 0x000fe80000000c00 */
[----:B------:R-:W-:Y:S06]  /*e1a30*/  BAR.SYNC.DEFER_BLOCKING 0x0 ;  /* 0x0000000000007b1d */ /* 0x000fec0000010000 */
[----:B------:R-:W1:Y:S04]  /*e1a40*/  LDS.128 R4, [R0] ;  /* 0x0000000000047984 */ /* 0x000e680000000c00 */
[----:B------:R-:W2:Y:S04]  /*e1a50*/  LDS.128 R12, [R0+0x800] ;  /* 0x00080000000c7984 */ /* 0x000ea80000000c00 */
[----:B------:R-:W3:Y:S04]  /*e1a60*/  LDS.128 R8, [R0+0x1000] ;  /* 0x0010000000087984 */ /* 0x000ee80000000c00 */
[----:B-1----:R-:W-:Y:S04]  /*e1a70*/  STL.64 [R1+0xf0], R4 ;  /* 0x0000f00401007387 */ /* 0x002fe80000100a00 */
[----:B------:R-:W-:Y:S04]  /*e1a80*/  STL.64 [R1+0xf8], R6 ;  /* 0x0000f80601007387 */ /* 0x000fe80000100a00 */
[----:B------:R-:W1:Y:S04]  /*e1a90*/  LDS.128 R4, [R0+0x1800] ;  /* 0x0018000000047984 */ /* 0x000e680000000c00 */
[----:B--2---:R-:W-:Y:S04]  /*e1aa0*/  STL.64 [R1+0x3b0], R12 ;  /* 0x0003b00c01007387 */ /* 0x004fe80000100a00 */
[----:B------:R-:W-:Y:S04]  /*e1ab0*/  STL.64 [R1+0x3b8], R14 ;  /* 0x0003b80e01007387 */ /* 0x000fe80000100a00 */
[----:B------:R-:W2:Y:S04]  /*e1ac0*/  LDS.128 R12, [R176] ;  /* 0x00000000b00c7984 */ /* 0x000ea80000000c00 */
[----:B---3--:R-:W-:Y:S04]  /*e1ad0*/  STL.64 [R1+0x740], R8 ;  /* 0x0007400801007387 */ /* 0x008fe80000100a00 */
[----:B------:R-:W-:Y:S04]  /*e1ae0*/  STL.64 [R1+0x748], R10 ;  /* 0x0007480a01007387 */ /* 0x000fe80000100a00 */
[----:B------:R-:W3:Y:S04]  /*e1af0*/  LDS.128 R8, [R176+0x800] ;  /* 0x00080000b0087984 */ /* 0x000ee80000000c00 */
[----:B-1----:R-:W-:Y:S04]  /*e1b00*/  STL.64 [R1+0x930], R4 ;  /* 0x0009300401007387 */ /* 0x002fe80000100a00 */
[----:B------:R-:W-:Y:S04]  /*e1b10*/  STL.64 [R1+0x938], R6 ;  /* 0x0009380601007387 */ /* 0x000fe80000100a00 */
[----:B------:R-:W1:Y:S04]  /*e1b20*/  LDS.128 R4, [R176+0x1000] ;  /* 0x00100000b0047984 */ /* 0x000e680000000c00 */
[----:B--2---:R-:W-:Y:S04]  /*e1b30*/  STL.64 [R1+0x170], R12 ;  /* 0x0001700c01007387 */ /* 0x004fe80000100a00 */
[----:B------:R-:W-:Y:S04]  /*e1b40*/  STL.64 [R1+0x178], R14 ;  /* 0x0001780e01007387 */ /* 0x000fe80000100a00 */
[----:B------:R-:W2:Y:S04]  /*e1b50*/  LDS.128 R12, [R176+0x1800] ;  /* 0x00180000b00c7984 */ /* 0x000ea80000000c00 */
[----:B---3--:R-:W-:Y:S04]  /*e1b60*/  STL.64 [R1+0x3c0], R8 ;  /* 0x0003c00801007387 */ /* 0x008fe80000100a00 */
[----:B------:R-:W-:Y:S04]  /*e1b70*/  STL.64 [R1+0x3c8], R10 ;  /* 0x0003c80a01007387 */ /* 0x000fe80000100a00 */
[----:B------:R-:W3:Y:S04]  /*e1b80*/  LDS.128 R8, [R3] ;  /* 0x0000000003087984 */ /* 0x000ee80000000c00 */
        /* <DEDUP_REMOVED lines=8> */
[----:B------:R-:W3:Y:S04]  /*e1c10*/  LDS.128 R8, [R3+0x1800] ;  /* 0x0018000003087984 */ /* 0x000ee80000000c00 */
[----:B-1----:R-:W-:Y:S04]  /*e1c20*/  STL.64 [R1+0x4c0], R4 ;  /* 0x0004c00401007387 */ /* 0x002fe80000100a00 */
[----:B------:R-:W-:Y:S04]  /*e1c30*/  STL.64 [R1+0x4c8], R6 ;  /* 0x0004c80601007387 */ /* 0x000fe80000100a00 */
[----:B------:R-:W1:Y:S04]  /*e1c40*/  LDS.128 R4, [R252] ;  /* 0x00000000fc047984 */ /* 0x000e680000000c00 */
        /* <DEDUP_REMOVED lines=11> */
[----:B------:R-:W-:Y:S06]  /*e1d00*/  BAR.SYNC.DEFER_BLOCKING 0x0 ;  /* 0x0000000000007b1d */ /* 0x000fec0000010000 */
[----:B---3--:R-:W-:Y:S04]  /*e1d10*/  STL.64 [R1+0x820], R8 ;  /* 0x0008200801007387 */ /* 0x008fe80000100a00 */
[----:B------:R-:W-:Y:S04]  /*e1d20*/  STL.64 [R1+0x828], R10 ;  /* 0x0008280a01007387 */ /* 0x000fe80000100a00 */
[----:B-1----:R1:W-:Y:S04]  /*e1d30*/  STL.64 [R1+0x990], R4 ;  /* 0x0009900401007387 */ /* 0x0023e80000100a00 */
[----:B------:R2:W-:Y:S04]  /*e1d40*/  STL.64 [R1+0x998], R6 ;  /* 0x0009980601007387 */ /* 0x0005e80000100a00 */
[----:B-1----:R-:W3:Y:S04]  /*e1d50*/  LDL.LU R4, [R1+0x1708] ;  /* 0x0017080001047983 */ /* 0x002ee80000300800 */
[----:B------:R-:W3:Y:S04]  /*e1d60*/  LDL.LU R5, [R1+0x170c] ;  /* 0x00170c0001057983 */ /* 0x000ee80000300800 */
[----:B--2---:R-:W3:Y:S04]  /*e1d70*/  LDL.LU R6, [R1+0x16f8] ;  /* 0x0016f80001067983 */ /* 0x004ee80000300800 */
[----:B------:R-:W3:Y:S04]  /*e1d80*/  LDL.LU R7, [R1+0x16fc] ;  /* 0x0016fc0001077983 */ /* 0x000ee80000300800 */
        /* <DEDUP_REMOVED lines=16> */
[----:B---3--:R1:W-:Y:S04]  /*e1e90*/  STS.128 [R2+0x80], R4 ;  /* 0x0000800402007388 */ /* 0x0083e80000000c00 */
[----:B-1----:R-:W3:Y:S04]  /*e1ea0*/  LDL.LU R4, [R1+0x780] ;  /* 0x0007800001047983 */ /* 0x002ee80000300800 */
[----:B------:R-:W3:Y:S04]  /*e1eb0*/  LDL.LU R5, [R1+0x784] ;  /* 0x0007840001057983 */ /* 0x000ee80000300800 */
[----:B------:R-:W3:Y:S04]  /*e1ec0*/  LDL.LU R6, [R1+0x770] ;  /* 0x0007700001067983 */ /* 0x000ee80000300800 */
[----:B--2---:R1:W-:Y:S04]  /*e1ed0*/  STS.128 [R2+0x100], R8 ;  /* 0x0001000802007388 */ /* 0x0043e80000000c00 */
[----:B------:R-:W3:Y:S04]  /*e1ee0*/  LDL.LU R7, [R1+0x774] ;  /* 0x0007740001077983 */ /* 0x000ee80000300800 */
[----:B----4-:R2:W-:Y:S04]  /*e1ef0*/  STS.128 [R2+0x180], R12 ;  /* 0x0001800c02007388 */ /* 0x0105e80000000c00 */
[----:B-1----:R-:W4:Y:S04]  /*e1f00*/  LDL.LU R8, [R1+0x788] ;  /* 0x0007880001087983 */ /* 0x002f280000300800 */
[----:B------:R-:W4:Y:S04]  /*e1f10*/  LDL.LU R9, [R1+0x78c] ;  /* 0x00078c0001097983 */ /* 0x000f280000300800 */
[----:B------:R-:W4:Y:S04]  /*e1f20*/  LDL.LU R10, [R1+0x778] ;  /* 0x00077800010a7983 */ /* 0x000f280000300800 */
[----:B------:R-:W4:Y:S04]  /*e1f30*/  LDL.LU R11, [R1+0x77c] ;  /* 0x00077c00010b7983 */ /* 0x000f280000300800 */
[----:B--2---:R-:W2:Y:S04]  /*e1f40*/  LDL.LU R12, [R1+0x1500] ;  /* 0x00150000010c7983 */ /* 0x004ea80000300800 */
[----:B------:R-:W2:Y:S04]  /*e1f50*/  LDL.LU R13, [R1+0x1504] ;  /* 0x00150400010d7983 */ /* 0x000ea80000300800 */
[----:B------:R-:W2:Y:S04]  /*e1f60*/  LDL.LU R14, [R1+0x1510] ;  /* 0x00151000010e7983 */ /* 0x000ea80000300800 */
[----:B------:R1:W-:Y:S04]  /*e1f70*/  STS.128 [R2+0x200], R16 ;  /* 0x0002001002007388 */ /* 0x0003e80000000c00 */
[----:B------:R-:W2:Y:S04]  /*e1f80*/  LDL.LU R15, [R1+0x1514] ;  /* 0x00151400010f7983 */ /* 0x000ea80000300800 */
[----:B------:R1:W-:Y:S04]  /*e1f90*/  STS.128 [R2+0x280], R20 ;  /* 0x0002801402007388 */ /* 0x0003e80000000c00 */
        /* <DEDUP_REMOVED lines=8> */
[----:B---3--:R1:W-:Y:S04]  /*e2020*/  STS.128 [R2+0x300], R4 ;  /* 0x0003000402007388 */ /* 0x0083e80000000c00 */
[----:B-1----:R-:W3:Y:S04]  /*e2030*/  LDL.LU R4, [R1+0x3d8] ;  /* 0x0003d80001047983 */ /* 0x002ee80000300800 */
[----:B------:R-:W3:Y:S04]  /*e2040*/  LDL.LU R5, [R1+0x3dc] ;  /* 0x0003dc0001057983 */ /* 0x000ee80000300800 */
[----:B------:R-:W3:Y:S04]  /*e2050*/  LDL.LU R6, [R1+0x3e8] ;  /* 0x0003e80001067983 */ /* 0x000ee80000300800 */
[----:B----4-:R1:W-:Y:S04]  /*e2060*/  STS.128 [R2+0x380], R8 ;  /* 0x0003800802007388 */ /* 0x0103e80000000c00 */
[----:B------:R-:W3:Y:S04]  /*e2070*/  LDL.LU R7, [R1+0x3ec] ;  /* 0x0003ec0001077983 */ /* 0x000ee80000300800 */
[----:B-1----:R-:W4:Y:S04]  /*e2080*/  LDL.LU R8, [R1+0x1430] ;  /* 0x0014300001087983 */ /* 0x002f280000300800 */
[----:B------:R-:W4:Y:S04]  /*e2090*/  LDL.LU R9, [R1+0x1434] ;  /* 0x0014340001097983 */ /* 0x000f280000300800 */
[----:B------:R-:W4:Y:S04]  /*e20a0*/  LDL.LU R10, [R1+0x1420] ;  /* 0x00142000010a7983 */ /* 0x000f280000300800 */
[----:B--2---:R1:W-:Y:S04]  /*e20b0*/  STS.128 [R2+0x400], R12 ;  /* 0x0004000c02007388 */ /* 0x0043e80000000c00 */
[----:B------:R-:W4:Y:S04]  /*e20c0*/  LDL.LU R11, [R1+0x1424] ;  /* 0x00142400010b7983 */ /* 0x000f280000300800 */
[----:B------:R2:W-:Y:S04]  /*e20d0*/  STS.128 [R2+0x480], R16 ;  /* 0x0004801002007388 */ /* 0x0005e80000000c00 */
        /* <DEDUP_REMOVED lines=9> */
[----:B-1----:R-:W2:Y:S04]  /*e2170*/  LDL.LU R20, [R1+0x588] ;  /* 0x0005880001147983 */ /* 0x002ea80000300800 */
[----:B------:R-:W2:Y:S04]  /*e2180*/  LDL.LU R21, [R1+0x58c] ;  /* 0x00058c0001157983 */ /* 0x000ea80000300800 */
[----:B------:R-:W2:Y:S04]  /*e2190*/  LDL.LU R22, [R1+0x6f8] ;  /* 0x0006f80001167983 */ /* 0x000ea80000300800 */
[----:B------:R-:W2:Y:S04]  /*e21a0*/  LDL.LU R23, [R1+0x6fc] ;  /* 0x0006fc0001177983 */ /* 0x000ea80000300800 */
[----:B------:R1:W-:Y:S04]  /*e21b0*/  STS.128 [R2], R24 ;  /* 0x0000001802007388 */ /* 0x0003e80000000c00 */
[----:B-1----:R-:W2:Y:S04]  /*e21c0*/  LDL.LU R24, [R1+0x1350] ;  /* 0x0013500001187983 */ /* 0x002ea80000300800 */
[----:B------:R-:W2:Y:S04]  /*e21d0*/  LDL.LU R25, [R1+0x1354] ;  /* 0x0013540001197983 */ /* 0x000ea80000300800 */
[----:B------:R-:W2:Y:S04]  /*e21e0*/  LDL.LU R26, [R1+0x1340] ;  /* 0x00134000011a7983 */ /* 0x000ea80000300800 */
[----:B------:R-:W2:Y:S04]  /*e21f0*/  LDL.LU R27, [R1+0x1344] ;  /* 0x00134400011b7983 */ /* 0x000ea80000300800 */
[----:B---3--:R-:W-:Y:S04]  /*e2200*/  STS.128 [R2+0x580], R4 ;  /* 0x0005800402007388 */ /* 0x008fe80000000c00 */
[----:B----4-:R-:W-:Y:S04]  /*e2210*/  STS.128 [R2+0x600], R8 ;  /* 0x0006000802007388 */ /* 0x010fe80000000c00 */
[----:B------:R-:W-:Y:S04]  /*e2220*/  STS.128 [R2+0x680], R12 ;  /* 0x0006800c02007388 */ /* 0x000fe80000000c00 */
[----:B--2---:R-:W-:Y:S04]  /*e2230*/  STS.128 [R2+0x700], R16 ;  /* 0x0007001002007388 */ /* 0x004fe80000000c00 */
        /* <DEDUP_REMOVED lines=47> */
[----:B---3--:R2:W-:Y:S04]  /*e2530*/  STL.64 [R1+0xce0], R8 ;  /* 0x000ce00801007387 */ /* 0x0085e80000100a00 */
[----:B------:R3:W-:Y:S04]  /*e2540*/  STL.64 [R1+0xce8], R10 ;  /* 0x000ce80a01007387 */ /* 0x0007e80000100a00 */
[----:B-1----:R1:W-:Y:S04]  /*e2550*/  STL.64 [R1+0xd30], R4 ;  /* 0x000d300401007387 */ /* 0x0023e80000100a00 */
[----:B------:R4:W-:Y:S04]  /*e2560*/  STL.64 [R1+0xd38], R6 ;  /* 0x000d380601007387 */ /* 0x0009e80000100a00 */
[----:B--2---:R-:W2:Y:S04]  /*e2570*/  LDL.LU R8, [R1+0x1358] ;  /* 0x0013580001087983 */ /* 0x004ea80000300800 */
[----:B------:R-:W2:Y:S04]  /*e2580*/  LDL.LU R9, [R1+0x135c] ;  /* 0x00135c0001097983 */ /* 0x000ea80000300800 */
[----:B---3--:R-:W2:Y:S04]  /*e2590*/  LDL.LU R10, [R1+0x1348] ;  /* 0x00134800010a7983 */ /* 0x008ea80000300800 */
[----:B------:R-:W2:Y:S04]  /*e25a0*/  LDL.LU R11, [R1+0x134c] ;  /* 0x00134c00010b7983 */ /* 0x000ea80000300800 */
[----:B-1----:R-:W3:Y:S04]  /*e25b0*/  LDL.LU R4, [R1+0x830] ;  /* 0x0008300001047983 */ /* 0x002ee80000300800 */
        /* <DEDUP_REMOVED lines=20> */
[----:B------:R-:W2:Y:S04]  /*e2700*/  LDL.LU R7, [R1+0xa44] ;  /* 0x000a440001077983 */ /* 0x000ea80000300800 */
[----:B------:R-:W3:Y:S04]  /*e2710*/  LDL.LU R8, [R1+0xa38] ;  /* 0x000a380001087983 */ /* 0x000ee80000300800 */
[----:B------:R-:W3:Y:S04]  /*e2720*/  LDL.LU R9, [R1+0xa3c] ;  /* 0x000a3c0001097983 */ /* 0x000ee80000300800 */
[----:B------:R-:W3:Y:S04]  /*e2730*/  LDL.LU R10, [R1+0xa48] ;  /* 0x000a4800010a7983 */ /* 0x000ee80000300800 */
[----:B------:R-:W3:Y:S04]  /*e2740*/  LDL.LU R11, [R1+0xa4c] ;  /* 0x000a4c00010b7983 */ /* 0x000ee80000300800 */
[----:B----4-:R1:W-:Y:S04]  /*e2750*/  STS.128 [R2+0x180], R12 ;  /* 0x0001800c02007388 */ /* 0x0103e80000000c00 */
[----:B------:R4:W-:Y:S04]  /*e2760*/  STS.128 [R2+0x200], R16 ;  /* 0x0002001002007388 */ /* 0x0009e80000000c00 */
[----:B------:R4:W-:Y:S04]  /*e2770*/  STS.128 [R2+0x280], R20 ;  /* 0x0002801402007388 */ /* 0x0009e80000000c00 */
[----:B-1----:R-:W3:Y:S04]  /*e2780*/  LDL.LU R12, [R1+0xc40] ;  /* 0x000c4000010c7983 */ /* 0x002ee80000300800 */
        /* <DEDUP_REMOVED lines=20> */
[----:B------:R1:W-:Y:S04]  /*e28d0*/  STS.128 [R2+0x400], R12 ;  /* 0x0004000c02007388 */ /* 0x0003e80000000c00 */
[----:B------:R-:W3:Y:S04]  /*e28e0*/  LDL.LU R7, [R1+0x1294] ;  /* 0x0012940001077983 */ /* 0x000ee80000300800 */
[----:B----4-:R4:W-:Y:S04]  /*e28f0*/  STS.128 [R2+0x480], R16 ;  /* 0x0004801002007388 */ /* 0x0109e80000000c00 */
[----:B-1----:R-:W3:Y:S04]  /*e2900*/  LDL.LU R12, [R1+0x12a8] ;  /* 0x0012a800010c7983 */ /* 0x002ee80000300800 */
[----:B------:R-:W3:Y:S04]  /*e2910*/  LDL.LU R13, [R1+0x12ac] ;  /* 0x0012ac00010d7983 */ /* 0x000ee80000300800 */
[----:B------:R-:W3:Y:S04]  /*e2920*/  LDL.LU R14, [R1+0x1298] ;  /* 0x00129800010e7983 */ /* 0x000ee80000300800 */
[----:B------:R-:W3:Y:S04]  /*e2930*/  LDL.LU R15, [R1+0x129c] ;  /* 0x00129c00010f7983 */ /* 0x000ee80000300800 */
[----:B----4-:R-:W4:Y:S04]  /*e2940*/  LDL.LU R16, [R1+0x90] ;  /* 0x0000900001107983 */ /* 0x010f280000300800 */
[----:B------:R-:W4:Y:S04]  /*e2950*/  LDL.LU R17, [R1+0x94] ;  /* 0x0000940001117983 */ /* 0x000f280000300800 */
[----:B------:R-:W4:Y:S04]  /*e2960*/  LDL.LU R18, [R1+0x60] ;  /* 0x0000600001127983 */ /* 0x000f280000300800 */
[----:B------:R1:W-:Y:S04]  /*e2970*/  STS.128 [R2+0x500], R20 ;  /* 0x0005001402007388 */ /* 0x0003e80000000c00 */
[----:B------:R-:W4:Y:S04]  /*e2980*/  LDL.LU R19, [R1+0x64] ;  /* 0x0000640001137983 */ /* 0x000f280000300800 */
[----:B-1----:R-:W4:Y:S04]  /*e2990*/  LDL.LU R20, [R1+0x98] ;  /* 0x0000980001147983 */ /* 0x002f280000300800 */
[----:B------:R-:W4:Y:S04]  /*e29a0*/  LDL.LU R21, [R1+0x9c] ;  /* 0x00009c0001157983 */ /* 0x000f280000300800 */
[----:B------:R-:W4:Y:S04]  /*e29b0*/  LDL.LU R22, [R1+0x68] ;  /* 0x0000680001167983 */ /* 0x000f280000300800 */
[----:B------:R-:W4:Y:S04]  /*e29c0*/  LDL.LU R23, [R1+0x6c] ;  /* 0x00006c0001177983 */ /* 0x000f280000300800 */
[----:B------:R1:W-:Y:S04]  /*e29d0*/  STS.128 [R2], R24 ;  /* 0x0000001802007388 */ /* 0x0003e80000000c00 */
[----:B-1----:R-:W4:Y:S04]  /*e29e0*/  LDL.LU R24, [R1+0x1770] ;  /* 0x0017700001187983 */ /* 0x002f280000300800 */
[----:B------:R-:W4:Y:S04]  /*e29f0*/  LDL.LU R25, [R1+0x1774] ;  /* 0x0017740001197983 */ /* 0x000f280000300800 */
[----:B------:R-:W4:Y:S04]  /*e2a00*/  LDL.LU R26, [R1+0x1760] ;  /* 0x00176000011a7983 */ /* 0x000f280000300800 */
[----:B------:R-:W4:Y:S04]  /*e2a10*/  LDL.LU R27, [R1+0x1764] ;  /* 0x00176400011b7983 */ /* 0x000f280000300800 */
[----:B--2---:R-:W-:Y:S04]  /*e2a20*/  STS.128 [R2+0x580], R8 ;  /* 0x0005800802007388 */ /* 0x004fe80000000c00 */
[----:B---3--:R-:W-:Y:S04]  /*e2a30*/  STS.128 [R2+0x600], R4 ;  /* 0x0006000402007388 */ /* 0x008fe80000000c00 */
[----:B------:R-:W-:Y:S04]  /*e2a40*/  STS.128 [R2+0x680], R12 ;  /* 0x0006800c02007388 */ /* 0x000fe80000000c00 */
[----:B----4-:R-:W-:Y:S04]  /*e2a50*/  STS.128 [R2+0x700], R16 ;  /* 0x0007001002007388 */ /* 0x010fe80000000c00 */
        /* <DEDUP_REMOVED lines=80> */
[----:B----4-:R1:W-:Y:S04]  /*e2f60*/  STS.128 [R2+0x180], R12 ;  /* 0x0001800c02007388 */ /* 0x0103e80000000c00 */
[----:B------:R-:W3:Y:S04]  /*e2f70*/  LDL.LU R11, [R1+0x75c] ;  /* 0x00075c00010b7983 */ /* 0x000ee80000300800 */
        /* <DEDUP_REMOVED lines=18> */
[----:B------:R-:W2:Y:S04]  /*e30a0*/  LDL.LU R7, [R1+0x40c] ;  /* 0x00040c0001077983 */ /* 0x000ea80000300800 */
[----:B---3--:R1:W-:Y:S04]  /*e30b0*/  STS.128 [R2+0x380], R8 ;  /* 0x0003800802007388 */ /* 0x0083e80000000c00 */
[----:B------:R3:W-:Y:S04]  /*e30c0*/  STS.128 [R2+0x400], R12 ;  /* 0x0004000c02007388 */ /* 0x0007e80000000c00 */
[----:B-1----:R-:W2:Y:S04]  /*e30d0*/  LDL.LU R8, [R1+0x1530] ;  /* 0x0015300001087983 */ /* 0x002ea80000300800 */
[----:B------:R-:W2:Y:S04]  /*e30e0*/  LDL.LU R9, [R1+0x1534] ;  /* 0x0015340001097983 */ /* 0x000ea80000300800 */
[----:B------:R-:W2:Y:S04]  /*e30f0*/  LDL.LU R10, [R1+0x1520] ;  /* 0x00152000010a7983 */ /* 0x000ea80000300800 */
[----:B------:R-:W2:Y:S04]  /*e3100*/  LDL.LU R11, [R1+0x1524] ;  /* 0x00152400010b7983 */ /* 0x000ea80000300800 */
[----:B---3--:R-:W3:Y:S04]  /*e3110*/  LDL.LU R12, [R1+0x1538] ;  /* 0x00153800010c7983 */ /* 0x008ee80000300800 */
        /* <DEDUP_REMOVED lines=13> */
[----:B------:R-:W-:Y:S04]  /*e31f0*/  STS.128 [R2], R24 ;  /* 0x0000001802007388 */ /* 0x000fe80000000c00 */
[----:B--2---:R1:W-:Y:S04]  /*e3200*/  STS.128 [R2+0x580], R4 ;  /* 0x0005800402007388 */ /* 0x0043e80000000c00 */
[----:B-1----:R-:W2:Y:S04]  /*e3210*/  LDL.LU R4, [R1+0x13f0] ;  /* 0x0013f00001047983 */ /* 0x002ea80000300800 */
[----:B------:R-:W2:Y:S04]  /*e3220*/  LDL.LU R5, [R1+0x13f4] ;  /* 0x0013f40001057983 */ /* 0x000ea80000300800 */
[----:B------:R-:W2:Y:S04]  /*e3230*/  LDL.LU R6, [R1+0x13e0] ;  /* 0x0013e00001067983 */ /* 0x000ea80000300800 */
[----:B------:R-:W2:Y:S04]  /*e3240*/  LDL.LU R7, [R1+0x13e4] ;  /* 0x0013e40001077983 */ /* 0x000ea80000300800 */
[----:B------:R-:W-:Y:S04]  /*e3250*/  STS.128 [R2+0x600], R8 ;  /* 0x0006000802007388 */ /* 0x000fe80000000c00 */
[----:B---3--:R-:W-:Y:S04]  /*e3260*/  STS.128 [R2+0x680], R12 ;  /* 0x0006800c02007388 */ /* 0x008fe80000000c00 */
[----:B------:R-:W-:Y:S04]  /*e3270*/  STS.128 [R2+0x700], R16 ;  /* 0x0007001002007388 */ /* 0x000fe80000000c00 */
[----:B----4-:R-:W-:Y:S04]  /*e3280*/  STS.128 [R2+0x780], R20 ;  /* 0x0007801402007388 */ /* 0x010fe80000000c00 */
[----:B------:R-:W-:Y:S06]  /*e3290*/  BAR.SYNC.DEFER_BLOCKING 0x0 ;  /* 0x0000000000007b1d */ /* 0x000fec0000010000 */
        /* <DEDUP_REMOVED lines=43> */
[----:B---3--:R-:W-:Y:S04]  /*e3550*/  STL.64 [R1+0x760], R16 ;  /* 0x0007601001007387 */ /* 0x008fe80000100a00 */
[----:B------:R-:W-:Y:S04]  /*e3560*/  STL.64 [R1+0x768], R18 ;  /* 0x0007681201007387 */ /* 0x000fe80000100a00 */
[----:B----4-:R-:W-:Y:S04]  /*e3570*/  STL.64 [R1+0x750], R12 ;  /* 0x0007500c01007387 */ /* 0x010fe80000100a00 */
[----:B------:R-:W-:Y:S04]  /*e3580*/  STL.64 [R1+0x758], R14 ;  /* 0x0007580e01007387 */ /* 0x000fe80000100a00 */
[----:B--2---:R-:W-:Y:S04]  /*e3590*/  STS.128 [R2], R4 ;  /* 0x0000000402007388 */ /* 0x004fe80000000c00 */
        /* <DEDUP_REMOVED lines=22> */
[----:B---3--:R-:W-:Y:S04]  /*e3700*/  STS.128 [R2+0x80], R8 ;  /* 0x0000800802007388 */ /* 0x008fe80000000c00 */
[----:B--2---:R1:W-:Y:S04]  /*e3710*/  STS.128 [R2+0x100], R4 ;  /* 0x0001000402007388 */ /* 0x0043e80000000c00 */
[----:B-1----:R-:W2:Y:S04]  /*e3720*/  LDL.LU R4, [R1+0xa50] ;  /* 0x000a500001047983 */ /* 0x002ea80000300800 */
[----:B------:R-:W2:Y:S04]  /*e3730*/  LDL.LU R5, [R1+0xa54] ;  /* 0x000a540001057983 */ /* 0x000ea80000300800 */
[----:B------:R-:W2:Y:S04]  /*e3740*/  LDL.LU R6, [R1+0xa70] ;  /* 0x000a700001067983 */ /* 0x000ea80000300800 */
[----:B----4-:R1:W-:Y:S04]  /*e3750*/  STS.128 [R2+0x180], R12 ;  /* 0x0001800c02007388 */ /* 0x0103e80000000c00 */
[----:B------:R-:W2:Y:S04]  /*e3760*/  LDL.LU R7, [R1+0xa74] ;  /* 0x000a740001077983 */ /* 0x000ea80000300800 */
        /* <DEDUP_REMOVED lines=8> */
[----:B------:R1:W-:Y:S04]  /*e37f0*/  STS.128 [R2+0x200], R16 ;  /* 0x0002001002007388 */ /* 0x0003e80000000c00 */
        /* <DEDUP_REMOVED lines=10> */
[----:B----4-:R1:W-:Y:S04]  /*e38a0*/  STS.128 [R2+0x400], R8 ;  /* 0x0004000802007388 */ /* 0x0103e80000000c00 */
[----:B-1----:R-:W2:Y:S04]  /*e38b0*/  LDL.LU R8, [R1+0xbd8] ;  /* 0x000bd80001087983 */ /* 0x002ea80000300800 */
[----:B------:R-:W2:Y:S04]  /*e38c0*/  LDL.LU R9, [R1+0xbdc] ;  /* 0x000bdc0001097983 */ /* 0x000ea80000300800 */
[----:B------:R-:W2:Y:S04]  /*e38d0*/  LDL.LU R10, [R1+0xba8] ;  /* 0x000ba800010a7983 */ /* 0x000ea80000300800 */
[----:B------:R-:W2:Y:S04]  /*e38e0*/  LDL.LU R11, [R1+0xbac] ;  /* 0x000bac00010b7983 */ /* 0x000ea80000300800 */
        /* <DEDUP_REMOVED lines=8> */
[----:B------:R-:W3:Y:S04]  /*e3970*/  LDL.LU R15, [R1+0x127c] ;  /* 0x00127c00010f7983 */ /* 0x000ee80000300800 */
[----:B------:R1:W-:Y:S04]  /*e3980*/  STS.128 [R2+0x480], R16 ;  /* 0x0004801002007388 */ /* 0x0003e80000000c00 */
[----:B------:R-:W-:Y:S01]  /*e3990*/  STS.128 [R2+0x500], R20 ;  /* 0x0005001402007388 */ /* 0x000fe20000000c00 */
[----:B-1----:R-:W-:Y:S01]  /*e39a0*/  IMAD.MOV.U32 R18, RZ, RZ, R36 ;  /* 0x000000ffff127224 */ /* 0x002fe200078e0024 */
[----:B------:R-:W-:Y:S01]  /*e39b0*/  MOV R19, R37 ;  /* 0x0000002500137202 */ /* 0x000fe20000000f00 */
[----:B------:R-:W-:-:S02]  /*e39c0*/  IMAD.MOV.U32 R16, RZ, RZ, R32 ;  /* 0x000000ffff107224 */ /* 0x000fc400078e0020 */
[----:B------:R-:W-:Y:S02]  /*e39d0*/  IMAD.MOV.U32 R17, RZ, RZ, R33 ;  /* 0x000000ffff117224 */ /* 0x000fe400078e0021 */
[----:B------:R-:W-:Y:S02]  /*e39e0*/  IMAD.MOV.U32 R36, RZ, RZ, R34 ;  /* 0x000000ffff247224 */ /* 0x000fe400078e0022 */
[----:B------:R-:W-:Y:S01]  /*e39f0*/  IMAD.MOV.U32 R37, RZ, RZ, R35 ;  /* 0x000000ffff257224 */ /* 0x000fe200078e0023 */
[----:B------:R-:W-:Y:S04]  /*e3a00*/  STS.128 [R2+0x700], R16 ;  /* 0x0007001002007388 */ /* 0x000fe80000000c00 */
[----:B------:R-:W-:Y:S04]  /*e3a10*/  STS.128 [R2+0x780], R36 ;  /* 0x0007802402007388 */ /* 0x000fe80000000c00 */
[----:B----4-:R1:W-:Y:S04]  /*e3a20*/  STS.128 [R2+0x600], R4 ;  /* 0x0006000402007388 */ /* 0x0103e80000000c00 */
[----:B-1----:R-:W4:Y:S04]  /*e3a30*/  LDL.LU R4, [R1+0x17a0] ;  /* 0x0017a00001047983 */ /* 0x002f280000300800 */
[----:B------:R-:W4:Y:S04]  /*e3a40*/  LDL.LU R5, [R1+0x17a4] ;  /* 0x0017a40001057983 */ /* 0x000f280000300800 */
[----:B------:R-:W4:Y:S04]  /*e3a50*/  LDL.LU R6, [R1+0x1790] ;  /* 0x0017900001067983 */ /* 0x000f280000300800 */
[----:B------:R-:W4:Y:S04]  /*e3a60*/  LDL.LU R7, [R1+0x1794] ;  /* 0x0017940001077983 */ /* 0x000f280000300800 */
[----:B--2---:R-:W-:Y:S04]  /*e3a70*/  STS.128 [R2+0x580], R8 ;  /* 0x0005800802007388 */ /* 0x004fe80000000c00 */
[----:B---3--:R-:W-:Y:S04]  /*e3a80*/  STS.128 [R2+0x680], R12 ;  /* 0x0006800c02007388 */ /* 0x008fe80000000c00 */
[----:B------:R-:W-:Y:S06]  /*e3a90*/  BAR.SYNC.DEFER_BLOCKING 0x0 ;  /* 0x0000000000007b1d */ /* 0x000fec0000010000 */
[----:B------:R-:W1:Y:S04]  /*e3aa0*/  LDS.128 R16, [R0] ;  /* 0x0000000000107984 */ /* 0x000e680000000c00 */
[----:B------:R-:W2:Y:S04]  /*e3ab0*/  LDS.128 R12, [R0+0x800] ;  /* 0x00080000000c7984 */ /* 0x000ea80000000c00 */
[----:B------:R-:W3:Y:S04]  /*e3ac0*/  LDS.128 R8, [R0+0x1000] ;  /* 0x0010000000087984 */ /* 0x000ee80000000c00 */
[----:B------:R-:W-:Y:S04]  /*e3ad0*/  LDS.128 R244, [R3+0x800] ;  /* 0x0008000003f47984 */ /* 0x000fe80000000c00 */
[----:B------:R-:W-:Y:S04]  /*e3ae0*/  LDS.128 R240, [R3+0x1000] ;  /* 0x0010000003f07984 */ /* 0x000fe80000000c00 */
[----:B------:R-:W-:Y:S04]  /*e3af0*/  LDS.128 R236, [R3+0x1800] ;  /* 0x0018000003ec7984 */ /* 0x000fe80000000c00 */
[----:B------:R-:W-:Y:S04]  /*e3b00*/  LDS.128 R232, [R252] ;  /* 0x00000000fce87984 */ /* 0x000fe80000000c00 */
[----:B------:R-:W-:Y:S04]  /*e3b10*/  LDS.128 R228, [R252+0x800] ;  /* 0x00080000fce47984 */ /* 0x000fe80000000c00 */
[----:B------:R-:W-:Y:S04]  /*e3b20*/  LDS.128 R224, [R252+0x1000] ;  /* 0x00100000fce07984 */ /* 0x000fe80000000c00 */
[----:B------:R-:W-:Y:S04]  /*e3b30*/  LDS.128 R220, [R252+0x1800] ;  /* 0x00180000fcdc7984 */ /* 0x000fe80000000c00 */
        /* <DEDUP_REMOVED lines=18> */
[----:B------:R-:W-:Y:S06]  /*e3c60*/  BAR.SYNC.DEFER_BLOCKING 0x0 ;  /* 0x0000000000007b1d */ /* 0x000fec0000010000 */
[----:B-1----:R-:W-:Y:S04]  /*e3c70*/  STL.64 [R1+0x20], R16 ;  /* 0x0000201001007387 */ /* 0x002fe80000100a00 */
[----:B------:R-:W-:Y:S04]  /*e3c80*/  STL.64 [R1+0x28], R18 ;  /* 0x0000281201007387 */ /* 0x000fe80000100a00 */
[----:B--2---:R-:W-:Y:S04]  /*e3c90*/  STL.64 [R1+0x10], R12 ;  /* 0x0000100c01007387 */ /* 0x004fe80000100a00 */
[----:B------:R-:W-:Y:S04]  /*e3ca0*/  STL.64 [R1+0x18], R14 ;  /* 0x0000180e01007387 */ /* 0x000fe80000100a00 */
[----:B---3--:R1:W-:Y:S04]  /*e3cb0*/  STL.64 [R1], R8 ;  /* 0x0000000801007387 */ /* 0x0083e80000100a00 */
[----:B------:R2:W-:Y:S04]  /*e3cc0*/  STL.64 [R1+0x8], R10 ;  /* 0x0000080a01007387 */ /* 0x0005e80000100a00 */
[----:B-1----:R-:W3:Y:S04]  /*e3cd0*/  LDL.LU R8, [R1+0x17a8] ;  /* 0x0017a80001087983 */ /* 0x002ee80000300800 */
[----:B------:R-:W3:Y:S04]  /*e3ce0*/  LDL.LU R9, [R1+0x17ac] ;  /* 0x0017ac0001097983 */ /* 0x000ee80000300800 */
[----:B--2---:R-:W3:Y:S04]  /*e3cf0*/  LDL.LU R10, [R1+0x1798] ;  /* 0x00179800010a7983 */ /* 0x004ee80000300800 */
[----:B------:R-:W3:Y:S04]  /*e3d00*/  LDL.LU R11, [R1+0x179c] ;  /* 0x00179c00010b7983 */ /* 0x000ee80000300800 */
[----:B----4-:R1:W-:Y:S04]  /*e3d10*/  STS.128 [R2], R4 ;  /* 0x0000000402007388 */ /* 0x0103e80000000c00 */
        /* <DEDUP_REMOVED lines=54> */
[----:B---3--:R-:W-:Y:S04]  /*e4080*/  STS.128 [R2+0x380], R12 ;  /* 0x0003800c02007388 */ /* 0x008fe80000000c00 */
[----:B----4-:R1:W-:Y:S04]  /*e4090*/  STS.128 [R2+0x400], R8 ;  /* 0x0004000802007388 */ /* 0x0103e80000000c00 */
        /* <DEDUP_REMOVED lines=12> */
[----:B------:R-:W-:Y:S04]  /*e4160*/  STS.128 [R2+0x480], R16 ;  /* 0x0004801002007388 */ /* 0x000fe80000000c00 */
[----:B------:R-:W-:Y:S04]  /*e4170*/  STS.128 [R2+0x500], R20 ;  /* 0x0005001402007388 */ /* 0x000fe80000000c00 */
[----:B------:R-:W-:Y:S04]  /*e4180*/  STS.128 [R2+0x580], R28 ;  /* 0x0005801c02007388 */ /* 0x000fe80000000c00 */
[----:B------:R-:W4:Y:S04]  /*e4190*/  LDL.LU R84, [R1+0x1458] ;  /* 0x0014580001547983 */ /* 0x000f280000300800 */
[----:B------:R-:W-:Y:S04]  /*e41a0*/  STS.128 [R2+0x600], R24 ;  /* 0x0006001802007388 */ /* 0x000fe80000000c00 */
[----:B------:R-:W4:Y:S04]  /*e41b0*/  LDL.LU R85, [R1+0x145c] ;  /* 0x00145c0001557983 */ /* 0x000f280000300800 */
[----:B------:R-:W4:Y:S04]  /*e41c0*/  LDL.LU R86, [R1+0x1448] ;  /* 0x0014480001567983 */ /* 0x000f280000300800 */
[----:B------:R-:W4:Y:S04]  /*e41d0*/  LDL.LU R87, [R1+0x144c] ;  /* 0x00144c0001577983 */ /* 0x000f280000300800 */
[----:B--2---:R-:W-:Y:S04]  /*e41e0*/  STS.128 [R2+0x680], R4 ;  /* 0x0006800402007388 */ /* 0x004fe80000000c00 */
[----:B---3--:R-:W-:Y:S04]  /*e41f0*/  STS.128 [R2+0x700], R8 ;  /* 0x0007000802007388 */ /* 0x008fe80000000c00 */
[----:B----4-:R-:W-:Y:S04]  /*e4200*/  STS.128 [R2+0x780], R12 ;  /* 0x0007800c02007388 */ /* 0x010fe80000000c00 */
[----:B------:R-:W-:Y:S06]  /*e4210*/  BAR.SYNC.DEFER_BLOCKING 0x0 ;  /* 0x0000000000007b1d */ /* 0x000fec0000010000 */
[----:B------:R-:W1:Y:S04]  /*e4220*/  LDS.128 R4, [R0] ;  /* 0x0000000000047984 */ /* 0x000e680000000c00 */
[----:B------:R-:W2:Y:S04]  /*e4230*/  LDS.128 R8, [R0+0x800] ;  /* 0x0008000000087984 */ /* 0x000ea80000000c00 */
[----:B------:R-:W3:Y:S04]  /*e4240*/  LDS.128 R12, [R0+0x1000] ;  /* 0x00100000000c7984 */ /* 0x000ee80000000c00 */
[----:B------:R-:W4:Y:S04]  /*e4250*/  LDS.128 R16, [R0+0x1800] ;  /* 0x0018000000107984 */ /* 0x000f280000000c00 */
[----:B------:R-:W1:Y:S04]  /*e4260*/  LDS.128 R20, [R176] ;  /* 0x00000000b0147984 */ /* 0x000e680000000c00 */
[----:B------:R-:W1:Y:S04]  /*e4270*/  LDS.128 R24, [R176+0x800] ;  /* 0x00080000b0187984 */ /* 0x000e680000000c00 */
[----:B------:R-:W1:Y:S04]  /*e4280*/  LDS.128 R28, [R176+0x1000] ;  /* 0x00100000b01c7984 */ /* 0x000e680000000c00 */
[----:B------:R-:W1:Y:S04]  /*e4290*/  LDS.128 R32, [R176+0x1800] ;  /* 0x00180000b0207984 */ /* 0x000e680000000c00 */
        /* <DEDUP_REMOVED lines=8> */
[----:B------:R-:W-:Y:S06]  /*e4320*/  BAR.SYNC.DEFER_BLOCKING 0x0 ;  /* 0x0000000000007b1d */ /* 0x000fec0000010000 */
[----:B------:R1:W-:Y:S04]  /*e4330*/  STS.128 [R2], R80 ;  /* 0x0000005002007388 */ /* 0x0003e80000000c00 */
        /* <DEDUP_REMOVED lines=16> */
[----:B------:R-:W-:Y:S04]  /*e4440*/  STS.128 [R2+0x80], R84 ;  /* 0x0000805402007388 */ /* 0x000fe80000000c00 */
[----:B--2---:R1:W-:Y:S04]  /*e4450*/  STS.128 [R2+0x100], R80 ;  /* 0x0001005002007388 */ /* 0x0043e80000000c00 */
[----:B-1----:R-:W2:Y:S04]  /*e4460*/  LDL.LU R80, [R1+0xa80] ;  /* 0x000a800001507983 */ /* 0x002ea80000300800 */
[----:B------:R-:W2:Y:S04]  /*e4470*/  LDL.LU R81, [R1+0xa84] ;  /* 0x000a840001517983 */ /* 0x000ea80000300800 */
[----:B------:R-:W2:Y:S04]  /*e4480*/  LDL.LU R82, [R1+0xa90] ;  /* 0x000a900001527983 */ /* 0x000ea80000300800 */
[----:B---3--:R1:W-:Y:S04]  /*e4490*/  STS.128 [R2+0x180], R88 ;  /* 0x0001805802007388 */ /* 0x0083e80000000c00 */
[----:B------:R-:W2:Y:S04]  /*e44a0*/  LDL.LU R83, [R1+0xa94] ;  /* 0x000a940001537983 */ /* 0x000ea80000300800 */
        /* <DEDUP_REMOVED lines=8> */
[----:B----4-:R1:W-:Y:S04]  /*e4530*/  STS.128 [R2+0x200], R92 ;  /* 0x0002005c02007388 */ /* 0x0103e80000000c00 */
        /* <DEDUP_REMOVED lines=9> */
[----:B--2---:R-:W-:Y:S04]  /*e45d0*/  STS.128 [R2+0x300], R80 ;  /* 0x0003005002007388 */ /* 0x004fe80000000c00 */
[----:B---3--:R-:W-:Y:S04]  /*e45e0*/  STS.128 [R2+0x380], R88 ;  /* 0x0003805802007388 */ /* 0x008fe80000000c00 */
[----:B------:R1:W-:Y:S04]  /*e45f0*/  STS.128 [R2+0x400], R84 ;  /* 0x0004005402007388 */ /* 0x0003e80000000c00 */
        /* <DEDUP_REMOVED lines=16> */
[----:B------:R1:W-:Y:S04]  /*e4700*/  STS.128 [R2+0x480], R92 ;  /* 0x0004805c02007388 */ /* 0x0003e80000000c00 */
[----:B----4-:R-:W-:Y:S04]  /*e4710*/  STS.128 [R2+0x500], R96 ;  /* 0x0005006002007388 */ /* 0x010fe80000000c00 */
[----:B------:R-:W4:Y:S04]  /*e4720*/  LDL.LU R140, [R1+0x17e8] ;  /* 0x0017e800018c7983 */ /* 0x000f280000300800 */
[----:B------:R-:W4:Y:S01]  /*e4730*/  LDL.LU R141, [R1+0x17ec] ;  /* 0x0017ec00018d7983 */ /* 0x000f220000300800 */
[----:B-1----:R-:W-:Y:S01]  /*e4740*/  IMAD.MOV.U32 R94, RZ, RZ, R44 ;  /* 0x000000ffff5e7224 */ /* 0x002fe200078e002c */
[----:B------:R-:W-:Y:S01]  /*e4750*/  MOV R95, R45 ;  /* 0x0000002d005f7202 */ /* 0x000fe20000000f00 */
[----:B------:R-:W-:Y:S01]  /*e4760*/  IMAD.MOV.U32 R92, RZ, RZ, R40 ;  /* 0x000000ffff5c7224 */ /* 0x000fe200078e0028 */
[----:B------:R-:W4:Y:S01]  /*e4770*/  LDL.LU R142, [R1+0x17d8] ;  /* 0x0017d800018e7983 */ /* 0x000f220000300800 */
[----:B------:R-:W-:-:S02]  /*e4780*/  IMAD.MOV.U32 R93, RZ, RZ, R41 ;  /* 0x000000ffff5d7224 */ /* 0x000fc400078e0029 */
[----:B------:R-:W-:Y:S01]  /*e4790*/  IMAD.MOV.U32 R44, RZ, RZ, R42 ;  /* 0x000000ffff2c7224 */ /* 0x000fe200078e002a */
[----:B------:R-:W4:Y:S01]  /*e47a0*/  LDL.LU R143, [R1+0x17dc] ;  /* 0x0017dc00018f7983 */ /* 0x000f220000300800 */
[----:B------:R-:W-:-:S03]  /*e47b0*/  IMAD.MOV.U32 R45, RZ, RZ, R43 ;  /* 0x000000ffff2d7224 */ /* 0x000fc600078e002b */
[----:B------:R-:W-:Y:S04]  /*e47c0*/  STS.128 [R2+0x700], R92 ;  /* 0x0007005c02007388 */ /* 0x000fe80000000c00 */
[----:B------:R-:W-:Y:S04]  /*e47d0*/  STS.128 [R2+0x780], R44 ;  /* 0x0007802c02007388 */ /* 0x000fe80000000c00 */
[----:B--2---:R-:W-:Y:S04]  /*e47e0*/  STS.128 [R2+0x580], R84 ;  /* 0x0005805402007388 */ /* 0x004fe80000000c00 */
[----:B---3--:R-:W-:Y:S04]  /*e47f0*/  STS.128 [R2+0x600], R80 ;  /* 0x0006005002007388 */ /* 0x008fe80000000c00 */
[----:B------:R-:W-:Y:S04]  /*e4800*/  STS.128 [R2+0x680], R88 ;  /* 0x0006805802007388 */ /* 0x000fe80000000c00 */
[----:B------:R-:W-:Y:S06]  /*e4810*/  BAR.SYNC.DEFER_BLOCKING 0x0 ;  /* 0x0000000000007b1d */ /* 0x000fec0000010000 */
[----:B------:R-:W1:Y:S04]  /*e4820*/  LDS.128 R132, [R0] ;  /* 0x0000000000847984 */ /* 0x000e680000000c00 */
[----:B------:R-:W2:Y:S04]  /*e4830*/  LDS.128 R128, [R0+0x800] ;  /* 0x0008000000807984 */ /* 0x000ea80000000c00 */
[----:B------:R-:W3:Y:S04]  /*e4840*/  LDS.128 R124, [R0+0x1000] ;  /* 0x00100000007c7984 */ /* 0x000ee80000000c00 */
        /* <DEDUP_REMOVED lines=31> */
[----:B----4-:R-:W-:Y:S04]  /*e4a40*/  STS.128 [R2+0x80], R140 ;  /* 0x0000808c02007388 */ /* 0x010fe80000000c00 */
        /* <DEDUP_REMOVED lines=47> */
[----:B--2---:R-:W-:Y:S04]  /*e4d40*/  STS.128 [R2+0x680], R136 ;  /* 0x0006808802007388 */ /* 0x004fe80000000c00 */
[----:B---3--:R-:W-:Y:S04]  /*e4d50*/  STS.128 [R2+0x700], R140 ;  /* 0x0007008c02007388 */ /* 0x008fe80000000c00 */
[----:B----4-:R1:W-:Y:S04]  /*e4d60*/  STS.128 [R2+0x780], R144 ;  /* 0x0007809002007388 */ /* 0x0103e80000000c00 */
        /* <DEDUP_REMOVED lines=23> */
[----:B------:R-:W-:Y:S04]  /*e4ee0*/  STS.128 [R2+0x600], R156 ;  /* 0x0006009c02007388 */ /* 0x000fe80000000c00 */
[----:B------:R-:W-:Y:S06]  /*e4ef0*/  BAR.SYNC.DEFER_BLOCKING 0x0 ;  /* 0x0000000000007b1d */ /* 0x000fec0000010000 */
[----:B------:R-:W1:Y:S04]  /*e4f00*/  LDS.128 R164, [R176] ;  /* 0x00000000b0a47984 */ /* 0x000e680000000c00 */
[----:B------:R-:W1:Y:S04]  /*e4f10*/  LDS.128 R168, [R176+0x800] ;  /* 0x00080000b0a87984 */ /* 0x000e680000000c00 */
[----:B------:R-:W1:Y:S04]  /*e4f20*/  LDS.128 R172, [R176+0x1000] ;  /* 0x00100000b0ac7984 */ /* 0x000e680000000c00 */
[----:B------:R-:W1:Y:S04]  /*e4f30*/  LDS.128 R148, [R0] ;  /* 0x0000000000947984 */ /* 0x000e680000000c00 */
[----:B------:R-:W1:Y:S04]  /*e4f40*/  LDS.128 R152, [R0+0x800] ;  /* 0x0008000000987984 */ /* 0x000e680000000c00 */
        /* <DEDUP_REMOVED lines=12> */
[----:B--2---:R-:W-:Y:S04]  /*e5010*/  STS.128 [R2], R144 ;  /* 0x0000009002007388 */ /* 0x004fe80000000c00 */
[----:B---3--:R2:W-:Y:S04]  /*e5020*/  STS.128 [R2+0x80], R140 ;  /* 0x0000808c02007388 */ /* 0x0085e80000000c00 */
[----:B--2---:R-:W2:Y:S04]  /*e5030*/  LDL.LU R140, [R1+0x1418] ;  /* 0x00141800018c7983 */ /* 0x004ea80000300800 */
[----:B------:R-:W2:Y:S04]  /*e5040*/  LDL.LU R141, [R1+0x141c] ;  /* 0x00141c00018d7983 */ /* 0x000ea80000300800 */
[----:B------:R-:W2:Y:S04]  /*e5050*/  LDL.LU R142, [R1+0x1408] ;  /* 0x00140800018e7983 */ /* 0x000ea80000300800 */
[----:B----4-:R3:W-:Y:S04]  /*e5060*/  STS.128 [R2+0x100], R136 ;  /* 0x0001008802007388 */ /* 0x0107e80000000c00 */
[----:B------:R-:W2:Y:S04]  /*e5070*/  LDL.LU R143, [R1+0x140c] ;  /* 0x00140c00018f7983 */ /* 0x000ea80000300800 */
[----:B------:R4:W-:Y:S04]  /*e5080*/  STS.128 [R2+0x180], R212 ;  /* 0x000180d402007388 */ /* 0x0009e80000000c00 */
        /* <DEDUP_REMOVED lines=23> */
[----:B------:R3:W-:Y:S04]  /*e5200*/  STS.128 [R2+0x380], R144 ;  /* 0x0003809002007388 */ /* 0x0007e80000000c00 */
[----:B-1----:R-:W2:Y:S04]  /*e5210*/  LDL.LU R136, [R1+0x12b0] ;  /* 0x0012b00001887983 */ /* 0x002ea80000300800 */
[----:B------:R-:W2:Y:S04]  /*e5220*/  LDL.LU R137, [R1+0x12b4] ;  /* 0x0012b40001897983 */ /* 0x000ea80000300800 */
[----:B------:R-:W2:Y:S04]  /*e5230*/  LDL.LU R138, [R1+0x1240] ;  /* 0x00124000018a7983 */ /* 0x000ea80000300800 */
[----:B------:R-:W2:Y:S04]  /*e5240*/  LDL.LU R139, [R1+0x1244] ;  /* 0x00124400018b7983 */ /* 0x000ea80000300800 */
[----:B---3--:R-:W3:Y:S04]  /*e5250*/  LDL.LU R144, [R1+0x12b8] ;  /* 0x0012b80001907983 */ /* 0x008ee80000300800 */
[----:B------:R-:W3:Y:S04]  /*e5260*/  LDL.LU R145, [R1+0x12bc] ;  /* 0x0012bc0001917983 */ /* 0x000ee80000300800 */
[----:B----4-:R1:W-:Y:S04]  /*e5270*/  STS.128 [R2+0x480], R212 ;  /* 0x000480d402007388 */ /* 0x0103e80000000c00 */
[----:B------:R4:W-:Y:S01]  /*e5280*/  STS.128 [R2+0x500], R216 ;  /* 0x000500d802007388 */ /* 0x0009e20000000c00 */
[----:B-1----:R-:W-:-:S03]  /*e5290*/  IMAD.MOV.U32 R212, RZ, RZ, R48 ;  /* 0x000000ffffd47224 */ /* 0x002fc600078e0030 */
[----:B----4-:R-:W4:Y:S04]  /*e52a0*/  LDL R217, [R1+0x168c] ;  /* 0x00168c0001d97983 */ /* 0x010f280000100800 */
[----:B------:R-:W3:Y:S01]  /*e52b0*/  LDL.LU R146, [R1+0x1248] ;  /* 0x0012480001927983 */ /* 0x000ee20000300800 */
[----:B------:R-:W-:-:S03]  /*e52c0*/  IMAD.MOV.U32 R213, RZ, RZ, R49 ;  /* 0x000000ffffd57224 */ /* 0x000fc600078e0031 */
[----:B------:R-:W3:Y:S01]  /*e52d0*/  LDL.LU R147, [R1+0x124c] ;  /* 0x00124c0001937983 */ /* 0x000ee20000300800 */
[----:B------:R-:W-:-:S03]  /*e52e0*/  MOV R215, R249 ;  /* 0x000000f900d77202 */ /* 0x000fc60000000f00 */
[----:B------:R-:W3:Y:S01]  /*e52f0*/  LDL.LU R218, [R1+0x17f0] ;  /* 0x0017f00001da7983 */ /* 0x000ee20000300800 */
[----:B------:R-:W-:-:S03]  /*e5300*/  IMAD.MOV.U32 R214, RZ, RZ, R248 ;  /* 0x000000ffffd67224 */ /* 0x000fc600078e00f8 */
[----:B------:R-:W3:Y:S01]  /*e5310*/  LDL R216, [R1+0x17f4] ;  /* 0x0017f40001d87983 */ /* 0x000ee20000100800 */
[----:B------:R-:W-:-:S03]  /*e5320*/  IMAD.MOV.U32 R249, RZ, RZ, R51 ;  /* 0x000000fffff97224 */ /* 0x000fc600078e0033 */
[----:B------:R-:W3:Y:S01]  /*e5330*/  LDL.LU R48, [R1+0x1310] ;  /* 0x0013100001307983 */ /* 0x000ee20000300800 */
[----:B------:R-:W-:-:S03]  /*e5340*/  IMAD.MOV.U32 R248, RZ, RZ, R50 ;  /* 0x000000fffff87224 */ /* 0x000fc600078e0032 */
[----:B------:R-:W3:Y:S04]  /*e5350*/  LDL.LU R49, [R1+0x1314] ;  /* 0x0013140001317983 */ /* 0x000ee80000300800 */
[----:B------:R-:W3:Y:S04]  /*e5360*/  LDL.LU R51, [R1+0xd04] ;  /* 0x000d040001337983 */ /* 0x000ee80000300800 */
[----:B------:R-:W3:Y:S04]  /*e5370*/  LDL.LU R50, [R1+0xd00] ;  /* 0x000d000001327983 */ /* 0x000ee80000300800 */
[----:B------:R-:W-:Y:S04]  /*e5380*/  STS.128 [R2+0x700], R212 ;  /* 0x000700d402007388 */ /* 0x000fe80000000c00 */
[----:B------:R-:W-:Y:S04]  /*e5390*/  STS.128 [R2+0x780], R248 ;  /* 0x000780f802007388 */ /* 0x000fe80000000c00 */
[----:B--2---:R-:W-:Y:S04]  /*e53a0*/  STS.128 [R2+0x580], R140 ;  /* 0x0005808c02007388 */ /* 0x004fe80000000c00 */
[----:B------:R1:W-:Y:S02]  /*e53b0*/  STS.128 [R2+0x600], R136 ;  /* 0x0006008802007388 */ /* 0x0003e40000000c00 */
[----:B-1----:R-:W-:-:S02]  /*e53c0*/  IMAD.MOV.U32 R137, RZ, RZ, c[0x0][0x194] ;  /* 0x00006500ff897624 */ /* 0x002fc400078e00ff */
[----:B----4-:R-:W-:-:S04]  /*e53d0*/  IMAD R3, R217, c[0x0][0x194], RZ ;  /* 0x00006500d9037a24 */ /* 0x010fc800078e02ff */
[----:B------:R-:W-:Y:S01]  /*e53e0*/  IMAD R137, R137, 0x80, R3 ;  /* 0x0000008089897824 */ /* 0x000fe200078e0203 */
[----:B------:R-:W-:-:S04]  /*e53f0*/  LEA R138, P6, R3, c[0x0][0x170], 0x2 ;  /* 0x00005c00038a7a11 */ /* 0x000fc800078c10ff */
[----:B------:R-:W-:Y:S02]  /*e5400*/  LEA.HI.X.SX32 R139, R3, c[0x0][0x174], 0x2, P6 ;  /* 0x00005d00038b7a11 */ /* 0x000fe400030f16ff */
[----:B------:R-:W-:Y:S01]  /*e5410*/  LEA R136, P6, R137, c[0x0][0x170], 0x2 ;  /* 0x00005c0089887a11 */ /* 0x000fe200078c10ff */
[C---:B---3--:R-:W-:Y:S01]  /*e5420*/  IMAD R140, R218.reuse, c[0x0][0x198], RZ ;  /* 0x00006600da8c7a24 */ /* 0x048fe200078e02ff */
[----:B------:R-:W-:Y:S02]  /*e5430*/  ISETP.GE.AND P5, PT, R217, c[0x0][0x178], PT ;  /* 0x00005e00d9007a0c */ /* 0x000fe40003fa6270 */
[----:B------:R-:W-:Y:S02]  /*e5440*/  LEA.HI.X.SX32 R137, R137, c[0x0][0x174], 0x2, P6 ;  /* 0x00005d0089897a11 */ /* 0x000fe400030f16ff */
[----:B------:R-:W-:Y:S01]  /*e5450*/  ISETP.GE.AND P3, PT, R218, c[0x0][0x17c], PT ;  /* 0x00005f00da007a0c */ /* 0x000fe20003f66270 */
[----:B------:R-:W-:Y:S01]  /*e5460*/  STS.128 [R2+0x680], R144 ;  /* 0x0006809002007388 */ /* 0x000fe20000000c00 */
[----:B------:R-:W-:-:S02]  /*e5470*/  ISETP.LT.AND P6, PT, R217, c[0x0][0x178], !P4 ;  /* 0x00005e00d9007a0c */ /* 0x000fc400067c1270 */
[----:B------:R-:W-:Y:S02]  /*e5480*/  ISETP.LT.AND P5, PT, R218, c[0x0][0x17c], !P5 ;  /* 0x00005f00da007a0c */ /* 0x000fe40006fa1270 */
[C---:B------:R-:W-:Y:S02]  /*e5490*/  ISETP.LT.AND P3, PT, R216.reuse, c[0x0][0x178], !P3 ;  /* 0x00005e00d8007a0c */ /* 0x040fe40005f61270 */
[----:B------:R-:W-:Y:S01]  /*e54a0*/  ISETP.LT.AND P4, PT, R216, c[0x0][0x178], !P4 ;  /* 0x00005e00d8007a0c */ /* 0x000fe20006781270 */
[----:B------:R1:W-:Y:S02]  /*e54b0*/  STS.128 [R2+0x400], R48 ;  /* 0x0004003002007388 */ /* 0x0003e40000000c00 */
[C---:B-1----:R-:W-:Y:S01]  /*e54c0*/  IADD3 R51, R140.reuse, c[0x0][0x198], RZ ;  /* 0x000066008c337a10 */ /* 0x042fe20007ffe0ff */
[----:B------:R-:W-:-:S04]  /*e54d0*/  IMAD.WIDE R2, R140, 0x4, R138 ;  /* 0x000000048c027825 */ /* 0x000fc800078e028a */
[----:B------:R-:W-:-:S04]  /*e54e0*/  IMAD.WIDE R48, R140, 0x4, R136 ;  /* 0x000000048c307825 */ /* 0x000fc800078e0288 */
[----:B------:R-:W2:Y:S04]  /*e54f0*/  LDL.LU R214, [R1+0xb0] ;  /* 0x0000b00001d67983 */ /* 0x000ea80000300800 */
[----:B------:R-:W3:Y:S04]  /*e5500*/  LDL.LU R215, [R1+0x40] ;  /* 0x0000400001d77983 */ /* 0x000ee80000300800 */
[----:B------:R-:W4:Y:S04]  /*e5510*/  LDL.LU R146, [R1+0x3280] ;  /* 0x0032800001927983 */ /* 0x000f280000300800 */
[----:B------:R-:W5:Y:S04]  /*e5520*/  LDL.LU R141, [R1+0xb4] ;  /* 0x0000b400018d7983 */ /* 0x000f680000300800 */
[----:B------:R-:W5:Y:S04]  /*e5530*/  LDL.LU R147, [R1+0x44] ;  /* 0x0000440001937983 */ /* 0x000f680000300800 */
[----:B------:R-:W5:Y:S04]  /*e5540*/  LDL.LU R144, [R1+0x3284] ;  /* 0x0032840001907983 */ /* 0x000f680000300800 */
[----:B------:R-:W5:Y:S04]  /*e5550*/  LDL.LU R145, [R1+0xe0] ;  /* 0x0000e00001917983 */ /* 0x000f680000300800 */
[----:B------:R-:W5:Y:S04]  /*e5560*/  LDL.LU R143, [R1+0x50] ;  /* 0x00005000018f7983 */ /* 0x000f680000300800 */
[----:B------:R-:W5:Y:S04]  /*e5570*/  LDL.LU R142, [R1+0x3288] ;  /* 0x00328800018e7983 */ /* 0x000f680000300800 */
[----:B------:R-:W-:Y:S06]  /*e5580*/  BAR.SYNC.DEFER_BLOCKING 0x0 ;  /* 0x0000000000007b1d */ /* 0x000fec0000010000 */
[----:B------:R-:W5:Y:S01]  /*e5590*/  LDL.LU R218, [R1+0xe4] ;  /* 0x0000e40001da7983 */ /* 0x000f620000300800 */
[----:B------:R-:W-:-:S03]  /*e55a0*/  IADD3 R50, R51, c[0x0][0x198], RZ ;  /* 0x0000660033327a10 */ /* 0x000fc60007ffe0ff */
[----:B------:R-:W5:Y:S04]  /*e55b0*/  LDL.LU R219, [R1+0x54] ;  /* 0x0000540001db7983 */ /* 0x000f680000300800 */
[----:B--2---:R1:W-:Y:S01]  /*e55c0*/  @P5 STG.E [R2.64], R214 ;  /* 0x000000d602005986 */ /* 0x0043e2000c101904 */
[----:B------:R-:W-:Y:S02]  /*e55d0*/  ISETP.LT.AND P5, PT, R217, c[0x0][0x178], !P2 ;  /* 0x00005e00d9007a0c */ /* 0x000fe400057a1270 */
[----:B------:R-:W-:Y:S01]  /*e55e0*/  ISETP.LT.AND P2, PT, R216, c[0x0][0x178], !P2 ;  /* 0x00005e00d8007a0c */ /* 0x000fe20005741270 */
[----:B---3--:R2:W-:Y:S01]  /*e55f0*/  @P3 STG.E [R48.64], R215 ;  /* 0x000000d730003986 */ /* 0x0085e2000c101904 */
[----:B----4-:R-:W-:Y:S01]  /*e5600*/  ISETP.GE.AND P3, PT, R146, c[0x0][0x17c], PT ;  /* 0x00005f0092007a0c */ /* 0x010fe20003f66270 */
[----:B-1----:R-:W-:-:S04]  /*e5610*/  IMAD.WIDE R2, R51, 0x4, R136 ;  /* 0x0000000433027825 */ /* 0x002fc800078e0288 */
[----:B--2---:R-:W-:-:S05]  /*e5620*/  IMAD.WIDE R48, R51, 0x4, R138 ;  /* 0x0000000433307825 */ /* 0x004fca00078e028a */
[----:B-----5:R1:W-:Y:S04]  /*e5630*/  @P6 STG.E [R48.64], R141 ;  /* 0x0000008d30006986 */ /* 0x0203e8000c101904 */
[----:B------:R2:W-:Y:S04]  /*e5640*/  @P4 STG.E [R2.64], R147 ;  /* 0x0000009302004986 */ /* 0x0005e8000c101904 */
[----:B-1----:R-:W3:Y:S01]  /*e5650*/  LDL.LU R141, [R1+0x328c] ;  /* 0x00328c00018d7983 */ /* 0x002ee20000300800 */
[----:B------:R-:W-:Y:S01]  /*e5660*/  IMAD.WIDE R48, R50, 0x4, R138 ;  /* 0x0000000432307825 */ /* 0x000fe200078e028a */
[----:B------:R-:W-:-:S02]  /*e5670*/  ISETP.LT.AND P6, PT, R217, c[0x0][0x178], !P0 ;  /* 0x00005e00d9007a0c */ /* 0x000fc400047c1270 */
[----:B------:R-:W4:Y:S01]  /*e5680*/  LDL.LU R213, [R1+0x110] ;  /* 0x0001100001d57983 */ /* 0x000f220000300800 */
[----:B--2---:R-:W-:-:S03]  /*e5690*/  IMAD.WIDE R2, R50, 0x4, R136 ;  /* 0x0000000432027825 */ /* 0x004fc600078e0288 */
[----:B------:R-:W2:Y:S01]  /*e56a0*/  LDL.LU R215, [R1+0x70] ;  /* 0x0000700001d77983 */ /* 0x000ea20000300800 */
[----:B------:R-:W-:Y:S02]  /*e56b0*/  ISETP.GE.AND P4, PT, R144, c[0x0][0x17c], PT ;  /* 0x00005f0090007a0c */ /* 0x000fe40003f86270 */
[----:B------:R-:W-:Y:S01]  /*e56c0*/  IADD3 R50, R50, c[0x0][0x198], RZ ;  /* 0x0000660032327a10 */ /* 0x000fe20007ffe0ff */
[----:B------:R-:W5:Y:S04]  /*e56d0*/  LDL.LU R144, [R1+0x3290] ;  /* 0x0032900001907983 */ /* 0x000f680000300800 */
[----:B------:R-:W5:Y:S04]  /*e56e0*/  LDL.LU R146, [R1+0x114] ;  /* 0x0001140001927983 */ /* 0x000f680000300800 */
[----:B------:R-:W-:Y:S04]  /*e56f0*/  @P5 STG.E [R48.64], R145 ;  /* 0x0000009130005986 */ /* 0x000fe8000c101904 */
[----:B------:R-:W5:Y:S01]  /*e5700*/  LDL.LU R147, [R1+0x74] ;  /* 0x0000740001937983 */ /* 0x000f620000300800 */
[----:B------:R-:W-:-:S02]  /*e5710*/  ISETP.LT.AND P0, PT, R216, c[0x0][0x178], !P0 ;  /* 0x00005e00d8007a0c */ /* 0x000fc40004701270 */
[----:B------:R-:W-:Y:S01]  /*e5720*/  ISETP.LT.AND P5, PT, R217, c[0x0][0x178], !P3 ;  /* 0x00005e00d9007a0c */ /* 0x000fe20005fa1270 */
[----:B------:R1:W-:Y:S01]  /*e5730*/  @P2 STG.E [R2.64], R143 ;  /* 0x0000008f02002986 */ /* 0x0003e2000c101904 */
[----:B------:R-:W-:Y:S02]  /*e5740*/  ISETP.GE.AND P2, PT, R142, c[0x0][0x17c], PT ;  /* 0x00005f008e007a0c */ /* 0x000fe40003f46270 */
[----:B------:R-:W-:Y:S02]  /*e5750*/  ISETP.LT.AND P3, PT, R216, c[0x0][0x178], !P3 ;  /* 0x00005e00d8007a0c */ /* 0x000fe40005f61270 */
[C---:B------:R-:W-:Y:S01]  /*e5760*/  IADD3 R140, R50.reuse, c[0x0][0x198], RZ ;  /* 0x00006600328c7a10 */ /* 0x040fe20007ffe0ff */
[----:B-1----:R-:W5:Y:S01]  /*e5770*/  LDL.LU R143, [R1+0x3294] ;  /* 0x00329400018f7983 */ /* 0x002f620000300800 */
[----:B------:R-:W-:-:S03]  /*e5780*/  IMAD.WIDE R2, R50, 0x4, R138 ;  /* 0x0000000432027825 */ /* 0x000fc600078e028a */
[----:B------:R-:W5:Y:S04]  /*e5790*/  LDL.LU R214, [R1+0x130] ;  /* 0x0001300001d67983 */ /* 0x000f680000300800 */
[----:B------:R-:W5:Y:S04]  /*e57a0*/  LDL.LU R145, [R1+0x80] ;  /* 0x0000800001917983 */ /* 0x000f680000300800 */
[----:B------:R-:W5:Y:S04]  /*e57b0*/  LDL.LU R142, [R1+0x3298] ;  /* 0x00329800018e7983 */ /* 0x000f680000300800 */
[----:B------:R1:W-:Y:S01]  /*e57c0*/  @P6 STG.E [R2.64], R218 ;  /* 0x000000da02006986 */ /* 0x0003e2000c101904 */
[----:B------:R-:W-:Y:S01]  /*e57d0*/  ISETP.LT.AND P6, PT, R216, c[0x0][0x178], !P4 ;  /* 0x00005e00d8007a0c */ /* 0x000fe200067c1270 */
[----:B------:R-:W-:Y:S01]  /*e57e0*/  IMAD.WIDE R48, R140, 0x4, R138 ;  /* 0x000000048c307825 */ /* 0x000fe200078e028a */
[----:B------:R-:W-:-:S03]  /*e57f0*/  ISETP.LT.AND P4, PT, R217, c[0x0][0x178], !P4 ;  /* 0x00005e00d9007a0c */ /* 0x000fc60006781270 */
[--C-:B-1----:R-:W-:Y:S01]  /*e5800*/  IMAD.WIDE R2, R50, 0x4, R136.reuse ;  /* 0x0000000432027825 */ /* 0x102fe200078e0288 */
[----:B------:R-:W5:Y:S04]  /*e5810*/  LDL.LU R218, [R1+0x134] ;  /* 0x0001340001da7983 */ /* 0x000f680000300800 */
[----:B------:R1:W-:Y:S01]  /*e5820*/  @P0 STG.E [R2.64], R219 ;  /* 0x000000db02000986 */ /* 0x0003e2000c101904 */
[C---:B------:R-:W-:Y:S01]  /*e5830*/  IMAD.WIDE R50, R140.reuse, 0x4, R136 ;  /* 0x000000048c327825 */ /* 0x040fe200078e0288 */
[----:B------:R-:W-:Y:S02]  /*e5840*/  IADD3 R140, R140, c[0x0][0x198], RZ ;  /* 0x000066008c8c7a10 */ /* 0x000fe40007ffe0ff */
[----:B-1----:R-:W5:Y:S03]  /*e5850*/  LDL.LU R219, [R1+0x84] ;  /* 0x0000840001db7983 */ /* 0x002f660000300800 */
[----:B------:R-:W-:Y:S01]  /*e5860*/  IMAD.WIDE R2, R140, 0x4, R138 ;  /* 0x000000048c027825 */ /* 0x000fe200078e028a */
[----:B---3--:R-:W-:-:S02]  /*e5870*/  ISETP.GE.AND P0, PT, R141, c[0x0][0x17c], PT ;  /* 0x00005f008d007a0c */ /* 0x008fc40003f06270 */
[----:B------:R-:W3:Y:S04]  /*e5880*/  LDL.LU R141, [R1+0x329c] ;  /* 0x00329c00018d7983 */ /* 0x000ee80000300800 */
[----:B----4-:R1:W-:Y:S01]  /*e5890*/  @P5 STG.E [R48.64], R213 ;  /* 0x000000d530005986 */ /* 0x0103e2000c101904 */
[----:B------:R-:W-:Y:S02]  /*e58a0*/  ISETP.LT.AND P5, PT, R217, c[0x0][0x178], !P2 ;  /* 0x00005e00d9007a0c */ /* 0x000fe400057a1270 */
[----:B------:R-:W-:Y:S01]  /*e58b0*/  ISETP.LT.AND P2, PT, R216, c[0x0][0x178], !P2 ;  /* 0x00005e00d8007a0c */ /* 0x000fe20005741270 */
[----:B--2---:R2:W-:Y:S01]  /*e58c0*/  @P3 STG.E [R50.64], R215 ;  /* 0x000000d732003986 */ /* 0x0045e2000c101904 */
[----:B-----5:R-:W-:Y:S01]  /*e58d0*/  ISETP.GE.AND P3, PT, R144, c[0x0][0x17c], PT ;  /* 0x00005f0090007a0c */ /* 0x020fe20003f66270 */
[----:B-1----:R-:W-:-:S02]  /*e58e0*/  IMAD.WIDE R48, R140, 0x4, R136 ;  /* 0x000000048c307825 */ /* 0x002fc400078e0288 */
[----:B--2---:R-:W2:Y:S01]  /*e58f0*/  LDL.LU R215, [R1+0x150] ;  /* 0x0001500001d77983 */ /* 0x004ea20000300800 */
[----:B------:R-:W-:-:S03]  /*e5900*/  IADD3 R51, R140, c[0x0][0x198], RZ ;  /* 0x000066008c337a10 */ /* 0x000fc60007ffe0ff */
[----:B------:R1:W-:Y:S04]  /*e5910*/  @P4 STG.E [R2.64], R146 ;  /* 0x0000009202004986 */ /* 0x0003e8000c101904 */
[----:B------:R4:W-:Y:S04]  /*e5920*/  @P6 STG.E [R48.64], R147 ;  /* 0x0000009330006986 */ /* 0x0009e8000c101904 */
[----:B------:R-:W5:Y:S01]  /*e5930*/  LDL.LU R144, [R1+0xa0] ;  /* 0x0000a00001907983 */ /* 0x000f620000300800 */
[----:B-1----:R-:W-:Y:S01]  /*e5940*/  IMAD.WIDE R2, R51, 0x4, R136 ;  /* 0x0000000433027825 */ /* 0x002fe200078e0288 */
[----:B------:R-:W-:-:S03]  /*e5950*/  ISETP.GE.AND P4, PT, R143, c[0x0][0x17c], PT ;  /* 0x00005f008f007a0c */ /* 0x000fc60003f86270 */
[----:B----4-:R-:W-:Y:S01]  /*e5960*/  IMAD.WIDE R48, R51, 0x4, R138 ;  /* 0x0000000433307825 */ /* 0x010fe200078e028a */
[----:B------:R-:W4:Y:S04]  /*e5970*/  LDL.LU R143, [R1+0x32a0] ;  /* 0x0032a000018f7983 */ /* 0x000f280000300800 */
[----:B------:R-:W4:Y:S04]  /*e5980*/  LDL.LU R146, [R1+0x154] ;  /* 0x0001540001927983 */ /* 0x000f280000300800 */
[----:B------:R1:W-:Y:S04]  /*e5990*/  @P5 STG.E [R48.64], R214 ;  /* 0x000000d630005986 */ /* 0x0003e8000c101904 */
[----:B------:R1:W-:Y:S01]  /*e59a0*/  @P2 STG.E [R2.64], R145 ;  /* 0x0000009102002986 */ /* 0x0003e2000c101904 */
[----:B------:R-:W-:-:S03]  /*e59b0*/  ISETP.GE.AND P2, PT, R142, c[0x0][0x17c], PT ;  /* 0x00005f008e007a0c */ /* 0x000fc60003f46270 */
[----:B------:R-:W4:Y:S04]  /*e59c0*/  LDL.LU R147, [R1+0xa4] ;  /* 0x0000a40001937983 */ /* 0x000f280000300800 */
[----:B------:R-:W4:Y:S01]  /*e59d0*/  LDL.LU R142, [R1+0x32a4] ;  /* 0x0032a400018e7983 */ /* 0x000f220000300800 */
[----:B------:R-:W-:Y:S02]  /*e59e0*/  ISETP.LT.AND P6, PT, R217, c[0x0][0x178], !P0 ;  /* 0x00005e00d9007a0c */ /* 0x000fe400047c1270 */
[----:B------:R-:W-:Y:S01]  /*e59f0*/  ISETP.LT.AND P0, PT, R216, c[0x0][0x178], !P0 ;  /* 0x00005e00d8007a0c */ /* 0x000fe20004701270 */
[----:B-1----:R-:W4:Y:S01]  /*e5a00*/  LDL.LU R214, [R1+0x160] ;  /* 0x0001600001d67983 */ /* 0x002f220000300800 */
[----:B------:R-:W-:Y:S02]  /*e5a10*/  IADD3 R50, R51, c[0x0][0x198], RZ ;  /* 0x0000660033327a10 */ /* 0x000fe40007ffe0ff */
[----:B------:R-:W-:Y:S01]  /*e5a20*/  ISETP.LT.AND P5, PT, R217, c[0x0][0x178], !P3 ;  /* 0x00005e00d9007a0c */ /* 0x000fe20005fa1270 */
[----:B------:R-:W4:Y:S02]  /*e5a30*/  LDL.LU R145, [R1+0xc0] ;  /* 0x0000c00001917983 */ /* 0x000f240000300800 */
[----:B------:R-:W-:-:S04]  /*e5a40*/  IMAD.WIDE R48, R50, 0x4, R138 ;  /* 0x0000000432307825 */ /* 0x000fc800078e028a */
[C---:B------:R-:W-:Y:S01]  /*e5a50*/  IMAD.WIDE R2, R50.reuse, 0x4, R136 ;  /* 0x0000000432027825 */ /* 0x040fe200078e0288 */
[----:B------:R-:W-:Y:S01]  /*e5a60*/  IADD3 R50, R50, c[0x0][0x198], RZ ;  /* 0x0000660032327a10 */ /* 0x000fe20007ffe0ff */
[----:B------:R-:W-:Y:S01]  /*e5a70*/  @P6 STG.E [R48.64], R218 ;  /* 0x000000da30006986 */ /* 0x000fe2000c101904 */
[----:B------:R-:W-:-:S03]  /*e5a80*/  ISETP.LT.AND P3, PT, R216, c[0x0][0x178], !P3 ;  /* 0x00005e00d8007a0c */ /* 0x000fc60005f61270 */
[----:B------:R1:W-:Y:S01]  /*e5a90*/  @P0 STG.E [R2.64], R219 ;  /* 0x000000db02000986 */ /* 0x0003e2000c101904 */
[----:B------:R-:W-:Y:S02]  /*e5aa0*/  ISETP.LT.AND P6, PT, R217, c[0x0][0x178], !P4 ;  /* 0x00005e00d9007a0c */ /* 0x000fe400067c1270 */
[----:B------:R-:W-:Y:S02]  /*e5ab0*/  IADD3 R140, R50, c[0x0][0x198], RZ ;  /* 0x00006600328c7a10 */ /* 0x000fe40007ffe0ff */
[----:B------:R-:W-:Y:S01]  /*e5ac0*/  ISETP.LT.AND P4, PT, R216, c[0x0][0x178], !P4 ;  /* 0x00005e00d8007a0c */ /* 0x000fe20006781270 */
[----:B-1----:R-:W-:-:S04]  /*e5ad0*/  IMAD.WIDE R2, R50, 0x4, R138 ;  /* 0x0000000432027825 */ /* 0x002fc800078e028a */
[----:B------:R-:W-:Y:S01]  /*e5ae0*/  IMAD.WIDE R48, R140, 0x4, R138 ;  /* 0x000000048c307825 */ /* 0x000fe200078e028a */
[----:B---3--:R-:W-:Y:S02]  /*e5af0*/  ISETP.GE.AND P0, PT, R141, c[0x0][0x17c], PT ;  /* 0x00005f008d007a0c */ /* 0x008fe40003f06270 */
[----:B------:R-:W3:Y:S04]  /*e5b00*/  LDL.LU R141, [R1+0x32a8] ;  /* 0x0032a800018d7983 */ /* 0x000ee80000300800 */
[----:B------:R-:W3:Y:S04]  /*e5b10*/  LDL.LU R218, [R1+0x164] ;  /* 0x0001640001da7983 */ /* 0x000ee80000300800 */
[----:B------:R-:W3:Y:S04]  /*e5b20*/  LDL.LU R219, [R1+0xc4] ;  /* 0x0000c40001db7983 */ /* 0x000ee80000300800 */
[----:B--2---:R1:W-:Y:S02]  /*e5b30*/  @P5 STG.E [R2.64], R215 ;  /* 0x000000d702005986 */ /* 0x0043e4000c101904 */
[----:B-1----:R-:W-:-:S05]  /*e5b40*/  IMAD.WIDE R2, R50, 0x4, R136 ;  /* 0x0000000432027825 */ /* 0x002fca00078e0288 */
[----:B-----5:R-:W-:Y:S01]  /*e5b50*/  @P3 STG.E [R2.64], R144 ;  /* 0x0000009002003986 */ /* 0x020fe2000c101904 */
[----:B------:R-:W-:Y:S01]  /*e5b60*/  IMAD.WIDE R50, R140, 0x4, R136 ;  /* 0x000000048c327825 */ /* 0x000fe200078e0288 */
[----:B----4-:R-:W-:Y:S02]  /*e5b70*/  ISETP.GE.AND P3, PT, R143, c[0x0][0x17c], PT ;  /* 0x00005f008f007a0c */ /* 0x010fe40003f66270 */
[----:B------:R-:W2:Y:S04]  /*e5b80*/  LDL.LU R143, [R1+0x32ac] ;  /* 0x0032ac00018f7983 */ /* 0x000ea80000300800 */
[----:B------:R1:W-:Y:S04]  /*e5b90*/  @P6 STG.E [R48.64], R146 ;  /* 0x0000009230006986 */ /* 0x0003e8000c101904 */
[----:B------:R-:W4:Y:S04]  /*e5ba0*/  LDL.LU R215, [R1+0x1d0] ;  /* 0x0001d00001d77983 */ /* 0x000f280000300800 */
[----:B-1----:R-:W5:Y:S04]  /*e5bb0*/  LDL.LU R146, [R1+0xd0] ;  /* 0x0000d00001927983 */ /* 0x002f680000300800 */
[----:B------:R1:W-:Y:S01]  /*e5bc0*/  @P4 STG.E [R50.64], R147 ;  /* 0x0000009332004986 */ /* 0x0003e2000c101904 */
[----:B------:R-:W-:-:S03]  /*e5bd0*/  ISETP.GE.AND P4, PT, R142, c[0x0][0x17c], PT ;  /* 0x00005f008e007a0c */ /* 0x000fc60003f86270 */
[----:B------:R-:W5:Y:S04]  /*e5be0*/  LDL.LU R144, [R1+0x32b0] ;  /* 0x0032b00001907983 */ /* 0x000f680000300800 */
[----:B------:R-:W5:Y:S01]  /*e5bf0*/  LDL.LU R142, [R1+0x1d4] ;  /* 0x0001d400018e7983 */ /* 0x000f620000300800 */
[----:B------:R-:W-:Y:S02]  /*e5c00*/  ISETP.LT.AND P5, PT, R216, c[0x0][0x178], !P2 ;  /* 0x00005e00d8007a0c */ /* 0x000fe400057a1270 */
[C---:B------:R-:W-:Y:S01]  /*e5c10*/  ISETP.LT.AND P2, PT, R217.reuse, c[0x0][0x178], !P2 ;  /* 0x00005e00d9007a0c */ /* 0x040fe20005741270 */
[----:B-1----:R-:W5:Y:S01]  /*e5c20*/  LDL.LU R147, [R1+0xd4] ;  /* 0x0000d40001937983 */ /* 0x002f620000300800 */
[----:B------:R-:W-:Y:S02]  /*e5c30*/  IADD3 R140, R140, c[0x0][0x198], RZ ;  /* 0x000066008c8c7a10 */ /* 0x000fe40007ffe0ff */
[----:B------:R-:W-:-:S03]  /*e5c40*/  ISETP.LT.AND P6, PT, R217, c[0x0][0x178], !P0 ;  /* 0x00005e00d9007a0c */ /* 0x000fc600047c1270 */
[----:B------:R-:W-:Y:S01]  /*e5c50*/  IMAD.WIDE R2, R140, 0x4, R138 ;  /* 0x000000048c027825 */ /* 0x000fe200078e028a */
[----:B------:R-:W-:-:S03]  /*e5c60*/  ISETP.LT.AND P0, PT, R216, c[0x0][0x178], !P0 ;  /* 0x00005e00d8007a0c */ /* 0x000fc60004701270 */
[C-C-:B------:R-:W-:Y:S01]  /*e5c70*/  IMAD.WIDE R48, R140.reuse, 0x4, R136.reuse ;  /* 0x000000048c307825 */ /* 0x140fe200078e0288 */
[----:B------:R-:W-:Y:S01]  /*e5c80*/  IADD3 R51, R140, c[0x0][0x198], RZ ;  /* 0x000066008c337a10 */ /* 0x000fe20007ffe0ff */
[----:B------:R1:W-:Y:S04]  /*e5c90*/  @P2 STG.E [R2.64], R214 ;  /* 0x000000d602002986 */ /* 0x0003e8000c101904 */
[----:B------:R1:W-:Y:S01]  /*e5ca0*/  @P5 STG.E [R48.64], R145 ;  /* 0x0000009130005986 */ /* 0x0003e2000c101904 */
[----:B------:R-:W-:Y:S02]  /*e5cb0*/  ISETP.LT.AND P5, PT, R217, c[0x0][0x178], !P3 ;  /* 0x00005e00d9007a0c */ /* 0x000fe40005fa1270 */
[----:B------:R-:W-:Y:S02]  /*e5cc0*/  ISETP.LT.AND P3, PT, R216, c[0x0][0x178], !P3 ;  /* 0x00005e00d8007a0c */ /* 0x000fe40005f61270 */
[C---:B------:R-:W-:Y:S01]  /*e5cd0*/  IADD3 R50, R51.reuse, c[0x0][0x198], RZ ;  /* 0x0000660033327a10 */ /* 0x040fe20007ffe0ff */
[----:B-1----:R-:W-:-:S04]  /*e5ce0*/  IMAD.WIDE R2, R51, 0x4, R136 ;  /* 0x0000000433027825 */ /* 0x002fc800078e0288 */
[----:B------:R-:W-:Y:S01]  /*e5cf0*/  IMAD.WIDE R48, R51, 0x4, R138 ;  /* 0x0000000433307825 */ /* 0x000fe200078e028a */
[----:B---3--:R-:W-:Y:S02]  /*e5d00*/  ISETP.GE.AND P2, PT, R141, c[0x0][0x17c], PT ;  /* 0x00005f008d007a0c */ /* 0x008fe40003f46270 */
[----:B------:R-:W3:Y:S04]  /*e5d10*/  LDL.LU R141, [R1+0x32b4] ;  /* 0x0032b400018d7983 */ /* 0x000ee80000300800 */
[----:B------:R1:W-:Y:S01]  /*e5d20*/  @P6 STG.E [R48.64], R218 ;  /* 0x000000da30006986 */ /* 0x0003e2000c101904 */
[----:B------:R-:W-:-:S03]  /*e5d30*/  ISETP.LT.AND P6, PT, R217, c[0x0][0x178], !P4 ;  /* 0x00005e00d9007a0c */ /* 0x000fc600067c1270 */
[----:B------:R-:W3:Y:S04]  /*e5d40*/  LDL.LU R213, [R1+0x1f0] ;  /* 0x0001f00001d57983 */ /* 0x000ee80000300800 */
[----:B------:R-:W3:Y:S01]  /*e5d50*/  LDL.LU R145, [R1+0x100] ;  /* 0x0001000001917983 */ /* 0x000ee20000300800 */
[----:B-1----:R-:W-:-:S03]  /*e5d60*/  IMAD.WIDE R48, R50, 0x4, R138 ;  /* 0x0000000432307825 */ /* 0x002fc600078e028a */
[----:B------:R1:W-:Y:S02]  /*e5d70*/  @P0 STG.E [R2.64], R219 ;  /* 0x000000db02000986 */ /* 0x0003e4000c101904 */
[C---:B-1----:R-:W-:Y:S01]  /*e5d80*/  IMAD.WIDE R2, R50.reuse, 0x4, R136 ;  /* 0x0000000432027825 */ /* 0x042fe200078e0288 */
[----:B------:R-:W-:Y:S02]  /*e5d90*/  IADD3 R50, R50, c[0x0][0x198], RZ ;  /* 0x0000660032327a10 */ /* 0x000fe40007ffe0ff */
[----:B--2---:R-:W-:Y:S02]  /*e5da0*/  ISETP.GE.AND P0, PT, R143, c[0x0][0x17c], PT ;  /* 0x00005f008f007a0c */ /* 0x004fe40003f06270 */
[----:B------:R-:W2:Y:S04]  /*e5db0*/  LDL.LU R143, [R1+0x32b8] ;  /* 0x0032b800018f7983 */ /* 0x000ea80000300800 */
[----:B------:R-:W2:Y:S04]  /*e5dc0*/  LDL.LU R218, [R1+0x1f4] ;  /* 0x0001f40001da7983 */ /* 0x000ea80000300800 */
[----:B----4-:R-:W-:Y:S04]  /*e5dd0*/  @P5 STG.E [R48.64], R215 ;  /* 0x000000d730005986 */ /* 0x010fe8000c101904 */
[----:B------:R-:W4:Y:S04]  /*e5de0*/  LDL.LU R219, [R1+0x104] ;  /* 0x0001040001db7983 */ /* 0x000f280000300800 */
[----:B-----5:R1:W-:Y:S02]  /*e5df0*/  @P3 STG.E [R2.64], R146 ;  /* 0x0000009202003986 */ /* 0x0203e4000c101904 */
[----:B-1----:R-:W-:-:S05]  /*e5e00*/  IMAD.WIDE R2, R50, 0x4, R138 ;  /* 0x0000000432027825 */ /* 0x002fca00078e028a */
[----:B------:R1:W-:Y:S04]  /*e5e10*/  @P6 STG.E [R2.64], R142 ;  /* 0x0000008e02006986 */ /* 0x0003e8000c101904 */
[----:B-1----:R-:W5:Y:S01]  /*e5e20*/  LDL.LU R142, [R1+0x32bc] ;  /* 0x0032bc00018e7983 */ /* 0x002f620000300800 */
[----:B------:R-:W-:Y:S01]  /*e5e30*/  ISETP.LT.AND P4, PT, R216, c[0x0][0x178], !P4 ;  /* 0x00005e00d8007a0c */ /* 0x000fe20006781270 */
[----:B------:R-:W-:Y:S01]  /*e5e40*/  IMAD.WIDE R2, R50, 0x4, R136 ;  /* 0x0000000432027825 */ /* 0x000fe200078e0288 */
[----:B------:R-:W-:Y:S01]  /*e5e50*/  ISETP.LT.AND P5, PT, R217, c[0x0][0x178], !P2 ;  /* 0x00005e00d9007a0c */ /* 0x000fe200057a1270 */
[----:B------:R-:W4:Y:S01]  /*e5e60*/  LDL.LU R214, [R1+0x290] ;  /* 0x0002900001d67983 */ /* 0x000f220000300800 */
[----:B------:R-:W-:-:S03]  /*e5e70*/  ISETP.LT.AND P2, PT, R216, c[0x0][0x178], !P2 ;  /* 0x00005e00d8007a0c */ /* 0x000fc60005741270 */
[----:B------:R-:W4:Y:S01]  /*e5e80*/  LDL.LU R215, [R1+0x120] ;  /* 0x0001200001d77983 */ /* 0x000f220000300800 */
[----:B------:R-:W-:Y:S02]  /*e5e90*/  ISETP.GE.AND P3, PT, R144, c[0x0][0x17c], PT ;  /* 0x00005f0090007a0c */ /* 0x000fe40003f66270 */
[----:B------:R-:W-:Y:S01]  /*e5ea0*/  IADD3 R140, R50, c[0x0][0x198], RZ ;  /* 0x00006600328c7a10 */ /* 0x000fe20007ffe0ff */
[----:B------:R-:W4:Y:S04]  /*e5eb0*/  LDL.LU R144, [R1+0x32c0] ;  /* 0x0032c00001907983 */ /* 0x000f280000300800 */
[----:B------:R1:W-:Y:S01]  /*e5ec0*/  @P4 STG.E [R2.64], R147 ;  /* 0x0000009302004986 */ /* 0x0003e2000c101904 */
[----:B------:R-:W-:-:S03]  /*e5ed0*/  IMAD.WIDE R48, R140, 0x4, R138 ;  /* 0x000000048c307825 */ /* 0x000fc600078e028a */
[----:B------:R-:W4:Y:S01]  /*e5ee0*/  LDL.LU R146, [R1+0x294] ;  /* 0x0002940001927983 */ /* 0x000f220000300800 */
[----:B------:R-:W-:-:S03]  /*e5ef0*/  IMAD.WIDE R50, R140, 0x4, R136 ;  /* 0x000000048c327825 */ /* 0x000fc600078e0288 */
[----:B-1----:R-:W4:Y:S01]  /*e5f00*/  LDL.LU R147, [R1+0x124] ;  /* 0x0001240001937983 */ /* 0x002f220000300800 */
[----:B------:R-:W-:Y:S02]  /*e5f10*/  ISETP.LT.AND P6, PT, R216, c[0x0][0x178], !P0 ;  /* 0x00005e00d8007a0c */ /* 0x000fe400047c1270 */
[----:B------:R-:W-:Y:S02]  /*e5f20*/  ISETP.LT.AND P0, PT, R217, c[0x0][0x178], !P0 ;  /* 0x00005e00d9007a0c */ /* 0x000fe40004701270 */
[----:B------:R-:W-:-:S05]  /*e5f30*/  IADD3 R140, R140, c[0x0][0x198], RZ ;  /* 0x000066008c8c7a10 */ /* 0x000fca0007ffe0ff */
[----:B------:R-:W-:Y:S01]  /*e5f40*/  IMAD.WIDE R2, R140, 0x4, R138 ;  /* 0x000000048c027825 */ /* 0x000fe200078e028a */
[----:B---3--:R-:W-:Y:S02]  /*e5f50*/  ISETP.GE.AND P4, PT, R141, c[0x0][0x17c], PT ;  /* 0x00005f008d007a0c */ /* 0x008fe40003f86270 */
[----:B------:R-:W3:Y:S04]  /*e5f60*/  LDL.LU R141, [R1+0x32c4] ;  /* 0x0032c400018d7983 */ /* 0x000ee80000300800 */
[----:B------:R-:W-:Y:S04]  /*e5f70*/  @P5 STG.E [R48.64], R213 ;  /* 0x000000d530005986 */ /* 0x000fe8000c101904 */
[----:B------:R1:W-:Y:S04]  /*e5f80*/  @P2 STG.E [R50.64], R145 ;  /* 0x0000009132002986 */ /* 0x0003e8000c101904 */
[----:B-1----:R-:W3:Y:S01]  /*e5f90*/  LDL.LU R145, [R1+0x2b0] ;  /* 0x0002b00001917983 */ /* 0x002ee20000300800 */
[----:B--2---:R-:W-:-:S03]  /*e5fa0*/  ISETP.GE.AND P2, PT, R143, c[0x0][0x17c], PT ;  /* 0x00005f008f007a0c */ /* 0x004fc60003f46270 */
[----:B------:R-:W2:Y:S04]  /*e5fb0*/  LDL.LU R143, [R1+0x140] ;  /* 0x00014000018f7983 */ /* 0x000ea80000300800 */
[----:B------:R1:W-:Y:S01]  /*e5fc0*/  @P0 STG.E [R2.64], R218 ;  /* 0x000000da02000986 */ /* 0x0003e2000c101904 */
[----:B-----5:R-:W-:-:S03]  /*e5fd0*/  ISETP.GE.AND P0, PT, R142, c[0x0][0x17c], PT ;  /* 0x00005f008e007a0c */ /* 0x020fc60003f06270 */
[----:B------:R-:W5:Y:S01]  /*e5fe0*/  LDL.LU R142, [R1+0x32c8] ;  /* 0x0032c800018e7983 */ /* 0x000f620000300800 */
[----:B------:R-:W-:Y:S01]  /*e5ff0*/  ISETP.LT.AND P5, PT, R217, c[0x0][0x178], !P3 ;  /* 0x00005e00d9007a0c */ /* 0x000fe20005fa1270 */
[----:B------:R-:W-:Y:S01]  /*e6000*/  IMAD.WIDE R48, R140, 0x4, R136 ;  /* 0x000000048c307825 */ /* 0x000fe200078e0288 */
[----:B------:R-:W-:Y:S01]  /*e6010*/  ISETP.LT.AND P3, PT, R216, c[0x0][0x178], !P3 ;  /* 0x00005e00d8007a0c */ /* 0x000fe20005f61270 */
[----:B-1----:R-:W5:Y:S01]  /*e6020*/  LDL.LU R218, [R1+0x2b4] ;  /* 0x0002b40001da7983 */ /* 0x002f620000300800 */
[----:B------:R-:W-:-:S03]  /*e6030*/  IADD3 R51, R140, c[0x0][0x198], RZ ;  /* 0x000066008c337a10 */ /* 0x000fc60007ffe0ff */
[----:B----4-:R1:W-:Y:S01]  /*e6040*/  @P6 STG.E [R48.64], R219 ;  /* 0x000000db30006986 */ /* 0x0103e2000c101904 */
[----:B------:R-:W-:Y:S02]  /*e6050*/  ISETP.LT.AND P6, PT, R217, c[0x0][0x178], !P4 ;  /* 0x00005e00d9007a0c */ /* 0x000fe400067c1270 */
[----:B------:R-:W-:Y:S01]  /*e6060*/  ISETP.LT.AND P4, PT, R216, c[0x0][0x178], !P4 ;  /* 0x00005e00d8007a0c */ /* 0x000fe20006781270 */
[C---:B------:R-:W-:Y:S01]  /*e6070*/  IMAD.WIDE R2, R51.reuse, 0x4, R136 ;  /* 0x0000000433027825 */ /* 0x040fe200078e0288 */
[----:B------:R-:W-:-:S03]  /*e6080*/  IADD3 R50, R51, c[0x0][0x198], RZ ;  /* 0x0000660033327a10 */ /* 0x000fc60007ffe0ff */
[----:B-1----:R-:W-:Y:S01]  /*e6090*/  IMAD.WIDE R48, R51, 0x4, R138 ;  /* 0x0000000433307825 */ /* 0x002fe200078e028a */
[----:B------:R-:W4:Y:S04]  /*e60a0*/  LDL.LU R219, [R1+0x144] ;  /* 0x0001440001db7983 */ /* 0x000f280000300800 */
[----:B------:R1:W-:Y:S01]  /*e60b0*/  @P5 STG.E [R48.64], R214 ;  /* 0x000000d630005986 */ /* 0x0003e2000c101904 */
[----:B------:R-:W-:-:S03]  /*e60c0*/  ISETP.LT.AND P5, PT, R217, c[0x0][0x178], !P2 ;  /* 0x00005e00d9007a0c */ /* 0x000fc600057a1270 */
[----:B------:R1:W-:Y:S04]  /*e60d0*/  @P3 STG.E [R2.64], R215 ;  /* 0x000000d702003986 */ /* 0x0003e8000c101904 */
[----:B------:R-:W4:Y:S01]  /*e60e0*/  LDL.LU R212, [R1+0x32cc] ;  /* 0x0032cc0001d47983 */ /* 0x000f220000300800 */
[----:B-1----:R-:W-:-:S03]  /*e60f0*/  IMAD.WIDE R48, R50, 0x4, R138 ;  /* 0x0000000432307825 */ /* 0x002fc600078e028a */
[----:B------:R-:W4:Y:S01]  /*e6100*/  LDL.LU R214, [R1+0x2c0] ;  /* 0x0002c00001d67983 */ /* 0x000f220000300800 */
[----:B------:R-:W-:-:S03]  /*e6110*/  IMAD.WIDE R2, R50, 0x4, R136 ;  /* 0x0000000432027825 */ /* 0x000fc600078e0288 */
[----:B------:R-:W4:Y:S01]  /*e6120*/  LDL.LU R215, [R1+0x1a0] ;  /* 0x0001a00001d77983 */ /* 0x000f220000300800 */
[----:B------:R-:W-:-:S03]  /*e6130*/  IADD3 R50, R50, c[0x0][0x198], RZ ;  /* 0x0000660032327a10 */ /* 0x000fc60007ffe0ff */
[----:B------:R1:W-:Y:S01]  /*e6140*/  @P6 STG.E [R48.64], R146 ;  /* 0x0000009230006986 */ /* 0x0003e2000c101904 */
[----:B------:R-:W-:-:S03]  /*e6150*/  ISETP.LT.AND P2, PT, R216, c[0x0][0x178], !P2 ;  /* 0x00005e00d8007a0c */ /* 0x000fc60005741270 */
[----:B------:R1:W-:Y:S04]  /*e6160*/  @P4 STG.E [R2.64], R147 ;  /* 0x0000009302004986 */ /* 0x0003e8000c101904 */
[----:B-1----:R-:W4:Y:S01]  /*e6170*/  LDL.LU R146, [R1+0x32d0] ;  /* 0x0032d00001927983 */ /* 0x002f220000300800 */
[----:B------:R-:W-:Y:S01]  /*e6180*/  IMAD.WIDE R2, R50, 0x4, R138 ;  /* 0x0000000432027825 */ /* 0x000fe200078e028a */
[----:B------:R-:W-:Y:S02]  /*e6190*/  ISETP.GE.AND P3, PT, R144, c[0x0][0x17c], PT ;  /* 0x00005f0090007a0c */ /* 0x000fe40003f66270 */
[----:B---3--:R-:W-:Y:S02]  /*e61a0*/  ISETP.GE.AND P4, PT, R141, c[0x0][0x17c], PT ;  /* 0x00005f008d007a0c */ /* 0x008fe40003f86270 */
[----:B------:R-:W3:Y:S04]  /*e61b0*/  LDL.LU R141, [R1+0x2c4] ;  /* 0x0002c400018d7983 */ /* 0x000ee80000300800 */
[----:B------:R-:W3:Y:S04]  /*e61c0*/  LDL.LU R147, [R1+0x1a4] ;  /* 0x0001a40001937983 */ /* 0x000ee80000300800 */
[----:B------:R-:W3:Y:S04]  /*e61d0*/  LDL.LU R144, [R1+0x32d4] ;  /* 0x0032d40001907983 */ /* 0x000ee80000300800 */
[----:B------:R1:W-:Y:S02]  /*e61e0*/  @P5 STG.E [R2.64], R145 ;  /* 0x0000009102005986 */ /* 0x0003e4000c101904 */
[----:B-1----:R-:W-:-:S02]  /*e61f0*/  IMAD.WIDE R2, R50, 0x4, R136 ;  /* 0x0000000432027825 */ /* 0x002fc400078e0288 */
[----:B------:R-:W3:Y:S04]  /*e6200*/  LDL.LU R145, [R1+0x2f0] ;  /* 0x0002f00001917983 */ /* 0x000ee80000300800 */
[----:B--2---:R1:W-:Y:S04]  /*e6210*/  @P2 STG.E [R2.64], R143 ;  /* 0x0000008f02002986 */ /* 0x0043e8000c101904 */
[----:B-1----:R-:W2:Y:S01]  /*e6220*/  LDL.LU R143, [R1+0x1b0] ;  /* 0x0001b000018f7983 */ /* 0x002ea20000300800 */
[----:B-----5:R-:W-:-:S03]  /*e6230*/  ISETP.GE.AND P2, PT, R142, c[0x0][0x17c], PT ;  /* 0x00005f008e007a0c */ /* 0x020fc60003f46270 */
[----:B------:R-:W5:Y:S01]  /*e6240*/  LDL.LU R142, [R1+0x32d8] ;  /* 0x0032d800018e7983 */ /* 0x000f620000300800 */
[C---:B------:R-:W-:Y:S02]  /*e6250*/  ISETP.LT.AND P6, PT, R217.reuse, c[0x0][0x178], !P0 ;  /* 0x00005e00d9007a0c */ /* 0x040fe400047c1270 */
[----:B------:R-:W-:Y:S02]  /*e6260*/  ISETP.LT.AND P0, PT, R216, c[0x0][0x178], !P0 ;  /* 0x00005e00d8007a0c */ /* 0x000fe40004701270 */
[----:B------:R-:W-:Y:S02]  /*e6270*/  IADD3 R140, R50, c[0x0][0x198], RZ ;  /* 0x00006600328c7a10 */ /* 0x000fe40007ffe0ff */
[----:B------:R-:W-:Y:S02]  /*e6280*/  ISETP.LT.AND P5, PT, R216, c[0x0][0x178], !P3 ;  /* 0x00005e00d8007a0c */ /* 0x000fe40005fa1270 */
[----:B------:R-:W-:Y:S01]  /*e6290*/  ISETP.LT.AND P3, PT, R217, c[0x0][0x178], !P3 ;  /* 0x00005e00d9007a0c */ /* 0x000fe20005f61270 */
[----:B------:R-:W-:-:S04]  /*e62a0*/  IMAD.WIDE R48, R140, 0x4, R138 ;  /* 0x000000048c307825 */ /* 0x000fc800078e028a */
[C---:B------:R-:W-:Y:S01]  /*e62b0*/  IMAD.WIDE R50, R140.reuse, 0x4, R136 ;  /* 0x000000048c327825 */ /* 0x040fe200078e0288 */
[----:B------:R-:W-:Y:S01]  /*e62c0*/  IADD3 R140, R140, c[0x0][0x198], RZ ;  /* 0x000066008c8c7a10 */ /* 0x000fe20007ffe0ff */
[----:B------:R1:W-:Y:S01]  /*e62d0*/  @P6 STG.E [R48.64], R218 ;  /* 0x000000da30006986 */ /* 0x0003e2000c101904 */
[----:B------:R-:W-:-:S03]  /*e62e0*/  ISETP.LT.AND P6, PT, R217, c[0x0][0x178], !P4 ;  /* 0x00005e00d9007a0c */ /* 0x000fc600067c1270 */
[----:B------:R-:W-:Y:S01]  /*e62f0*/  IMAD.WIDE R2, R140, 0x4, R138 ;  /* 0x000000048c027825 */ /* 0x000fe200078e028a */
[----:B----4-:R4:W-:Y:S01]  /*e6300*/  @P0 STG.E [R50.64], R219 ;  /* 0x000000db32000986 */ /* 0x0109e2000c101904 */
[----:B------:R-:W-:Y:S02]  /*e6310*/  ISETP.LT.AND P4, PT, R216, c[0x0][0x178], !P4 ;  /* 0x00005e00d8007a0c */ /* 0x000fe40006781270 */
[C---:B-1----:R-:W-:Y:S01]  /*e6320*/  IMAD.WIDE R48, R140.reuse, 0x4, R136 ;  /* 0x000000048c307825 */ /* 0x042fe200078e0288 */
[----:B------:R-:W5:Y:S01]  /*e6330*/  LDL.LU R218, [R1+0x2f4] ;  /* 0x0002f40001da7983 */ /* 0x000f620000300800 */
[----:B----4-:R-:W-:-:S03]  /*e6340*/  IADD3 R51, R140, c[0x0][0x198], RZ ;  /* 0x000066008c337a10 */ /* 0x010fc60007ffe0ff */
[----:B------:R-:W5:Y:S04]  /*e6350*/  LDL.LU R219, [R1+0x1b4] ;  /* 0x0001b40001db7983 */ /* 0x000f680000300800 */
[----:B------:R-:W-:Y:S04]  /*e6360*/  @P3 STG.E [R2.64], R214 ;  /* 0x000000d602003986 */ /* 0x000fe8000c101904 */
[----:B------:R1:W-:Y:S01]  /*e6370*/  @P5 STG.E [R48.64], R215 ;  /* 0x000000d730005986 */ /* 0x0003e2000c101904 */
[----:B------:R-:W-:Y:S02]  /*e6380*/  ISETP.LT.AND P5, PT, R217, c[0x0][0x178], !P2 ;  /* 0x00005e00d9007a0c */ /* 0x000fe400057a1270 */
[----:B------:R-:W-:Y:S01]  /*e6390*/  ISETP.LT.AND P2, PT, R216, c[0x0][0x178], !P2 ;  /* 0x00005e00d8007a0c */ /* 0x000fe20005741270 */
[C---:B-1----:R-:W-:Y:S01]  /*e63a0*/  IMAD.WIDE R48, R51.reuse, 0x4, R138 ;  /* 0x0000000433307825 */ /* 0x042fe200078e028a */
[----:B------:R-:W-:-:S03]  /*e63b0*/  IADD3 R50, R51, c[0x0][0x198], RZ ;  /* 0x0000660033327a10 */ /* 0x000fc60007ffe0ff */
[----:B------:R-:W-:Y:S01]  /*e63c0*/  IMAD.WIDE R2, R51, 0x4, R136 ;  /* 0x0000000433027825 */ /* 0x000fe200078e0288 */
[----:B------:R-:W-:Y:S01]  /*e63d0*/  ISETP.GE.AND P3, PT, R146, c[0x0][0x17c], PT ;  /* 0x00005f0092007a0c */ /* 0x000fe20003f66270 */
[----:B---3--:R1:W-:Y:S04]  /*e63e0*/  @P6 STG.E [R48.64], R141 ;  /* 0x0000008d30006986 */ /* 0x0083e8000c101904 */
[----:B------:R3:W-:Y:S04]  /*e63f0*/  @P4 STG.E [R2.64], R147 ;  /* 0x0000009302004986 */ /* 0x0007e8000c101904 */
[----:B-1----:R-:W4:Y:S01]  /*e6400*/  LDL.LU R141, [R1+0x32dc] ;  /* 0x0032dc00018d7983 */ /* 0x002f220000300800 */
[----:B------:R-:W-:-:S03]  /*e6410*/  IMAD.WIDE R48, R50, 0x4, R138 ;  /* 0x0000000432307825 */ /* 0x000fc600078e028a */
[----:B------:R-:W4:Y:S01]  /*e6420*/  LDL.LU R213, [R1+0x310] ;  /* 0x0003100001d57983 */ /* 0x000f220000300800 */
[----:B---3--:R-:W-:-:S03]  /*e6430*/  IMAD.WIDE R2, R50, 0x4, R136 ;  /* 0x0000000432027825 */ /* 0x008fc600078e0288 */
[----:B------:R-:W3:Y:S01]  /*e6440*/  LDL.LU R215, [R1+0x1e0] ;  /* 0x0001e00001d77983 */ /* 0x000ee20000300800 */
[----:B------:R-:W-:-:S03]  /*e6450*/  ISETP.GE.AND P4, PT, R144, c[0x0][0x17c], PT ;  /* 0x00005f0090007a0c */ /* 0x000fc60003f86270 */
[----:B------:R-:W3:Y:S04]  /*e6460*/  LDL.LU R144, [R1+0x32e0] ;  /* 0x0032e00001907983 */ /* 0x000ee80000300800 */
[----:B------:R-:W3:Y:S04]  /*e6470*/  LDL.LU R146, [R1+0x314] ;  /* 0x0003140001927983 */ /* 0x000ee80000300800 */
[----:B------:R-:W3:Y:S04]  /*e6480*/  LDL.LU R147, [R1+0x1e4] ;  /* 0x0001e40001937983 */ /* 0x000ee80000300800 */
[----:B------:R-:W-:Y:S04]  /*e6490*/  @P5 STG.E [R48.64], R145 ;  /* 0x0000009130005986 */ /* 0x000fe8000c101904 */
[----:B--2---:R1:W-:Y:S04]  /*e64a0*/  @P2 STG.E [R2.64], R143 ;  /* 0x0000008f02002986 */ /* 0x0043e8000c101904 */
[----:B-1----:R-:W2:Y:S04]  /*e64b0*/  LDL.LU R143, [R1+0x32e4] ;  /* 0x0032e400018f7983 */ /* 0x002ea80000300800 */
[----:B------:R-:W2:Y:S04]  /*e64c0*/  LDL.LU R214, [R1+0x320] ;  /* 0x0003200001d67983 */ /* 0x000ea80000300800 */
[----:B------:R-:W2:Y:S01]  /*e64d0*/  LDL.LU R145, [R1+0x200] ;  /* 0x0002000001917983 */ /* 0x000ea20000300800 */
[----:B-----5:R-:W-:-:S03]  /*e64e0*/  ISETP.GE.AND P2, PT, R142, c[0x0][0x17c], PT ;  /* 0x00005f008e007a0c */ /* 0x020fc60003f46270 */
[----:B------:R-:W5:Y:S01]  /*e64f0*/  LDL.LU R142, [R1+0x32ec] ;  /* 0x0032ec00018e7983 */ /* 0x000f620000300800 */
[----:B------:R-:W-:-:S04]  /*e6500*/  ISETP.GE.AND P0, PT, R212, c[0x0][0x17c], PT ;  /* 0x00005f00d4007a0c */ /* 0x000fc80003f06270 */
[----:B------:R-:W-:Y:S02]  /*e6510*/  ISETP.LT.AND P6, PT, R217, c[0x0][0x178], !P0 ;  /* 0x00005e00d9007a0c */ /* 0x000fe400047c1270 */
[----:B------:R-:W-:Y:S02]  /*e6520*/  IADD3 R50, R50, c[0x0][0x198], RZ ;  /* 0x0000660032327a10 */ /* 0x000fe40007ffe0ff */
[----:B------:R-:W-:-:S03]  /*e6530*/  ISETP.LT.AND P0, PT, R216, c[0x0][0x178], !P0 ;  /* 0x00005e00d8007a0c */ /* 0x000fc60004701270 */
[----:B------:R-:W-:Y:S01]  /*e6540*/  IMAD.WIDE R2, R50, 0x4, R138 ;  /* 0x0000000432027825 */ /* 0x000fe200078e028a */
[----:B------:R-:W-:Y:S02]  /*e6550*/  ISETP.LT.AND P5, PT, R217, c[0x0][0x178], !P3 ;  /* 0x00005e00d9007a0c */ /* 0x000fe40005fa1270 */
[----:B------:R-:W-:Y:S02]  /*e6560*/  ISETP.LT.AND P3, PT, R216, c[0x0][0x178], !P3 ;  /* 0x00005e00d8007a0c */ /* 0x000fe40005f61270 */
[----:B------:R-:W-:Y:S01]  /*e6570*/  IADD3 R140, R50, c[0x0][0x198], RZ ;  /* 0x00006600328c7a10 */ /* 0x000fe20007ffe0ff */
[----:B------:R1:W-:Y:S01]  /*e6580*/  @P6 STG.E [R2.64], R218 ;  /* 0x000000da02006986 */ /* 0x0003e2000c101904 */
[----:B------:R-:W-:-:S03]  /*e6590*/  ISETP.LT.AND P6, PT, R216, c[0x0][0x178], !P4 ;  /* 0x00005e00d8007a0c */ /* 0x000fc600067c1270 */
        /* <DEDUP_REMOVED lines=9> */
[----:B----4-:R-:W-:-:S02]  /*e6630*/  ISETP.GE.AND P0, PT, R141, c[0x0][0x17c], PT ;  /* 0x00005f008d007a0c */ /* 0x010fc40003f06270 */
[----:B------:R-:W4:Y:S04]  /*e6640*/  LDL.LU R141, [R1+0x32f0] ;  /* 0x0032f000018d7983 */ /* 0x000f280000300800 */
[----:B------:R1:W-:Y:S01]  /*e6650*/  @P5 STG.E [R48.64], R213 ;  /* 0x000000d530005986 */ /* 0x0003e2000c101904 */
[----:B------:R-:W-:Y:S02]  /*e6660*/  ISETP.LT.AND P5, PT, R217, c[0x0][0x178], !P2 ;  /* 0x00005e00d9007a0c */ /* 0x000fe400057a1270 */
[----:B------:R-:W-:Y:S01]  /*e6670*/  ISETP.LT.AND P2, PT, R216, c[0x0][0x178], !P2 ;  /* 0x00005e00d8007a0c */ /* 0x000fe20005741270 */
[----:B---3--:R3:W-:Y:S01]  /*e6680*/  @P3 STG.E [R50.64], R215 ;  /* 0x000000d732003986 */ /* 0x0087e2000c101904 */
[----:B------:R-:W-:Y:S01]  /*e6690*/  ISETP.GE.AND P3, PT, R144, c[0x0][0x17c], PT ;  /* 0x00005f0090007a0c */ /* 0x000fe20003f66270 */
[----:B-1----:R-:W-:-:S02]  /*e66a0*/  IMAD.WIDE R48, R140, 0x4, R136 ;  /* 0x000000048c307825 */ /* 0x002fc400078e0288 */
[----:B---3--:R-:W3:Y:S01]  /*e66b0*/  LDL.LU R215, [R1+0x330] ;  /* 0x0003300001d77983 */ /* 0x008ee20000300800 */
[----:B------:R-:W-:-:S03]  /*e66c0*/  IADD3 R51, R140, c[0x0][0x198], RZ ;  /* 0x000066008c337a10 */ /* 0x000fc60007ffe0ff */
[----:B------:R1:W-:Y:S04]  /*e66d0*/  @P4 STG.E [R2.64], R146 ;  /* 0x0000009202004986 */ /* 0x0003e8000c101904 */
[----:B------:R1:W-:Y:S04]  /*e66e0*/  @P6 STG.E [R48.64], R147 ;  /* 0x0000009330006986 */ /* 0x0003e8000c101904 */
[----:B------:R-:W3:Y:S01]  /*e66f0*/  LDL.LU R144, [R1+0x2a0] ;  /* 0x0002a00001907983 */ /* 0x000ee20000300800 */
[----:B-1----:R-:W-:-:S04]  /*e6700*/  IMAD.WIDE R2, R51, 0x4, R136 ;  /* 0x0000000433027825 */ /* 0x002fc800078e0288 */
[----:B------:R-:W-:Y:S01]  /*e6710*/  IMAD.WIDE R48, R51, 0x4, R138 ;  /* 0x0000000433307825 */ /* 0x000fe200078e028a */
[----:B--2---:R-:W-:Y:S02]  /*e6720*/  ISETP.GE.AND P4, PT, R143, c[0x0][0x17c], PT ;  /* 0x00005f008f007a0c */ /* 0x004fe40003f86270 */
[----:B------:R-:W2:Y:S04]  /*e6730*/  LDL.LU R143, [R1+0x32f4] ;  /* 0x0032f400018f7983 */ /* 0x000ea80000300800 */
[----:B------:R-:W2:Y:S04]  /*e6740*/  LDL.LU R146, [R1+0x334] ;  /* 0x0003340001927983 */ /* 0x000ea80000300800 */
[----:B------:R1:W-:Y:S04]  /*e6750*/  @P5 STG.E [R48.64], R214 ;  /* 0x000000d630005986 */ /* 0x0003e8000c101904 */
[----:B------:R1:W-:Y:S04]  /*e6760*/  @P2 STG.E [R2.64], R145 ;  /* 0x0000009102002986 */ /* 0x0003e8000c101904 */
[----:B------:R-:W2:Y:S01]  /*e6770*/  LDL.LU R147, [R1+0x2a4] ;  /* 0x0002a40001937983 */ /* 0x000ea20000300800 */
[----:B-----5:R-:W-:-:S03]  /*e6780*/  ISETP.GE.AND P2, PT, R142, c[0x0][0x17c], PT ;  /* 0x00005f008e007a0c */ /* 0x020fc60003f46270 */
[----:B------:R-:W5:Y:S01]  /*e6790*/  LDL.LU R142, [R1+0x32fc] ;  /* 0x0032fc00018e7983 */ /* 0x000f620000300800 */
[----:B------:R-:W-:Y:S02]  /*e67a0*/  ISETP.LT.AND P6, PT, R217, c[0x0][0x178], !P0 ;  /* 0x00005e00d9007a0c */ /* 0x000fe400047c1270 */
[----:B------:R-:W-:Y:S01]  /*e67b0*/  ISETP.LT.AND P0, PT, R216, c[0x0][0x178], !P0 ;  /* 0x00005e00d8007a0c */ /* 0x000fe20004701270 */
[----:B-1----:R-:W5:Y:S01]  /*e67c0*/  LDL.LU R214, [R1+0x350] ;  /* 0x0003500001d67983 */ /* 0x002f620000300800 */
[----:B------:R-:W-:Y:S02]  /*e67d0*/  IADD3 R50, R51, c[0x0][0x198], RZ ;  /* 0x0000660033327a10 */ /* 0x000fe40007ffe0ff */
[----:B------:R-:W-:Y:S01]  /*e67e0*/  ISETP.LT.AND P5, PT, R217, c[0x0][0x178], !P3 ;  /* 0x00005e00d9007a0c */ /* 0x000fe20005fa1270 */
[----:B------:R-:W5:Y:S02]  /*e67f0*/  LDL.LU R145, [R1+0x2e0] ;  /* 0x0002e00001917983 */ /* 0x000f640000300800 */
[----:B------:R-:W-:-:S04]  /*e6800*/  IMAD.WIDE R48, R50, 0x4, R138 ;  /* 0x0000000432307825 */ /* 0x000fc800078e028a */
[C---:B------:R-:W-:Y:S01]  /*e6810*/  IMAD.WIDE R2, R50.reuse, 0x4, R136 ;  /* 0x0000000432027825 */ /* 0x040fe200078e0288 */
[----:B------:R-:W-:Y:S02]  /*e6820*/  IADD3 R50, R50, c[0x0][0x198], RZ ;  /* 0x0000660032327a10 */ /* 0x000fe40007ffe0ff */
[----:B------:R-:W-:Y:S02]  /*e6830*/  ISETP.LT.AND P3, PT, R216, c[0x0][0x178], !P3 ;  /* 0x00005e00d8007a0c */ /* 0x000fe40005f61270 */
[----:B------:R-:W-:Y:S01]  /*e6840*/  IADD3 R140, R50, c[0x0][0x198], RZ ;  /* 0x00006600328c7a10 */ /* 0x000fe20007ffe0ff */
[----:B------:R1:W-:Y:S01]  /*e6850*/  @P6 STG.E [R48.64], R218 ;  /* 0x000000da30006986 */ /* 0x0003e2000c101904 */
[----:B------:R-:W-:Y:S02]  /*e6860*/  ISETP.LT.AND P6, PT, R217, c[0x0][0x178], !P4 ;  /* 0x00005e00d9007a0c */ /* 0x000fe400067c1270 */
[----:B------:R-:W-:Y:S01]  /*e6870*/  ISETP.LT.AND P4, PT, R216, c[0x0][0x178], !P4 ;  /* 0x00005e00d8007a0c */ /* 0x000fe20006781270 */
[----:B------:R1:W-:Y:S02]  /*e6880*/  @P0 STG.E [R2.64], R219 ;  /* 0x000000db02000986 */ /* 0x0003e4000c101904 */
[----:B-1----:R-:W-:-:S04]  /*e6890*/  IMAD.WIDE R48, R140, 0x4, R138 ;  /* 0x000000048c307825 */ /* 0x002fc800078e028a */
[C---:B------:R-:W-:Y:S01]  /*e68a0*/  IMAD.WIDE R2, R50.reuse, 0x4, R138 ;  /* 0x0000000432027825 */ /* 0x040fe200078e028a */
[----:B----4-:R-:W-:Y:S02]  /*e68b0*/  ISETP.GE.AND P0, PT, R141, c[0x0][0x17c], PT ;  /* 0x00005f008d007a0c */ /* 0x010fe40003f06270 */
[----:B------:R-:W4:Y:S04]  /*e68c0*/  LDL.LU R141, [R1+0x3300] ;  /* 0x00330000018d7983 */ /* 0x000f280000300800 */
[----:B------:R-:W4:Y:S04]  /*e68d0*/  LDL.LU R218, [R1+0x354] ;  /* 0x0003540001da7983 */ /* 0x000f280000300800 */
[----:B------:R-:W4:Y:S04]  /*e68e0*/  LDL.LU R219, [R1+0x2e4] ;  /* 0x0002e40001db7983 */ /* 0x000f280000300800 */
[----:B---3--:R1:W-:Y:S02]  /*e68f0*/  @P5 STG.E [R2.64], R215 ;  /* 0x000000d702005986 */ /* 0x0083e4000c101904 */
[----:B-1----:R-:W-:-:S05]  /*e6900*/  IMAD.WIDE R2, R50, 0x4, R136 ;  /* 0x0000000432027825 */ /* 0x002fca00078e0288 */
[----:B------:R-:W-:Y:S01]  /*e6910*/  @P3 STG.E [R2.64], R144 ;  /* 0x0000009002003986 */ /* 0x000fe2000c101904 */
[----:B------:R-:W-:Y:S01]  /*e6920*/  IMAD.WIDE R50, R140, 0x4, R136 ;  /* 0x000000048c327825 */ /* 0x000fe200078e0288 */
[----:B--2---:R-:W-:Y:S02]  /*e6930*/  ISETP.GE.AND P3, PT, R143, c[0x0][0x17c], PT ;  /* 0x00005f008f007a0c */ /* 0x004fe40003f66270 */
[----:B------:R-:W2:Y:S04]  /*e6940*/  LDL.LU R143, [R1+0x3304] ;  /* 0x00330400018f7983 */ /* 0x000ea80000300800 */
[----:B------:R1:W-:Y:S04]  /*e6950*/  @P6 STG.E [R48.64], R146 ;  /* 0x0000009230006986 */ /* 0x0003e8000c101904 */
[----:B------:R-:W3:Y:S04]  /*e6960*/  LDL.LU R215, [R1+0xb8] ;  /* 0x0000b80001d77983 */ /* 0x000ee80000300800 */
[----:B-1----:R-:W3:Y:S04]  /*e6970*/  LDL.LU R146, [R1+0x48] ;  /* 0x0000480001927983 */ /* 0x002ee80000300800 */
[----:B------:R1:W-:Y:S01]  /*e6980*/  @P4 STG.E [R50.64], R147 ;  /* 0x0000009332004986 */ /* 0x0003e2000c101904 */
[----:B-----5:R-:W-:-:S03]  /*e6990*/  ISETP.GE.AND P4, PT, R142, c[0x0][0x17c], PT ;  /* 0x00005f008e007a0c */ /* 0x020fc60003f86270 */
        /* <DEDUP_REMOVED lines=18> */
[----:B----4-:R-:W-:Y:S02]  /*e6ac0*/  ISETP.GE.AND P2, PT, R141, c[0x0][0x17c], PT ;  /* 0x00005f008d007a0c */ /* 0x010fe40003f46270 */
[----:B------:R-:W4:Y:S04]  /*e6ad0*/  LDL.LU R141, [R1+0x330c] ;  /* 0x00330c00018d7983 */ /* 0x000f280000300800 */
[----:B------:R1:W-:Y:S01]  /*e6ae0*/  @P6 STG.E [R48.64], R218 ;  /* 0x000000da30006986 */ /* 0x0003e2000c101904 */
[----:B------:R-:W-:-:S03]  /*e6af0*/  ISETP.LT.AND P6, PT, R217, c[0x0][0x178], !P4 ;  /* 0x00005e00d9007a0c */ /* 0x000fc600067c1270 */
[----:B------:R-:W4:Y:S04]  /*e6b00*/  LDL.LU R213, [R1+0xe8] ;  /* 0x0000e80001d57983 */ /* 0x000f280000300800 */
[----:B------:R-:W4:Y:S01]  /*e6b10*/  LDL.LU R145, [R1+0x58] ;  /* 0x0000580001917983 */ /* 0x000f220000300800 */
[----:B-1----:R-:W-:-:S03]  /*e6b20*/  IMAD.WIDE R48, R50, 0x4, R138 ;  /* 0x0000000432307825 */ /* 0x002fc600078e028a */
[----:B------:R1:W-:Y:S02]  /*e6b30*/  @P0 STG.E [R2.64], R219 ;  /* 0x000000db02000986 */ /* 0x0003e4000c101904 */
[C---:B-1----:R-:W-:Y:S01]  /*e6b40*/  IMAD.WIDE R2, R50.reuse, 0x4, R136 ;  /* 0x0000000432027825 */ /* 0x042fe200078e0288 */
[----:B------:R-:W-:Y:S02]  /*e6b50*/  IADD3 R50, R50, c[0x0][0x198], RZ ;  /* 0x0000660032327a10 */ /* 0x000fe40007ffe0ff */
[----:B--2---:R-:W-:Y:S02]  /*e6b60*/  ISETP.GE.AND P0, PT, R143, c[0x0][0x17c], PT ;  /* 0x00005f008f007a0c */ /* 0x004fe40003f06270 */
[----:B------:R-:W2:Y:S04]  /*e6b70*/  LDL.LU R143, [R1+0x3314] ;  /* 0x00331400018f7983 */ /* 0x000ea80000300800 */
[----:B------:R-:W2:Y:S04]  /*e6b80*/  LDL.LU R218, [R1+0xec] ;  /* 0x0000ec0001da7983 */ /* 0x000ea80000300800 */
[----:B---3--:R-:W-:Y:S04]  /*e6b90*/  @P5 STG.E [R48.64], R215 ;  /* 0x000000d730005986 */ /* 0x008fe8000c101904 */
[----:B------:R-:W3:Y:S04]  /*e6ba0*/  LDL.LU R219, [R1+0x5c] ;  /* 0x00005c0001db7983 */ /* 0x000ee80000300800 */
[----:B------:R1:W-:Y:S02]  /*e6bb0*/  @P3 STG.E [R2.64], R146 ;  /* 0x0000009202003986 */ /* 0x0003e4000c101904 */
[----:B-1----:R-:W-:-:S05]  /*e6bc0*/  IMAD.WIDE R2, R50, 0x4, R138 ;  /* 0x0000000432027825 */ /* 0x002fca00078e028a */
[----:B-----5:R1:W-:Y:S04]  /*e6bd0*/  @P6 STG.E [R2.64], R142 ;  /* 0x0000008e02006986 */ /* 0x0203e8000c101904 */
[----:B-1----:R-:W5:Y:S01]  /*e6be0*/  LDL.LU R142, [R1+0x331c] ;  /* 0x00331c00018e7983 */ /* 0x002f620000300800 */
[----:B------:R-:W-:Y:S01]  /*e6bf0*/  ISETP.LT.AND P4, PT, R216, c[0x0][0x178], !P4 ;  /* 0x00005e00d8007a0c */ /* 0x000fe20006781270 */
[----:B------:R-:W-:Y:S01]  /*e6c00*/  IMAD.WIDE R2, R50, 0x4, R136 ;  /* 0x0000000432027825 */ /* 0x000fe200078e0288 */
[----:B------:R-:W-:Y:S01]  /*e6c10*/  ISETP.LT.AND P5, PT, R217, c[0x0][0x178], !P2 ;  /* 0x00005e00d9007a0c */ /* 0x000fe200057a1270 */
[----:B------:R-:W3:Y:S01]  /*e6c20*/  LDL.LU R214, [R1+0x118] ;  /* 0x0001180001d67983 */ /* 0x000ee20000300800 */
[----:B------:R-:W-:-:S03]  /*e6c30*/  ISETP.LT.AND P2, PT, R216, c[0x0][0x178], !P2 ;  /* 0x00005e00d8007a0c */ /* 0x000fc60005741270 */
[----:B------:R-:W3:Y:S01]  /*e6c40*/  LDL.LU R215, [R1+0x78] ;  /* 0x0000780001d77983 */ /* 0x000ee20000300800 */
[----:B------:R-:W-:Y:S02]  /*e6c50*/  ISETP.GE.AND P3, PT, R144, c[0x0][0x17c], PT ;  /* 0x00005f0090007a0c */ /* 0x000fe40003f66270 */
[----:B------:R-:W-:Y:S01]  /*e6c60*/  IADD3 R140, R50, c[0x0][0x198], RZ ;  /* 0x00006600328c7a10 */ /* 0x000fe20007ffe0ff */
[----:B------:R-:W3:Y:S04]  /*e6c70*/  LDL.LU R144, [R1+0x3320] ;  /* 0x0033200001907983 */ /* 0x000ee80000300800 */
[----:B------:R1:W-:Y:S01]  /*e6c80*/  @P4 STG.E [R2.64], R147 ;  /* 0x0000009302004986 */ /* 0x0003e2000c101904 */
[----:B------:R-:W-:-:S03]  /*e6c90*/  IMAD.WIDE R48, R140, 0x4, R138 ;  /* 0x000000048c307825 */ /* 0x000fc600078e028a */
[----:B------:R-:W3:Y:S01]  /*e6ca0*/  LDL.LU R146, [R1+0x11c] ;  /* 0x00011c0001927983 */ /* 0x000ee20000300800 */
[----:B------:R-:W-:-:S03]  /*e6cb0*/  IMAD.WIDE R50, R140, 0x4, R136 ;  /* 0x000000048c327825 */ /* 0x000fc600078e0288 */
[----:B-1----:R-:W3:Y:S01]  /*e6cc0*/  LDL.LU R147, [R1+0x7c] ;  /* 0x00007c0001937983 */ /* 0x002ee20000300800 */
[----:B------:R-:W-:Y:S02]  /*e6cd0*/  ISETP.LT.AND P6, PT, R216, c[0x0][0x178], !P0 ;  /* 0x00005e00d8007a0c */ /* 0x000fe400047c1270 */
[----:B------:R-:W-:Y:S02]  /*e6ce0*/  ISETP.LT.AND P0, PT, R217, c[0x0][0x178], !P0 ;  /* 0x00005e00d9007a0c */ /* 0x000fe40004701270 */
[----:B------:R-:W-:-:S05]  /*e6cf0*/  IADD3 R140, R140, c[0x0][0x198], RZ ;  /* 0x000066008c8c7a10 */ /* 0x000fca0007ffe0ff */
[----:B------:R-:W-:Y:S01]  /*e6d00*/  IMAD.WIDE R2, R140, 0x4, R138 ;  /* 0x000000048c027825 */ /* 0x000fe200078e028a */
[----:B----4-:R-:W-:Y:S02]  /*e6d10*/  ISETP.GE.AND P4, PT, R141, c[0x0][0x17c], PT ;  /* 0x00005f008d007a0c */ /* 0x010fe40003f86270 */
[----:B------:R-:W4:Y:S04]  /*e6d20*/  LDL.LU R141, [R1+0x3324] ;  /* 0x00332400018d7983 */ /* 0x000f280000300800 */
[----:B------:R-:W-:Y:S04]  /*e6d30*/  @P5 STG.E [R48.64], R213 ;  /* 0x000000d530005986 */ /* 0x000fe8000c101904 */
[----:B------:R1:W-:Y:S04]  /*e6d40*/  @P2 STG.E [R50.64], R145 ;  /* 0x0000009132002986 */ /* 0x0003e8000c101904 */
[----:B-1----:R-:W4:Y:S01]  /*e6d50*/  LDL.LU R145, [R1+0x138] ;  /* 0x0001380001917983 */ /* 0x002f220000300800 */
        /* <DEDUP_REMOVED lines=10> */
[----:B---3--:R1:W-:Y:S01]  /*e6e00*/  @P6 STG.E [R48.64], R219 ;  /* 0x000000db30006986 */ /* 0x0083e2000c101904 */
[----:B------:R-:W-:Y:S02]  /*e6e10*/  ISETP.LT.AND P6, PT, R217, c[0x0][0x178], !P4 ;  /* 0x00005e00d9007a0c */ /* 0x000fe400067c1270 */
[----:B------:R-:W-:Y:S01]  /*e6e20*/  ISETP.LT.AND P4, PT, R216, c[0x0][0x178], !P4 ;  /* 0x00005e00d8007a0c */ /* 0x000fe20006781270 */
[C---:B------:R-:W-:Y:S01]  /*e6e30*/  IMAD.WIDE R2, R51.reuse, 0x4, R136 ;  /* 0x0000000433027825 */ /* 0x040fe200078e0288 */
[----:B------:R-:W-:-:S03]  /*e6e40*/  IADD3 R50, R51, c[0x0][0x198], RZ ;  /* 0x0000660033327a10 */ /* 0x000fc60007ffe0ff */
[----:B-1----:R-:W-:Y:S01]  /*e6e50*/  IMAD.WIDE R48, R51, 0x4, R138 ;  /* 0x0000000433307825 */ /* 0x002fe200078e028a */
[----:B------:R-:W3:Y:S04]  /*e6e60*/  LDL.LU R219, [R1+0x8c] ;  /* 0x00008c0001db7983 */ /* 0x000ee80000300800 */
[----:B------:R1:W-:Y:S01]  /*e6e70*/  @P5 STG.E [R48.64], R214 ;  /* 0x000000d630005986 */ /* 0x0003e2000c101904 */
[----:B------:R-:W-:-:S03]  /*e6e80*/  ISETP.LT.AND P5, PT, R217, c[0x0][0x178], !P2 ;  /* 0x00005e00d9007a0c */ /* 0x000fc600057a1270 */
[----:B------:R1:W-:Y:S04]  /*e6e90*/  @P3 STG.E [R2.64], R215 ;  /* 0x000000d702003986 */ /* 0x0003e8000c101904 */
[----:B------:R-:W3:Y:S01]  /*e6ea0*/  LDL.LU R212, [R1+0x3330] ;  /* 0x0033300001d47983 */ /* 0x000ee20000300800 */
[----:B-1----:R-:W-:-:S03]  /*e6eb0*/  IMAD.WIDE R48, R50, 0x4, R138 ;  /* 0x0000000432307825 */ /* 0x002fc600078e028a */
[----:B------:R-:W3:Y:S01]  /*e6ec0*/  LDL.LU R214, [R1+0x158] ;  /* 0x0001580001d67983 */ /* 0x000ee20000300800 */
[----:B------:R-:W-:-:S03]  /*e6ed0*/  IMAD.WIDE R2, R50, 0x4, R136 ;  /* 0x0000000432027825 */ /* 0x000fc600078e0288 */
[----:B------:R-:W3:Y:S01]  /*e6ee0*/  LDL.LU R215, [R1+0xa8] ;  /* 0x0000a80001d77983 */ /* 0x000ee20000300800 */
[----:B------:R-:W-:-:S03]  /*e6ef0*/  IADD3 R50, R50, c[0x0][0x198], RZ ;  /* 0x0000660032327a10 */ /* 0x000fc60007ffe0ff */
[----:B------:R1:W-:Y:S01]  /*e6f00*/  @P6 STG.E [R48.64], R146 ;  /* 0x0000009230006986 */ /* 0x0003e2000c101904 */
[----:B------:R-:W-:-:S03]  /*e6f10*/  ISETP.LT.AND P2, PT, R216, c[0x0][0x178], !P2 ;  /* 0x00005e00d8007a0c */ /* 0x000fc60005741270 */
[----:B------:R1:W-:Y:S04]  /*e6f20*/  @P4 STG.E [R2.64], R147 ;  /* 0x0000009302004986 */ /* 0x0003e8000c101904 */
[----:B-1----:R-:W3:Y:S01]  /*e6f30*/  LDL.LU R146, [R1+0x3334] ;  /* 0x0033340001927983 */ /* 0x002ee20000300800 */
[----:B------:R-:W-:Y:S01]  /*e6f40*/  IMAD.WIDE R2, R50, 0x4, R138 ;  /* 0x0000000432027825 */ /* 0x000fe200078e028a */
[----:B------:R-:W-:Y:S02]  /*e6f50*/  ISETP.GE.AND P3, PT, R144, c[0x0][0x17c], PT ;  /* 0x00005f0090007a0c */ /* 0x000fe40003f66270 */
[----:B----4-:R-:W-:Y:S02]  /*e6f60*/  ISETP.GE.AND P4, PT, R141, c[0x0][0x17c], PT ;  /* 0x00005f008d007a0c */ /* 0x010fe40003f86270 */
[----:B------:R-:W4:Y:S04]  /*e6f70*/  LDL.LU R141, [R1+0x15c] ;  /* 0x00015c00018d7983 */ /* 0x000f280000300800 */
[----:B------:R-:W4:Y:S04]  /*e6f80*/  LDL.LU R147, [R1+0xac] ;  /* 0x0000ac0001937983 */ /* 0x000f280000300800 */
[----:B------:R-:W4:Y:S04]  /*e6f90*/  LDL.LU R144, [R1+0x3338] ;  /* 0x0033380001907983 */ /* 0x000f280000300800 */
[----:B------:R1:W-:Y:S02]  /*e6fa0*/  @P5 STG.E [R2.64], R145 ;  /* 0x0000009102005986 */ /* 0x0003e4000c101904 */
[----:B-1----:R-:W-:-:S02]  /*e6fb0*/  IMAD.WIDE R2, R50, 0x4, R136 ;  /* 0x0000000432027825 */ /* 0x002fc400078e0288 */
[----:B------:R-:W4:Y:S04]  /*e6fc0*/  LDL.LU R145, [R1+0x168] ;  /* 0x0001680001917983 */ /* 0x000f280000300800 */
        /* <DEDUP_REMOVED lines=15> */
[----:B---3--:R3:W-:Y:S01]  /*e70c0*/  @P0 STG.E [R50.64], R219 ;  /* 0x000000db32000986 */ /* 0x0087e2000c101904 */
[----:B------:R-:W-:Y:S02]  /*e70d0*/  ISETP.LT.AND P4, PT, R216, c[0x0][0x178], !P4 ;  /* 0x00005e00d8007a0c */ /* 0x000fe40006781270 */
[C---:B-1----:R-:W-:Y:S01]  /*e70e0*/  IMAD.WIDE R48, R140.reuse, 0x4, R136 ;  /* 0x000000048c307825 */ /* 0x042fe200078e0288 */
[----:B------:R-:W5:Y:S01]  /*e70f0*/  LDL.LU R218, [R1+0x16c] ;  /* 0x00016c0001da7983 */ /* 0x000f620000300800 */
[----:B---3--:R-:W-:-:S03]  /*e7100*/  IADD3 R51, R140, c[0x0][0x198], RZ ;  /* 0x000066008c337a10 */ /* 0x008fc60007ffe0ff */
        /* <DEDUP_REMOVED lines=9> */
[----:B----4-:R1:W-:Y:S04]  /*e71a0*/  @P6 STG.E [R48.64], R141 ;  /* 0x0000008d30006986 */ /* 0x0103e8000c101904 */
[----:B------:R4:W-:Y:S04]  /*e71b0*/  @P4 STG.E [R2.64], R147 ;  /* 0x0000009302004986 */ /* 0x0009e8000c101904 */
[----:B-1----:R-:W3:Y:S01]  /*e71c0*/  LDL.LU R141, [R1+0x3344] ;  /* 0x00334400018d7983 */ /* 0x002ee20000300800 */
[----:B------:R-:W-:-:S03]  /*e71d0*/  IMAD.WIDE R48, R50, 0x4, R138 ;  /* 0x0000000432307825 */ /* 0x000fc600078e028a */
[----:B------:R-:W3:Y:S01]  /*e71e0*/  LDL.LU R213, [R1+0x1d8] ;  /* 0x0001d80001d57983 */ /* 0x000ee20000300800 */
[----:B----4-:R-:W-:-:S03]  /*e71f0*/  IMAD.WIDE R2, R50, 0x4, R136 ;  /* 0x0000000432027825 */ /* 0x010fc600078e0288 */
[----:B------:R-:W4:Y:S01]  /*e7200*/  LDL.LU R215, [R1+0xd8] ;  /* 0x0000d80001d77983 */ /* 0x000f220000300800 */
[----:B------:R-:W-:-:S03]  /*e7210*/  ISETP.GE.AND P4, PT, R144, c[0x0][0x17c], PT ;  /* 0x00005f0090007a0c */ /* 0x000fc60003f86270 */
[----:B------:R-:W4:Y:S04]  /*e7220*/  LDL.LU R144, [R1+0x334c] ;  /* 0x00334c0001907983 */ /* 0x000f280000300800 */
[----:B------:R-:W4:Y:S04]  /*e7230*/  LDL.LU R146, [R1+0x1dc] ;  /* 0x0001dc0001927983 */ /* 0x000f280000300800 */
[----:B------:R-:W4:Y:S04]  /*e7240*/  LDL.LU R147, [R1+0xdc] ;  /* 0x0000dc0001937983 */ /* 0x000f280000300800 */
        /* <DEDUP_REMOVED lines=28> */
[----:B------:R1:W-:Y:S01]  /*e7410*/  @P5 STG.E [R48.64], R213 ;  /* 0x000000d530005986 */ /* 0x0003e2000c101904 */
[----:B------:R-:W-:Y:S02]  /*e7420*/  ISETP.LT.AND P5, PT, R217, c[0x0][0x178], !P2 ;  /* 0x00005e00d9007a0c */ /* 0x000fe400057a1270 */
[----:B------:R-:W-:Y:S01]  /*e7430*/  ISETP.LT.AND P2, PT, R216, c[0x0][0x178], !P2 ;  /* 0x00005e00d8007a0c */ /* 0x000fe20005741270 */
[----:B----4-:R4:W-:Y:S01]  /*e7440*/  @P3 STG.E [R50.64], R215 ;  /* 0x000000d732003986 */ /* 0x0109e2000c101904 */
[----:B------:R-:W-:Y:S01]  /*e7450*/  ISETP.GE.AND P3, PT, R144, c[0x0][0x17c], PT ;  /* 0x00005f0090007a0c */ /* 0x000fe20003f66270 */
[----:B-1----:R-:W-:-:S02]  /*e7460*/  IMAD.WIDE R48, R140, 0x4, R136 ;  /* 0x000000048c307825 */ /* 0x002fc400078e0288 */
[----:B----4-:R-:W4:Y:S01]  /*e7470*/  LDL.LU R215, [R1+0x298] ;  /* 0x0002980001d77983 */ /* 0x010f220000300800 */
[----:B------:R-:W-:-:S03]  /*e7480*/  IADD3 R51, R140, c[0x0][0x198], RZ ;  /* 0x000066008c337a10 */ /* 0x000fc60007ffe0ff */
[----:B------:R1:W-:Y:S04]  /*e7490*/  @P4 STG.E [R2.64], R146 ;  /* 0x0000009202004986 */ /* 0x0003e8000c101904 */
[----:B------:R1:W-:Y:S04]  /*e74a0*/  @P6 STG.E [R48.64], R147 ;  /* 0x0000009330006986 */ /* 0x0003e8000c101904 */
[----:B------:R-:W4:Y:S01]  /*e74b0*/  LDL.LU R144, [R1+0x128] ;  /* 0x0001280001907983 */ /* 0x000f220000300800 */
        /* <DEDUP_REMOVED lines=27> */
[----:B---3--:R-:W-:Y:S02]  /*e7670*/  ISETP.GE.AND P0, PT, R141, c[0x0][0x17c], PT ;  /* 0x00005f008d007a0c */ /* 0x008fe40003f06270 */
[----:B------:R-:W3:Y:S04]  /*e7680*/  LDL.LU R141, [R1+0x336c] ;  /* 0x00336c00018d7983 */ /* 0x000ee80000300800 */
[----:B------:R-:W3:Y:S04]  /*e7690*/  LDL.LU R218, [R1+0x2bc] ;  /* 0x0002bc0001da7983 */ /* 0x000ee80000300800 */
[----:B------:R-:W3:Y:S04]  /*e76a0*/  LDL.LU R219, [R1+0x14c] ;  /* 0x00014c0001db7983 */ /* 0x000ee80000300800 */
[----:B----4-:R1:W-:Y:S02]  /*e76b0*/  @P5 STG.E [R2.64], R215 ;  /* 0x000000d702005986 */ /* 0x0103e4000c101904 */
[----:B-1----:R-:W-:-:S05]  /*e76c0*/  IMAD.WIDE R2, R50, 0x4, R136 ;  /* 0x0000000432027825 */ /* 0x002fca00078e0288 */
[----:B------:R-:W-:Y:S01]  /*e76d0*/  @P3 STG.E [R2.64], R144 ;  /* 0x0000009002003986 */ /* 0x000fe2000c101904 */
[----:B------:R-:W-:Y:S01]  /*e76e0*/  IMAD.WIDE R50, R140, 0x4, R136 ;  /* 0x000000048c327825 */ /* 0x000fe200078e0288 */
[----:B--2---:R-:W-:Y:S02]  /*e76f0*/  ISETP.GE.AND P3, PT, R143, c[0x0][0x17c], PT ;  /* 0x00005f008f007a0c */ /* 0x004fe40003f66270 */
[----:B------:R-:W2:Y:S04]  /*e7700*/  LDL.LU R143, [R1+0x3370] ;  /* 0x00337000018f7983 */ /* 0x000ea80000300800 */
[----:B------:R1:W-:Y:S04]  /*e7710*/  @P6 STG.E [R48.64], R146 ;  /* 0x0000009230006986 */ /* 0x0003e8000c101904 */
[----:B------:R-:W4:Y:S04]  /*e7720*/  LDL.LU R215, [R1+0x2c8] ;  /* 0x0002c80001d77983 */ /* 0x000f280000300800 */
[----:B-1----:R-:W4:Y:S04]  /*e7730*/  LDL.LU R146, [R1+0x1a8] ;  /* 0x0001a80001927983 */ /* 0x002f280000300800 */
        /* <DEDUP_REMOVED lines=35> */
[----:B------:R1:W-:Y:S02]  /*e7970*/  @P3 STG.E [R2.64], R146 ;  /* 0x0000009202003986 */ /* 0x0003e4000c101904 */
[----:B-1----:R-:W-:-:S05]  /*e7980*/  IMAD.WIDE R2, R50, 0x4, R138 ;  /* 0x0000000432027825 */ /* 0x002fca00078e028a */
[----:B-----5:R1:W-:Y:S04]  /*e7990*/  @P6 STG.E [R2.64], R142 ;  /* 0x0000008e02006986 */ /* 0x0203e8000c101904 */
        /* <DEDUP_REMOVED lines=1403> */
[----:B------:R-:W4:Y:S04]  /*ed150*/  LDL.LU R219, [R1+0x92c] ;  /* 0x00092c0001db7983 */ /* 0x000f280000300800 */
        /* <DEDUP_REMOVED lines=40> */
[----:B----4-:R1:W-:Y:S01]  /*ed3e0*/  @P3 STG.E [R2.64], R219 ;  /* 0x000000db02003986 */ /* 0x0103e2000c101904 */
[C---:B------:R-:W-:Y:S01]  /*ed3f0*/  IMAD.WIDE R50, R140.reuse, 0x4, R136 ;  /* 0x000000048c327825 */ /* 0x040fe200078e0288 */
[----:B------:R-:W-:Y:S02]  /*ed400*/  IADD3 R140, R140, c[0x0][0x198], RZ ;  /* 0x000066008c8c7a10 */ /* 0x000fe40007ffe0ff */
[----:B-1----:R-:W4:Y:S03]  /*ed410*/  LDL.LU R219, [R1+0x96c] ;  /* 0x00096c0001db7983 */ /* 0x002f260000300800 */
[----:B------:R-:W-:Y:S01]  /*ed420*/  IMAD.WIDE R2, R140, 0x4, R138 ;  /* 0x000000048c027825 */ /* 0x000fe200078e028a */
[----:B------:R-:W-:-:S02]  /*ed430*/  ISETP.GE.AND P3, PT, R141, c[0x0][0x17c], PT ;  /* 0x00005f008d007a0c */ /* 0x000fc40003f66270 */
        /* <DEDUP_REMOVED lines=36> */
[----:B----4-:R4:W-:Y:S01]  /*ed680*/  @P3 STG.E [R2.64], R219 ;  /* 0x000000db02003986 */ /* 0x0109e2000c101904 */
[----:B-1----:R-:W-:-:S04]  /*ed690*/  IMAD.WIDE R48, R140, 0x4, R138 ;  /* 0x000000048c307825 */ /* 0x002fc800078e028a */
[C---:B----4-:R-:W-:Y:S01]  /*ed6a0*/  IMAD.WIDE R2, R50.reuse, 0x4, R138 ;  /* 0x0000000432027825 */ /* 0x050fe200078e028a */
[----:B------:R-:W-:Y:S02]  /*ed6b0*/  ISETP.GE.AND P3, PT, R141, c[0x0][0x17c], PT ;  /* 0x00005f008d007a0c */ /* 0x000fe40003f66270 */
        /* <DEDUP_REMOVED lines=133> */
[----:B------:R-:W3:Y:S04]  /*edf10*/  LDL.LU R219, [R1+0x3c4] ;  /* 0x0003c40001db7983 */ /* 0x000ee80000300800 */
        /* <DEDUP_REMOVED lines=40> */
[----:B---3--:R1:W-:Y:S01]  /*ee1a0*/  @P3 STG.E [R2.64], R219 ;  /* 0x000000db02003986 */ /* 0x0083e2000c101904 */
[C---:B------:R-:W-:Y:S01]  /*ee1b0*/  IMAD.WIDE R50, R140.reuse, 0x4, R136 ;  /* 0x000000048c327825 */ /* 0x040fe200078e0288 */
[----:B------:R-:W-:Y:S02]  /*ee1c0*/  IADD3 R140, R140, c[0x0][0x198], RZ ;  /* 0x000066008c8c7a10 */ /* 0x000fe40007ffe0ff */
[----:B-1----:R-:W3:Y:S03]  /*ee1d0*/  LDL.LU R219, [R1+0x5a4] ;  /* 0x0005a40001db7983 */ /* 0x002ee60000300800 */
[----:B------:R-:W-:Y:S01]  /*ee1e0*/  IMAD.WIDE R2, R140, 0x4, R138 ;  /* 0x000000048c027825 */ /* 0x000fe200078e028a */
[----:B------:R-:W-:-:S02]  /*ee1f0*/  ISETP.GE.AND P3, PT, R141, c[0x0][0x17c], PT ;  /* 0x00005f008d007a0c */ /* 0x000fc40003f66270 */
        /* <DEDUP_REMOVED lines=36> */
[----:B---3--:R3:W-:Y:S01]  /*ee440*/  @P3 STG.E [R2.64], R219 ;  /* 0x000000db02003986 */ /* 0x0087e2000c101904 */
[----:B-1----:R-:W-:-:S04]  /*ee450*/  IMAD.WIDE R48, R140, 0x4, R138 ;  /* 0x000000048c307825 */ /* 0x002fc800078e028a */
[C---:B---3--:R-:W-:Y:S01]  /*ee460*/  IMAD.WIDE R2, R50.reuse, 0x4, R138 ;  /* 0x0000000432027825 */ /* 0x048fe200078e028a */
[----:B------:R-:W-:Y:S02]  /*ee470*/  ISETP.GE.AND P3, PT, R141, c[0x0][0x17c], PT ;  /* 0x00005f008d007a0c */ /* 0x000fe40003f66270 */
        /* <DEDUP_REMOVED lines=492> */
[----:B------:R-:W-:Y:S02]  /*f0340*/  IMAD.WIDE R2, R50, 0x4, R136 ;  /* 0x0000000432027825 */ /* 0x000fe400078e0288 */
[----:B------:R-:W4:Y:S01]  /*f0350*/  LDL.LU R214, [R1+0x580] ;  /* 0x0005800001d67983 */ /* 0x000f220000300800 */
[----:B------:R-:W-:-:S03]  /*f0360*/  ISETP.LT.AND P5, PT, R217, c[0x0][0x178], !P2 ;  /* 0x00005e00d9007a0c */ /* 0x000fc600057a1270 */
[----:B------:R-:W4:Y:S01]  /*f0370*/  LDL.LU R215, [R1+0x60] ;  /* 0x0000600001d77983 */ /* 0x000f220000300800 */
[----:B------:R-:W-:Y:S02]  /*f0380*/  ISETP.LT.AND P2, PT, R216, c[0x0][0x178], !P2 ;  /* 0x00005e00d8007a0c */ /* 0x000fe40005741270 */
[----:B------:R-:W-:Y:S02]  /*f0390*/  ISETP.GE.AND P0, PT, R144, c[0x0][0x17c], PT ;  /* 0x00005f0090007a0c */ /* 0x000fe40003f06270 */
[----:B------:R-:W4:Y:S01]  /*f03a0*/  LDL.LU R144, [R1+0x3750] ;  /* 0x0037500001907983 */ /* 0x000f220000300800 */
[----:B------:R-:W-:-:S03]  /*f03b0*/  IADD3 R140, R50, c[0x0][0x198], RZ ;  /* 0x00006600328c7a10 */ /* 0x000fc60007ffe0ff */
[----:B------:R1:W-:Y:S04]  /*f03c0*/  @P4 STG.E [R2.64], R147 ;  /* 0x0000009302004986 */ /* 0x0003e8000c101904 */
[----:B------:R-:W4:Y:S01]  /*f03d0*/  LDL.LU R146, [R1+0x584] ;  /* 0x0005840001927983 */ /* 0x000f220000300800 */
[----:B------:R-:W-:-:S03]  /*f03e0*/  IMAD.WIDE R48, R140, 0x4, R138 ;  /* 0x000000048c307825 */ /* 0x000fc600078e028a */
[----:B-1----:R-:W4:Y:S01]  /*f03f0*/  LDL.LU R147, [R1+0x64] ;  /* 0x0000640001937983 */ /* 0x002f220000300800 */
[----:B------:R-:W-:Y:S01]  /*f0400*/  IMAD.WIDE R50, R140, 0x4, R136 ;  /* 0x000000048c327825 */ /* 0x000fe200078e0288 */
        /* <DEDUP_REMOVED lines=28> */
[----:B------:R1:W-:Y:S01]  /*f05d0*/  @P3 STG.E [R2.64], R215 ;  /* 0x000000d702003986 */ /* 0x0003e2000c101904 */
[----:B------:R-:W-:-:S03]  /*f05e0*/  ISETP.GE.AND P3, PT, R144, c[0x0][0x17c], PT ;  /* 0x00005f0090007a0c */ /* 0x000fc60003f66270 */
        /* <DEDUP_REMOVED lines=8> */
[----:B------:R1:W-:Y:S01]  /*f0670*/  @P4 STG.E [R2.64], R147 ;  /* 0x0000009302004986 */ /* 0x0003e2000c101904 */
[----:B------:R-:W-:Y:S02]  /*f0680*/  ISETP.LT.AND P4, PT, R217, c[0x0][0x178], !P3 ;  /* 0x00005e00d9007a0c */ /* 0x000fe40005f81270 */
[----:B------:R-:W-:Y:S01]  /*f0690*/  ISETP.LT.AND P2, PT, R216, c[0x0][0x178], !P2 ;  /* 0x00005e00d8007a0c */ /* 0x000fe20005741270 */
[----:B-1----:R-:W4:Y:S01]  /*f06a0*/  LDL.LU R146, [R1+0x374c] ;  /* 0x00374c0001927983 */ /* 0x002f220000300800 */
[C---:B------:R-:W-:Y:S01]  /*f06b0*/  IMAD.WIDE R2, R50.reuse, 0x4, R138 ;  /* 0x0000000432027825 */ /* 0x040fe200078e028a */
        /* <DEDUP_REMOVED lines=19> */
[C---:B------:R-:W-:Y:S01]  /*f07f0*/  IMAD.WIDE R2, R140.reuse, 0x4, R138 ;  /* 0x000000048c027825 */ /* 0x040fe200078e028a */
[----:B----4-:R4:W-:Y:S03]  /*f0800*/  @P6 STG.E [R50.64], R219 ;  /* 0x000000db32006986 */ /* 0x0109e6000c101904 */
[----:B-1----:R-:W-:Y:S01]  /*f0810*/  IMAD.WIDE R48, R140, 0x4, R136 ;  /* 0x000000048c307825 */ /* 0x002fe200078e0288 */
[----:B------:R-:W5:Y:S01]  /*f0820*/  LDL.LU R218, [R1+0xa14] ;  /* 0x000a140001da7983 */ /* 0x000f620000300800 */
[----:B------:R-:W-:Y:S02]  /*f0830*/  ISETP.LT.AND P1, PT, R216, c[0x0][0x178], !P1 ;  /* 0x00005e00d8007a0c */ /* 0x000fe40004f21270 */
[----:B----4-:R-:W-:Y:S01]  /*f0840*/  IADD3 R51, R140, c[0x0][0x198], RZ ;  /* 0x000066008c337a10 */ /* 0x010fe20007ffe0ff */
[----:B------:R-:W4:Y:S04]  /*f0850*/  LDL.LU R219, [R1+0x264] ;  /* 0x0002640001db7983 */ /* 0x000f280000300800 */
[----:B------:R-:W-:Y:S04]  /*f0860*/  @P0 STG.E [R2.64], R214 ;  /* 0x000000d602000986 */ /* 0x000fe8000c101904 */
[----:B------:R1:W-:Y:S01]  /*f0870*/  @P5 STG.E [R48.64], R215 ;  /* 0x000000d730005986 */ /* 0x0003e2000c101904 */
[----:B------:R-:W-:-:S02]  /*f0880*/  ISETP.LT.AND P5, PT, R217, c[0x0][0x178], !P3 ;  /* 0x00005e00d9007a0c */ /* 0x000fc40005fa1270 */
        /* <DEDUP_REMOVED lines=23> */
[----:B------:R-:W-:Y:S02]  /*f0a00*/  ISETP.LT.AND P4, PT, R217, c[0x0][0x178], !P2 ;  /* 0x00005e00d9007a0c */ /* 0x000fe40005781270 */
[----:B------:R-:W-:Y:S02]  /*f0a10*/  IADD3 R50, R50, c[0x0][0x198], RZ ;  /* 0x0000660032327a10 */ /* 0x000fe40007ffe0ff */
[----:B------:R-:W-:Y:S02]  /*f0a20*/  ISETP.LT.AND P2, PT, R216, c[0x0][0x178], !P2 ;  /* 0x00005e00d8007a0c */ /* 0x000fe40005741270 */
[----:B------:R-:W-:Y:S01]  /*f0a30*/  ISETP.GE.AND P6, PT, R212, c[0x0][0x17c], PT ;  /* 0x00005f00d4007a0c */ /* 0x000fe20003fc6270 */
[----:B------:R-:W-:-:S03]  /*f0a40*/  IMAD.WIDE R2, R50, 0x4, R138 ;  /* 0x0000000432027825 */ /* 0x000fc600078e028a */
[C---:B------:R-:W-:Y:S02]  /*f0a50*/  ISETP.LT.AND P5, PT, R217.reuse, c[0x0][0x178], !P6 ;  /* 0x00005e00d9007a0c */ /* 0x040fe400077a1270 */
        /* <DEDUP_REMOVED lines=16> */
[----:B------:R-:W-:-:S03]  /*f0b60*/  ISETP.LT.AND P5, PT, R217, c[0x0][0x178], !P1 ;  /* 0x00005e00d9007a0c */ /* 0x000fc60004fa1270 */
[----:B---3--:R3:W-:Y:S01]  /*f0b70*/  @P6 STG.E [R50.64], R215 ;  /* 0x000000d732006986 */ /* 0x0087e2000c101904 */
[----:B------:R-:W-:Y:S02]  /*f0b80*/  ISETP.LT.AND P6, PT, R216, c[0x0][0x178], !P1 ;  /* 0x00005e00d8007a0c */ /* 0x000fe40004fc1270 */
[----:B------:R-:W-:Y:S01]  /*f0b90*/  ISETP.GE.AND P1, PT, R144, c[0x0][0x17c], PT ;  /* 0x00005f0090007a0c */ /* 0x000fe20003f26270 */
[C---:B-1----:R-:W-:Y:S01]  /*f0ba0*/  IMAD.WIDE R48, R140.reuse, 0x4, R136 ;  /* 0x000000048c307825 */ /* 0x042fe200078e0288 */
        /* <DEDUP_REMOVED lines=26> */
[----:B------:R1:W-:Y:S04]  /*f0d50*/  @P0 STG.E [R48.64], R218 ;  /* 0x000000da30000986 */ /* 0x0003e8000c101904 */
[----:B----4-:R4:W-:Y:S01]  /*f0d60*/  @P3 STG.E [R2.64], R219 ;  /* 0x000000db02003986 */ /* 0x0109e2000c101904 */
[----:B------:R-:W-:Y:S01]  /*f0d70*/  ISETP.LT.AND P3, PT, R217, c[0x0][0x178], !P1 ;  /* 0x00005e00d9007a0c */ /* 0x000fe20004f61270 */
        /* <DEDUP_REMOVED lines=9> */
[----:B--2---:R-:W-:-:S03]  /*f0e10*/  ISETP.GE.AND P2, PT, R143, c[0x0][0x17c], PT ;  /* 0x00005f008f007a0c */ /* 0x004fc60003f46270 */
[----:B------:R-:W2:Y:S04]  /*f0e20*/  LDL.LU R143, [R1+0x37b0] ;  /* 0x0037b000018f7983 */ /* 0x000ea80000300800 */
[----:B------:R1:W-:Y:S04]  /*f0e30*/  @P3 STG.E [R48.64], R146 ;  /* 0x0000009230003986 */ /* 0x0003e8000c101904 */
[----:B------:R-:W3:Y:S04]  /*f0e40*/  LDL.LU R215, [R1+0xc50] ;  /* 0x000c500001d77983 */ /* 0x000ee80000300800 */
[----:B-1----:R-:W3:Y:S04]  /*f0e50*/  LDL.LU R146, [R1+0x830] ;  /* 0x0008300001927983 */ /* 0x002ee80000300800 */
[----:B------:R-:W3:Y:S01]  /*f0e60*/  LDL.LU R144, [R1+0x37b4] ;  /* 0x0037b40001907983 */ /* 0x000ee20000300800 */
[----:B-----5:R-:W-:-:S03]  /*f0e70*/  ISETP.GE.AND P3, PT, R142, c[0x0][0x17c], PT ;  /* 0x00005f008e007a0c */ /* 0x020fc60003f66270 */
[----:B------:R-:W5:Y:S01]  /*f0e80*/  LDL.LU R142, [R1+0xc54] ;  /* 0x000c5400018e7983 */ /* 0x000f620000300800 */
[----:B------:R-:W-:Y:S02]  /*f0e90*/  ISETP.LT.AND P1, PT, R216, c[0x0][0x178], !P1 ;  /* 0x00005e00d8007a0c */ /* 0x000fe40004f21270 */
[----:B------:R-:W-:Y:S01]  /*f0ea0*/  ISETP.LT.AND P5, PT, R217, c[0x0][0x178], !P4 ;  /* 0x00005e00d9007a0c */ /* 0x000fe200067a1270 */
[----:B------:R-:W-:Y:S01]  /*f0eb0*/  IMAD.WIDE R50, R140, 0x4, R136 ;  /* 0x000000048c327825 */ /* 0x000fe200078e0288 */
[----:B------:R-:W-:Y:S02]  /*f0ec0*/  ISETP.LT.AND P4, PT, R216, c[0x0][0x178], !P4 ;  /* 0x00005e00d8007a0c */ /* 0x000fe40006781270 */
[----:B------:R-:W-:-:S05]  /*f0ed0*/  IADD3 R140, R140, c[0x0][0x198], RZ ;  /* 0x000066008c8c7a10 */ /* 0x000fca0007ffe0ff */
[C---:B------:R-:W-:Y:S02]  /*f0ee0*/  IMAD.WIDE R2, R140.reuse, 0x4, R138 ;  /* 0x000000048c027825 */ /* 0x040fe400078e028a */
[----:B------:R1:W-:Y:S02]  /*f0ef0*/  @P1 STG.E [R50.64], R147 ;  /* 0x0000009332001986 */ /* 0x0003e4000c101904 */
[----:B------:R-:W-:Y:S01]  /*f0f00*/  IMAD.WIDE R48, R140, 0x4, R136 ;  /* 0x000000048c307825 */ /* 0x000fe200078e0288 */
[C---:B------:R-:W-:Y:S01]  /*f0f10*/  ISETP.LT.AND P1, PT, R217.reuse, c[0x0][0x178], !P6 ;  /* 0x00005e00d9007a0c */ /* 0x040fe20007721270 */
[----:B------:R1:W-:Y:S01]  /*f0f20*/  @P5 STG.E [R2.64], R214 ;  /* 0x000000d602005986 */ /* 0x0003e2000c101904 */
[C---:B------:R-:W-:Y:S02]  /*f0f30*/  ISETP.LT.AND P6, PT, R216.reuse, c[0x0][0x178], !P6 ;  /* 0x00005e00d8007a0c */ /* 0x040fe400077c1270 */
[----:B------:R-:W-:Y:S01]  /*f0f40*/  ISETP.LT.AND P5, PT, R216, c[0x0][0x178], !P0 ;  /* 0x00005e00d8007a0c */ /* 0x000fe200047a1270 */
[----:B------:R1:W-:Y:S01]  /*f0f50*/  @P4 STG.E [R48.64], R145 ;  /* 0x0000009130004986 */ /* 0x0003e2000c101904 */
[----:B------:R-:W-:-:S02]  /*f0f60*/  ISETP.LT.AND P4, PT, R217, c[0x0][0x178], !P0 ;  /* 0x00005e00d9007a0c */ /* 0x000fc40004781270 */
[----:B-1----:R-:W-:Y:S01]  /*f0f70*/  IADD3 R51, R140, c[0x0][0x198], RZ ;  /* 0x000066008c337a10 */ /* 0x002fe20007ffe0ff */
[----:B------:R-:W5:Y:S03]  /*f0f80*/  LDL.LU R147, [R1+0x834] ;  /* 0x0008340001937983 */ /* 0x000f660000300800 */
[C---:B------:R-:W-:Y:S01]  /*f0f90*/  IADD3 R50, R51.reuse, c[0x0][0x198], RZ ;  /* 0x0000660033327a10 */ /* 0x040fe20007ffe0ff */
[----:B------:R-:W-:-:S04]  /*f0fa0*/  IMAD.WIDE R2, R51, 0x4, R136 ;  /* 0x0000000433027825 */ /* 0x000fc800078e0288 */
        /* <DEDUP_REMOVED lines=23> */
[----:B------:R-:W5:Y:S01]  /*f1120*/  LDL.LU R214, [R1+0xcd0] ;  /* 0x000cd00001d67983 */ /* 0x000f620000300800 */
[----:B------:R-:W-:-:S03]  /*f1130*/  ISETP.LT.AND P5, PT, R216, c[0x0][0x178], !P3 ;  /* 0x00005e00d8007a0c */ /* 0x000fc60005fa1270 */
[----:B------:R-:W5:Y:S01]  /*f1140*/  LDL.LU R215, [R1+0xa30] ;  /* 0x000a300001d77983 */ /* 0x000f620000300800 */
[----:B------:R-:W-:Y:S02]  /*f1150*/  ISETP.GE.AND P3, PT, R144, c[0x0][0x17c], PT ;  /* 0x00005f0090007a0c */ /* 0x000fe40003f66270 */
[----:B------:R-:W-:Y:S01]  /*f1160*/  IADD3 R140, R50, c[0x0][0x198], RZ ;  /* 0x00006600328c7a10 */ /* 0x000fe20007ffe0ff */
[----:B------:R-:W5:Y:S04]  /*f1170*/  LDL.LU R144, [R1+0x37c4] ;  /* 0x0037c40001907983 */ /* 0x000f680000300800 */
[----:B------:R1:W-:Y:S01]  /*f1180*/  @P2 STG.E [R2.64], R147 ;  /* 0x0000009302002986 */ /* 0x0003e2000c101904 */
[----:B------:R-:W-:-:S03]  /*f1190*/  IMAD.WIDE R48, R140, 0x4, R138 ;  /* 0x000000048c307825 */ /* 0x000fc600078e028a */
[----:B------:R-:W5:Y:S01]  /*f11a0*/  LDL.LU R146, [R1+0xcd4] ;  /* 0x000cd40001927983 */ /* 0x000f620000300800 */
[----:B------:R-:W-:-:S03]  /*f11b0*/  IMAD.WIDE R50, R140, 0x4, R136 ;  /* 0x000000048c327825 */ /* 0x000fc600078e0288 */
[----:B-1----:R-:W5:Y:S01]  /*f11c0*/  LDL.LU R147, [R1+0xa34] ;  /* 0x000a340001937983 */ /* 0x002f620000300800 */
[----:B------:R-:W-:Y:S02]  /*f11d0*/  ISETP.LT.AND P1, PT, R217, c[0x0][0x178], !P0 ;  /* 0x00005e00d9007a0c */ /* 0x000fe40004721270 */
[----:B------:R-:W-:Y:S02]  /*f11e0*/  ISETP.LT.AND P0, PT, R216, c[0x0][0x178], !P0 ;  /* 0x00005e00d8007a0c */ /* 0x000fe40004701270 */
[----:B------:R-:W-:-:S05]  /*f11f0*/  IADD3 R140, R140, c[0x0][0x198], RZ ;  /* 0x000066008c8c7a10 */ /* 0x000fca0007ffe0ff */
[C---:B------:R-:W-:Y:S01]  /*f1200*/  IMAD.WIDE R2, R140.reuse, 0x4, R138 ;  /* 0x000000048c027825 */ /* 0x040fe200078e028a */
[----:B----4-:R-:W-:Y:S02]  /*f1210*/  ISETP.GE.AND P2, PT, R141, c[0x0][0x17c], PT ;  /* 0x00005f008d007a0c */ /* 0x010fe40003f46270 */
[----:B------:R-:W4:Y:S04]  /*f1220*/  LDL.LU R141, [R1+0x37c8] ;  /* 0x0037c800018d7983 */ /* 0x000f280000300800 */
[----:B------:R-:W-:Y:S04]  /*f1230*/  @P4 STG.E [R48.64], R213 ;  /* 0x000000d530004986 */ /* 0x000fe8000c101904 */
[----:B------:R1:W-:Y:S04]  /*f1240*/  @P5 STG.E [R50.64], R145 ;  /* 0x0000009132005986 */ /* 0x0003e8000c101904 */
[----:B-1----:R-:W4:Y:S01]  /*f1250*/  LDL.LU R145, [R1+0xce0] ;  /* 0x000ce00001917983 */ /* 0x002f220000300800 */
[----:B------:R-:W-:Y:S01]  /*f1260*/  IMAD.WIDE R48, R140, 0x4, R136 ;  /* 0x000000048c307825 */ /* 0x000fe200078e0288 */
[----:B--2---:R-:W-:-:S02]  /*f1270*/  ISETP.GE.AND P4, PT, R143, c[0x0][0x17c], PT ;  /* 0x00005f008f007a0c */ /* 0x004fc40003f86270 */
[----:B------:R-:W2:Y:S04]  /*f1280*/  LDL.LU R143, [R1+0xa40] ;  /* 0x000a4000018f7983 */ /* 0x000ea80000300800 */
[----:B------:R1:W-:Y:S04]  /*f1290*/  @P1 STG.E [R2.64], R218 ;  /* 0x000000da02001986 */ /* 0x0003e8000c101904 */
[----:B---3--:R3:W-:Y:S01]  /*f12a0*/  @P0 STG.E [R48.64], R219 ;  /* 0x000000db30000986 */ /* 0x0087e2000c101904 */
[----:B-----5:R-:W-:-:S03]  /*f12b0*/  ISETP.GE.AND P0, PT, R142, c[0x0][0x17c], PT ;  /* 0x00005f008e007a0c */ /* 0x020fc60003f06270 */
[----:B------:R-:W5:Y:S01]  /*f12c0*/  LDL.LU R142, [R1+0x3784] ;  /* 0x00378400018e7983 */ /* 0x000f620000300800 */
[C---:B------:R-:W-:Y:S02]  /*f12d0*/  ISETP.LT.AND P5, PT, R217.reuse, c[0x0][0x178], !P6 ;  /* 0x00005e00d9007a0c */ /* 0x040fe400077a1270 */
[----:B------:R-:W-:Y:S01]  /*f12e0*/  ISETP.LT.AND P6, PT, R216, c[0x0][0x178], !P6 ;  /* 0x00005e00d8007a0c */ /* 0x000fe200077c1270 */
[----:B-1----:R-:W5:Y:S01]  /*f12f0*/  LDL.LU R218, [R1+0xce4] ;  /* 0x000ce40001da7983 */ /* 0x002f620000300800 */
[----:B------:R-:W-:Y:S02]  /*f1300*/  IADD3 R51, R140, c[0x0][0x198], RZ ;  /* 0x000066008c337a10 */ /* 0x000fe40007ffe0ff */
[----:B------:R-:W-:Y:S01]  /*f1310*/  ISETP.LT.AND P1, PT, R217, c[0x0][0x178], !P3 ;  /* 0x00005e00d9007a0c */ /* 0x000fe20005f21270 */
[----:B---3--:R-:W3:Y:S01]  /*f1320*/  LDL.LU R219, [R1+0xa44] ;  /* 0x000a440001db7983 */ /* 0x008ee20000300800 */
[----:B------:R-:W-:Y:S01]  /*f1330*/  ISETP.LT.AND P3, PT, R216, c[0x0][0x178], !P3 ;  /* 0x00005e00d8007a0c */ /* 0x000fe20005f61270 */
[C---:B------:R-:W-:Y:S01]  /*f1340*/  IMAD.WIDE R48, R51.reuse, 0x4, R138 ;  /* 0x0000000433307825 */ /* 0x040fe200078e028a */
[C---:B------:R-:W-:Y:S01]  /*f1350*/  IADD3 R50, R51.reuse, c[0x0][0x198], RZ ;  /* 0x0000660033327a10 */ /* 0x040fe20007ffe0ff */
[----:B------:R-:W3:Y:S02]  /*f1360*/  LDL.LU R212, [R1+0x37a8] ;  /* 0x0037a80001d47983 */ /* 0x000ee40000300800 */
[----:B------:R-:W-:-:S02]  /*f1370*/  IMAD.WIDE R2, R51, 0x4, R136 ;  /* 0x0000000433027825 */ /* 0x000fc400078e0288 */
[----:B------:R1:W-:Y:S01]  /*f1380*/  @P5 STG.E [R48.64], R214 ;  /* 0x000000d630005986 */ /* 0x0003e2000c101904 */
[----:B------:R-:W-:-:S03]  /*f1390*/  ISETP.LT.AND P5, PT, R217, c[0x0][0x178], !P2 ;  /* 0x00005e00d9007a0c */ /* 0x000fc600057a1270 */
[----:B------:R1:W-:Y:S01]  /*f13a0*/  @P6 STG.E [R2.64], R215 ;  /* 0x000000d702006986 */ /* 0x0003e2000c101904 */
[----:B------:R-:W-:Y:S01]  /*f13b0*/  ISETP.LT.AND P2, PT, R216, c[0x0][0x178], !P2 ;  /* 0x00005e00d8007a0c */ /* 0x000fe20005741270 */
[C---:B-1----:R-:W-:Y:S02]  /*f13c0*/  IMAD.WIDE R48, R50.reuse, 0x4, R138 ;  /* 0x0000000432307825 */ /* 0x042fe400078e028a */
[----:B------:R-:W3:Y:S04]  /*f13d0*/  LDL.LU R214, [R1+0xcf0] ;  /* 0x000cf00001d67983 */ /* 0x000ee80000300800 */
[----:B------:R-:W3:Y:S01]  /*f13e0*/  LDL.LU R215, [R1+0xb50] ;  /* 0x000b500001d77983 */ /* 0x000ee20000300800 */
[C---:B------:R-:W-:Y:S01]  /*f13f0*/  IMAD.WIDE R2, R50.reuse, 0x4, R136 ;  /* 0x0000000432027825 */ /* 0x040fe200078e0288 */
[----:B------:R-:W-:-:S02]  /*f1400*/  IADD3 R50, R50, c[0x0][0x198], RZ ;  /* 0x0000660032327a10 */ /* 0x000fc40007ffe0ff */
[----:B------:R1:W-:Y:S04]  /*f1410*/  @P1 STG.E [R48.64], R146 ;  /* 0x0000009230001986 */ /* 0x0003e8000c101904 */
[----:B------:R1:W-:Y:S04]  /*f1420*/  @P3 STG.E [R2.64], R147 ;  /* 0x0000009302003986 */ /* 0x0003e8000c101904 */
[----:B-1----:R-:W3:Y:S01]  /*f1430*/  LDL.LU R146, [R1+0x37c0] ;  /* 0x0037c00001927983 */ /* 0x002ee20000300800 */
[----:B------:R-:W-:Y:S01]  /*f1440*/  IMAD.WIDE R2, R50, 0x4, R138 ;  /* 0x0000000432027825 */ /* 0x000fe200078e028a */
[----:B------:R-:W-:-:S02]  /*f1450*/  ISETP.GE.AND P6, PT, R144, c[0x0][0x17c], PT ;  /* 0x00005f0090007a0c */ /* 0x000fc40003fc6270 */
        /* <DEDUP_REMOVED lines=19> */
[----:B------:R1:W-:Y:S04]  /*f1590*/  @P3 STG.E [R48.64], R218 ;  /* 0x000000da30003986 */ /* 0x0003e8000c101904 */
[----:B---3--:R3:W-:Y:S01]  /*f15a0*/  @P4 STG.E [R50.64], R219 ;  /* 0x000000db32004986 */ /* 0x0087e2000c101904 */
[----:B------:R-:W-:Y:S01]  /*f15b0*/  ISETP.LT.AND P4, PT, R217, c[0x0][0x178], !P6 ;  /* 0x00005e00d9007a0c */ /* 0x000fe20007781270 */
[----:B------:R-:W-:-:S04]  /*f15c0*/  IMAD.WIDE R2, R140, 0x4, R138 ;  /* 0x000000048c027825 */ /* 0x000fc800078e028a */
[C---:B-1----:R-:W-:Y:S01]  /*f15d0*/  IMAD.WIDE R48, R140.reuse, 0x4, R136 ;  /* 0x000000048c307825 */ /* 0x042fe200078e0288 */
[----:B------:R-:W5:Y:S01]  /*f15e0*/  LDL.LU R218, [R1+0xd14] ;  /* 0x000d140001da7983 */ /* 0x000f620000300800 */
[----:B---3--:R-:W-:-:S03]  /*f15f0*/  IADD3 R51, R140, c[0x0][0x198], RZ ;  /* 0x000066008c337a10 */ /* 0x008fc60007ffe0ff */
[----:B------:R-:W-:Y:S01]  /*f1600*/  @P5 STG.E [R2.64], R214 ;  /* 0x000000d602005986 */ /* 0x000fe2000c101904 */
[----:B------:R-:W-:-:S03]  /*f1610*/  ISETP.LT.AND P6, PT, R216, c[0x0][0x178], !P6 ;  /* 0x00005e00d8007a0c */ /* 0x000fc600077c1270 */
[----:B------:R1:W-:Y:S01]  /*f1620*/  @P0 STG.E [R48.64], R215 ;  /* 0x000000d730000986 */ /* 0x0003e2000c101904 */
[----:B------:R-:W-:-:S03]  /*f1630*/  ISETP.LT.AND P0, PT, R217, c[0x0][0x178], !P1 ;  /* 0x00005e00d9007a0c */ /* 0x000fc60004f01270 */
[----:B------:R-:W3:Y:S01]  /*f1640*/  LDL.LU R219, [R1+0xc14] ;  /* 0x000c140001db7983 */ /* 0x000ee20000300800 */
        /* <DEDUP_REMOVED lines=10> */
[----:B----4-:R-:W-:Y:S01]  /*f16f0*/  IMAD.WIDE R2, R50, 0x4, R136 ;  /* 0x0000000432027825 */ /* 0x010fe200078e0288 */
[----:B------:R-:W-:Y:S02]  /*f1700*/  ISETP.GE.AND P6, PT, R144, c[0x0][0x17c], PT ;  /* 0x00005f0090007a0c */ /* 0x000fe40003fc6270 */
[----:B------:R-:W4:Y:S04]  /*f1710*/  LDL.LU R215, [R1+0xc40] ;  /* 0x000c400001d77983 */ /* 0x000f280000300800 */
        /* <DEDUP_REMOVED lines=12> */
[----:B------:R-:W-:-:S03]  /*f17e0*/  ISETP.LT.AND P2, PT, R216, c[0x0][0x178], !P2 ;  /* 0x00005e00d8007a0c */ /* 0x000fc60005741270 */
[--C-:B------:R-:W-:Y:S01]  /*f17f0*/  IMAD.WIDE R2, R50, 0x4, R138.reuse ;  /* 0x0000000432027825 */ /* 0x100fe200078e028a */
[----:B------:R-:W-:Y:S02]  /*f1800*/  ISETP.GE.AND P3, PT, R212, c[0x0][0x17c], PT ;  /* 0x00005f00d4007a0c */ /* 0x000fe40003f66270 */
[----:B------:R-:W-:Y:S02]  /*f1810*/  IADD3 R140, R50, c[0x0][0x198], RZ ;  /* 0x00006600328c7a10 */ /* 0x000fe40007ffe0ff */
[C---:B------:R-:W-:Y:S02]  /*f1820*/  ISETP.LT.AND P1, PT, R217.reuse, c[0x0][0x178], !P3 ;  /* 0x00005e00d9007a0c */ /* 0x040fe40005f21270 */
[----:B------:R-:W-:Y:S01]  /*f1830*/  ISETP.LT.AND P3, PT, R216, c[0x0][0x178], !P3 ;  /* 0x00005e00d8007a0c */ /* 0x000fe20005f61270 */
[----:B------:R-:W-:Y:S01]  /*f1840*/  IMAD.WIDE R48, R140, 0x4, R138 ;  /* 0x000000048c307825 */ /* 0x000fe200078e028a */
[----:B------:R1:W-:Y:S01]  /*f1850*/  @P4 STG.E [R2.64], R218 ;  /* 0x000000da02004986 */ /* 0x0003e2000c101904 */
[----:B------:R-:W-:-:S02]  /*f1860*/  ISETP.LT.AND P4, PT, R217, c[0x0][0x178], !P5 ;  /* 0x00005e00d9007a0c */ /* 0x000fc40006f81270 */
[----:B------:R-:W-:Y:S01]  /*f1870*/  ISETP.LT.AND P5, PT, R216, c[0x0][0x178], !P5 ;  /* 0x00005e00d8007a0c */ /* 0x000fe20006fa1270 */
        /* <DEDUP_REMOVED lines=15> */
[----:B------:R1:W-:Y:S04]  /*f1970*/  @P4 STG.E [R2.64], R146 ;  /* 0x0000009202004986 */ /* 0x0003e8000c101904 */
[----:B----4-:R-:W4:Y:S01]  /*f1980*/  LDL.LU R215, [R1+0x588] ;  /* 0x0005880001d77983 */ /* 0x010f220000300800 */
[----:B------:R-:W-:Y:S02]  /*f1990*/  IADD3 R51, R140, c[0x0][0x198], RZ ;  /* 0x000066008c337a10 */ /* 0x000fe40007ffe0ff */
[----:B------:R-:W-:Y:S01]  /*f19a0*/  ISETP.LT.AND P4, PT, R217, c[0x0][0x178], !P0 ;  /* 0x00005e00d9007a0c */ /* 0x000fe20004781270 */
[----:B------:R1:W-:Y:S01]  /*f19b0*/  @P5 STG.E [R48.64], R147 ;  /* 0x0000009330005986 */ /* 0x0003e2000c101904 */
[----:B------:R-:W-:-:S03]  /*f19c0*/  ISETP.LT.AND P5, PT, R216, c[0x0][0x178], !P0 ;  /* 0x00005e00d8007a0c */ /* 0x000fc600047a1270 */
        /* <DEDUP_REMOVED lines=11> */
[----:B------:R-:W-:Y:S02]  /*f1a80*/  IADD3 R50, R51, c[0x0][0x198], RZ ;  /* 0x0000660033327a10 */ /* 0x000fe40007ffe0ff */
[----:B------:R-:W-:Y:S01]  /*f1a90*/  ISETP.LT.AND P1, PT, R217, c[0x0][0x178], !P2 ;  /* 0x00005e00d9007a0c */ /* 0x000fe20005721270 */
[----:B-1----:R-:W5:Y:S02]  /*f1aa0*/  LDL.LU R214, [R1+0x778] ;  /* 0x0007780001d67983 */ /* 0x002f640000300800 */
[----:B------:R-:W-:-:S04]  /*f1ab0*/  IMAD.WIDE R48, R50, 0x4, R138 ;  /* 0x0000000432307825 */ /* 0x000fc800078e028a */
[C---:B------:R-:W-:Y:S01]  /*f1ac0*/  IMAD.WIDE R2, R50.reuse, 0x4, R136 ;  /* 0x0000000432027825 */ /* 0x040fe200078e0288 */
[----:B------:R-:W-:Y:S01]  /*f1ad0*/  IADD3 R50, R50, c[0x0][0x198], RZ ;  /* 0x0000660032327a10 */ /* 0x000fe20007ffe0ff */
[----:B------:R-:W5:Y:S01]  /*f1ae0*/  LDL.LU R145, [R1+0x98] ;  /* 0x0000980001917983 */ /* 0x000f620000300800 */
[----:B------:R-:W-:Y:S02]  /*f1af0*/  ISETP.LT.AND P2, PT, R216, c[0x0][0x178], !P2 ;  /* 0x00005e00d8007a0c */ /* 0x000fe40005741270 */
[----:B------:R-:W-:Y:S01]  /*f1b00*/  IADD3 R140, R50, c[0x0][0x198], RZ ;  /* 0x00006600328c7a10 */ /* 0x000fe20007ffe0ff */
[----:B------:R1:W-:Y:S01]  /*f1b10*/  @P4 STG.E [R48.64], R218 ;  /* 0x000000da30004986 */ /* 0x0003e2000c101904 */
[----:B------:R-:W-:-:S03]  /*f1b20*/  ISETP.LT.AND P4, PT, R217, c[0x0][0x178], !P3 ;  /* 0x00005e00d9007a0c */ /* 0x000fc60005f81270 */
[----:B---3--:R3:W-:Y:S01]  /*f1b30*/  @P5 STG.E [R2.64], R219 ;  /* 0x000000db02005986 */ /* 0x0087e2000c101904 */
[----:B------:R-:W-:Y:S01]  /*f1b40*/  ISETP.LT.AND P5, PT, R216, c[0x0][0x178], !P3 ;  /* 0x00005e00d8007a0c */ /* 0x000fe20005fa1270 */
        /* <DEDUP_REMOVED lines=9> */
[----:B--2---:R-:W-:-:S03]  /*f1be0*/  ISETP.GE.AND P2, PT, R143, c[0x0][0x17c], PT ;  /* 0x00005f008f007a0c */ /* 0x004fc60003f46270 */
[----:B------:R-:W2:Y:S04]  /*f1bf0*/  LDL.LU R143, [R1+0x3808] ;  /* 0x00380800018f7983 */ /* 0x000ea80000300800 */
[----:B------:R1:W-:Y:S04]  /*f1c00*/  @P4 STG.E [R48.64], R146 ;  /* 0x0000009230004986 */ /* 0x0003e8000c101904 */
[----:B------:R-:W4:Y:S04]  /*f1c10*/  LDL.LU R215, [R1+0x788] ;  /* 0x0007880001d77983 */ /* 0x000f280000300800 */
[----:B-1----:R-:W4:Y:S04]  /*f1c20*/  LDL.LU R146, [R1+0x258] ;  /* 0x0002580001927983 */ /* 0x002f280000300800 */
[----:B------:R-:W4:Y:S01]  /*f1c30*/  LDL.LU R144, [R1+0x380c] ;  /* 0x00380c0001907983 */ /* 0x000f220000300800 */
[----:B-----5:R-:W-:-:S03]  /*f1c40*/  ISETP.GE.AND P4, PT, R142, c[0x0][0x17c], PT ;  /* 0x00005f008e007a0c */ /* 0x020fc60003f86270 */
[----:B------:R-:W5:Y:S01]  /*f1c50*/  LDL.LU R142, [R1+0x78c] ;  /* 0x00078c00018e7983 */ /* 0x000f620000300800 */
[C---:B------:R-:W-:Y:S01]  /*f1c60*/  ISETP.LT.AND P1, PT, R217.reuse, c[0x0][0x178], !P0 ;  /* 0x00005e00d9007a0c */ /* 0x040fe20004721270 */
[----:B------:R-:W-:Y:S01]  /*f1c70*/  IMAD.WIDE R50, R140, 0x4, R136 ;  /* 0x000000048c327825 */ /* 0x000fe200078e0288 */
[----:B------:R-:W-:Y:S02]  /*f1c80*/  ISETP.LT.AND P0, PT, R216, c[0x0][0x178], !P0 ;  /* 0x00005e00d8007a0c */ /* 0x000fe40004701270 */
[----:B------:R-:W-:Y:S02]  /*f1c90*/  IADD3 R140, R140, c[0x0][0x198], RZ ;  /* 0x000066008c8c7a10 */ /* 0x000fe40007ffe0ff */
[----:B------:R1:W-:Y:S01]  /*f1ca0*/  @P5 STG.E [R50.64], R147 ;  /* 0x0000009332005986 */ /* 0x0003e2000c101904 */
[----:B------:R-:W-:Y:S02]  /*f1cb0*/  ISETP.LT.AND P5, PT, R217, c[0x0][0x178], !P6 ;  /* 0x00005e00d9007a0c */ /* 0x000fe400077a1270 */
[----:B------:R-:W-:Y:S01]  /*f1cc0*/  IMAD.WIDE R2, R140, 0x4, R138 ;  /* 0x000000048c027825 */ /* 0x000fe200078e028a */
[----:B------:R-:W-:-:S03]  /*f1cd0*/  ISETP.LT.AND P6, PT, R216, c[0x0][0x178], !P6 ;  /* 0x00005e00d8007a0c */ /* 0x000fc600077c1270 */
[C---:B------:R-:W-:Y:S01]  /*f1ce0*/  IMAD.WIDE R48, R140.reuse, 0x4, R136 ;  /* 0x000000048c307825 */ /* 0x040fe200078e0288 */
[----:B------:R1:W-:Y:S02]  /*f1cf0*/  @P1 STG.E [R2.64], R214 ;  /* 0x000000d602001986 */ /* 0x0003e4000c101904 */
[----:B-1----:R-:W-:Y:S02]  /*f1d00*/  IADD3 R51, R140, c[0x0][0x198], RZ ;  /* 0x000066008c337a10 */ /* 0x002fe40007ffe0ff */
[----:B------:R-:W5:Y:S04]  /*f1d10*/  LDL.LU R147, [R1+0x25c] ;  /* 0x00025c0001937983 */ /* 0x000f680000300800 */
[----:B------:R1:W-:Y:S01]  /*f1d20*/  @P0 STG.E [R48.64], R145 ;  /* 0x0000009130000986 */ /* 0x0003e2000c101904 */
[----:B------:R-:W-:-:S02]  /*f1d30*/  ISETP.LT.AND P0, PT, R217, c[0x0][0x178], !P3 ;  /* 0x00005e00d9007a0c */ /* 0x000fc40005f01270 */
[----:B------:R-:W-:Y:S01]  /*f1d40*/  ISETP.LT.AND P3, PT, R216, c[0x0][0x178], !P3 ;  /* 0x00005e00d8007a0c */ /* 0x000fe20005f61270 */
[C---:B------:R-:W-:Y:S01]  /*f1d50*/  IMAD.WIDE R2, R51.reuse, 0x4, R136 ;  /* 0x0000000433027825 */ /* 0x040fe200078e0288 */
[----:B------:R-:W-:-:S03]  /*f1d60*/  IADD3 R50, R51, c[0x0][0x198], RZ ;  /* 0x0000660033327a10 */ /* 0x000fc60007ffe0ff */
[----:B-1----:R-:W-:Y:S01]  /*f1d70*/  IMAD.WIDE R48, R51, 0x4, R138 ;  /* 0x0000000433307825 */ /* 0x002fe200078e028a */
        /* <DEDUP_REMOVED lines=31> */
[----:B------:R-:W-:Y:S01]  /*f1f70*/  IMAD.WIDE R50, R140, 0x4, R136 ;  /* 0x000000048c327825 */ /* 0x000fe200078e0288 */
[----:B------:R-:W-:Y:S02]  /*f1f80*/  ISETP.LT.AND P5, PT, R217, c[0x0][0x178], !P1 ;  /* 0x00005e00d9007a0c */ /* 0x000fe40004fa1270 */
[----:B-1----:R-:W5:Y:S01]  /*f1f90*/  LDL.LU R147, [R1+0x3dc] ;  /* 0x0003dc0001937983 */ /* 0x002f620000300800 */
[----:B------:R-:W-:Y:S02]  /*f1fa0*/  ISETP.LT.AND P1, PT, R216, c[0x0][0x178], !P1 ;  /* 0x00005e00d8007a0c */ /* 0x000fe40004f21270 */
[----:B------:R-:W-:-:S05]  /*f1fb0*/  IADD3 R140, R140, c[0x0][0x198], RZ ;  /* 0x000066008c8c7a10 */ /* 0x000fca0007ffe0ff */
[C---:B------:R-:W-:Y:S01]  /*f1fc0*/  IMAD.WIDE R2, R140.reuse, 0x4, R138 ;  /* 0x000000048c027825 */ /* 0x040fe200078e028a */
[----:B---3--:R-:W-:Y:S02]  /*f1fd0*/  ISETP.GE.AND P2, PT, R141, c[0x0][0x17c], PT ;  /* 0x00005f008d007a0c */ /* 0x008fe40003f46270 */
[----:B------:R-:W3:Y:S04]  /*f1fe0*/  LDL.LU R141, [R1+0x3824] ;  /* 0x00382400018d7983 */ /* 0x000ee80000300800 */
[----:B------:R-:W-:Y:S04]  /*f1ff0*/  @P3 STG.E [R48.64], R213 ;  /* 0x000000d530003986 */ /* 0x000fe8000c101904 */
[----:B------:R1:W-:Y:S04]  /*f2000*/  @P4 STG.E [R50.64], R145 ;  /* 0x0000009132004986 */ /* 0x0003e8000c101904 */
[----:B-1----:R-:W3:Y:S01]  /*f2010*/  LDL.LU R145, [R1+0xbe8] ;  /* 0x000be80001917983 */ /* 0x002ee20000300800 */
[----:B------:R-:W-:Y:S01]  /*f2020*/  IMAD.WIDE R48, R140, 0x4, R136 ;  /* 0x000000048c307825 */ /* 0x000fe200078e0288 */
[----:B--2---:R-:W-:-:S02]  /*f2030*/  ISETP.GE.AND P4, PT, R143, c[0x0][0x17c], PT ;  /* 0x00005f008f007a0c */ /* 0x004fc40003f86270 */
[----:B------:R-:W2:Y:S04]  /*f2040*/  LDL.LU R143, [R1+0x3e8] ;  /* 0x0003e800018f7983 */ /* 0x000ea80000300800 */
[----:B------:R1:W-:Y:S01]  /*f2050*/  @P5 STG.E [R2.64], R218 ;  /* 0x000000da02005986 */ /* 0x0003e2000c101904 */
[----:B------:R-:W-:-:S03]  /*f2060*/  ISETP.LT.AND P5, PT, R216, c[0x0][0x178], !P0 ;  /* 0x00005e00d8007a0c */ /* 0x000fc600047a1270 */
[----:B----4-:R4:W-:Y:S01]  /*f2070*/  @P1 STG.E [R48.64], R219 ;  /* 0x000000db30001986 */ /* 0x0109e2000c101904 */
[C---:B------:R-:W-:Y:S02]  /*f2080*/  ISETP.LT.AND P1, PT, R217.reuse, c[0x0][0x178], !P0 ;  /* 0x00005e00d9007a0c */ /* 0x040fe40004721270 */
[----:B-----5:R-:W-:Y:S02]  /*f2090*/  ISETP.GE.AND P0, PT, R142, c[0x0][0x17c], PT ;  /* 0x00005f008e007a0c */ /* 0x020fe40003f06270 */
[----:B------:R-:W5:Y:S01]  /*f20a0*/  LDL.LU R142, [R1+0x37e4] ;  /* 0x0037e400018e7983 */ /* 0x000f620000300800 */
[----:B------:R-:W-:Y:S02]  /*f20b0*/  ISETP.LT.AND P3, PT, R217, c[0x0][0x178], !P6 ;  /* 0x00005e00d9007a0c */ /* 0x000fe40007761270 */
[----:B------:R-:W-:Y:S01]  /*f20c0*/  ISETP.LT.AND P6, PT, R216, c[0x0][0x178], !P6 ;  /* 0x00005e00d8007a0c */ /* 0x000fe200077c1270 */
[----:B-1----:R-:W5:Y:S01]  /*f20d0*/  LDL.LU R218, [R1+0xbec] ;  /* 0x000bec0001da7983 */ /* 0x002f620000300800 */
[----:B------:R-:W-:-:S03]  /*f20e0*/  IADD3 R51, R140, c[0x0][0x198], RZ ;  /* 0x000066008c337a10 */ /* 0x000fc60007ffe0ff */
[----:B----4-:R-:W4:Y:S01]  /*f20f0*/  LDL.LU R219, [R1+0x3ec] ;  /* 0x0003ec0001db7983 */ /* 0x010f220000300800 */
[C---:B------:R-:W-:Y:S01]  /*f2100*/  IADD3 R50, R51.reuse, c[0x0][0x198], RZ ;  /* 0x0000660033327a10 */ /* 0x040fe20007ffe0ff */
[C---:B------:R-:W-:Y:S02]  /*f2110*/  IMAD.WIDE R48, R51.reuse, 0x4, R138 ;  /* 0x0000000433307825 */ /* 0x040fe400078e028a */
[----:B------:R-:W4:Y:S02]  /*f2120*/  LDL.LU R212, [R1+0x3800] ;  /* 0x0038000001d47983 */ /* 0x000f240000300800 */
[----:B------:R-:W-:Y:S02]  /*f2130*/  IMAD.WIDE R2, R51, 0x4, R136 ;  /* 0x0000000433027825 */ /* 0x000fe400078e0288 */
[----:B------:R1:W-:Y:S01]  /*f2140*/  @P3 STG.E [R48.64], R214 ;  /* 0x000000d630003986 */ /* 0x0003e2000c101904 */
[----:B------:R-:W-:-:S03]  /*f2150*/  ISETP.LT.AND P3, PT, R217, c[0x0][0x178], !P2 ;  /* 0x00005e00d9007a0c */ /* 0x000fc60005761270 */
[----:B------:R1:W-:Y:S01]  /*f2160*/  @P6 STG.E [R2.64], R215 ;  /* 0x000000d702006986 */ /* 0x0003e2000c101904 */
[----:B------:R-:W-:Y:S01]  /*f2170*/  ISETP.LT.AND P2, PT, R216, c[0x0][0x178], !P2 ;  /* 0x00005e00d8007a0c */ /* 0x000fe20005741270 */
[C---:B-1----:R-:W-:Y:S02]  /*f2180*/  IMAD.WIDE R48, R50.reuse, 0x4, R138 ;  /* 0x0000000432307825 */ /* 0x042fe400078e028a */
[----:B------:R-:W4:Y:S04]  /*f2190*/  LDL.LU R214, [R1+0xbf8] ;  /* 0x000bf80001d67983 */ /* 0x000f280000300800 */
[----:B------:R-:W4:Y:S01]  /*f21a0*/  LDL.LU R215, [R1+0x6f8] ;  /* 0x0006f80001d77983 */ /* 0x000f220000300800 */
[C---:B------:R-:W-:Y:S01]  /*f21b0*/  IMAD.WIDE R2, R50.reuse, 0x4, R136 ;  /* 0x0000000432027825 */ /* 0x040fe200078e0288 */
[----:B------:R-:W-:-:S02]  /*f21c0*/  IADD3 R50, R50, c[0x0][0x198], RZ ;  /* 0x0000660032327a10 */ /* 0x000fc40007ffe0ff */
[----:B------:R1:W-:Y:S04]  /*f21d0*/  @P1 STG.E [R48.64], R146 ;  /* 0x0000009230001986 */ /* 0x0003e8000c101904 */
[----:B------:R1:W-:Y:S04]  /*f21e0*/  @P5 STG.E [R2.64], R147 ;  /* 0x0000009302005986 */ /* 0x0003e8000c101904 */
[----:B-1----:R-:W4:Y:S01]  /*f21f0*/  LDL.LU R146, [R1+0x381c] ;  /* 0x00381c0001927983 */ /* 0x002f220000300800 */
[----:B------:R-:W-:Y:S01]  /*f2200*/  IMAD.WIDE R2, R50, 0x4, R138 ;  /* 0x0000000432027825 */ /* 0x000fe200078e028a */
[----:B------:R-:W-:-:S02]  /*f2210*/  ISETP.GE.AND P6, PT, R144, c[0x0][0x17c], PT ;  /* 0x00005f0090007a0c */ /* 0x000fc40003fc6270 */
[----:B---3--:R-:W-:Y:S02]  /*f2220*/  ISETP.GE.AND P1, PT, R141, c[0x0][0x17c], PT ;  /* 0x00005f008d007a0c */ /* 0x008fe40003f26270 */
[----:B------:R-:W3:Y:S04]  /*f2230*/  LDL.LU R141, [R1+0xbfc] ;  /* 0x000bfc00018d7983 */ /* 0x000ee80000300800 */
[----:B------:R-:W3:Y:S04]  /*f2240*/  LDL.LU R147, [R1+0x6fc] ;  /* 0x0006fc0001937983 */ /* 0x000ee80000300800 */
[----:B------:R1:W-:Y:S02]  /*f2250*/  @P3 STG.E [R2.64], R145 ;  /* 0x0000009102003986 */ /* 0x0003e4000c101904 */
[----:B-1----:R-:W-:-:S02]  /*f2260*/  IMAD.WIDE R2, R50, 0x4, R136 ;  /* 0x0000000432027825 */ /* 0x002fc400078e0288 */
[----:B------:R-:W3:Y:S04]  /*f2270*/  LDL.LU R145, [R1+0x3834] ;  /* 0x0038340001917983 */ /* 0x000ee80000300800 */
        /* <DEDUP_REMOVED lines=19> */
[----:B------:R-:W-:Y:S01]  /*f23b0*/  @P3 STG.E [R2.64], R214 ;  /* 0x000000d602003986 */ /* 0x000fe2000c101904 */
[----:B----4-:R-:W-:-:S03]  /*f23c0*/  IADD3 R51, R140, c[0x0][0x198], RZ ;  /* 0x000066008c337a10 */ /* 0x010fc60007ffe0ff */
[----:B------:R-:W4:Y:S04]  /*f23d0*/  LDL.LU R218, [R1+0xc3c] ;  /* 0x000c3c0001da7983 */ /* 0x000f280000300800 */
[----:B------:R1:W-:Y:S01]  /*f23e0*/  @P0 STG.E [R48.64], R215 ;  /* 0x000000d730000986 */ /* 0x0003e2000c101904 */
[----:B------:R-:W-:Y:S02]  /*f23f0*/  ISETP.LT.AND P3, PT, R217, c[0x0][0x178], !P1 ;  /* 0x00005e00d9007a0c */ /* 0x000fe40004f61270 */
[----:B------:R-:W-:Y:S01]  /*f2400*/  ISETP.LT.AND P1, PT, R216, c[0x0][0x178], !P1 ;  /* 0x00005e00d8007a0c */ /* 0x000fe20004f21270 */
[----:B------:R-:W4:Y:S01]  /*f2410*/  LDL.LU R219, [R1+0x72c] ;  /* 0x00072c0001db7983 */ /* 0x000f220000300800 */
        /* <DEDUP_REMOVED lines=14> */
[----:B------:R-:W-:Y:S04]  /*f2500*/  @P3 STG.E [R48.64], R144 ;  /* 0x0000009030003986 */ /* 0x000fe8000c101904 */
[----:B------:R-:W3:Y:S04]  /*f2510*/  LDL.LU R147, [R1+0x83c] ;  /* 0x00083c0001937983 */ /* 0x000ee80000300800 */
        /* <DEDUP_REMOVED lines=11> */
[----:B------:R-:W-:Y:S02]  /*f25d0*/  ISETP.LT.AND P3, PT, R217, c[0x0][0x178], !P4 ;  /* 0x00005e00d9007a0c */ /* 0x000fe40006761270 */
[----:B------:R-:W-:Y:S02]  /*f25e0*/  ISETP.LT.AND P4, PT, R216, c[0x0][0x178], !P4 ;  /* 0x00005e00d8007a0c */ /* 0x000fe40006781270 */
[----:B------:R-:W-:-:S05]  /*f25f0*/  IADD3 R140, R50, c[0x0][0x198], RZ ;  /* 0x00006600328c7a10 */ /* 0x000fca0007ffe0ff */
[----:B------:R-:W-:Y:S01]  /*f2600*/  IMAD.WIDE R48, R140, 0x4, R138 ;  /* 0x000000048c307825 */ /* 0x000fe200078e028a */
[----:B----4-:R1:W-:Y:S01]  /*f2610*/  @P5 STG.E [R2.64], R218 ;  /* 0x000000da02005986 */ /* 0x0103e2000c101904 */
[----:B------:R-:W-:Y:S02]  /*f2620*/  ISETP.LT.AND P5, PT, R217, c[0x0][0x178], !P0 ;  /* 0x00005e00d9007a0c */ /* 0x000fe400047a1270 */
[----:B------:R-:W-:Y:S01]  /*f2630*/  ISETP.LT.AND P0, PT, R216, c[0x0][0x178], !P0 ;  /* 0x00005e00d8007a0c */ /* 0x000fe20004701270 */
[--C-:B-1----:R-:W-:Y:S01]  /*f2640*/  IMAD.WIDE R2, R50, 0x4, R136.reuse ;  /* 0x0000000432027825 */ /* 0x102fe200078e0288 */
[----:B------:R-:W4:Y:S04]  /*f2650*/  LDL.LU R218, [R1+0xc7c] ;  /* 0x000c7c0001da7983 */ /* 0x000f280000300800 */
[----:B------:R1:W-:Y:S01]  /*f2660*/  @P2 STG.E [R2.64], R219 ;  /* 0x000000db02002986 */ /* 0x0003e2000c101904 */
[C---:B------:R-:W-:Y:S01]  /*f2670*/  IMAD.WIDE R50, R140.reuse, 0x4, R136 ;  /* 0x000000048c327825 */ /* 0x040fe200078e0288 */
[----:B------:R-:W-:-:S02]  /*f2680*/  IADD3 R140, R140, c[0x0][0x198], RZ ;  /* 0x000066008c8c7a10 */ /* 0x000fc40007ffe0ff */
[----:B-1----:R-:W4:Y:S03]  /*f2690*/  LDL.LU R219, [R1+0x8ac] ;  /* 0x0008ac0001db7983 */ /* 0x002f260000300800 */
[----:B------:R-:W-:Y:S01]  /*f26a0*/  IMAD.WIDE R2, R140, 0x4, R138 ;  /* 0x000000048c027825 */ /* 0x000fe200078e028a */
[----:B------:R-:W-:Y:S02]  /*f26b0*/  ISETP.GE.AND P2, PT, R141, c[0x0][0x17c], PT ;  /* 0x00005f008d007a0c */ /* 0x000fe40003f46270 */
[----:B------:R-:W4:Y:S04]  /*f26c0*/  LDL.LU R141, [R1+0x3858] ;  /* 0x00385800018d7983 */ /* 0x000f280000300800 */
[----:B------:R1:W-:Y:S04]  /*f26d0*/  @P3 STG.E [R48.64], R213 ;  /* 0x000000d530003986 */ /* 0x0003e8000c101904 */
[----:B---3--:R3:W-:Y:S01]  /*f26e0*/  @P4 STG.E [R50.64], R215 ;  /* 0x000000d732004986 */ /* 0x0087e2000c101904 */
[----:B------:R-:W-:-:S02]  /*f26f0*/  ISETP.LT.AND P4, PT, R217, c[0x0][0x178], !P6 ;  /* 0x00005e00d9007a0c */ /* 0x000fc40007781270 */
[----:B------:R-:W-:Y:S01]  /*f2700*/  ISETP.LT.AND P6, PT, R216, c[0x0][0x178], !P6 ;  /* 0x00005e00d8007a0c */ /* 0x000fe200077c1270 */
[C-C-:B-1----:R-:W-:Y:S01]  /*f2710*/  IMAD.WIDE R48, R140.reuse, 0x4, R136.reuse ;  /* 0x000000048c307825 */ /* 0x142fe200078e0288 */
[----:B---3--:R-:W3:Y:S01]  /*f2720*/  LDL.LU R215, [R1+0xcd8] ;  /* 0x000cd80001d77983 */ /* 0x008ee20000300800 */
[----:B------:R-:W-:Y:S02]  /*f2730*/  IADD3 R51, R140, c[0x0][0x198], RZ ;  /* 0x000066008c337a10 */ /* 0x000fe40007ffe0ff */
[----:B------:R-:W-:Y:S01]  /*f2740*/  ISETP.GE.AND P3, PT, R145, c[0x0][0x17c], PT ;  /* 0x00005f0091007a0c */ /* 0x000fe20003f66270 */
[----:B------:R1:W-:Y:S04]  /*f2750*/  @P5 STG.E [R2.64], R146 ;  /* 0x0000009202005986 */ /* 0x0003e8000c101904 */
[----:B------:R-:W3:Y:S04]  /*f2760*/  LDL.LU R145, [R1+0xa38] ;  /* 0x000a380001917983 */ /* 0x000ee80000300800 */
[----:B------:R1:W-:Y:S02]  /*f2770*/  @P0 STG.E [R48.64], R147 ;  /* 0x0000009330000986 */ /* 0x0003e4000c101904 */
        /* <DEDUP_REMOVED lines=21> */
[----:B----4-:R-:W-:Y:S04]  /*f28d0*/  @P0 STG.E [R48.64], R218 ;  /* 0x000000da30000986 */ /* 0x010fe8000c101904 */
[----:B------:R1:W-:Y:S01]  /*f28e0*/  @P1 STG.E [R2.64], R219 ;  /* 0x000000db02001986 */ /* 0x0003e2000c101904 */
[----:B------:R-:W-:-:S02]  /*f28f0*/  ISETP.LT.AND P1, PT, R217, c[0x0][0x178], !P3 ;  /* 0x00005e00d9007a0c */ /* 0x000fc40005f21270 */
[----:B------:R-:W-:Y:S01]  /*f2900*/  ISETP.LT.AND P3, PT, R216, c[0x0][0x178], !P3 ;  /* 0x00005e00d8007a0c */ /* 0x000fe20005f61270 */
[--C-:B-1----:R-:W-:Y:S01]  /*f2910*/  IMAD.WIDE R2, R50, 0x4, R138.reuse ;  /* 0x0000000432027825 */ /* 0x102fe200078e028a */
[----:B------:R-:W-:Y:S02]  /*f2920*/  ISETP.GE.AND P0, PT, R141, c[0x0][0x17c], PT ;  /* 0x00005f008d007a0c */ /* 0x000fe40003f06270 */
[----:B------:R-:W4:Y:S01]  /*f2930*/  LDL.LU R141, [R1+0x3848] ;  /* 0x00384800018d7983 */ /* 0x000f220000300800 */
[----:B------:R-:W-:-:S03]  /*f2940*/  IMAD.WIDE R48, R140, 0x4, R138 ;  /* 0x000000048c307825 */ /* 0x000fc600078e028a */
        /* <DEDUP_REMOVED lines=15> */
[C---:B------:R-:W-:Y:S02]  /*f2a40*/  ISETP.LT.AND P4, PT, R217.reuse, c[0x0][0x178], !P5 ;  /* 0x00005e00d9007a0c */ /* 0x040fe40006f81270 */
[----:B------:R-:W-:Y:S01]  /*f2a50*/  ISETP.LT.AND P5, PT, R216, c[0x0][0x178], !P5 ;  /* 0x00005e00d8007a0c */ /* 0x000fe20006fa1270 */
[----:B-1----:R-:W5:Y:S01]  /*f2a60*/  LDL.LU R147, [R1+0xb5c] ;  /* 0x000b5c0001937983 */ /* 0x002f620000300800 */
[----:B------:R-:W-:Y:S02]  /*f2a70*/  IADD3 R140, R140, c[0x0][0x198], RZ ;  /* 0x000066008c8c7a10 */ /* 0x000fe40007ffe0ff */
[----:B------:R-:W-:-:S03]  /*f2a80*/  ISETP.LT.AND P1, PT, R217, c[0x0][0x178], !P6 ;  /* 0x00005e00d9007a0c */ /* 0x000fc60007721270 */
[----:B------:R-:W-:-:S04]  /*f2a90*/  IMAD.WIDE R2, R140, 0x4, R138 ;  /* 0x000000048c027825 */ /* 0x000fc800078e028a */
[--C-:B------:R-:W-:Y:S01]  /*f2aa0*/  IMAD.WIDE R48, R140, 0x4, R136.reuse ;  /* 0x000000048c307825 */ /* 0x100fe200078e0288 */
[----:B------:R-:W-:Y:S01]  /*f2ab0*/  ISETP.LT.AND P6, PT, R216, c[0x0][0x178], !P6 ;  /* 0x00005e00d8007a0c */ /* 0x000fe200077c1270 */
[----:B------:R1:W-:Y:S01]  /*f2ac0*/  @P4 STG.E [R2.64], R214 ;  /* 0x000000d602004986 */ /* 0x0003e2000c101904 */
[----:B------:R-:W-:Y:S02]  /*f2ad0*/  IADD3 R51, R140, c[0x0][0x198], RZ ;  /* 0x000066008c337a10 */ /* 0x000fe40007ffe0ff */
[----:B------:R-:W-:Y:S01]  /*f2ae0*/  ISETP.LT.AND P4, PT, R217, c[0x0][0x178], !P0 ;  /* 0x00005e00d9007a0c */ /* 0x000fe20004781270 */
[----:B------:R1:W-:Y:S01]  /*f2af0*/  @P5 STG.E [R48.64], R144 ;  /* 0x0000009030005986 */ /* 0x0003e2000c101904 */
        /* <DEDUP_REMOVED lines=8> */
[----:B------:R1:W-:Y:S04]  /*f2b80*/  @P6 STG.E [R2.64], R219 ;  /* 0x000000db02006986 */ /* 0x0003e8000c101904 */
[----:B------:R-:W4:Y:S01]  /*f2b90*/  LDL.LU R213, [R1+0xd18] ;  /* 0x000d180001d57983 */ /* 0x000f220000300800 */
[----:B-1----:R-:W-:-:S03]  /*f2ba0*/  IMAD.WIDE R48, R50, 0x4, R138 ;  /* 0x0000000432307825 */ /* 0x002fc600078e028a */
[----:B------:R-:W4:Y:S01]  /*f2bb0*/  LDL.LU R144, [R1+0xc18] ;  /* 0x000c180001907983 */ /* 0x000f220000300800 */
[C---:B------:R-:W-:Y:S01]  /*f2bc0*/  IMAD.WIDE R2, R50.reuse, 0x4, R136 ;  /* 0x0000000432027825 */ /* 0x040fe200078e0288 */
        /* <DEDUP_REMOVED lines=10> */
[----:B------:R-:W-:-:S03]  /*f2c70*/  ISETP.LT.AND P2, PT, R216, c[0x0][0x178], !P2 ;  /* 0x00005e00d8007a0c */ /* 0x000fc60005741270 */
[----:B------:R-:W3:Y:S01]  /*f2c80*/  LDL.LU R214, [R1+0xd28] ;  /* 0x000d280001d67983 */ /* 0x000ee20000300800 */
[----:B------:R-:W-:Y:S02]  /*f2c90*/  ISETP.LT.AND P4, PT, R217, c[0x0][0x178], !P3 ;  /* 0x00005e00d9007a0c */ /* 0x000fe40005f81270 */
[----:B------:R-:W-:Y:S01]  /*f2ca0*/  ISETP.LT.AND P5, PT, R216, c[0x0][0x178], !P3 ;  /* 0x00005e00d8007a0c */ /* 0x000fe20005fa1270 */
[----:B------:R-:W3:Y:S01]  /*f2cb0*/  LDL.LU R215, [R1+0xc48] ;  /* 0x000c480001d77983 */ /* 0x000ee20000300800 */
[----:B------:R-:W-:Y:S01]  /*f2cc0*/  ISETP.GE.AND P3, PT, R145, c[0x0][0x17c], PT ;  /* 0x00005f0091007a0c */ /* 0x000fe20003f66270 */
[C---:B------:R-:W-:Y:S02]  /*f2cd0*/  IMAD.WIDE R2, R50.reuse, 0x4, R136 ;  /* 0x0000000432027825 */ /* 0x040fe400078e0288 */
[----:B------:R-:W3:Y:S04]  /*f2ce0*/  LDL.LU R145, [R1+0x387c] ;  /* 0x00387c0001917983 */ /* 0x000ee80000300800 */
[----:B------:R-:W3:Y:S01]  /*f2cf0*/  LDL.LU R146, [R1+0xd2c] ;  /* 0x000d2c0001927983 */ /* 0x000ee20000300800 */
[----:B------:R-:W-:-:S03]  /*f2d00*/  IADD3 R140, R50, c[0x0][0x198], RZ ;  /* 0x00006600328c7a10 */ /* 0x000fc60007ffe0ff */
[----:B------:R1:W-:Y:S02]  /*f2d10*/  @P2 STG.E [R2.64], R147 ;  /* 0x0000009302002986 */ /* 0x0003e4000c101904 */
[----:B------:R-:W-:Y:S01]  /*f2d20*/  IMAD.WIDE R48, R140, 0x4, R138 ;  /* 0x000000048c307825 */ /* 0x000fe200078e028a */
[----:B------:R-:W-:-:S03]  /*f2d30*/  ISETP.LT.AND P1, PT, R217, c[0x0][0x178], !P0 ;  /* 0x00005e00d9007a0c */ /* 0x000fc60004721270 */
[C---:B------:R-:W-:Y:S01]  /*f2d40*/  IMAD.WIDE R50, R140.reuse, 0x4, R136 ;  /* 0x000000048c327825 */ /* 0x040fe200078e0288 */
[----:B-1----:R-:W3:Y:S01]  /*f2d50*/  LDL.LU R147, [R1+0xc4c] ;  /* 0x000c4c0001937983 */ /* 0x002ee20000300800 */
        /* <DEDUP_REMOVED lines=11> */
[----:B------:R-:W5:Y:S04]  /*f2e10*/  LDL.LU R142, [R1+0x3840] ;  /* 0x00384000018e7983 */ /* 0x000f680000300800 */
[----:B-1----:R-:W5:Y:S01]  /*f2e20*/  LDL.LU R218, [R1+0xd3c] ;  /* 0x000d3c0001da7983 */ /* 0x002f620000300800 */
[----:B------:R-:W-:Y:S01]  /*f2e30*/  ISETP.LT.AND P0, PT, R216, c[0x0][0x178], !P0 ;  /* 0x00005e00d8007a0c */ /* 0x000fe20004701270 */
[C---:B------:R-:W-:Y:S01]  /*f2e40*/  IMAD.WIDE R48, R140.reuse, 0x4, R136 ;  /* 0x000000048c307825 */ /* 0x040fe200078e0288 */
[----:B------:R-:W-:Y:S02]  /*f2e50*/  ISETP.LT.AND P5, PT, R217, c[0x0][0x178], !P6 ;  /* 0x00005e00d9007a0c */ /* 0x000fe400077a1270 */
[----:B------:R-:W-:Y:S02]  /*f2e60*/  IADD3 R51, R140, c[0x0][0x198], RZ ;  /* 0x000066008c337a10 */ /* 0x000fe40007ffe0ff */
[----:B------:R-:W-:-:S02]  /*f2e70*/  ISETP.LT.AND P6, PT, R216, c[0x0][0x178], !P6 ;  /* 0x00005e00d8007a0c */ /* 0x000fc400077c1270 */
[----:B------:R-:W-:-:S05]  /*f2e80*/  IADD3 R50, R51, c[0x0][0x198], RZ ;  /* 0x0000660033327a10 */ /* 0x000fca0007ffe0ff */
[----:B---3--:R1:W-:Y:S01]  /*f2e90*/  @P0 STG.E [R48.64], R219 ;  /* 0x000000db30000986 */ /* 0x0083e2000c101904 */
[----:B------:R-:W-:Y:S01]  /*f2ea0*/  ISETP.LT.AND P0, PT, R217, c[0x0][0x178], !P3 ;  /* 0x00005e00d9007a0c */ /* 0x000fe20005f01270 */
[----:B------:R-:W-:Y:S01]  /*f2eb0*/  IMAD.WIDE R2, R51, 0x4, R136 ;  /* 0x0000000433027825 */ /* 0x000fe200078e0288 */
[----:B------:R-:W-:-:S03]  /*f2ec0*/  ISETP.LT.AND P3, PT, R216, c[0x0][0x178], !P3 ;  /* 0x00005e00d8007a0c */ /* 0x000fc60005f61270 */
[--C-:B-1----:R-:W-:Y:S01]  /*f2ed0*/  IMAD.WIDE R48, R51, 0x4, R138.reuse ;  /* 0x0000000433307825 */ /* 0x102fe200078e028a */
[----:B------:R-:W3:Y:S04]  /*f2ee0*/  LDL.LU R219, [R1+0xcbc] ;  /* 0x000cbc0001db7983 */ /* 0x000ee80000300800 */
[----:B------:R1:W-:Y:S04]  /*f2ef0*/  @P5 STG.E [R48.64], R214 ;  /* 0x000000d630005986 */ /* 0x0003e8000c101904 */
[----:B------:R1:W-:Y:S04]  /*f2f00*/  @P6 STG.E [R2.64], R215 ;  /* 0x000000d702006986 */ /* 0x0003e8000c101904 */
[----:B------:R-:W3:Y:S01]  /*f2f10*/  LDL.LU R212, [R1+0x3860] ;  /* 0x0038600001d47983 */ /* 0x000ee20000300800 */
[----:B-1----:R-:W-:-:S03]  /*f2f20*/  IMAD.WIDE R48, R50, 0x4, R138 ;  /* 0x0000000432307825 */ /* 0x002fc600078e028a */
[----:B------:R-:W3:Y:S04]  /*f2f30*/  LDL.LU R215, [R1+0xd50] ;  /* 0x000d500001d77983 */ /* 0x000ee80000300800 */
[----:B------:R1:W-:Y:S01]  /*f2f40*/  @P0 STG.E [R48.64], R146 ;  /* 0x0000009230000986 */ /* 0x0003e2000c101904 */
[----:B------:R-:W-:Y:S01]  /*f2f50*/  ISETP.LT.AND P5, PT, R217, c[0x0][0x178], !P2 ;  /* 0x00005e00d9007a0c */ /* 0x000fe200057a1270 */
[C---:B------:R-:W-:Y:S01]  /*f2f60*/  IMAD.WIDE R2, R50.reuse, 0x4, R136 ;  /* 0x0000000432027825 */ /* 0x040fe200078e0288 */
[----:B------:R-:W-:Y:S02]  /*f2f70*/  ISETP.GE.AND P6, PT, R145, c[0x0][0x17c], PT ;  /* 0x00005f0091007a0c */ /* 0x000fe40003fc6270 */
[----:B------:R-:W-:Y:S01]  /*f2f80*/  IADD3 R50, R50, c[0x0][0x198], RZ ;  /* 0x0000660032327a10 */ /* 0x000fe20007ffe0ff */
[----:B-1----:R-:W3:Y:S01]  /*f2f90*/  LDL.LU R146, [R1+0x6c0] ;  /* 0x0006c00001927983 */ /* 0x002ee20000300800 */
[----:B----4-:R-:W-:-:S03]  /*f2fa0*/  ISETP.GE.AND P0, PT, R141, c[0x0][0x17c], PT ;  /* 0x00005f008d007a0c */ /* 0x010fc60003f06270 */
[----:B------:R-:W4:Y:S01]  /*f2fb0*/  LDL.LU R145, [R1+0x3878] ;  /* 0x0038780001917983 */ /* 0x000f220000300800 */
[----:B------:R-:W-:-:S03]  /*f2fc0*/  ISETP.LT.AND P2, PT, R216, c[0x0][0x178], !P2 ;  /* 0x00005e00d8007a0c */ /* 0x000fc60005741270 */
[----:B------:R-:W4:Y:S04]  /*f2fd0*/  LDL.LU R141, [R1+0xd54] ;  /* 0x000d5400018d7983 */ /* 0x000f280000300800 */
[----:B------:R1:W-:Y:S01]  /*f2fe0*/  @P3 STG.E [R2.64], R147 ;  /* 0x0000009302003986 */ /* 0x0003e2000c101904 */
[----:B------:R-:W-:Y:S02]  /*f2ff0*/  ISETP.LT.AND P3, PT, R217, c[0x0][0x178], !P4 ;  /* 0x00005e00d9007a0c */ /* 0x000fe40006761270 */
[C---:B------:R-:W-:Y:S01]  /*f3000*/  IADD3 R140, R50.reuse, c[0x0][0x198], RZ ;  /* 0x00006600328c7a10 */ /* 0x040fe20007ffe0ff */
[--C-:B-1----:R-:W-:Y:S01]  /*f3010*/  IMAD.WIDE R2, R50, 0x4, R138.reuse ;  /* 0x0000000432027825 */ /* 0x102fe200078e028a */
[----:B------:R-:W4:Y:S04]  /*f3020*/  LDL.LU R147, [R1+0x6c4] ;  /* 0x0006c40001937983 */ /* 0x000f280000300800 */
[----:B------:R1:W-:Y:S01]  /*f3030*/  @P5 STG.E [R2.64], R144 ;  /* 0x0000009002005986 */ /* 0x0003e2000c101904 */
[----:B------:R-:W-:-:S04]  /*f3040*/  IMAD.WIDE R48, R140, 0x4, R138 ;  /* 0x000000048c307825 */ /* 0x000fc800078e028a */
[----:B-1----:R-:W-:Y:S01]  /*f3050*/  IMAD.WIDE R2, R50, 0x4, R136 ;  /* 0x0000000432027825 */ /* 0x002fe200078e0288 */
[----:B------:R-:W4:Y:S04]  /*f3060*/  LDL.LU R144, [R1+0x3894] ;  /* 0x0038940001907983 */ /* 0x000f280000300800 */
[----:B------:R-:W4:Y:S04]  /*f3070*/  LDL.LU R214, [R1+0xd80] ;  /* 0x000d800001d67983 */ /* 0x000f280000300800 */
[----:B--2---:R1:W-:Y:S04]  /*f3080*/  @P2 STG.E [R2.64], R143 ;  /* 0x0000008f02002986 */ /* 0x0043e8000c101904 */
[----:B-1----:R-:W2:Y:S01]  /*f3090*/  LDL.LU R143, [R1+0x270] ;  /* 0x00027000018f7983 */ /* 0x002ea20000300800 */
[----:B-----5:R-:W-:-:S03]  /*f30a0*/  ISETP.GE.AND P2, PT, R142, c[0x0][0x17c], PT ;  /* 0x00005f008e007a0c */ /* 0x020fc60003f46270 */
[----:B------:R-:W5:Y:S04]  /*f30b0*/  LDL.LU R142, [R1+0x3898] ;  /* 0x00389800018e7983 */ /* 0x000f680000300800 */
[----:B------:R1:W-:Y:S04]  /*f30c0*/  @P3 STG.E [R48.64], R218 ;  /* 0x000000da30003986 */ /* 0x0003e8000c101904 */
[----:B-1----:R-:W5:Y:S01]  /*f30d0*/  LDL.LU R218, [R1+0xd84] ;  /* 0x000d840001da7983 */ /* 0x002f620000300800 */
[----:B------:R-:W-:Y:S02]  /*f30e0*/  ISETP.LT.AND P4, PT, R216, c[0x0][0x178], !P4 ;  /* 0x00005e00d8007a0c */ /* 0x000fe40006781270 */
[----:B------:R-:W-:Y:S01]  /*f30f0*/  ISETP.LT.AND P5, PT, R217, c[0x0][0x178], !P1 ;  /* 0x00005e00d9007a0c */ /* 0x000fe20004fa1270 */
[----:B------:R-:W-:Y:S01]  /*f3100*/  IMAD.WIDE R50, R140, 0x4, R136 ;  /* 0x000000048c327825 */ /* 0x000fe200078e0288 */
[----:B------:R-:W-:-:S02]  /*f3110*/  ISETP.LT.AND P1, PT, R216, c[0x0][0x178], !P1 ;  /* 0x00005e00d8007a0c */ /* 0x000fc40004f21270 */
[----:B------:R-:W-:Y:S02]  /*f3120*/  IADD3 R140, R140, c[0x0][0x198], RZ ;  /* 0x000066008c8c7a10 */ /* 0x000fe40007ffe0ff */
[----:B------:R-:W-:-:S03]  /*f3130*/  ISETP.LT.AND P3, PT, R217, c[0x0][0x178], !P6 ;  /* 0x00005e00d9007a0c */ /* 0x000fc60007761270 */
[C---:B------:R-:W-:Y:S02]  /*f3140*/  IMAD.WIDE R2, R140.reuse, 0x4, R138 ;  /* 0x000000048c027825 */ /* 0x040fe400078e028a */
[----:B---3--:R1:W-:Y:S02]  /*f3150*/  @P4 STG.E [R50.64], R219 ;  /* 0x000000db32004986 */ /* 0x0083e4000c101904 */
[----:B------:R-:W-:Y:S01]  /*f3160*/  IMAD.WIDE R48, R140, 0x4, R136 ;  /* 0x000000048c307825 */ /* 0x000fe200078e0288 */
[----:B------:R-:W-:Y:S02]  /*f3170*/  ISETP.LT.AND P6, PT, R216, c[0x0][0x178], !P6 ;  /* 0x00005e00d8007a0c */ /* 0x000fe400077c1270 */
[----:B-1----:R-:W-:Y:S01]  /*f3180*/  IADD3 R51, R140, c[0x0][0x198], RZ ;  /* 0x000066008c337a10 */ /* 0x002fe20007ffe0ff */
[----:B------:R-:W3:Y:S04]  /*f3190*/  LDL.LU R219, [R1+0x274] ;  /* 0x0002740001db7983 */ /* 0x000ee80000300800 */
[----:B------:R-:W-:Y:S01]  /*f31a0*/  @P5 STG.E [R2.64], R215 ;  /* 0x000000d702005986 */ /* 0x000fe2000c101904 */
[----:B------:R-:W-:-:S02]  /*f31b0*/  ISETP.LT.AND P5, PT, R216, c[0x0][0x178], !P0 ;  /* 0x00005e00d8007a0c */ /* 0x000fc400047a1270 */
[----:B------:R-:W-:Y:S01]  /*f31c0*/  IADD3 R50, R51, c[0x0][0x198], RZ ;  /* 0x0000660033327a10 */ /* 0x000fe20007ffe0ff */
[----:B------:R1:W-:Y:S01]  /*f31d0*/  @P1 STG.E [R48.64], R146 ;  /* 0x0000009230001986 */ /* 0x0003e2000c101904 */
[----:B------:R-:W-:Y:S01]  /*f31e0*/  ISETP.LT.AND P1, PT, R217, c[0x0][0x178], !P0 ;  /* 0x00005e00d9007a0c */ /* 0x000fe20004721270 */
[----:B-1----:R-:W-:-:S05]  /*f31f0*/  IMAD.WIDE R48, R51, 0x4, R138 ;  /* 0x0000000433307825 */ /* 0x002fca00078e028a */
[----:B----4-:R1:W-:Y:S01]  /*f3200*/  @P3 STG.E [R48.64], R141 ;  /* 0x0000008d30003986 */ /* 0x0103e2000c101904 */
[----:B------:R-:W-:Y:S01]  /*f3210*/  IMAD.WIDE R2, R51, 0x4, R136 ;  /* 0x0000000433027825 */ /* 0x000fe200078e0288 */
[----:B------:R-:W-:Y:S02]  /*f3220*/  ISETP.LT.AND P3, PT, R217, c[0x0][0x178], !P2 ;  /* 0x00005e00d9007a0c */ /* 0x000fe40005761270 */
[----:B-1----:R-:W4:Y:S01]  /*f3230*/  LDL.LU R141, [R1+0x385c] ;  /* 0x00385c00018d7983 */ /* 0x002f220000300800 */
[----:B------:R-:W-:Y:S01]  /*f3240*/  IMAD.WIDE R48, R50, 0x4, R138 ;  /* 0x0000000432307825 */ /* 0x000fe200078e028a */
[----:B------:R-:W-:Y:S02]  /*f3250*/  ISETP.GE.AND P0, PT, R145, c[0x0][0x17c], PT ;  /* 0x00005f0091007a0c */ /* 0x000fe40003f06270 */
[----:B------:R-:W4:Y:S04]  /*f3260*/  LDL.LU R215, [R1+0xd90] ;  /* 0x000d900001d77983 */ /* 0x000f280000300800 */
[----:B------:R1:W-:Y:S04]  /*f3270*/  @P6 STG.E [R2.64], R147 ;  /* 0x0000009302006986 */ /* 0x0003e8000c101904 */
[----:B------:R-:W4:Y:S01]  /*f3280*/  LDL.LU R145, [R1] ;  /* 0x0000000001917983 */ /* 0x000f220000300800 */
[----:B------:R-:W-:-:S03]  /*f3290*/  ISETP.GE.AND P6, PT, R144, c[0x0][0x17c], PT ;  /* 0x00005f0090007a0c */ /* 0x000fc60003fc6270 */
[----:B------:R-:W4:Y:S01]  /*f32a0*/  LDL.LU R144, [R1+0x3874] ;  /* 0x0038740001907983 */ /* 0x000f220000300800 */
[C---:B-1----:R-:W-:Y:S01]  /*f32b0*/  IMAD.WIDE R2, R50.reuse, 0x4, R136 ;  /* 0x0000000432027825 */ /* 0x042fe200078e0288 */
[----:B------:R-:W-:Y:S02]  /*f32c0*/  IADD3 R50, R50, c[0x0][0x198], RZ ;  /* 0x0000660032327a10 */ /* 0x000fe40007ffe0ff */
[----:B------:R-:W-:Y:S04]  /*f32d0*/  @P1 STG.E [R48.64], R214 ;  /* 0x000000d630001986 */ /* 0x000fe8000c101904 */
[----:B------:R-:W4:Y:S04]  /*f32e0*/  LDL.LU R146, [R1+0xd94] ;  /* 0x000d940001927983 */ /* 0x000f280000300800 */
[----:B------:R-:W4:Y:S04]  /*f32f0*/  LDL.LU R147, [R1+0x4] ;  /* 0x0000040001937983 */ /* 0x000f280000300800 */
[----:B--2---:R1:W-:Y:S02]  /*f3300*/  @P5 STG.E [R2.64], R143 ;  /* 0x0000008f02005986 */ /* 0x0043e4000c101904 */
[----:B-1----:R-:W-:-:S02]  /*f3310*/  IMAD.WIDE R2, R50, 0x4, R138 ;  /* 0x0000000432027825 */ /* 0x002fc400078e028a */
[----:B------:R-:W2:Y:S01]  /*f3320*/  LDL.LU R143, [R1+0x3890] ;  /* 0x00389000018f7983 */ /* 0x000ea20000300800 */
[----:B-----5:R-:W-:-:S03]  /*f3330*/  ISETP.GE.AND P1, PT, R142, c[0x0][0x17c], PT ;  /* 0x00005f008e007a0c */ /* 0x020fc60003f26270 */
[----:B------:R1:W-:Y:S04]  /*f3340*/  @P3 STG.E [R2.64], R218 ;  /* 0x000000da02003986 */ /* 0x0003e8000c101904 */
[----:B-1----:R-:W5:Y:S04]  /*f3350*/  LDL.LU R218, [R1+0xcc0] ;  /* 0x000cc00001da7983 */ /* 0x002f680000300800 */
[----:B------:R-:W5:Y:S01]  /*f3360*/  LDL.LU R142, [R1+0x38a8] ;  /* 0x0038a800018e7983 */ /* 0x000f620000300800 */
[----:B------:R-:W-:Y:S01]  /*f3370*/  ISETP.LT.AND P2, PT, R216, c[0x0][0x178], !P2 ;  /* 0x00005e00d8007a0c */ /* 0x000fe20005741270 */
[----:B------:R-:W-:Y:S01]  /*f3380*/  IMAD.WIDE R2, R50, 0x4, R136 ;  /* 0x0000000432027825 */ /* 0x000fe200078e0288 */
[----:B------:R-:W-:-:S04]  /*f3390*/  ISETP.GE.AND P4, PT, R212, c[0x0][0x17c], PT ;  /* 0x00005f00d4007a0c */ /* 0x000fc80003f86270 */
[----:B------:R-:W-:Y:S02]  /*f33a0*/  ISETP.LT.AND P5, PT, R217, c[0x0][0x178], !P4 ;  /* 0x00005e00d9007a0c */ /* 0x000fe400067a1270 */
[----:B------:R-:W-:Y:S02]  /*f33b0*/  ISETP.LT.AND P4, PT, R216, c[0x0][0x178], !P4 ;  /* 0x00005e00d8007a0c */ /* 0x000fe40006781270 */
[----:B------:R-:W-:-:S03]  /*f33c0*/  IADD3 R140, R50, c[0x0][0x198], RZ ;  /* 0x00006600328c7a10 */ /* 0x000fc60007ffe0ff */
[----:B---3--:R1:W-:Y:S01]  /*f33d0*/  @P2 STG.E [R2.64], R219 ;  /* 0x000000db02002986 */ /* 0x0083e2000c101904 */
[----:B------:R-:W-:Y:S01]  /*f33e0*/  ISETP.LT.AND P3, PT, R217, c[0x0][0x178], !P0 ;  /* 0x00005e00d9007a0c */ /* 0x000fe20004761270 */
        /* <DEDUP_REMOVED lines=8> */
[----:B------:R1:W-:Y:S01]  /*f3470*/  @P5 STG.E [R48.64], R215 ;  /* 0x000000d730005986 */ /* 0x0003e2000c101904 */
[----:B------:R-:W-:Y:S02]  /*f3480*/  ISETP.LT.AND P5, PT, R217, c[0x0][0x178], !P6 ;  /* 0x00005e00d9007a0c */ /* 0x000fe400077a1270 */
[----:B------:R-:W-:Y:S01]  /*f3490*/  ISETP.LT.AND P6, PT, R216, c[0x0][0x178], !P6 ;  /* 0x00005e00d8007a0c */ /* 0x000fe200077c1270 */
[----:B------:R-:W4:Y:S04]  /*f34a0*/  LDL.LU R213, [R1+0xde0] ;  /* 0x000de00001d57983 */ /* 0x000f280000300800 */
[----:B------:R1:W-:Y:S02]  /*f34b0*/  @P4 STG.E [R50.64], R145 ;  /* 0x0000009132004986 */ /* 0x0003e4000c101904 */
[----:B-1----:R-:W-:-:S02]  /*f34c0*/  IMAD.WIDE R48, R140, 0x4, R136 ;  /* 0x000000048c307825 */ /* 0x002fc400078e0288 */
[----:B------:R-:W4:Y:S04]  /*f34d0*/  LDL.LU R214, [R1+0x400] ;  /* 0x0004000001d67983 */ /* 0x000f280000300800 */
[----:B------:R-:W4:Y:S01]  /*f34e0*/  LDL.LU R212, [R1+0x3870] ;  /* 0x0038700001d47983 */ /* 0x000f220000300800 */
        /* <DEDUP_REMOVED lines=8> */
[----:B-----5:R1:W-:Y:S04]  /*f3570*/  @P5 STG.E [R48.64], R218 ;  /* 0x000000da30005986 */ /* 0x0203e8000c101904 */
[----:B------:R5:W-:Y:S01]  /*f3580*/  @P6 STG.E [R2.64], R232 ;  /* 0x000000e802006986 */ /* 0x000be2000c101904 */
[----:B------:R-:W-:-:S03]  /*f3590*/  ISETP.GE.AND P6, PT, R142, c[0x0][0x17c], PT ;  /* 0x00005f008e007a0c */ /* 0x000fc60003fc6270 */
[----:B------:R-:W2:Y:S01]  /*f35a0*/  LDL.LU R142, [R1+0x388c] ;  /* 0x00388c00018e7983 */ /* 0x000ea20000300800 */
[----:B------:R-:W-:Y:S02]  /*f35b0*/  ISETP.LT.AND P3, PT, R217, c[0x0][0x178], !P1 ;  /* 0x00005e00d9007a0c */ /* 0x000fe40004f61270 */
[----:B------:R-:W-:Y:S01]  /*f35c0*/  ISETP.LT.AND P1, PT, R216, c[0x0][0x178], !P1 ;  /* 0x00005e00d8007a0c */ /* 0x000fe20004f21270 */
[----:B------:R-:W2:Y:S01]  /*f35d0*/  LDL.LU R145, [R1+0xdc0] ;  /* 0x000dc00001917983 */ /* 0x000ea20000300800 */
[----:B------:R-:W-:Y:S02]  /*f35e0*/  IADD3 R50, R51, c[0x0][0x198], RZ ;  /* 0x0000660033327a10 */ /* 0x000fe40007ffe0ff */
[----:B------:R-:W-:Y:S01]  /*f35f0*/  ISETP.LT.AND P5, PT, R217, c[0x0][0x178], !P2 ;  /* 0x00005e00d9007a0c */ /* 0x000fe200057a1270 */
[----:B------:R-:W2:Y:S02]  /*f3600*/  LDL.LU R146, [R1+0x30] ;  /* 0x0000300001927983 */ /* 0x000ea40000300800 */
[----:B-1----:R-:W-:-:S04]  /*f3610*/  IMAD.WIDE R48, R50, 0x4, R138 ;  /* 0x0000000432307825 */ /* 0x002fc800078e028a */
[----:B-----5:R-:W-:Y:S01]  /*f3620*/  IMAD.WIDE R2, R50, 0x4, R136 ;  /* 0x0000000432027825 */ /* 0x020fe200078e0288 */
[----:B------:R-:W-:Y:S02]  /*f3630*/  ISETP.GE.AND P4, PT, R144, c[0x0][0x17c], PT ;  /* 0x00005f0090007a0c */ /* 0x000fe40003f86270 */
[----:B------:R-:W-:Y:S01]  /*f3640*/  IADD3 R50, R50, c[0x0][0x198], RZ ;  /* 0x0000660032327a10 */ /* 0x000fe20007ffe0ff */
[----:B---3--:R-:W-:Y:S04]  /*f3650*/  @P3 STG.E [R48.64], R219 ;  /* 0x000000db30003986 */ /* 0x008fe8000c101904 */
[----:B------:R1:W-:Y:S01]  /*f3660*/  @P1 STG.E [R2.64], R233 ;  /* 0x000000e902001986 */ /* 0x0003e2000c101904 */
[----:B------:R-:W-:Y:S02]  /*f3670*/  ISETP.LT.AND P2, PT, R216, c[0x0][0x178], !P2 ;  /* 0x00005e00d8007a0c */ /* 0x000fe40005741270 */
[----:B------:R-:W-:-:S02]  /*f3680*/  ISETP.LT.AND P3, PT, R217, c[0x0][0x178], !P4 ;  /* 0x00005e00d9007a0c */ /* 0x000fc40006761270 */
[----:B------:R-:W-:Y:S02]  /*f3690*/  ISETP.LT.AND P4, PT, R216, c[0x0][0x178], !P4 ;  /* 0x00005e00d8007a0c */ /* 0x000fe40006781270 */
[C---:B------:R-:W-:Y:S01]  /*f36a0*/  IADD3 R140, R50.reuse, c[0x0][0x198], RZ ;  /* 0x00006600328c7a10 */ /* 0x040fe20007ffe0ff */
[----:B-1----:R-:W-:-:S04]  /*f36b0*/  IMAD.WIDE R2, R50, 0x4, R138 ;  /* 0x0000000432027825 */ /* 0x002fc800078e028a */
[----:B------:R-:W-:Y:S01]  /*f36c0*/  IMAD.WIDE R48, R140, 0x4, R138 ;  /* 0x000000048c307825 */ /* 0x000fe200078e028a */
[----:B----4-:R-:W-:Y:S02]  /*f36d0*/  ISETP.GE.AND P1, PT, R141, c[0x0][0x17c], PT ;  /* 0x00005f008d007a0c */ /* 0x010fe40003f26270 */
[----:B------:R-:W3:Y:S04]  /*f36e0*/  LDL.LU R141, [R1+0x38a4] ;  /* 0x0038a400018d7983 */ /* 0x000ee80000300800 */
[----:B------:R-:W4:Y:S04]  /*f36f0*/  LDL.LU R218, [R1+0xdc4] ;  /* 0x000dc40001da7983 */ /* 0x000f280000300800 */
[----:B------:R-:W5:Y:S04]  /*f3700*/  LDL.LU R219, [R1+0x34] ;  /* 0x0000340001db7983 */ /* 0x000f680000300800 */
[----:B------:R1:W-:Y:S04]  /*f3710*/  @P5 STG.E [R2.64], R213 ;  /* 0x000000d502005986 */ /* 0x0003e8000c101904 */
[----:B------:R-:W5:Y:S04]  /*f3720*/  LDL.LU R144, [R1+0x38c0] ;  /* 0x0038c00001907983 */ /* 0x000f680000300800 */
[----:B------:R-:W5:Y:S01]  /*f3730*/  LDL.LU R147, [R1+0xd70] ;  /* 0x000d700001937983 */ /* 0x000f620000300800 */
[----:B-1----:R-:W-:-:S04]  /*f3740*/  IMAD.WIDE R2, R50, 0x4, R136 ;  /* 0x0000000432027825 */ /* 0x002fc800078e0288 */
[C---:B------:R-:W-:Y:S01]  /*f3750*/  IMAD.WIDE R50, R140.reuse, 0x4, R136 ;  /* 0x000000048c327825 */ /* 0x040fe200078e0288 */
[----:B------:R1:W-:Y:S04]  /*f3760*/  @P2 STG.E [R2.64], R214 ;  /* 0x000000d602002986 */ /* 0x0003e8000c101904 */
[----:B------:R-:W-:Y:S01]  /*f3770*/  @P3 STG.E [R48.64], R215 ;  /* 0x000000d730003986 */ /* 0x000fe2000c101904 */
[----:B-1----:R-:W-:-:S03]  /*f3780*/  IADD3 R2, R140, c[0x0][0x198], RZ ;  /* 0x000066008c027a10 */ /* 0x002fc60007ffe0ff */
[----:B------:R-:W5:Y:S04]  /*f3790*/  LDL.LU R140, [R1+0x38c4] ;  /* 0x0038c400018c7983 */ /* 0x000f680000300800 */
[----:B--2---:R1:W-:Y:S04]  /*f37a0*/  @P4 STG.E [R50.64], R143 ;  /* 0x0000008f32004986 */ /* 0x0043e8000c101904 */
[----:B-1----:R-:W2:Y:S01]  /*f37b0*/  LDL.LU R143, [R1+0xd74] ;  /* 0x000d7400018f7983 */ /* 0x002ea20000300800 */
[----:B------:R-:W-:-:S03]  /*f37c0*/  ISETP.GE.AND P3, PT, R142, c[0x0][0x17c], PT ;  /* 0x00005f008e007a0c */ /* 0x000fc60003f66270 */
[----:B------:R-:W2:Y:S01]  /*f37d0*/  LDL.LU R142, [R1+0x3888] ;  /* 0x00388800018e7983 */ /* 0x000ea20000300800 */
[C---:B------:R-:W-:Y:S02]  /*f37e0*/  ISETP.LT.AND P5, PT, R217.reuse, c[0x0][0x178], !P0 ;  /* 0x00005e00d9007a0c */ /* 0x040fe400047a1270 */
[----:B------:R-:W-:Y:S01]  /*f37f0*/  ISETP.LT.AND P0, PT, R216, c[0x0][0x178], !P0 ;  /* 0x00005e00d8007a0c */ /* 0x000fe20004701270 */
[----:B------:R-:W-:Y:S01]  /*f3800*/  IMAD.WIDE R50, R2, 0x4, R138 ;  /* 0x0000000402327825 */ /* 0x000fe200078e028a */
[----:B------:R-:W-:-:S03]  /*f3810*/  ISETP.LT.AND P4, PT, R217, c[0x0][0x178], !P6 ;  /* 0x00005e00d9007a0c */ /* 0x000fc60007781270 */
[C---:B------:R-:W-:Y:S01]  /*f3820*/  IMAD.WIDE R48, R2.reuse, 0x4, R136 ;  /* 0x0000000402307825 */ /* 0x040fe200078e0288 */
[----:B------:R-:W-:Y:S02]  /*f3830*/  IADD3 R2, R2, c[0x0][0x198], RZ ;  /* 0x0000660002027a10 */ /* 0x000fe40007ffe0ff */
[----:B------:R-:W-:-:S03]  /*f3840*/  ISETP.LT.AND P6, PT, R216, c[0x0][0x178], !P6 ;  /* 0x00005e00d8007a0c */ /* 0x000fc600077c1270 */
[----:B------:R-:W-:Y:S04]  /*f3850*/  @P5 STG.E [R50.64], R145 ;  /* 0x0000009132005986 */ /* 0x000fe8000c101904 */
[----:B------:R1:W-:Y:S01]  /*f3860*/  @P0 STG.E [R48.64], R146 ;  /* 0x0000009230000986 */ /* 0x0003e2000c101904 */
[----:B------:R-:W-:Y:S02]  /*f3870*/  ISETP.GE.AND P2, PT, R212, c[0x0][0x17c], PT ;  /* 0x00005f00d4007a0c */ /* 0x000fe40003f46270 */
[----:B------:R-:W-:Y:S01]  /*f3880*/  ISETP.LT.AND P0, PT, R217, c[0x0][0x178], !P1 ;  /* 0x00005e00d9007a0c */ /* 0x000fe20004f01270 */
[----:B-1----:R-:W-:Y:S01]  /*f3890*/  IMAD.WIDE R48, R2, 0x4, R138 ;  /* 0x0000000402307825 */ /* 0x002fe200078e028a */
[----:B------:R-:W-:-:S03]  /*f38a0*/  ISETP.LT.AND P1, PT, R216, c[0x0][0x178], !P1 ;  /* 0x00005e00d8007a0c */ /* 0x000fc60004f21270 */
[C---:B------:R-:W-:Y:S01]  /*f38b0*/  IMAD.WIDE R50, R2.reuse, 0x4, R136 ;  /* 0x0000000402327825 */ /* 0x040fe200078e0288 */
[----:B------:R-:W-:Y:S01]  /*f38c0*/  IADD3 R3, R2, c[0x0][0x198], RZ ;  /* 0x0000660002037a10 */ /* 0x000fe20007ffe0ff */
[----:B----4-:R1:W-:Y:S01]  /*f38d0*/  @P4 STG.E [R48.64], R218 ;  /* 0x000000da30004986 */ /* 0x0103e2000c101904 */
[----:B------:R-:W-:Y:S02]  /*f38e0*/  ISETP.LT.AND P4, PT, R217, c[0x0][0x178], !P2 ;  /* 0x00005e00d9007a0c */ /* 0x000fe40005781270 */
[----:B---3--:R-:W-:Y:S01]  /*f38f0*/  ISETP.GE.AND P5, PT, R141, c[0x0][0x17c], PT ;  /* 0x00005f008d007a0c */ /* 0x008fe20003fa6270 */
[----:B-----5:R3:W-:Y:S01]  /*f3900*/  @P6 STG.E [R50.64], R219 ;  /* 0x000000db32006986 */ /* 0x0207e2000c101904 */
[----:B------:R-:W-:-:S03]  /*f3910*/  IADD3 R141, R3, c[0x0][0x198], RZ ;  /* 0x00006600038d7a10 */ /* 0x000fc60007ffe0ff */
[----:B-1----:R-:W4:Y:S04]  /*f3920*/  LDL.LU R218, [R1+0x760] ;  /* 0x0007600001da7983 */ /* 0x002f280000300800 */
[----:B------:R-:W5:Y:S01]  /*f3930*/  LDL.LU R146, [R1+0x38a0] ;  /* 0x0038a00001927983 */ /* 0x000f620000300800 */
[----:B------:R-:W-:-:S03]  /*f3940*/  IMAD.WIDE R48, R3, 0x4, R138 ;  /* 0x0000000403307825 */ /* 0x000fc600078e028a */
[----:B---3--:R-:W3:Y:S01]  /*f3950*/  LDL.LU R219, [R1+0x764] ;  /* 0x0007640001db7983 */ /* 0x008ee20000300800 */
[----:B------:R-:W-:Y:S01]  /*f3960*/  ISETP.LT.AND P2, PT, R216, c[0x0][0x178], !P2 ;  /* 0x00005e00d8007a0c */ /* 0x000fe20005741270 */
[----:B------:R-:W-:Y:S02]  /*f3970*/  IMAD.WIDE R50, R3, 0x4, R136 ;  /* 0x0000000403327825 */ /* 0x000fe400078e0288 */
[----:B------:R-:W3:Y:S02]  /*f3980*/  LDL.LU R145, [R1+0x38bc] ;  /* 0x0038bc0001917983 */ /* 0x000ee40000300800 */
[----:B------:R-:W-:Y:S02]  /*f3990*/  IMAD.WIDE R2, R141, 0x4, R138 ;  /* 0x000000048d027825 */ /* 0x000fe400078e028a */
[----:B------:R1:W-:Y:S01]  /*f39a0*/  @P0 STG.E [R48.64], R147 ;  /* 0x0000009330000986 */ /* 0x0003e2000c101904 */
[----:B------:R-:W-:-:S03]  /*f39b0*/  ISETP.GE.AND P6, PT, R144, c[0x0][0x17c], PT ;  /* 0x00005f0090007a0c */ /* 0x000fc60003fc6270 */
[----:B------:R-:W-:Y:S04]  /*f39c0*/  @P1 STG.E [R50.64], R244 ;  /* 0x000000f432001986 */ /* 0x000fe8000c101904 */
[----:B------:R-:W5:Y:S04]  /*f39d0*/  LDL.LU R144, [R1+0xdf0] ;  /* 0x000df00001907983 */ /* 0x000f680000300800 */
[----:B-1----:R-:W5:Y:S01]  /*f39e0*/  LDL.LU R147, [R1+0x3f0] ;  /* 0x0003f00001937983 */ /* 0x002f620000300800 */
[----:B------:R-:W-:Y:S02]  /*f39f0*/  ISETP.GE.AND P0, PT, R140, c[0x0][0x17c], PT ;  /* 0x00005f008c007a0c */ /* 0x000fe40003f06270 */
[C---:B------:R-:W-:Y:S01]  /*f3a00*/  IADD3 R140, R141.reuse, c[0x0][0x198], RZ ;  /* 0x000066008d8c7a10 */ /* 0x040fe20007ffe0ff */
[----:B--2---:R1:W-:Y:S02]  /*f3a10*/  @P4 STG.E [R2.64], R143 ;  /* 0x0000008f02004986 */ /* 0x0043e4000c101904 */
[----:B-1----:R-:W-:-:S02]  /*f3a20*/  IMAD.WIDE R2, R141, 0x4, R136 ;  /* 0x000000048d027825 */ /* 0x002fc400078e0288 */
[----:B------:R-:W2:Y:S04]  /*f3a30*/  LDL.LU R141, [R1+0x38d4] ;  /* 0x0038d400018d7983 */ /* 0x000ea80000300800 */
[----:B------:R1:W-:Y:S01]  /*f3a40*/  @P2 STG.E [R2.64], R245 ;  /* 0x000000f502002986 */ /* 0x0003e2000c101904 */
[----:B------:R-:W-:-:S03]  /*f3a50*/  ISETP.GE.AND P2, PT, R142, c[0x0][0x17c], PT ;  /* 0x00005f008e007a0c */ /* 0x000fc60003f46270 */
[----:B------:R-:W2:Y:S04]  /*f3a60*/  LDL.LU R142, [R1+0xdf4] ;  /* 0x000df400018e7983 */ /* 0x000ea80000300800 */
[----:B------:R-:W2:Y:S01]  /*f3a70*/  LDL.LU R143, [R1+0x3f4] ;  /* 0x0003f400018f7983 */ /* 0x000ea20000300800 */
[C---:B------:R-:W-:Y:S02]  /*f3a80*/  ISETP.LT.AND P1, PT, R217.reuse, c[0x0][0x178], !P3 ;  /* 0x00005e00d9007a0c */ /* 0x040fe40005f21270 */
[----:B------:R-:W-:Y:S02]  /*f3a90*/  ISETP.LT.AND P3, PT, R216, c[0x0][0x178], !P3 ;  /* 0x00005e00d8007a0c */ /* 0x000fe40005f61270 */
[----:B------:R-:W-:Y:S01]  /*f3aa0*/  ISETP.LT.AND P4, PT, R217, c[0x0][0x178], !P5 ;  /* 0x00005e00d9007a0c */ /* 0x000fe20006f81270 */
[----:B------:R-:W-:Y:S01]  /*f3ab0*/  IMAD.WIDE R48, R140, 0x4, R138 ;  /* 0x000000048c307825 */ /* 0x000fe200078e028a */
[----:B------:R-:W-:-:S02]  /*f3ac0*/  ISETP.LT.AND P5, PT, R216, c[0x0][0x178], !P5 ;  /* 0x00005e00d8007a0c */ /* 0x000fc40006fa1270 */
[C---:B-1----:R-:W-:Y:S01]  /*f3ad0*/  IADD3 R2, R140.reuse, c[0x0][0x198], RZ ;  /* 0x000066008c027a10 */ /* 0x042fe20007ffe0ff */
[----:B------:R-:W-:Y:S02]  /*f3ae0*/  IMAD.WIDE R50, R140, 0x4, R136 ;  /* 0x000000048c327825 */ /* 0x000fe400078e0288 */
[----:B------:R-:W2:Y:S04]  /*f3af0*/  LDL.LU R140, [R1+0x38d8] ;  /* 0x0038d800018c7983 */ /* 0x000ea80000300800 */
[----:B------:R-:W2:Y:S04]  /*f3b00*/  LDL.LU R215, [R1+0xdb0] ;  /* 0x000db00001d77983 */ /* 0x000ea80000300800 */
[----:B----4-:R1:W-:Y:S04]  /*f3b10*/  @P1 STG.E [R48.64], R218 ;  /* 0x000000da30001986 */ /* 0x0103e8000c101904 */
[----:B------:R4:W-:Y:S01]  /*f3b20*/  @P3 STG.E [R50.64], R228 ;  /* 0x000000e432003986 */ /* 0x0009e2000c101904 */
[----:B------:R-:W-:-:S02]  /*f3b30*/  ISETP.LT.AND P1, PT, R217, c[0x0][0x178], !P6 ;  /* 0x00005e00d9007a0c */ /* 0x000fc40007721270 */
[----:B------:R-:W-:Y:S01]  /*f3b40*/  ISETP.LT.AND P6, PT, R216, c[0x0][0x178], !P6 ;  /* 0x00005e00d8007a0c */ /* 0x000fe200077c1270 */
[----:B-1----:R-:W-:-:S04]  /*f3b50*/  IMAD.WIDE R48, R2, 0x4, R138 ;  /* 0x0000000402307825 */ /* 0x002fc800078e028a */
[C---:B----4-:R-:W-:Y:S01]  /*f3b60*/  IMAD.WIDE R50, R2.reuse, 0x4, R136 ;  /* 0x0000000402327825 */ /* 0x050fe200078e0288 */
[----:B---3--:R1:W-:Y:S01]  /*f3b70*/  @P4 STG.E [R48.64], R219 ;  /* 0x000000db30004986 */ /* 0x0083e2000c101904 */
[----:B------:R-:W-:Y:S02]  /*f3b80*/  IADD3 R2, R2, c[0x0][0x198], RZ ;  /* 0x0000660002027a10 */ /* 0x000fe40007ffe0ff */
[----:B-----5:R-:W-:Y:S01]  /*f3b90*/  ISETP.GE.AND P3, PT, R146, c[0x0][0x17c], PT ;  /* 0x00005f0092007a0c */ /* 0x020fe20003f66270 */
[----:B------:R3:W-:Y:S01]  /*f3ba0*/  @P5 STG.E [R50.64], R229 ;  /* 0x000000e532005986 */ /* 0x0007e2000c101904 */
[----:B------:R-:W-:Y:S02]  /*f3bb0*/  ISETP.LT.AND P4, PT, R217, c[0x0][0x178], !P0 ;  /* 0x00005e00d9007a0c */ /* 0x000fe40004781270 */
[----:B------:R-:W-:Y:S01]  /*f3bc0*/  ISETP.LT.AND P5, PT, R216, c[0x0][0x178], !P0 ;  /* 0x00005e00d8007a0c */ /* 0x000fe200047a1270 */
[----:B------:R-:W4:Y:S01]  /*f3bd0*/  LDL.LU R146, [R1+0x20] ;  /* 0x0000200001927983 */ /* 0x000f220000300800 */
[----:B------:R-:W-:-:S03]  /*f3be0*/  ISETP.GE.AND P0, PT, R145, c[0x0][0x17c], PT ;  /* 0x00005f0091007a0c */ /* 0x000fc60003f06270 */
[----:B------:R-:W5:Y:S01]  /*f3bf0*/  LDL.LU R145, [R1+0x389c] ;  /* 0x00389c0001917983 */ /* 0x000f620000300800 */
[----:B-1----:R-:W-:-:S03]  /*f3c00*/  IMAD.WIDE R48, R2, 0x4, R138 ;  /* 0x0000000402307825 */ /* 0x002fc600078e028a */
[----:B------:R-:W5:Y:S01]  /*f3c10*/  LDL.LU R218, [R1+0xdb4] ;  /* 0x000db40001da7983 */ /* 0x000f620000300800 */
[C---:B---3--:R-:W-:Y:S01]  /*f3c20*/  IADD3 R50, R2.reuse, c[0x0][0x198], RZ ;  /* 0x0000660002327a10 */ /* 0x048fe20007ffe0ff */
[----:B------:R-:W-:Y:S02]  /*f3c30*/  IMAD.WIDE R2, R2, 0x4, R136 ;  /* 0x0000000402027825 */ /* 0x000fe400078e0288 */
[----:B------:R-:W5:Y:S04]  /*f3c40*/  LDL.LU R219, [R1+0x24] ;  /* 0x0000240001db7983 */ /* 0x000f680000300800 */
[----:B------:R1:W-:Y:S04]  /*f3c50*/  @P1 STG.E [R48.64], R144 ;  /* 0x0000009030001986 */ /* 0x0003e8000c101904 */
[----:B------:R1:W-:Y:S02]  /*f3c60*/  @P6 STG.E [R2.64], R147 ;  /* 0x0000009302006986 */ /* 0x0003e4000c101904 */
[----:B-1----:R-:W-:-:S02]  /*f3c70*/  IMAD.WIDE R48, R50, 0x4, R138 ;  /* 0x0000000432307825 */ /* 0x002fc400078e028a */
[----:B------:R-:W5:Y:S02]  /*f3c80*/  LDL.LU R144, [R1+0x38b8] ;  /* 0x0038b80001907983 */ /* 0x000f640000300800 */
[----:B------:R-:W-:Y:S02]  /*f3c90*/  IMAD.WIDE R2, R50, 0x4, R136 ;  /* 0x0000000432027825 */ /* 0x000fe400078e0288 */
[----:B------:R-:W5:Y:S01]  /*f3ca0*/  LDL.LU R147, [R1+0xd60] ;  /* 0x000d600001937983 */ /* 0x000f620000300800 */
[----:B--2---:R-:W-:-:S03]  /*f3cb0*/  ISETP.GE.AND P6, PT, R141, c[0x0][0x17c], PT ;  /* 0x00005f008d007a0c */ /* 0x004fc60003fc6270 */
[----:B------:R1:W-:Y:S04]  /*f3cc0*/  @P4 STG.E [R48.64], R142 ;  /* 0x0000008e30004986 */ /* 0x0003e8000c101904 */
[----:B------:R2:W-:Y:S04]  /*f3cd0*/  @P5 STG.E [R2.64], R143 ;  /* 0x0000008f02005986 */ /* 0x0005e8000c101904 */
[----:B-1----:R-:W3:Y:S04]  /*f3ce0*/  LDL.LU R142, [R1+0x38d0] ;  /* 0x0038d000018e7983 */ /* 0x002ee80000300800 */
[----:B--2---:R-:W2:Y:S04]  /*f3cf0*/  LDL.LU R143, [R1+0xd64] ;  /* 0x000d6400018f7983 */ /* 0x004ea80000300800 */
[----:B------:R-:W3:Y:S01]  /*f3d00*/  LDL.LU R141, [R1+0x38ec] ;  /* 0x0038ec00018d7983 */ /* 0x000ee20000300800 */
[----:B------:R-:W-:-:S02]  /*f3d10*/  ISETP.LT.AND P1, PT, R217, c[0x0][0x178], !P2 ;  /* 0x00005e00d9007a0c */ /* 0x000fc40005721270 */
[----:B------:R-:W-:Y:S02]  /*f3d20*/  IADD3 R50, R50, c[0x0][0x198], RZ ;  /* 0x0000660032327a10 */ /* 0x000fe40007ffe0ff */
[----:B------:R-:W-:Y:S02]  /*f3d30*/  ISETP.LT.AND P2, PT, R216, c[0x0][0x178], !P2 ;  /* 0x00005e00d8007a0c */ /* 0x000fe40005741270 */
[C---:B------:R-:W-:Y:S01]  /*f3d40*/  ISETP.LT.AND P4, PT, R217.reuse, c[0x0][0x178], !P3 ;  /* 0x00005e00d9007a0c */ /* 0x040fe20005f81270 */
[----:B------:R-:W-:Y:S01]  /*f3d50*/  IMAD.WIDE R2, R50, 0x4, R138 ;  /* 0x0000000432027825 */ /* 0x000fe200078e028a */
[----:B------:R-:W-:Y:S02]  /*f3d60*/  ISETP.LT.AND P5, PT, R216, c[0x0][0x178], !P3 ;  /* 0x00005e00d8007a0c */ /* 0x000fe40005fa1270 */
[----:B------:R-:W-:Y:S02]  /*f3d70*/  ISETP.GE.AND P3, PT, R140, c[0x0][0x17c], PT ;  /* 0x00005f008c007a0c */ /* 0x000fe40003f66270 */
[----:B------:R-:W-:Y:S01]  /*f3d80*/  IADD3 R140, R50, c[0x0][0x198], RZ ;  /* 0x00006600328c7a10 */ /* 0x000fe20007ffe0ff */
[----:B------:R1:W-:Y:S01]  /*f3d90*/  @P1 STG.E [R2.64], R215 ;  /* 0x000000d702001986 */ /* 0x0003e2000c101904 */
[----:B------:R-:W-:-:S03]  /*f3da0*/  ISETP.LT.AND P1, PT, R217, c[0x0][0x178], !P0 ;  /* 0x00005e00d9007a0c */ /* 0x000fc60004721270 */
[----:B------:R-:W-:-:S04]  /*f3db0*/  IMAD.WIDE R48, R140, 0x4, R138 ;  /* 0x000000048c307825 */ /* 0x000fc800078e028a */
[----:B-1----:R-:W-:-:S04]  /*f3dc0*/  IMAD.WIDE R2, R50, 0x4, R136 ;  /* 0x0000000432027825 */ /* 0x002fc800078e0288 */
[----:B------:R-:W-:Y:S01]  /*f3dd0*/  IMAD.WIDE R50, R140, 0x4, R136 ;  /* 0x000000048c327825 */ /* 0x000fe200078e0288 */
[----:B------:R-:W-:Y:S01]  /*f3de0*/  ISETP.LT.AND P0, PT, R216, c[0x0][0x178], !P0 ;  /* 0x00005e00d8007a0c */ /* 0x000fe20004701270 */
[----:B----4-:R1:W-:Y:S04]  /*f3df0*/  @P2 STG.E [R2.64], R146 ;  /* 0x0000009202002986 */ /* 0x0103e8000c101904 */
[----:B-----5:R4:W-:Y:S01]  /*f3e00*/  @P4 STG.E [R48.64], R218 ;  /* 0x000000da30004986 */ /* 0x0209e2000c101904 */
[----:B-1----:R-:W-:-:S03]  /*f3e10*/  IADD3 R2, R140, c[0x0][0x198], RZ ;  /* 0x000066008c027a10 */ /* 0x002fc60007ffe0ff */
[----:B------:R1:W-:Y:S01]  /*f3e20*/  @P5 STG.E [R50.64], R219 ;  /* 0x000000db32005986 */ /* 0x0003e2000c101904 */
[----:B------:R-:W-:-:S03]  /*f3e30*/  ISETP.LT.AND P5, PT, R217, c[0x0][0x178], !P6 ;  /* 0x00005e00d9007a0c */ /* 0x000fc600077a1270 */
[----:B----4-:R-:W4:Y:S01]  /*f3e40*/  LDL.LU R218, [R1+0x750] ;  /* 0x0007500001da7983 */ /* 0x010f220000300800 */
[----:B------:R-:W-:-:S04]  /*f3e50*/  IMAD.WIDE R48, R2, 0x4, R138 ;  /* 0x0000000402307825 */ /* 0x000fc800078e028a */
[C---:B-1----:R-:W-:Y:S01]  /*f3e60*/  IMAD.WIDE R50, R2.reuse, 0x4, R136 ;  /* 0x0000000402327825 */ /* 0x042fe200078e0288 */
[----:B------:R-:W-:Y:S01]  /*f3e70*/  IADD3 R2, R2, c[0x0][0x198], RZ ;  /* 0x0000660002027a10 */ /* 0x000fe20007ffe0ff */
[----:B------:R-:W5:Y:S01]  /*f3e80*/  LDL.LU R140, [R1+0x38f4] ;  /* 0x0038f400018c7983 */ /* 0x000f620000300800 */
[----:B------:R-:W-:-:S03]  /*f3e90*/  ISETP.LT.AND P6, PT, R216, c[0x0][0x178], !P6 ;  /* 0x00005e00d8007a0c */ /* 0x000fc600077c1270 */
[----:B------:R-:W5:Y:S04]  /*f3ea0*/  LDL.LU R219, [R1+0x754] ;  /* 0x0007540001db7983 */ /* 0x000f680000300800 */
[----:B------:R1:W-:Y:S04]  /*f3eb0*/  @P1 STG.E [R48.64], R147 ;  /* 0x0000009330001986 */ /* 0x0003e8000c101904 */
[----:B------:R1:W-:Y:S02]  /*f3ec0*/  @P0 STG.E [R50.64], R240 ;  /* 0x000000f032000986 */ /* 0x0003e4000c101904 */
[C---:B-1----:R-:W-:Y:S01]  /*f3ed0*/  IMAD.WIDE R48, R2.reuse, 0x4, R138 ;  /* 0x0000000402307825 */ /* 0x042fe200078e028a */
[----:B------:R-:W-:-:S03]  /*f3ee0*/  IADD3 R50, R2, c[0x0][0x198], RZ ;  /* 0x0000660002327a10 */ /* 0x000fc60007ffe0ff */
[----:B------:R-:W-:Y:S01]  /*f3ef0*/  IMAD.WIDE R2, R2, 0x4, R136 ;  /* 0x0000000402027825 */ /* 0x000fe200078e0288 */
[----:B------:R-:W-:Y:S02]  /*f3f00*/  ISETP.GE.AND P4, PT, R144, c[0x0][0x17c], PT ;  /* 0x00005f0090007a0c */ /* 0x000fe40003f86270 */
[----:B------:R-:W-:Y:S01]  /*f3f10*/  ISETP.GE.AND P2, PT, R145, c[0x0][0x17c], PT ;  /* 0x00005f0091007a0c */ /* 0x000fe20003f46270 */
[----:B--2---:R1:W-:Y:S04]  /*f3f20*/  @P5 STG.E [R48.64], R143 ;  /* 0x0000008f30005986 */ /* 0x0043e8000c101904 */
[----:B------:R2:W-:Y:S01]  /*f3f30*/  @P6 STG.E [R2.64], R241 ;  /* 0x000000f102006986 */ /* 0x0005e2000c101904 */
[----:B---3--:R-:W-:-:S03]  /*f3f40*/  ISETP.GE.AND P6, PT, R141, c[0x0][0x17c], PT ;  /* 0x00005f008d007a0c */ /* 0x008fc60003fc6270 */
[----:B-1----:R-:W3:Y:S04]  /*f3f50*/  LDL.LU R143, [R1+0x38b4] ;  /* 0x0038b400018f7983 */ /* 0x002ee80000300800 */
[----:B------:R-:W3:Y:S04]  /*f3f60*/  LDL.LU R213, [R1+0xdd0] ;  /* 0x000dd00001d57983 */ /* 0x000ee80000300800 */
[----:B------:R-:W3:Y:S04]  /*f3f70*/  LDL.LU R214, [R1+0x280] ;  /* 0x0002800001d67983 */ /* 0x000ee80000300800 */
[----:B------:R-:W3:Y:S04]  /*f3f80*/  LDL.LU R141, [R1+0x38cc] ;  /* 0x0038cc00018d7983 */ /* 0x000ee80000300800 */
[----:B------:R-:W3:Y:S04]  /*f3f90*/  LDL.LU R215, [R1+0xdd4] ;  /* 0x000dd40001d77983 */ /* 0x000ee80000300800 */
[----:B------:R-:W3:Y:S01]  /*f3fa0*/  LDL.LU R147, [R1+0x284] ;  /* 0x0002840001937983 */ /* 0x000ee20000300800 */
[----:B------:R-:W-:-:S03]  /*f3fb0*/  ISETP.GE.AND P1, PT, R142, c[0x0][0x17c], PT ;  /* 0x00005f008e007a0c */ /* 0x000fc60003f26270 */
[----:B------:R-:W3:Y:S04]  /*f3fc0*/  LDL.LU R212, [R1+0x38e8] ;  /* 0x0038e80001d47983 */ /* 0x000ee80000300800 */
[----:B------:R-:W3:Y:S04]  /*f3fd0*/  LDL.LU R144, [R1+0xda0] ;  /* 0x000da00001907983 */ /* 0x000ee80000300800 */
[----:B------:R-:W3:Y:S04]  /*f3fe0*/  LDL.LU R145, [R1+0x10] ;  /* 0x0000100001917983 */ /* 0x000ee80000300800 */
[----:B------:R-:W3:Y:S01]  /*f3ff0*/  LDL.LU R142, [R1+0x3904] ;  /* 0x00390400018e7983 */ /* 0x000ee20000300800 */
[----:B------:R-:W-:-:S02]  /*f4000*/  ISETP.LT.AND P0, PT, R217, c[0x0][0x178], !P3 ;  /* 0x00005e00d9007a0c */ /* 0x000fc40005f01270 */
[----:B------:R-:W-:Y:S01]  /*f4010*/  ISETP.LT.AND P3, PT, R216, c[0x0][0x178], !P3 ;  /* 0x00005e00d8007a0c */ /* 0x000fe20005f61270 */
[----:B------:R-:W-:Y:S01]  /*f4020*/  IMAD.WIDE R48, R50, 0x4, R138 ;  /* 0x0000000432307825 */ /* 0x000fe200078e028a */
[----:B------:R-:W-:-:S03]  /*f4030*/  ISETP.LT.AND P5, PT, R217, c[0x0][0x178], !P2 ;  /* 0x00005e00d9007a0c */ /* 0x000fc600057a1270 */
[C---:B--2---:R-:W-:Y:S01]  /*f4040*/  IMAD.WIDE R2, R50.reuse, 0x4, R136 ;  /* 0x0000000432027825 */ /* 0x044fe200078e0288 */
[----:B------:R-:W-:Y:S02]  /*f4050*/  IADD3 R50, R50, c[0x0][0x198], RZ ;  /* 0x0000660032327a10 */ /* 0x000fe40007ffe0ff */
[----:B------:R-:W-:-:S03]  /*f4060*/  ISETP.LT.AND P2, PT, R216, c[0x0][0x178], !P2 ;  /* 0x00005e00d8007a0c */ /* 0x000fc60005741270 */
[----:B----4-:R1:W-:Y:S04]  /*f4070*/  @P0 STG.E [R48.64], R218 ;  /* 0x000000da30000986 */ /* 0x0103e8000c101904 */
[----:B------:R2:W-:Y:S01]  /*f4080*/  @P3 STG.E [R2.64], R224 ;  /* 0x000000e002003986 */ /* 0x0005e2000c101904 */
[----:B------:R-:W-:Y:S02]  /*f4090*/  ISETP.LT.AND P3, PT, R217, c[0x0][0x178], !P4 ;  /* 0x00005e00d9007a0c */ /* 0x000fe40006761270 */
[----:B-----5:R-:W-:Y:S02]  /*f40a0*/  ISETP.GE.AND P0, PT, R140, c[0x0][0x17c], PT ;  /* 0x00005f008c007a0c */ /* 0x020fe40003f06270 */
[----:B------:R-:W-:Y:S02]  /*f40b0*/  ISETP.LT.AND P4, PT, R216, c[0x0][0x178], !P4 ;  /* 0x00005e00d8007a0c */ /* 0x000fe40006781270 */
[C---:B------:R-:W-:Y:S01]  /*f40c0*/  IADD3 R140, R50.reuse, c[0x0][0x198], RZ ;  /* 0x00006600328c7a10 */ /* 0x040fe20007ffe0ff */
[----:B-1----:R-:W4:Y:S01]  /*f40d0*/  LDL.LU R218, [R1+0xda4] ;  /* 0x000da40001da7983 */ /* 0x002f220000300800 */
[----:B--2---:R-:W-:-:S05]  /*f40e0*/  IMAD.WIDE R2, R50, 0x4, R138 ;  /* 0x0000000432027825 */ /* 0x004fca00078e028a */
[----:B------:R1:W-:Y:S01]  /*f40f0*/  @P5 STG.E [R2.64], R219 ;  /* 0x000000db02005986 */ /* 0x0003e2000c101904 */
[----:B------:R-:W-:Y:S01]  /*f4100*/  ISETP.LT.AND P5, PT, R217, c[0x0][0x178], !P1 ;  /* 0x00005e00d9007a0c */ /* 0x000fe20004fa1270 */
[----:B------:R-:W-:Y:S01]  /*f4110*/  IMAD.WIDE R48, R140, 0x4, R138 ;  /* 0x000000048c307825 */ /* 0x000fe200078e028a */
[----:B------:R-:W-:-:S03]  /*f4120*/  ISETP.LT.AND P1, PT, R216, c[0x0][0x178], !P1 ;  /* 0x00005e00d8007a0c */ /* 0x000fc60004f21270 */
[--C-:B-1----:R-:W-:Y:S01]  /*f4130*/  IMAD.WIDE R2, R50, 0x4, R136.reuse ;  /* 0x0000000432027825 */ /* 0x102fe200078e0288 */
[----:B------:R-:W2:Y:S03]  /*f4140*/  LDL.LU R219, [R1+0x14] ;  /* 0x0000140001db7983 */ /* 0x000ea60000300800 */
[C---:B------:R-:W-:Y:S01]  /*f4150*/  IMAD.WIDE R50, R140.reuse, 0x4, R136 ;  /* 0x000000048c327825 */ /* 0x040fe200078e0288 */
[----:B------:R-:W-:Y:S01]  /*f4160*/  IADD3 R140, R140, c[0x0][0x198], RZ ;  /* 0x000066008c8c7a10 */ /* 0x000fe20007ffe0ff */
[----:B------:R1:W-:Y:S04]  /*f4170*/  @P2 STG.E [R2.64], R225 ;  /* 0x000000e102002986 */ /* 0x0003e8000c101904 */
[----:B-1----:R-:W-:Y:S01]  /*f4180*/  IMAD.WIDE R2, R140, 0x4, R138 ;  /* 0x000000048c027825 */ /* 0x002fe200078e028a */
[----:B---3--:R-:W-:-:S02]  /*f4190*/  ISETP.GE.AND P2, PT, R143, c[0x0][0x17c], PT ;  /* 0x00005f008f007a0c */ /* 0x008fc40003f46270 */
[----:B------:R-:W3:Y:S04]  /*f41a0*/  LDL.LU R143, [R1+0x3908] ;  /* 0x00390800018f7983 */ /* 0x000ee80000300800 */
[----:B------:R1:W-:Y:S01]  /*f41b0*/  @P3 STG.E [R48.64], R213 ;  /* 0x000000d530003986 */ /* 0x0003e2000c101904 */
[----:B------:R-:W-:Y:S02]  /*f41c0*/  ISETP.LT.AND P3, PT, R217, c[0x0][0x178], !P6 ;  /* 0x00005e00d9007a0c */ /* 0x000fe40007761270 */
[----:B------:R-:W-:Y:S01]  /*f41d0*/  ISETP.LT.AND P6, PT, R216, c[0x0][0x178], !P6 ;  /* 0x00005e00d8007a0c */ /* 0x000fe200077c1270 */
[----:B------:R-:W5:Y:S04]  /*f41e0*/  LDL.LU R146, [R1+0xd40] ;  /* 0x000d400001927983 */ /* 0x000f680000300800 */
[----:B------:R1:W-:Y:S02]  /*f41f0*/  @P4 STG.E [R50.64], R214 ;  /* 0x000000d632004986 */ /* 0x0003e4000c101904 */
[----:B-1----:R-:W-:-:S02]  /*f4200*/  IMAD.WIDE R48, R140, 0x4, R136 ;  /* 0x000000048c307825 */ /* 0x002fc400078e0288 */
[----:B------:R1:W-:Y:S01]  /*f4210*/  @P5 STG.E [R2.64], R215 ;  /* 0x000000d702005986 */ /* 0x0003e2000c101904 */
[----:B------:R-:W-:Y:S02]  /*f4220*/  ISETP.GE.AND P4, PT, R141, c[0x0][0x17c], PT ;  /* 0x00005f008d007a0c */ /* 0x000fe40003f86270 */
[----:B------:R-:W-:Y:S01]  /*f4230*/  IADD3 R51, R140, c[0x0][0x198], RZ ;  /* 0x000066008c337a10 */ /* 0x000fe20007ffe0ff */
[----:B------:R1:W-:Y:S04]  /*f4240*/  @P1 STG.E [R48.64], R147 ;  /* 0x0000009330001986 */ /* 0x0003e8000c101904 */
[----:B------:R-:W5:Y:S01]  /*f4250*/  LDL.LU R141, [R1+0x38c8] ;  /* 0x0038c800018d7983 */ /* 0x000f620000300800 */
[----:B-1----:R-:W-:-:S04]  /*f4260*/  IMAD.WIDE R2, R51, 0x4, R136 ;  /* 0x0000000433027825 */ /* 0x002fc800078e0288 */
[----:B------:R-:W-:Y:S01]  /*f4270*/  IMAD.WIDE R48, R51, 0x4, R138 ;  /* 0x0000000433307825 */ /* 0x000fe200078e028a */
[----:B------:R-:W5:Y:S04]  /*f4280*/  LDL.LU R147, [R1+0xd44] ;  /* 0x000d440001937983 */ /* 0x000f680000300800 */
[----:B------:R1:W-:Y:S04]  /*f4290*/  @P3 STG.E [R48.64], R144 ;  /* 0x0000009030003986 */ /* 0x0003e8000c101904 */
[----:B------:R1:W-:Y:S01]  /*f42a0*/  @P6 STG.E [R2.64], R145 ;  /* 0x0000009102006986 */ /* 0x0003e2000c101904 */
[----:B------:R-:W-:-:S03]  /*f42b0*/  ISETP.GE.AND P6, PT, R142, c[0x0][0x17c], PT ;  /* 0x00005f008e007a0c */ /* 0x000fc60003fc6270 */
[----:B------:R-:W5:Y:S01]  /*f42c0*/  LDL.LU R142, [R1+0x38e4] ;  /* 0x0038e400018e7983 */ /* 0x000f620000300800 */
[----:B------:R-:W-:Y:S02]  /*f42d0*/  ISETP.LT.AND P1, PT, R217, c[0x0][0x178], !P0 ;  /* 0x00005e00d9007a0c */ /* 0x000fe40004721270 */
[----:B------:R-:W-:Y:S02]  /*f42e0*/  ISETP.LT.AND P5, PT, R216, c[0x0][0x178], !P0 ;  /* 0x00005e00d8007a0c */ /* 0x000fe400047a1270 */
[----:B------:R-:W-:Y:S02]  /*f42f0*/  IADD3 R50, R51, c[0x0][0x198], RZ ;  /* 0x0000660033327a10 */ /* 0x000fe40007ffe0ff */
[----:B------:R-:W-:-:S03]  /*f4300*/  ISETP.LT.AND P3, PT, R217, c[0x0][0x178], !P2 ;  /* 0x00005e00d9007a0c */ /* 0x000fc60005761270 */
[----:B-1----:R-:W-:-:S04]  /*f4310*/  IMAD.WIDE R48, R50, 0x4, R138 ;  /* 0x0000000432307825 */ /* 0x002fc800078e028a */
[C---:B------:R-:W-:Y:S01]  /*f4320*/  IMAD.WIDE R2, R50.reuse, 0x4, R136 ;  /* 0x0000000432027825 */ /* 0x040fe200078e0288 */
[----:B------:R-:W-:Y:S02]  /*f4330*/  IADD3 R50, R50, c[0x0][0x198], RZ ;  /* 0x0000660032327a10 */ /* 0x000fe40007ffe0ff */
[----:B------:R-:W-:Y:S02]  /*f4340*/  ISETP.LT.AND P2, PT, R216, c[0x0][0x178], !P2 ;  /* 0x00005e00d8007a0c */ /* 0x000fe40005741270 */
[----:B------:R-:W-:Y:S01]  /*f4350*/  IADD3 R140, R50, c[0x0][0x198], RZ ;  /* 0x00006600328c7a10 */ /* 0x000fe20007ffe0ff */
[----:B----4-:R1:W-:Y:S04]  /*f4360*/  @P1 STG.E [R48.64], R218 ;  /* 0x000000da30001986 */ /* 0x0103e8000c101904 */
[----:B-1----:R-:W4:Y:S04]  /*f4370*/  LDL.LU R218, [R1+0x6d0] ;  /* 0x0006d00001da7983 */ /* 0x002f280000300800 */
[----:B--2---:R1:W-:Y:S01]  /*f4380*/  @P5 STG.E [R2.64], R219 ;  /* 0x000000db02005986 */ /* 0x0043e2000c101904 */
[----:B------:R-:W-:-:S02]  /*f4390*/  ISETP.LT.AND P5, PT, R217, c[0x0][0x178], !P4 ;  /* 0x00005e00d9007a0c */ /* 0x000fc400067a1270 */
[----:B------:R-:W-:Y:S01]  /*f43a0*/  ISETP.LT.AND P4, PT, R216, c[0x0][0x178], !P4 ;  /* 0x00005e00d8007a0c */ /* 0x000fe20006781270 */
[----:B-1----:R-:W-:-:S04]  /*f43b0*/  IMAD.WIDE R2, R50, 0x4, R138 ;  /* 0x0000000432027825 */ /* 0x002fc800078e028a */
[----:B------:R-:W-:Y:S01]  /*f43c0*/  IMAD.WIDE R48, R140, 0x4, R138 ;  /* 0x000000048c307825 */ /* 0x000fe200078e028a */
[----:B---3--:R-:W-:Y:S02]  /*f43d0*/  ISETP.GE.AND P1, PT, R143, c[0x0][0x17c], PT ;  /* 0x00005f008f007a0c */ /* 0x008fe40003f26270 */
[----:B------:R-:W2:Y:S04]  /*f43e0*/  LDL.LU R143, [R1+0x3900] ;  /* 0x00390000018f7983 */ /* 0x000ea80000300800 */
[----:B------:R-:W3:Y:S04]  /*f43f0*/  LDL.LU R219, [R1+0x6d4] ;  /* 0x0006d40001db7983 */ /* 0x000ee80000300800 */
[----:B-----5:R1:W-:Y:S02]  /*f4400*/  @P3 STG.E [R2.64], R146 ;  /* 0x0000009202003986 */ /* 0x0203e4000c101904 */
[----:B-1----:R-:W-:-:S05]  /*f4410*/  IMAD.WIDE R2, R50, 0x4, R136 ;  /* 0x0000000432027825 */ /* 0x002fca00078e0288 */
[----:B------:R1:W-:Y:S01]  /*f4420*/  @P2 STG.E [R2.64], R236 ;  /* 0x000000ec02002986 */ /* 0x0003e2000c101904 */
[----:B------:R-:W-:Y:S01]  /*f4430*/  IMAD.WIDE R50, R140, 0x4, R136 ;  /* 0x000000048c327825 */ /* 0x000fe200078e0288 */
[----:B------:R-:W-:Y:S02]  /*f4440*/  ISETP.GE.AND P2, PT, R141, c[0x0][0x17c], PT ;  /* 0x00005f008d007a0c */ /* 0x000fe40003f46270 */
[----:B------:R-:W5:Y:S04]  /*f4450*/  LDL.LU R141, [R1+0x391c] ;  /* 0x00391c00018d7983 */ /* 0x000f680000300800 */
[----:B------:R-:W5:Y:S04]  /*f4460*/  LDL.LU R145, [R1+0xd58] ;  /* 0x000d580001917983 */ /* 0x000f680000300800 */
[----:B------:R1:W-:Y:S04]  /*f4470*/  @P5 STG.E [R48.64], R147 ;  /* 0x0000009330005986 */ /* 0x0003e8000c101904 */
[----:B------:R-:W5:Y:S04]  /*f4480*/  LDL.LU R146, [R1+0x6c8] ;  /* 0x0006c80001927983 */ /* 0x000f680000300800 */
[----:B------:R1:W-:Y:S01]  /*f4490*/  @P4 STG.E [R50.64], R237 ;  /* 0x000000ed32004986 */ /* 0x0003e2000c101904 */
[----:B------:R-:W-:-:S03]  /*f44a0*/  ISETP.GE.AND P4, PT, R142, c[0x0][0x17c], PT ;  /* 0x00005f008e007a0c */ /* 0x000fc60003f86270 */
[----:B------:R-:W5:Y:S04]  /*f44b0*/  LDL.LU R144, [R1+0x3924] ;  /* 0x0039240001907983 */ /* 0x000f680000300800 */
[----:B------:R-:W5:Y:S01]  /*f44c0*/  LDL.LU R142, [R1+0xd5c] ;  /* 0x000d5c00018e7983 */ /* 0x000f620000300800 */
[----:B------:R-:W-:-:S04]  /*f44d0*/  ISETP.GE.AND P0, PT, R212, c[0x0][0x17c], PT ;  /* 0x00005f00d4007a0c */ /* 0x000fc80003f06270 */
[C---:B------:R-:W-:Y:S02]  /*f44e0*/  ISETP.LT.AND P3, PT, R217.reuse, c[0x0][0x178], !P0 ;  /* 0x00005e00d9007a0c */ /* 0x040fe40004761270 */
[----:B------:R-:W-:Y:S02]  /*f44f0*/  ISETP.LT.AND P0, PT, R216, c[0x0][0x178], !P0 ;  /* 0x00005e00d8007a0c */ /* 0x000fe40004701270 */
[----:B------:R-:W-:Y:S02]  /*f4500*/  IADD3 R140, R140, c[0x0][0x198], RZ ;  /* 0x000066008c8c7a10 */ /* 0x000fe40007ffe0ff */
[----:B------:R-:W-:Y:S02]  /*f4510*/  ISETP.LT.AND P5, PT, R217, c[0x0][0x178], !P6 ;  /* 0x00005e00d9007a0c */ /* 0x000fe400077a1270 */
[----:B------:R-:W-:Y:S01]  /*f4520*/  ISETP.LT.AND P6, PT, R216, c[0x0][0x178], !P6 ;  /* 0x00005e00d8007a0c */ /* 0x000fe200077c1270 */
[----:B-1----:R-:W-:-:S04]  /*f4530*/  IMAD.WIDE R2, R140, 0x4, R138 ;  /* 0x000000048c027825 */ /* 0x002fc800078e028a */
[C---:B------:R-:W-:Y:S01]  /*f4540*/  IMAD.WIDE R48, R140.reuse, 0x4, R136 ;  /* 0x000000048c307825 */ /* 0x040fe200078e0288 */
[----:B------:R-:W-:-:S04]  /*f4550*/  IADD3 R140, R140, c[0x0][0x198], RZ ;  /* 0x000066008c8c7a10 */ /* 0x000fc80007ffe0ff */
[----:B------:R-:W-:Y:S01]  /*f4560*/  IADD3 R50, R140, c[0x0][0x198], RZ ;  /* 0x000066008c327a10 */ /* 0x000fe20007ffe0ff */
[----:B----4-:R1:W-:Y:S01]  /*f4570*/  @P3 STG.E [R2.64], R218 ;  /* 0x000000da02003986 */ /* 0x0103e2000c101904 */
[----:B------:R-:W-:-:S03]  /*f4580*/  ISETP.LT.AND P3, PT, R217, c[0x0][0x178], !P1 ;  /* 0x00005e00d9007a0c */ /* 0x000fc60004f61270 */
[----:B------:R4:W-:Y:S01]  /*f4590*/  @P0 STG.E [R48.64], R220 ;  /* 0x000000dc30000986 */ /* 0x0009e2000c101904 */
[----:B------:R-:W-:Y:S01]  /*f45a0*/  ISETP.LT.AND P1, PT, R216, c[0x0][0x178], !P1 ;  /* 0x00005e00d8007a0c */ /* 0x000fe20004f21270 */
[C---:B-1----:R-:W-:Y:S02]  /*f45b0*/  IMAD.WIDE R2, R140.reuse, 0x4, R138 ;  /* 0x000000048c027825 */ /* 0x042fe400078e028a */
[----:B------:R-:W5:Y:S02]  /*f45c0*/  LDL.LU R218, [R1+0x6cc] ;  /* 0x0006cc0001da7983 */ /* 0x000f640000300800 */
[----:B----4-:R-:W-:Y:S01]  /*f45d0*/  IMAD.WIDE R48, R140, 0x4, R136 ;  /* 0x000000048c307825 */ /* 0x010fe200078e0288 */
[----:B--2---:R-:W-:Y:S02]  /*f45e0*/  ISETP.GE.AND P0, PT, R143, c[0x0][0x17c], PT ;  /* 0x00005f008f007a0c */ /* 0x004fe40003f06270 */
[----:B------:R-:W2:Y:S04]  /*f45f0*/  LDL.LU R143, [R1+0x38e0] ;  /* 0x0038e000018f7983 */ /* 0x000ea80000300800 */
[----:B---3--:R1:W-:Y:S01]  /*f4600*/  @P5 STG.E [R2.64], R219 ;  /* 0x000000db02005986 */ /* 0x0083e2000c101904 */
[----:B------:R-:W-:-:S03]  /*f4610*/  ISETP.LT.AND P5, PT, R217, c[0x0][0x178], !P2 ;  /* 0x00005e00d9007a0c */ /* 0x000fc600057a1270 */
[----:B------:R3:W-:Y:S04]  /*f4620*/  @P6 STG.E [R48.64], R221 ;  /* 0x000000dd30006986 */ /* 0x0007e8000c101904 */
[----:B------:R-:W4:Y:S01]  /*f4630*/  LDL.LU R213, [R1+0xd88] ;  /* 0x000d880001d57983 */ /* 0x000f220000300800 */
[----:B-1----:R-:W-:-:S03]  /*f4640*/  IMAD.WIDE R2, R50, 0x4, R138 ;  /* 0x0000000432027825 */ /* 0x002fc600078e028a */
[----:B------:R-:W4:Y:S01]  /*f4650*/  LDL.LU R214, [R1+0x278] ;  /* 0x0002780001d67983 */ /* 0x000f220000300800 */
[C---:B---3--:R-:W-:Y:S01]  /*f4660*/  IMAD.WIDE R48, R50.reuse, 0x4, R136 ;  /* 0x0000000432307825 */ /* 0x048fe200078e0288 */
[----:B------:R-:W-:Y:S02]  /*f4670*/  IADD3 R50, R50, c[0x0][0x198], RZ ;  /* 0x0000660032327a10 */ /* 0x000fe40007ffe0ff */
[----:B-----5:R-:W-:Y:S02]  /*f4680*/  ISETP.GE.AND P6, PT, R141, c[0x0][0x17c], PT ;  /* 0x00005f008d007a0c */ /* 0x020fe40003fc6270 */
[----:B------:R-:W3:Y:S04]  /*f4690*/  LDL.LU R141, [R1+0x38fc] ;  /* 0x0038fc00018d7983 */ /* 0x000ee80000300800 */
[----:B------:R1:W-:Y:S04]  /*f46a0*/  @P3 STG.E [R2.64], R145 ;  /* 0x0000009102003986 */ /* 0x0003e8000c101904 */
[----:B------:R-:W5:Y:S04]  /*f46b0*/  LDL.LU R147, [R1+0xd8c] ;  /* 0x000d8c0001937983 */ /* 0x000f680000300800 */
[----:B------:R-:W-:Y:S01]  /*f46c0*/  @P1 STG.E [R48.64], R146 ;  /* 0x0000009230001986 */ /* 0x000fe2000c101904 */
[----:B-1----:R-:W-:-:S03]  /*f46d0*/  IMAD.WIDE R2, R50, 0x4, R138 ;  /* 0x0000000432027825 */ /* 0x002fc600078e028a */
[----:B------:R-:W3:Y:S04]  /*f46e0*/  LDL.LU R219, [R1+0x27c] ;  /* 0x00027c0001db7983 */ /* 0x000ee80000300800 */
[----:B------:R1:W-:Y:S04]  /*f46f0*/  @P5 STG.E [R2.64], R142 ;  /* 0x0000008e02005986 */ /* 0x0003e8000c101904 */
[----:B-1----:R-:W3:Y:S01]  /*f4700*/  LDL.LU R142, [R1+0x3918] ;  /* 0x00391800018e7983 */ /* 0x002ee20000300800 */
[----:B------:R-:W-:Y:S02]  /*f4710*/  ISETP.LT.AND P2, PT, R216, c[0x0][0x178], !P2 ;  /* 0x00005e00d8007a0c */ /* 0x000fe40005741270 */
[C---:B------:R-:W-:Y:S01]  /*f4720*/  ISETP.LT.AND P3, PT, R217.reuse, c[0x0][0x178], !P4 ;  /* 0x00005e00d9007a0c */ /* 0x040fe20006761270 */
[----:B------:R-:W3:Y:S01]  /*f4730*/  LDL.LU R215, [R1+0xd98] ;  /* 0x000d980001d77983 */ /* 0x000ee20000300800 */
[C---:B------:R-:W-:Y:S01]  /*f4740*/  IADD3 R140, R50.reuse, c[0x0][0x198], RZ ;  /* 0x00006600328c7a10 */ /* 0x040fe20007ffe0ff */
[----:B------:R-:W-:Y:S01]  /*f4750*/  IMAD.WIDE R50, R50, 0x4, R136 ;  /* 0x0000000432327825 */ /* 0x000fe200078e0288 */
[----:B------:R-:W-:Y:S01]  /*f4760*/  ISETP.LT.AND P4, PT, R216, c[0x0][0x178], !P4 ;  /* 0x00005e00d8007a0c */ /* 0x000fe20006781270 */
[----:B------:R-:W3:Y:S01]  /*f4770*/  LDL.LU R145, [R1+0x8] ;  /* 0x0000080001917983 */ /* 0x000ee20000300800 */
[----:B------:R-:W-:Y:S01]  /*f4780*/  ISETP.LT.AND P5, PT, R217, c[0x0][0x178], !P0 ;  /* 0x00005e00d9007a0c */ /* 0x000fe200047a1270 */
[----:B------:R-:W-:Y:S01]  /*f4790*/  IMAD.WIDE R2, R140, 0x4, R138 ;  /* 0x000000048c027825 */ /* 0x000fe200078e028a */
[----:B------:R-:W-:-:S02]  /*f47a0*/  ISETP.GE.AND P1, PT, R144, c[0x0][0x17c], PT ;  /* 0x00005f0090007a0c */ /* 0x000fc40003f26270 */
[----:B------:R-:W3:Y:S01]  /*f47b0*/  LDL.LU R144, [R1+0x3934] ;  /* 0x0039340001907983 */ /* 0x000ee20000300800 */
[C---:B------:R-:W-:Y:S01]  /*f47c0*/  IMAD.WIDE R48, R140.reuse, 0x4, R136 ;  /* 0x000000048c307825 */ /* 0x040fe200078e0288 */
[----:B------:R-:W-:Y:S02]  /*f47d0*/  IADD3 R140, R140, c[0x0][0x198], RZ ;  /* 0x000066008c8c7a10 */ /* 0x000fe40007ffe0ff */
[----:B------:R-:W3:Y:S04]  /*f47e0*/  LDL.LU R146, [R1+0xd9c] ;  /* 0x000d9c0001927983 */ /* 0x000ee80000300800 */
[----:B------:R1:W-:Y:S04]  /*f47f0*/  @P2 STG.E [R50.64], R218 ;  /* 0x000000da32002986 */ /* 0x0003e8000c101904 */
[----:B-1----:R-:W3:Y:S01]  /*f4800*/  LDL.LU R218, [R1+0xc] ;  /* 0x00000c0001da7983 */ /* 0x002ee20000300800 */
[----:B--2---:R-:W-:-:S03]  /*f4810*/  ISETP.GE.AND P2, PT, R143, c[0x0][0x17c], PT ;  /* 0x00005f008f007a0c */ /* 0x004fc60003f46270 */
[----:B------:R-:W2:Y:S04]  /*f4820*/  LDL.LU R143, [R1+0x3938] ;  /* 0x00393800018f7983 */ /* 0x000ea80000300800 */
[----:B----4-:R1:W-:Y:S04]  /*f4830*/  @P3 STG.E [R2.64], R213 ;  /* 0x000000d502003986 */ /* 0x0103e8000c101904 */
[----:B------:R-:W-:Y:S01]  /*f4840*/  @P4 STG.E [R48.64], R214 ;  /* 0x000000d630004986 */ /* 0x000fe2000c101904 */
[----:B-1----:R-:W-:-:S05]  /*f4850*/  IMAD.WIDE R2, R140, 0x4, R138 ;  /* 0x000000048c027825 */ /* 0x002fca00078e028a */
[----:B-----5:R1:W-:Y:S04]  /*f4860*/  @P5 STG.E [R2.64], R147 ;  /* 0x0000009302005986 */ /* 0x0203e8000c101904 */
[----:B-1----:R-:W4:Y:S01]  /*f4870*/  LDL.LU R147, [R1+0xcc8] ;  /* 0x000cc80001937983 */ /* 0x002f220000300800 */
[----:B---3--:R-:W-:-:S03]  /*f4880*/  ISETP.GE.AND P5, PT, R142, c[0x0][0x17c], PT ;  /* 0x00005f008e007a0c */ /* 0x008fc60003fa6270 */
[----:B------:R-:W3:Y:S01]  /*f4890*/  LDL.LU R142, [R1+0x38f8] ;  /* 0x0038f800018e7983 */ /* 0x000ee20000300800 */
[----:B------:R-:W-:Y:S01]  /*f48a0*/  ISETP.LT.AND P0, PT, R216, c[0x0][0x178], !P0 ;  /* 0x00005e00d8007a0c */ /* 0x000fe20004701270 */
[C---:B------:R-:W-:Y:S01]  /*f48b0*/  IMAD.WIDE R48, R140.reuse, 0x4, R136 ;  /* 0x000000048c307825 */ /* 0x040fe200078e0288 */
[----:B------:R-:W-:Y:S02]  /*f48c0*/  ISETP.LT.AND P4, PT, R217, c[0x0][0x178], !P6 ;  /* 0x00005e00d9007a0c */ /* 0x000fe40007781270 */
[----:B------:R-:W-:Y:S02]  /*f48d0*/  IADD3 R140, R140, c[0x0][0x198], RZ ;  /* 0x000066008c8c7a10 */ /* 0x000fe40007ffe0ff */
[----:B------:R-:W-:Y:S02]  /*f48e0*/  ISETP.LT.AND P6, PT, R216, c[0x0][0x178], !P6 ;  /* 0x00005e00d8007a0c */ /* 0x000fe400077c1270 */
[----:B------:R-:W-:-:S05]  /*f48f0*/  IADD3 R2, R140, c[0x0][0x198], RZ ;  /* 0x000066008c027a10 */ /* 0x000fca0007ffe0ff */
[----:B------:R1:W-:Y:S01]  /*f4900*/  @P0 STG.E [R48.64], R219 ;  /* 0x000000db30000986 */ /* 0x0003e2000c101904 */
[----:B------:R-:W-:Y:S02]  /*f4910*/  ISETP.LT.AND P0, PT, R217, c[0x0][0x178], !P1 ;  /* 0x00005e00d9007a0c */ /* 0x000fe40004f01270 */
[----:B------:R-:W-:Y:S02]  /*f4920*/  ISETP.LT.AND P1, PT, R216, c[0x0][0x178], !P1 ;  /* 0x00005e00d8007a0c */ /* 0x000fe40004f21270 */
[----:B------:R-:W-:Y:S01]  /*f4930*/  ISETP.GE.AND P3, PT, R141, c[0x0][0x17c], PT ;  /* 0x00005f008d007a0c */ /* 0x000fe20003f66270 */
[C---:B-1----:R-:W-:Y:S01]  /*f4940*/  IMAD.WIDE R48, R140.reuse, 0x4, R138 ;  /* 0x000000048c307825 */ /* 0x042fe200078e028a */
[----:B------:R-:W5:Y:S03]  /*f4950*/  LDL.LU R219, [R1+0xccc] ;  /* 0x000ccc0001db7983 */ /* 0x000f660000300800 */
[----:B------:R-:W-:Y:S01]  /*f4960*/  IMAD.WIDE R140, R140, 0x4, R136 ;  /* 0x000000048c8c7825 */ /* 0x000fe200078e0288 */
[----:B------:R1:W-:Y:S01]  /*f4970*/  @P4 STG.E [R48.64], R215 ;  /* 0x000000d730004986 */ /* 0x0003e2000c101904 */
[----:B------:R-:W-:-:S02]  /*f4980*/  ISETP.LT.AND P4, PT, R217, c[0x0][0x178], !P2 ;  /* 0x00005e00d9007a0c */ /* 0x000fc40005781270 */
[----:B------:R-:W-:Y:S01]  /*f4990*/  ISETP.LT.AND P2, PT, R216, c[0x0][0x178], !P2 ;  /* 0x00005e00d8007a0c */ /* 0x000fe20005741270 */
[----:B------:R-:W5:Y:S01]  /*f49a0*/  LDL.LU R212, [R1+0x3914] ;  /* 0x0039140001d47983 */ /* 0x000f620000300800 */
[----:B------:R-:W-:-:S03]  /*f49b0*/  IMAD.WIDE R50, R2, 0x4, R136 ;  /* 0x0000000402327825 */ /* 0x000fc600078e0288 */
[----:B------:R-:W5:Y:S01]  /*f49c0*/  LDL.LU R214, [R1+0xde8] ;  /* 0x000de80001d67983 */ /* 0x000f620000300800 */
[----:B-1----:R-:W-:-:S03]  /*f49d0*/  IMAD.WIDE R48, R2, 0x4, R138 ;  /* 0x0000000402307825 */ /* 0x002fc600078e028a */
[----:B------:R-:W5:Y:S01]  /*f49e0*/  LDL.LU R215, [R1+0x408] ;  /* 0x0004080001d77983 */ /* 0x000f620000300800 */
[----:B------:R-:W-:-:S03]  /*f49f0*/  IADD3 R2, R2, c[0x0][0x198], RZ ;  /* 0x0000660002027a10 */ /* 0x000fc60007ffe0ff */
[----:B------:R1:W-:Y:S04]  /*f4a00*/  @P6 STG.E [R140.64], R145 ;  /* 0x000000918c006986 */ /* 0x0003e8000c101904 */
[----:B------:R1:W-:Y:S01]  /*f4a10*/  @P0 STG.E [R48.64], R146 ;  /* 0x0000009230000986 */ /* 0x0003e2000c101904 */
[----:B------:R-:W-:Y:S02]  /*f4a20*/  ISETP.GE.AND P6, PT, R144, c[0x0][0x17c], PT ;  /* 0x00005f0090007a0c */ /* 0x000fe40003fc6270 */
[C---:B-1----:R-:W-:Y:S01]  /*f4a30*/  IADD3 R140, R2.reuse, c[0x0][0x198], RZ ;  /* 0x00006600028c7a10 */ /* 0x042fe20007ffe0ff */
[----:B------:R-:W-:-:S04]  /*f4a40*/  IMAD.WIDE R48, R2, 0x4, R138 ;  /* 0x0000000402307825 */ /* 0x000fc800078e028a */
[----:B------:R-:W-:Y:S01]  /*f4a50*/  IMAD.WIDE R2, R2, 0x4, R136 ;  /* 0x0000000402027825 */ /* 0x000fe200078e0288 */
[----:B------:R1:W-:Y:S01]  /*f4a60*/  @P1 STG.E [R50.64], R218 ;  /* 0x000000da32001986 */ /* 0x0003e2000c101904 */
[----:B--2---:R-:W-:-:S03]  /*f4a70*/  ISETP.GE.AND P0, PT, R143, c[0x0][0x17c], PT ;  /* 0x00005f008f007a0c */ /* 0x004fc60003f06270 */
[----:B------:R-:W2:Y:S04]  /*f4a80*/  LDL.LU R143, [R1+0x3930] ;  /* 0x00393000018f7983 */ /* 0x000ea80000300800 */
[----:B------:R-:W2:Y:S04]  /*f4a90*/  LDL.LU R146, [R1+0xdec] ;  /* 0x000dec0001927983 */ /* 0x000ea80000300800 */
[----:B-1----:R-:W2:Y:S04]  /*f4aa0*/  LDL.LU R218, [R1+0x40c] ;  /* 0x00040c0001da7983 */ /* 0x002ea80000300800 */
[----:B------:R-:W2:Y:S04]  /*f4ab0*/  LDL.LU R144, [R1+0x394c] ;  /* 0x00394c0001907983 */ /* 0x000ea80000300800 */
[----:B------:R-:W2:Y:S04]  /*f4ac0*/  LDL.LU R145, [R1+0xdc8] ;  /* 0x000dc80001917983 */ /* 0x000ea80000300800 */
[----:B----4-:R1:W-:Y:S04]  /*f4ad0*/  @P4 STG.E [R48.64], R147 ;  /* 0x0000009330004986 */ /* 0x0103e8000c101904 */
[----:B------:R4:W-:Y:S01]  /*f4ae0*/  @P2 STG.E [R2.64], R234 ;  /* 0x000000ea02002986 */ /* 0x0009e2000c101904 */
[----:B---3--:R-:W-:-:S03]  /*f4af0*/  ISETP.GE.AND P2, PT, R142, c[0x0][0x17c], PT ;  /* 0x00005f008e007a0c */ /* 0x008fc60003f46270 */
[----:B------:R-:W3:Y:S04]  /*f4b00*/  LDL.LU R142, [R1+0x38] ;  /* 0x00003800018e7983 */ /* 0x000ee80000300800 */
[----:B------:R-:W3:Y:S04]  /*f4b10*/  LDL.LU R141, [R1+0x3950] ;  /* 0x00395000018d7983 */ /* 0x000ee80000300800 */
[----:B-1----:R-:W3:Y:S01]  /*f4b20*/  LDL.LU R147, [R1+0xdcc] ;  /* 0x000dcc0001937983 */ /* 0x002ee20000300800 */
[----:B------:R-:W-:Y:S01]  /*f4b30*/  ISETP.LT.AND P1, PT, R217, c[0x0][0x178], !P3 ;  /* 0x00005e00d9007a0c */ /* 0x000fe20005f21270 */
[----:B------:R-:W-:Y:S01]  /*f4b40*/  IMAD.WIDE R48, R140, 0x4, R138 ;  /* 0x000000048c307825 */ /* 0x000fe200078e028a */
[----:B------:R-:W-:-:S02]  /*f4b50*/  ISETP.LT.AND P3, PT, R216, c[0x0][0x178], !P3 ;  /* 0x00005e00d8007a0c */ /* 0x000fc40005f61270 */
[----:B------:R-:W-:Y:S01]  /*f4b60*/  ISETP.LT.AND P4, PT, R217, c[0x0][0x178], !P5 ;  /* 0x00005e00d9007a0c */ /* 0x000fe20006f81270 */
[----:B------:R-:W-:Y:S01]  /*f4b70*/  IMAD.WIDE R50, R140, 0x4, R136 ;  /* 0x000000048c327825 */ /* 0x000fe200078e0288 */
[----:B------:R-:W-:Y:S02]  /*f4b80*/  ISETP.LT.AND P5, PT, R216, c[0x0][0x178], !P5 ;  /* 0x00005e00d8007a0c */ /* 0x000fe40006fa1270 */
[----:B------:R-:W-:-:S05]  /*f4b90*/  IADD3 R140, R140, c[0x0][0x198], RZ ;  /* 0x000066008c8c7a10 */ /* 0x000fca0007ffe0ff */
[----:B----4-:R-:W-:Y:S01]  /*f4ba0*/  IMAD.WIDE R2, R140, 0x4, R138 ;  /* 0x000000048c027825 */ /* 0x010fe200078e028a */
[----:B-----5:R1:W-:Y:S01]  /*f4bb0*/  @P1 STG.E [R48.64], R219 ;  /* 0x000000db30001986 */ /* 0x0203e2000c101904 */
[C---:B------:R-:W-:Y:S02]  /*f4bc0*/  ISETP.LT.AND P1, PT, R217.reuse, c[0x0][0x178], !P6 ;  /* 0x00005e00d9007a0c */ /* 0x040fe40007721270 */
[----:B------:R-:W-:Y:S01]  /*f4bd0*/  ISETP.LT.AND P6, PT, R216, c[0x0][0x178], !P6 ;  /* 0x00005e00d8007a0c */ /* 0x000fe200077c1270 */
[----:B------:R4:W-:Y:S01]  /*f4be0*/  @P3 STG.E [R50.64], R235 ;  /* 0x000000eb32003986 */ /* 0x0009e2000c101904 */
[C---:B-1----:R-:W-:Y:S01]  /*f4bf0*/  IMAD.WIDE R48, R140.reuse, 0x4, R136 ;  /* 0x000000048c307825 */ /* 0x042fe200078e0288 */
[----:B------:R-:W-:Y:S02]  /*f4c00*/  IADD3 R140, R140, c[0x0][0x198], RZ ;  /* 0x000066008c8c7a10 */ /* 0x000fe40007ffe0ff */
[----:B------:R1:W-:Y:S01]  /*f4c10*/  @P4 STG.E [R2.64], R214 ;  /* 0x000000d602004986 */ /* 0x0003e2000c101904 */
[----:B------:R-:W-:-:S03]  /*f4c20*/  ISETP.LT.AND P4, PT, R217, c[0x0][0x178], !P0 ;  /* 0x00005e00d9007a0c */ /* 0x000fc60004781270 */
[----:B------:R-:W5:Y:S01]  /*f4c30*/  LDL.LU R219, [R1+0x3c] ;  /* 0x00003c0001db7983 */ /* 0x000f620000300800 */
[----:B----4-:R-:W-:-:S03]  /*f4c40*/  IADD3 R50, R140, c[0x0][0x198], RZ ;  /* 0x000066008c327a10 */ /* 0x010fc60007ffe0ff */
[----:B------:R4:W-:Y:S01]  /*f4c50*/  @P5 STG.E [R48.64], R215 ;  /* 0x000000d730005986 */ /* 0x0009e2000c101904 */
[----:B------:R-:W-:Y:S01]  /*f4c60*/  ISETP.LT.AND P5, PT, R216, c[0x0][0x178], !P0 ;  /* 0x00005e00d8007a0c */ /* 0x000fe200047a1270 */
[----:B-1----:R-:W-:-:S04]  /*f4c70*/  IMAD.WIDE R2, R140, 0x4, R138 ;  /* 0x000000048c027825 */ /* 0x002fc800078e028a */
[----:B----4-:R-:W-:Y:S01]  /*f4c80*/  IMAD.WIDE R48, R140, 0x4, R136 ;  /* 0x000000048c307825 */ /* 0x010fe200078e0288 */
[----:B------:R-:W-:Y:S02]  /*f4c90*/  ISETP.GE.AND P3, PT, R212, c[0x0][0x17c], PT ;  /* 0x00005f00d4007a0c */ /* 0x000fe40003f66270 */
[----:B--2---:R-:W-:Y:S02]  /*f4ca0*/  ISETP.GE.AND P0, PT, R143, c[0x0][0x17c], PT ;  /* 0x00005f008f007a0c */ /* 0x004fe40003f06270 */
[----:B------:R-:W2:Y:S04]  /*f4cb0*/  LDL.LU R143, [R1+0x3910] ;  /* 0x00391000018f7983 */ /* 0x000ea80000300800 */
[----:B------:R1:W-:Y:S01]  /*f4cc0*/  @P1 STG.E [R2.64], R146 ;  /* 0x0000009202001986 */ /* 0x0003e2000c101904 */
[----:B------:R-:W-:-:S03]  /*f4cd0*/  ISETP.LT.AND P1, PT, R217, c[0x0][0x178], !P2 ;  /* 0x00005e00d9007a0c */ /* 0x000fc60005721270 */
[----:B------:R4:W-:Y:S01]  /*f4ce0*/  @P6 STG.E [R48.64], R218 ;  /* 0x000000da30006986 */ /* 0x0009e2000c101904 */
[----:B------:R-:W-:-:S03]  /*f4cf0*/  ISETP.GE.AND P6, PT, R144, c[0x0][0x17c], PT ;  /* 0x00005f0090007a0c */ /* 0x000fc60003fc6270 */
[----:B-1----:R-:W2:Y:S01]  /*f4d00*/  LDL.LU R146, [R1+0xd78] ;  /* 0x000d780001927983 */ /* 0x002ea20000300800 */
[----:B------:R-:W-:-:S03]  /*f4d10*/  IMAD.WIDE R2, R50, 0x4, R138 ;  /* 0x0000000432027825 */ /* 0x000fc600078e028a */
[----:B------:R-:W2:Y:S01]  /*f4d20*/  LDL.LU R144, [R1+0x392c] ;  /* 0x00392c0001907983 */ /* 0x000ea20000300800 */
[C---:B----4-:R-:W-:Y:S01]  /*f4d30*/  IMAD.WIDE R48, R50.reuse, 0x4, R136 ;  /* 0x0000000432307825 */ /* 0x050fe200078e0288 */
[----:B------:R-:W-:Y:S02]  /*f4d40*/  IADD3 R50, R50, c[0x0][0x198], RZ ;  /* 0x0000660032327a10 */ /* 0x000fe40007ffe0ff */
[----:B------:R1:W-:Y:S04]  /*f4d50*/  @P4 STG.E [R2.64], R145 ;  /* 0x0000009102004986 */ /* 0x0003e8000c101904 */
[----:B------:R-:W4:Y:S01]  /*f4d60*/  LDL.LU R218, [R1+0xd7c] ;  /* 0x000d7c0001da7983 */ /* 0x000f220000300800 */
[----:B------:R-:W-:Y:S01]  /*f4d70*/  ISETP.LT.AND P4, PT, R217, c[0x0][0x178], !P3 ;  /* 0x00005e00d9007a0c */ /* 0x000fe20005f81270 */
[----:B-1----:R-:W-:-:S02]  /*f4d80*/  IMAD.WIDE R2, R50, 0x4, R138 ;  /* 0x0000000432027825 */ /* 0x002fc400078e028a */
[----:B---3--:R1:W-:Y:S01]  /*f4d90*/  @P5 STG.E [R48.64], R142 ;  /* 0x0000008e30005986 */ /* 0x0083e2000c101904 */
[C---:B------:R-:W-:Y:S02]  /*f4da0*/  ISETP.LT.AND P5, PT, R216.reuse, c[0x0][0x178], !P3 ;  /* 0x00005e00d8007a0c */ /* 0x040fe40005fa1270 */
[----:B------:R-:W-:Y:S01]  /*f4db0*/  ISETP.GE.AND P3, PT, R141, c[0x0][0x17c], PT ;  /* 0x00005f008d007a0c */ /* 0x000fe20003f66270 */
[----:B-1----:R-:W3:Y:S04]  /*f4dc0*/  LDL.LU R142, [R1+0x3948] ;  /* 0x00394800018e7983 */ /* 0x002ee80000300800 */
[----:B------:R1:W-:Y:S04]  /*f4dd0*/  @P1 STG.E [R2.64], R147 ;  /* 0x0000009302001986 */ /* 0x0003e8000c101904 */
[----:B-1----:R-:W3:Y:S04]  /*f4de0*/  LDL.LU R147, [R1+0x768] ;  /* 0x0007680001937983 */ /* 0x002ee80000300800 */
[----:B------:R-:W3:Y:S01]  /*f4df0*/  LDL.LU R141, [R1+0x3960] ;  /* 0x00396000018d7983 */ /* 0x000ee20000300800 */
[----:B------:R-:W-:Y:S01]  /*f4e00*/  ISETP.LT.AND P2, PT, R216, c[0x0][0x178], !P2 ;  /* 0x00005e00d8007a0c */ /* 0x000fe20005741270 */
[C---:B------:R-:W-:Y:S01]  /*f4e10*/  IMAD.WIDE R2, R50.reuse, 0x4, R136 ;  /* 0x0000000432027825 */ /* 0x040fe200078e0288 */
[----:B------:R-:W-:-:S02]  /*f4e20*/  IADD3 R140, R50, c[0x0][0x198], RZ ;  /* 0x00006600328c7a10 */ /* 0x000fc40007ffe0ff */
[----:B------:R-:W-:Y:S02]  /*f4e30*/  ISETP.LT.AND P1, PT, R217, c[0x0][0x178], !P0 ;  /* 0x00005e00d9007a0c */ /* 0x000fe40004721270 */
[----:B------:R-:W-:Y:S01]  /*f4e40*/  ISETP.LT.AND P0, PT, R216, c[0x0][0x178], !P0 ;  /* 0x00005e00d8007a0c */ /* 0x000fe20004701270 */
[----:B------:R-:W-:-:S04]  /*f4e50*/  IMAD.WIDE R48, R140, 0x4, R138 ;  /* 0x000000048c307825 */ /* 0x000fc800078e028a */
[C---:B------:R-:W-:Y:S02]  /*f4e60*/  IMAD.WIDE R50, R140.reuse, 0x4, R136 ;  /* 0x000000048c327825 */ /* 0x040fe400078e0288 */
[----:B-----5:R1:W-:Y:S01]  /*f4e70*/  @P2 STG.E [R2.64], R219 ;  /* 0x000000db02002986 */ /* 0x0203e2000c101904 */
[----:B------:R-:W-:-:S03]  /*f4e80*/  IADD3 R140, R140, c[0x0][0x198], RZ ;  /* 0x000066008c8c7a10 */ /* 0x000fc60007ffe0ff */
[----:B-1----:R-:W5:Y:S02]  /*f4e90*/  LDL.LU R219, [R1+0x76c] ;  /* 0x00076c0001db7983 */ /* 0x002f640000300800 */
[----:B------:R-:W-:Y:S01]  /*f4ea0*/  IMAD.WIDE R2, R140, 0x4, R138 ;  /* 0x000000048c027825 */ /* 0x000fe200078e028a */
[----:B--2---:R-:W-:Y:S02]  /*f4eb0*/  ISETP.GE.AND P2, PT, R143, c[0x0][0x17c], PT ;  /* 0x00005f008f007a0c */ /* 0x004fe40003f46270 */
[----:B------:R-:W2:Y:S04]  /*f4ec0*/  LDL.LU R143, [R1+0x3964] ;  /* 0x00396400018f7983 */ /* 0x000ea80000300800 */
[----:B------:R-:W2:Y:S04]  /*f4ed0*/  LDL.LU R213, [R1+0xdf8] ;  /* 0x000df80001d57983 */ /* 0x000ea80000300800 */
[----:B------:R-:W2:Y:S04]  /*f4ee0*/  LDL.LU R214, [R1+0x3f8] ;  /* 0x0003f80001d67983 */ /* 0x000ea80000300800 */
[----:B------:R-:W2:Y:S04]  /*f4ef0*/  LDL.LU R212, [R1+0x3928] ;  /* 0x0039280001d47983 */ /* 0x000ea80000300800 */
[----:B------:R1:W-:Y:S04]  /*f4f00*/  @P4 STG.E [R48.64], R146 ;  /* 0x0000009230004986 */ /* 0x0003e8000c101904 */
[----:B------:R-:W-:Y:S01]  /*f4f10*/  @P5 STG.E [R50.64], R246 ;  /* 0x000000f632005986 */ /* 0x000fe2000c101904 */
[----:B------:R-:W-:-:S02]  /*f4f20*/  ISETP.LT.AND P5, PT, R217, c[0x0][0x178], !P6 ;  /* 0x00005e00d9007a0c */ /* 0x000fc400077a1270 */
[----:B------:R-:W-:Y:S01]  /*f4f30*/  ISETP.LT.AND P6, PT, R216, c[0x0][0x178], !P6 ;  /* 0x00005e00d8007a0c */ /* 0x000fe200077c1270 */
[C-C-:B-1----:R-:W-:Y:S01]  /*f4f40*/  IMAD.WIDE R48, R140.reuse, 0x4, R136.reuse ;  /* 0x000000048c307825 */ /* 0x142fe200078e0288 */
[----:B------:R-:W-:Y:S01]  /*f4f50*/  IADD3 R140, R140, c[0x0][0x198], RZ ;  /* 0x000066008c8c7a10 */ /* 0x000fe20007ffe0ff */
[----:B----4-:R1:W-:Y:S04]  /*f4f60*/  @P1 STG.E [R2.64], R218 ;  /* 0x000000da02001986 */ /* 0x0103e8000c101904 */
[----:B------:R4:W-:Y:S01]  /*f4f70*/  @P0 STG.E [R48.64], R247 ;  /* 0x000000f730000986 */ /* 0x0009e2000c101904 */
[----:B-1----:R-:W-:-:S04]  /*f4f80*/  IMAD.WIDE R2, R140, 0x4, R136 ;  /* 0x000000048c027825 */ /* 0x002fc800078e0288 */
[----:B----4-:R-:W-:Y:S01]  /*f4f90*/  IMAD.WIDE R48, R140, 0x4, R138 ;  /* 0x000000048c307825 */ /* 0x010fe200078e028a */
[----:B---3--:R-:W-:Y:S02]  /*f4fa0*/  ISETP.GE.AND P1, PT, R142, c[0x0][0x17c], PT ;  /* 0x00005f008e007a0c */ /* 0x008fe40003f26270 */
[----:B------:R-:W3:Y:S04]  /*f4fb0*/  LDL.LU R142, [R1+0xdfc] ;  /* 0x000dfc00018e7983 */ /* 0x000ee80000300800 */
[----:B------:R-:W4:Y:S04]  /*f4fc0*/  LDL.LU R218, [R1+0x3fc] ;  /* 0x0003fc0001da7983 */ /* 0x000f280000300800 */
[----:B------:R1:W-:Y:S04]  /*f4fd0*/  @P5 STG.E [R48.64], R147 ;  /* 0x0000009330005986 */ /* 0x0003e8000c101904 */
[----:B------:R1:W-:Y:S01]  /*f4fe0*/  @P6 STG.E [R2.64], R230 ;  /* 0x000000e602006986 */ /* 0x0003e2000c101904 */
[----:B------:R-:W-:-:S03]  /*f4ff0*/  ISETP.GE.AND P6, PT, R141, c[0x0][0x17c], PT ;  /* 0x00005f008d007a0c */ /* 0x000fc60003fc6270 */
[----:B------:R-:W4:Y:S01]  /*f5000*/  LDL.LU R141, [R1+0x3944] ;  /* 0x00394400018d7983 */ /* 0x000f220000300800 */
[C---:B------:R-:W-:Y:S02]  /*f5010*/  ISETP.LT.AND P0, PT, R217.reuse, c[0x0][0x178], !P3 ;  /* 0x00005e00d9007a0c */ /* 0x040fe40005f01270 */
[----:B------:R-:W-:Y:S01]  /*f5020*/  ISETP.LT.AND P3, PT, R216, c[0x0][0x178], !P3 ;  /* 0x00005e00d8007a0c */ /* 0x000fe20005f61270 */
[----:B------:R-:W4:Y:S01]  /*f5030*/  LDL.LU R215, [R1+0xdb8] ;  /* 0x000db80001d77983 */ /* 0x000f220000300800 */
[----:B------:R-:W-:Y:S02]  /*f5040*/  IADD3 R50, R140, c[0x0][0x198], RZ ;  /* 0x000066008c327a10 */ /* 0x000fe40007ffe0ff */
[----:B------:R-:W-:Y:S01]  /*f5050*/  ISETP.LT.AND P5, PT, R217, c[0x0][0x178], !P2 ;  /* 0x00005e00d9007a0c */ /* 0x000fe200057a1270 */
[----:B------:R-:W4:Y:S02]  /*f5060*/  LDL.LU R146, [R1+0x28] ;  /* 0x0000280001927983 */ /* 0x000f240000300800 */
[----:B-1----:R-:W-:Y:S01]  /*f5070*/  IMAD.WIDE R48, R50, 0x4, R138 ;  /* 0x0000000432307825 */ /* 0x002fe200078e028a */
[----:B------:R-:W-:Y:S01]  /*f5080*/  ISETP.GE.AND P4, PT, R144, c[0x0][0x17c], PT ;  /* 0x00005f0090007a0c */ /* 0x000fe20003f86270 */
[----:B------:R-:W4:Y:S02]  /*f5090*/  LDL.LU R145, [R1+0x395c] ;  /* 0x00395c0001917983 */ /* 0x000f240000300800 */
[C---:B------:R-:W-:Y:S01]  /*f50a0*/  IMAD.WIDE R2, R50.reuse, 0x4, R136 ;  /* 0x0000000432027825 */ /* 0x040fe200078e0288 */
[----:B------:R-:W-:Y:S01]  /*f50b0*/  IADD3 R50, R50, c[0x0][0x198], RZ ;  /* 0x0000660032327a10 */ /* 0x000fe20007ffe0ff */
[----:B------:R-:W4:Y:S01]  /*f50c0*/  LDL.LU R147, [R1+0xdbc] ;  /* 0x000dbc0001937983 */ /* 0x000f220000300800 */
[----:B------:R-:W-:-:S03]  /*f50d0*/  ISETP.LT.AND P2, PT, R216, c[0x0][0x178], !P2 ;  /* 0x00005e00d8007a0c */ /* 0x000fc60005741270 */
[----:B-----5:R1:W-:Y:S04]  /*f50e0*/  @P0 STG.E [R48.64], R219 ;  /* 0x000000db30000986 */ /* 0x0203e8000c101904 */
[----:B------:R5:W-:Y:S01]  /*f50f0*/  @P3 STG.E [R2.64], R231 ;  /* 0x000000e702003986 */ /* 0x000be2000c101904 */
[----:B------:R-:W-:Y:S02]  /*f5100*/  ISETP.LT.AND P3, PT, R217, c[0x0][0x178], !P4 ;  /* 0x00005e00d9007a0c */ /* 0x000fe40006761270 */
[----:B------:R-:W-:Y:S02]  /*f5110*/  ISETP.LT.AND P4, PT, R216, c[0x0][0x178], !P4 ;  /* 0x00005e00d8007a0c */ /* 0x000fe40006781270 */
[C---:B------:R-:W-:Y:S01]  /*f5120*/  IADD3 R140, R50.reuse, c[0x0][0x198], RZ ;  /* 0x00006600328c7a10 */ /* 0x040fe20007ffe0ff */
[----:B-1----:R-:W4:Y:S01]  /*f5130*/  LDL.LU R219, [R1+0x2c] ;  /* 0x00002c0001db7983 */ /* 0x002f220000300800 */
[----:B-----5:R-:W-:-:S03]  /*f5140*/  IMAD.WIDE R2, R50, 0x4, R138 ;  /* 0x0000000432027825 */ /* 0x020fc600078e028a */
[----:B------:R-:W5:Y:S01]  /*f5150*/  LDL.LU R144, [R1+0x3974] ;  /* 0x0039740001907983 */ /* 0x000f620000300800 */
[----:B------:R-:W-:Y:S01]  /*f5160*/  IMAD.WIDE R48, R140, 0x4, R138 ;  /* 0x000000048c307825 */ /* 0x000fe200078e028a */
[----:B--2---:R-:W-:Y:S02]  /*f5170*/  ISETP.GE.AND P0, PT, R143, c[0x0][0x17c], PT ;  /* 0x00005f008f007a0c */ /* 0x004fe40003f06270 */
[----:B------:R-:W2:Y:S04]  /*f5180*/  LDL.LU R143, [R1+0xd68] ;  /* 0x000d6800018f7983 */ /* 0x000ea80000300800 */
[----:B------:R1:W-:Y:S02]  /*f5190*/  @P5 STG.E [R2.64], R213 ;  /* 0x000000d502005986 */ /* 0x0003e4000c101904 */
[----:B-1----:R-:W-:-:S04]  /*f51a0*/  IMAD.WIDE R2, R50, 0x4, R136 ;  /* 0x0000000432027825 */ /* 0x002fc800078e0288 */
[----:B------:R-:W-:Y:S01]  /*f51b0*/  IMAD.WIDE R50, R140, 0x4, R136 ;  /* 0x000000048c327825 */ /* 0x000fe200078e0288 */
[----:B------:R-:W-:Y:S04]  /*f51c0*/  @P2 STG.E [R2.64], R214 ;  /* 0x000000d602002986 */ /* 0x000fe8000c101904 */
[----:B---3--:R1:W-:Y:S04]  /*f51d0*/  @P3 STG.E [R48.64], R142 ;  /* 0x0000008e30003986 */ /* 0x0083e8000c101904 */
[----:B----4-:R3:W-:Y:S04]  /*f51e0*/  @P4 STG.E [R50.64], R218 ;  /* 0x000000da32004986 */ /* 0x0107e8000c101904 */
[----:B-1----:R-:W4:Y:S04]  /*f51f0*/  LDL.LU R142, [R1+0x3978] ;  /* 0x00397800018e7983 */ /* 0x002f280000300800 */
[----:B---3--:R-:W3:Y:S01]  /*f5200*/  LDL.LU R218, [R1+0xd6c] ;  /* 0x000d6c0001da7983 */ /* 0x008ee20000300800 */
[----:B------:R-:W-:-:S03]  /*f5210*/  ISETP.GE.AND P4, PT, R141, c[0x0][0x17c], PT ;  /* 0x00005f008d007a0c */ /* 0x000fc60003f86270 */
[----:B------:R-:W3:Y:S01]  /*f5220*/  LDL.LU R141, [R1+0x3940] ;  /* 0x00394000018d7983 */ /* 0x000ee20000300800 */
        /* <DEDUP_REMOVED lines=9> */
[----:B------:R-:W-:-:S03]  /*f52c0*/  ISETP.GE.AND P2, PT, R212, c[0x0][0x17c], PT ;  /* 0x00005f00d4007a0c */ /* 0x000fc60003f46270 */
[----:B------:R1:W-:Y:S01]  /*f52d0*/  @P1 STG.E [R48.64], R146 ;  /* 0x0000009230001986 */ /* 0x0003e2000c101904 */
[C---:B------:R-:W-:Y:S02]  /*f52e0*/  ISETP.LT.AND P1, PT, R217.reuse, c[0x0][0x178], !P0 ;  /* 0x00005e00d9007a0c */ /* 0x040fe40004721270 */
[C---:B------:R-:W-:Y:S01]  /*f52f0*/  IADD3 R50, R140.reuse, c[0x0][0x198], RZ ;  /* 0x000066008c327a10 */ /* 0x040fe20007ffe0ff */
[----:B-1----:R-:W-:Y:S01]  /*f5300*/  IMAD.WIDE R2, R140, 0x4, R138 ;  /* 0x000000048c027825 */ /* 0x002fe200078e028a */
[----:B------:R-:W-:Y:S01]  /*f5310*/  ISETP.LT.AND P5, PT, R216, c[0x0][0x178], !P0 ;  /* 0x00005e00d8007a0c */ /* 0x000fe200047a1270 */
[----:B------:R-:W3:Y:S02]  /*f5320*/  LDL.LU R215, [R1+0x758] ;  /* 0x0007580001d77983 */ /* 0x000ee40000300800 */
[----:B------:R-:W-:Y:S02]  /*f5330*/  IMAD.WIDE R48, R140, 0x4, R136 ;  /* 0x000000048c307825 */ /* 0x000fe400078e0288 */
[----:B------:R1:W-:Y:S01]  /*f5340*/  @P3 STG.E [R2.64], R147 ;  /* 0x0000009302003986 */ /* 0x0003e2000c101904 */
[----:B------:R-:W-:-:S03]  /*f5350*/  ISETP.LT.AND P3, PT, R217, c[0x0][0x178], !P2 ;  /* 0x00005e00d9007a0c */ /* 0x000fc60005761270 */
[----:B------:R5:W-:Y:S01]  /*f5360*/  @P6 STG.E [R48.64], R219 ;  /* 0x000000db30006986 */ /* 0x000be2000c101904 */
[----:B------:R-:W-:Y:S01]  /*f5370*/  ISETP.LT.AND P2, PT, R216, c[0x0][0x178], !P2 ;  /* 0x00005e00d8007a0c */ /* 0x000fe20005741270 */
[----:B-1----:R-:W-:-:S04]  /*f5380*/  IMAD.WIDE R2, R50, 0x4, R138 ;  /* 0x0000000432027825 */ /* 0x002fc800078e028a */
[C---:B-----5:R-:W-:Y:S01]  /*f5390*/  IMAD.WIDE R48, R50.reuse, 0x4, R136 ;  /* 0x0000000432307825 */ /* 0x060fe200078e0288 */
[----:B------:R-:W-:Y:S02]  /*f53a0*/  IADD3 R50, R50, c[0x0][0x198], RZ ;  /* 0x0000660032327a10 */ /* 0x000fe40007ffe0ff */
[----:B------:R-:W-:Y:S02]  /*f53b0*/  ISETP.GE.AND P0, PT, R145, c[0x0][0x17c], PT ;  /* 0x00005f0091007a0c */ /* 0x000fe40003f06270 */
[----:B------:R-:W5:Y:S04]  /*f53c0*/  LDL.LU R145, [R1+0x3958] ;  /* 0x0039580001917983 */ /* 0x000f680000300800 */
[----:B------:R-:W5:Y:S01]  /*f53d0*/  LDL.LU R219, [R1+0x75c] ;  /* 0x00075c0001db7983 */ /* 0x000f620000300800 */
[----:B------:R-:W-:-:S03]  /*f53e0*/  ISETP.GE.AND P6, PT, R144, c[0x0][0x17c], PT ;  /* 0x00005f0090007a0c */ /* 0x000fc60003fc6270 */
[----:B--2---:R1:W-:Y:S04]  /*f53f0*/  @P1 STG.E [R2.64], R143 ;  /* 0x0000008f02001986 */ /* 0x0043e8000c101904 */
[----:B------:R-:W-:Y:S01]  /*f5400*/  @P5 STG.E [R48.64], R242 ;  /* 0x000000f230005986 */ /* 0x000fe2000c101904 */
[----:B-1----:R-:W-:Y:S01]  /*f5410*/  IMAD.WIDE R2, R50, 0x4, R138 ;  /* 0x0000000432027825 */ /* 0x002fe200078e028a */
[----:B----4-:R-:W-:Y:S02]  /*f5420*/  ISETP.GE.AND P1, PT, R142, c[0x0][0x17c], PT ;  /* 0x00005f008e007a0c */ /* 0x010fe40003f26270 */
[----:B------:R-:W2:Y:S04]  /*f5430*/  LDL.LU R142, [R1+0x3970] ;  /* 0x00397000018e7983 */ /* 0x000ea80000300800 */
[----:B---3--:R1:W-:Y:S04]  /*f5440*/  @P3 STG.E [R2.64], R218 ;  /* 0x000000da02003986 */ /* 0x0083e8000c101904 */
[----:B------:R-:W3:Y:S04]  /*f5450*/  LDL.LU R144, [R1+0xdd8] ;  /* 0x000dd80001907983 */ /* 0x000ee80000300800 */
[----:B------:R-:W4:Y:S01]  /*f5460*/  LDL.LU R146, [R1+0x288] ;  /* 0x0002880001927983 */ /* 0x000f220000300800 */
[----:B-1----:R-:W-:-:S05]  /*f5470*/  IMAD.WIDE R2, R50, 0x4, R136 ;  /* 0x0000000432027825 */ /* 0x002fca00078e0288 */
[----:B------:R1:W-:Y:S01]  /*f5480*/  @P2 STG.E [R2.64], R243 ;  /* 0x000000f302002986 */ /* 0x0003e2000c101904 */
[----:B------:R-:W-:-:S03]  /*f5490*/  ISETP.GE.AND P2, PT, R141, c[0x0][0x17c], PT ;  /* 0x00005f008d007a0c */ /* 0x000fc60003f46270 */
[----:B------:R-:W4:Y:S01]  /*f54a0*/  LDL.LU R141, [R1+0x3988] ;  /* 0x00398800018d7983 */ /* 0x000f220000300800 */
[C---:B------:R-:W-:Y:S02]  /*f54b0*/  ISETP.LT.AND P5, PT, R217.reuse, c[0x0][0x178], !P4 ;  /* 0x00005e00d9007a0c */ /* 0x040fe400067a1270 */
[----:B------:R-:W-:Y:S01]  /*f54c0*/  IADD3 R140, R50, c[0x0][0x198], RZ ;  /* 0x00006600328c7a10 */ /* 0x000fe20007ffe0ff */
[----:B------:R-:W4:Y:S01]  /*f54d0*/  LDL.LU R147, [R1+0xddc] ;  /* 0x000ddc0001937983 */ /* 0x000f220000300800 */
[----:B------:R-:W-:Y:S02]  /*f54e0*/  ISETP.LT.AND P4, PT, R216, c[0x0][0x178], !P4 ;  /* 0x00005e00d8007a0c */ /* 0x000fe40006781270 */
[C---:B------:R-:W-:Y:S01]  /*f54f0*/  ISETP.LT.AND P3, PT, R217.reuse, c[0x0][0x178], !P0 ;  /* 0x00005e00d9007a0c */ /* 0x040fe20004761270 */
[----:B------:R-:W-:Y:S01]  /*f5500*/  IMAD.WIDE R48, R140, 0x4, R138 ;  /* 0x000000048c307825 */ /* 0x000fe200078e028a */
[----:B------:R-:W-:Y:S01]  /*f5510*/  ISETP.LT.AND P0, PT, R216, c[0x0][0x178], !P0 ;  /* 0x00005e00d8007a0c */ /* 0x000fe20004701270 */
[----:B------:R-:W4:Y:S02]  /*f5520*/  LDL.LU R218, [R1+0x28c] ;  /* 0x00028c0001da7983 */ /* 0x000f240000300800 */
[C---:B------:R-:W-:Y:S01]  /*f5530*/  IMAD.WIDE R50, R140.reuse, 0x4, R136 ;  /* 0x000000048c327825 */ /* 0x040fe200078e0288 */
[----:B------:R-:W-:Y:S01]  /*f5540*/  IADD3 R140, R140, c[0x0][0x198], RZ ;  /* 0x000066008c8c7a10 */ /* 0x000fe20007ffe0ff */
[----:B------:R-:W4:Y:S04]  /*f5550*/  LDL.LU R143, [R1+0x398c] ;  /* 0x00398c00018f7983 */ /* 0x000f280000300800 */
[----:B------:R1:W-:Y:S01]  /*f5560*/  @P5 STG.E [R48.64], R215 ;  /* 0x000000d730005986 */ /* 0x0003e2000c101904 */
[----:B------:R-:W-:Y:S01]  /*f5570*/  ISETP.LT.AND P5, PT, R217, c[0x0][0x178], !P6 ;  /* 0x00005e00d9007a0c */ /* 0x000fe200077a1270 */
[----:B-1----:R-:W-:Y:S01]  /*f5580*/  IMAD.WIDE R2, R140, 0x4, R138 ;  /* 0x000000048c027825 */ /* 0x002fe200078e028a */
[----:B------:R-:W-:Y:S01]  /*f5590*/  ISETP.LT.AND P6, PT, R216, c[0x0][0x178], !P6 ;  /* 0x00005e00d8007a0c */ /* 0x000fe200077c1270 */
[----:B------:R-:W4:Y:S04]  /*f55a0*/  LDL.LU R214, [R1+0xda8] ;  /* 0x000da80001d67983 */ /* 0x000f280000300800 */
[----:B------:R-:W-:Y:S01]  /*f55b0*/  @P4 STG.E [R50.64], R226 ;  /* 0x000000e232004986 */ /* 0x000fe2000c101904 */
[C---:B------:R-:W-:Y:S01]  /*f55c0*/  IMAD.WIDE R48, R140.reuse, 0x4, R136 ;  /* 0x000000048c307825 */ /* 0x040fe200078e0288 */
[----:B------:R-:W-:-:S02]  /*f55d0*/  IADD3 R140, R140, c[0x0][0x198], RZ ;  /* 0x000066008c8c7a10 */ /* 0x000fc40007ffe0ff */
[----:B------:R-:W4:Y:S01]  /*f55e0*/  LDL.LU R215, [R1+0x18] ;  /* 0x0000180001d77983 */ /* 0x000f220000300800 */
[----:B-----5:R-:W-:-:S03]  /*f55f0*/  ISETP.GE.AND P4, PT, R145, c[0x0][0x17c], PT ;  /* 0x00005f0091007a0c */ /* 0x020fc60003f86270 */
[----:B------:R-:W5:Y:S04]  /*f5600*/  LDL.LU R145, [R1+0x3954] ;  /* 0x0039540001917983 */ /* 0x000f680000300800 */
[----:B------:R1:W-:Y:S04]  /*f5610*/  @P3 STG.E [R2.64], R219 ;  /* 0x000000db02003986 */ /* 0x0003e8000c101904 */
[----:B------:R1:W-:Y:S02]  /*f5620*/  @P0 STG.E [R48.64], R227 ;  /* 0x000000e330000986 */ /* 0x0003e4000c101904 */
[----:B-1----:R-:W-:-:S04]  /*f5630*/  IMAD.WIDE R2, R140, 0x4, R136 ;  /* 0x000000048c027825 */ /* 0x002fc800078e0288 */
[----:B------:R-:W-:Y:S01]  /*f5640*/  IMAD.WIDE R48, R140, 0x4, R138 ;  /* 0x000000048c307825 */ /* 0x000fe200078e028a */
[----:B--2---:R-:W-:Y:S02]  /*f5650*/  ISETP.GE.AND P0, PT, R142, c[0x0][0x17c], PT ;  /* 0x00005f008e007a0c */ /* 0x004fe40003f06270 */
[----:B------:R-:W2:Y:S04]  /*f5660*/  LDL.LU R142, [R1+0xdac] ;  /* 0x000dac00018e7983 */ /* 0x000ea80000300800 */
[----:B------:R-:W5:Y:S04]  /*f5670*/  LDL.LU R219, [R1+0x1c] ;  /* 0x00001c0001db7983 */ /* 0x000f680000300800 */
[----:B---3--:R-:W-:Y:S04]  /*f5680*/  @P5 STG.E [R48.64], R144 ;  /* 0x0000009030005986 */ /* 0x008fe8000c101904 */
[----:B----4-:R1:W-:Y:S01]  /*f5690*/  @P6 STG.E [R2.64], R146 ;  /* 0x0000009202006986 */ /* 0x0103e2000c101904 */
[----:B------:R-:W-:-:S03]  /*f56a0*/  ISETP.GE.AND P6, PT, R141, c[0x0][0x17c], PT ;  /* 0x00005f008d007a0c */ /* 0x000fc60003fc6270 */
[----:B------:R-:W3:Y:S01]  /*f56b0*/  LDL.LU R141, [R1+0x396c] ;  /* 0x00396c00018d7983 */ /* 0x000ee20000300800 */
[C---:B------:R-:W-:Y:S02]  /*f56c0*/  ISETP.LT.AND P3, PT, R217.reuse, c[0x0][0x178], !P1 ;  /* 0x00005e00d9007a0c */ /* 0x040fe40004f61270 */
        /* <DEDUP_REMOVED lines=8> */
[----:B------:R1:W-:Y:S01]  /*f5750*/  @P3 STG.E [R48.64], R147 ;  /* 0x0000009330003986 */ /* 0x0003e2000c101904 */
[C---:B------:R-:W-:Y:S02]  /*f5760*/  ISETP.LT.AND P2, PT, R216.reuse, c[0x0][0x178], !P2 ;  /* 0x00005e00d8007a0c */ /* 0x040fe40005741270 */
[----:B------:R-:W-:Y:S01]  /*f5770*/  ISETP.LT.AND P3, PT, R217, c[0x0][0x178], !P4 ;  /* 0x00005e00d9007a0c */ /* 0x000fe20006761270 */
[----:B------:R1:W-:Y:S01]  /*f5780*/  @P1 STG.E [R2.64], R218 ;  /* 0x000000da02001986 */ /* 0x0003e2000c101904 */
[----:B------:R-:W-:Y:S02]  /*f5790*/  ISETP.LT.AND P4, PT, R216, c[0x0][0x178], !P4 ;  /* 0x00005e00d8007a0c */ /* 0x000fe40006781270 */
[C---:B------:R-:W-:Y:S01]  /*f57a0*/  IADD3 R140, R50.reuse, c[0x0][0x198], RZ ;  /* 0x00006600328c7a10 */ /* 0x040fe20007ffe0ff */
[----:B-1----:R-:W4:Y:S01]  /*f57b0*/  LDL.LU R147, [R1+0xd4c] ;  /* 0x000d4c0001937983 */ /* 0x002f220000300800 */
[----:B------:R-:W-:Y:S01]  /*f57c0*/  IMAD.WIDE R2, R50, 0x4, R138 ;  /* 0x0000000432027825 */ /* 0x000fe200078e028a */
[----:B------:R-:W-:-:S02]  /*f57d0*/  ISETP.GE.AND P1, PT, R143, c[0x0][0x17c], PT ;  /* 0x00005f008f007a0c */ /* 0x000fc40003f26270 */
[----:B------:R-:W4:Y:S01]  /*f57e0*/  LDL.LU R143, [R1+0x399c] ;  /* 0x00399c00018f7983 */ /* 0x000f220000300800 */
[----:B------:R-:W-:-:S03]  /*f57f0*/  IMAD.WIDE R48, R140, 0x4, R138 ;  /* 0x000000048c307825 */ /* 0x000fc600078e028a */
[----:B------:R1:W-:Y:S04]  /*f5800*/  @P5 STG.E [R2.64], R214 ;  /* 0x000000d602005986 */ /* 0x0003e8000c101904 */
[----:B------:R-:W4:Y:S01]  /*f5810*/  LDL.LU R218, [R1+0x6d8] ;  /* 0x0006d80001da7983 */ /* 0x000f220000300800 */
[----:B-1----:R-:W-:-:S04]  /*f5820*/  IMAD.WIDE R2, R50, 0x4, R136 ;  /* 0x0000000432027825 */ /* 0x002fc800078e0288 */
[----:B------:R-:W-:Y:S01]  /*f5830*/  IMAD.WIDE R50, R140, 0x4, R136 ;  /* 0x000000048c327825 */ /* 0x000fe200078e0288 */
[----:B------:R-:W-:Y:S04]  /*f5840*/  @P2 STG.E [R2.64], R215 ;  /* 0x000000d702002986 */ /* 0x000fe8000c101904 */
[----:B--2---:R1:W-:Y:S04]  /*f5850*/  @P3 STG.E [R48.64], R142 ;  /* 0x0000008e30003986 */ /* 0x0043e8000c101904 */
[----:B-----5:R2:W-:Y:S04]  /*f5860*/  @P4 STG.E [R50.64], R219 ;  /* 0x000000db32004986 */ /* 0x0205e8000c101904 */
[----:B-1----:R-:W5:Y:S04]  /*f5870*/  LDL.LU R142, [R1+0x39a0] ;  /* 0x0039a000018e7983 */ /* 0x002f680000300800 */
[----:B--2---:R-:W2:Y:S01]  /*f5880*/  LDL.LU R219, [R1+0x6dc] ;  /* 0x0006dc0001db7983 */ /* 0x004ea20000300800 */
[----:B---3--:R-:W-:-:S03]  /*f5890*/  ISETP.GE.AND P3, PT, R141, c[0x0][0x17c], PT ;  /* 0x00005f008d007a0c */ /* 0x008fc60003f66270 */
[----:B------:R-:W3:Y:S01]  /*f58a0*/  LDL.LU R141, [R1+0x3968] ;  /* 0x00396800018d7983 */ /* 0x000ee20000300800 */
[C---:B------:R-:W-:Y:S02]  /*f58b0*/  ISETP.LT.AND P5, PT, R217.reuse, c[0x0][0x178], !P0 ;  /* 0x00005e00d9007a0c */ /* 0x040fe400047a1270 */
[----:B------:R-:W-:Y:S02]  /*f58c0*/  ISETP.LT.AND P0, PT, R216, c[0x0][0x178], !P0 ;  /* 0x00005e00d8007a0c */ /* 0x000fe40004701270 */
[----:B------:R-:W-:Y:S02]  /*f58d0*/  IADD3 R140, R140, c[0x0][0x198], RZ ;  /* 0x000066008c8c7a10 */ /* 0x000fe40007ffe0ff */
[----:B------:R-:W-:-:S03]  /*f58e0*/  ISETP.LT.AND P4, PT, R217, c[0x0][0x178], !P6 ;  /* 0x00005e00d9007a0c */ /* 0x000fc60007781270 */
[----:B------:R-:W-:Y:S01]  /*f58f0*/  IMAD.WIDE R2, R140, 0x4, R138 ;  /* 0x000000048c027825 */ /* 0x000fe200078e028a */
[----:B------:R-:W-:-:S03]  /*f5900*/  ISETP.LT.AND P6, PT, R216, c[0x0][0x178], !P6 ;  /* 0x00005e00d8007a0c */ /* 0x000fc600077c1270 */
[C---:B------:R-:W-:Y:S01]  /*f5910*/  IMAD.WIDE R48, R140.reuse, 0x4, R136 ;  /* 0x000000048c307825 */ /* 0x040fe200078e0288 */
[----:B------:R-:W-:Y:S01]  /*f5920*/  IADD3 R140, R140, c[0x0][0x198], RZ ;  /* 0x000066008c8c7a10 */ /* 0x000fe20007ffe0ff */
[----:B----4-:R1:W-:Y:S04]  /*f5930*/  @P5 STG.E [R2.64], R146 ;  /* 0x0000009202005986 */ /* 0x0103e8000c101904 */
[----:B------:R4:W-:Y:S01]  /*f5940*/  @P0 STG.E [R48.64], R238 ;  /* 0x000000ee30000986 */ /* 0x0009e2000c101904 */
[----:B------:R-:W-:Y:S02]  /*f5950*/  ISETP.LT.AND P0, PT, R217, c[0x0][0x178], !P1 ;  /* 0x00005e00d9007a0c */ /* 0x000fe40004f01270 */
[----:B------:R-:W-:Y:S02]  /*f5960*/  ISETP.LT.AND P1, PT, R216, c[0x0][0x178], !P1 ;  /* 0x00005e00d8007a0c */ /* 0x000fe40004f21270 */
[C---:B------:R-:W-:Y:S01]  /*f5970*/  IADD3 R50, R140.reuse, c[0x0][0x198], RZ ;  /* 0x000066008c327a10 */ /* 0x040fe20007ffe0ff */
[----:B-1----:R-:W-:Y:S01]  /*f5980*/  IMAD.WIDE R2, R140, 0x4, R138 ;  /* 0x000000048c027825 */ /* 0x002fe200078e028a */
[----:B------:R-:W-:-:S03]  /*f5990*/  ISETP.GE.AND P2, PT, R145, c[0x0][0x17c], PT ;  /* 0x00005f0091007a0c */ /* 0x000fc60003f46270 */
[----:B----4-:R-:W-:Y:S01]  /*f59a0*/  IMAD.WIDE R48, R140, 0x4, R136 ;  /* 0x000000048c307825 */ /* 0x010fe200078e0288 */
[----:B------:R-:W-:Y:S01]  /*f59b0*/  ISETP.GE.AND P5, PT, R144, c[0x0][0x17c], PT ;  /* 0x00005f0090007a0c */ /* 0x000fe20003fa6270 */
[----:B------:R1:W-:Y:S01]  /*f59c0*/  @P4 STG.E [R2.64], R147 ;  /* 0x0000009302004986 */ /* 0x0003e2000c101904 */
[----:B------:R-:W-:-:S03]  /*f59d0*/  ISETP.LT.AND P4, PT, R217, c[0x0][0x178], !P2 ;  /* 0x00005e00d9007a0c */ /* 0x000fc60005781270 */
[----:B------:R-:W4:Y:S04]  /*f59e0*/  LDL.LU R144, [R1+0x3980] ;  /* 0x0039800001907983 */ /* 0x000f280000300800 */
[----:B------:R1:W-:Y:S02]  /*f59f0*/  @P6 STG.E [R48.64], R239 ;  /* 0x000000ef30006986 */ /* 0x0003e4000c101904 */
[C---:B-1----:R-:W-:Y:S01]  /*f5a00*/  IMAD.WIDE R2, R50.reuse, 0x4, R138 ;  /* 0x0000000432027825 */ /* 0x042fe200078e028a */
[----:B------:R-:W-:Y:S02]  /*f5a10*/  ISETP.GE.AND P6, PT, R143, c[0x0][0x17c], PT ;  /* 0x00005f008f007a0c */ /* 0x000fe40003fc6270 */
[----:B------:R-:W4:Y:S01]  /*f5a20*/  LDL.LU R143, [R1+0x3998] ;  /* 0x00399800018f7983 */ /* 0x000f220000300800 */
[C---:B------:R-:W-:Y:S01]  /*f5a30*/  IMAD.WIDE R48, R50.reuse, 0x4, R136 ;  /* 0x0000000432307825 */ /* 0x040fe200078e0288 */
[----:B------:R-:W-:-:S02]  /*f5a40*/  IADD3 R50, R50, c[0x0][0x198], RZ ;  /* 0x0000660032327a10 */ /* 0x000fc40007ffe0ff */
[----:B------:R1:W-:Y:S01]  /*f5a50*/  @P0 STG.E [R2.64], R218 ;  /* 0x000000da02000986 */ /* 0x0003e2000c101904 */
[----:B------:R-:W-:-:S03]  /*f5a60*/  ISETP.LT.AND P2, PT, R216, c[0x0][0x178], !P2 ;  /* 0x00005e00d8007a0c */ /* 0x000fc60005741270 */
[----:B------:R1:W-:Y:S01]  /*f5a70*/  @P1 STG.E [R48.64], R222 ;  /* 0x000000de30001986 */ /* 0x0003e2000c101904 */
[----:B------:R-:W-:Y:S02]  /*f5a80*/  ISETP.LT.AND P1, PT, R217, c[0x0][0x178], !P3 ;  /* 0x00005e00d9007a0c */ /* 0x000fe40005f21270 */
[----:B------:R-:W-:Y:S02]  /*f5a90*/  ISETP.LT.AND P3, PT, R216, c[0x0][0x178], !P3 ;  /* 0x00005e00d8007a0c */ /* 0x000fe40005f61270 */
[C---:B------:R-:W-:Y:S01]  /*f5aa0*/  IADD3 R140, R50.reuse, c[0x0][0x198], RZ ;  /* 0x00006600328c7a10 */ /* 0x040fe20007ffe0ff */
[----:B-1----:R-:W-:-:S04]  /*f5ab0*/  IMAD.WIDE R2, R50, 0x4, R138 ;  /* 0x0000000432027825 */ /* 0x002fc800078e028a */
[----:B------:R-:W-:Y:S01]  /*f5ac0*/  IMAD.WIDE R48, R140, 0x4, R138 ;  /* 0x000000048c307825 */ /* 0x000fe200078e028a */
[----:B-----5:R-:W-:Y:S02]  /*f5ad0*/  ISETP.GE.AND P0, PT, R142, c[0x0][0x17c], PT ;  /* 0x00005f008e007a0c */ /* 0x020fe40003f06270 */
[----:B------:R-:W5:Y:S04]  /*f5ae0*/  LDL.LU R142, [R1+0x39c8] ;  /* 0x0039c800018e7983 */ /* 0x000f680000300800 */
[----:B--2---:R1:W-:Y:S02]  /*f5af0*/  @P4 STG.E [R2.64], R219 ;  /* 0x000000db02004986 */ /* 0x0043e4000c101904 */
[----:B-1----:R-:W-:-:S04]  /*f5b00*/  IMAD.WIDE R2, R50, 0x4, R136 ;  /* 0x0000000432027825 */ /* 0x002fc800078e0288 */
[----:B------:R-:W-:Y:S01]  /*f5b10*/  IMAD.WIDE R50, R140, 0x4, R136 ;  /* 0x000000048c327825 */ /* 0x000fe200078e0288 */
[----:B------:R-:W-:Y:S01]  /*f5b20*/  @P2 STG.E [R2.64], R223 ;  /* 0x000000df02002986 */ /* 0x000fe2000c101904 */
[----:B---3--:R-:W-:-:S03]  /*f5b30*/  ISETP.GE.AND P2, PT, R141, c[0x0][0x17c], PT ;  /* 0x00005f008d007a0c */ /* 0x008fc60003f46270 */
[----:B------:R-:W-:Y:S04]  /*f5b40*/  @P1 STG.E [R48.64], R4 ;  /* 0x0000000430001986 */ /* 0x000fe8000c101904 */
[----:B------:R-:W2:Y:S04]  /*f5b50*/  LDL.LU R141, [R1+0x39d4] ;  /* 0x0039d400018d7983 */ /* 0x000ea80000300800 */
[----:B------:R1:W-:Y:S04]  /*f5b60*/  @P3 STG.E [R50.64], R132 ;  /* 0x0000008432003986 */ /* 0x0003e8000c101904 */
[----:B-1----:R-:W3:Y:S04]  /*f5b70*/  LDL.LU R51, [R1+0x397c] ;  /* 0x00397c0001337983 */ /* 0x002ee80000300800 */
[----:B------:R-:W3:Y:S01]  /*f5b80*/  LDL.LU R50, [R1+0x3994] ;  /* 0x0039940001327983 */ /* 0x000ee20000300800 */
[----:B------:R-:W-:-:S02]  /*f5b90*/  ISETP.LT.AND P4, PT, R217, c[0x0][0x178], !P5 ;  /* 0x00005e00d9007a0c */ /* 0x000fc40006f81270 */
[----:B------:R-:W-:Y:S01]  /*f5ba0*/  ISETP.LT.AND P5, PT, R216, c[0x0][0x178], !P5 ;  /* 0x00005e00d8007a0c */ /* 0x000fe20006fa1270 */
[----:B------:R-:W3:Y:S01]  /*f5bb0*/  LDL.LU R132, [R1+0x39c4] ;  /* 0x0039c40001847983 */ /* 0x000ee20000300800 */
        /* <DEDUP_REMOVED lines=8> */
[----:B------:R4:W-:Y:S01]  /*f5c40*/  @P5 STG.E [R48.64], R133 ;  /* 0x0000008530005986 */ /* 0x0009e2000c101904 */
[----:B------:R-:W-:Y:S01]  /*f5c50*/  ISETP.LT.AND P5, PT, R216, c[0x0][0x178], !P0 ;  /* 0x00005e00d8007a0c */ /* 0x000fe200047a1270 */
[C---:B-1----:R-:W-:Y:S01]  /*f5c60*/  IMAD.WIDE R4, R140.reuse, 0x4, R138 ;  /* 0x000000048c047825 */ /* 0x042fe200078e028a */
[----:B----4-:R-:W-:-:S03]  /*f5c70*/  IADD3 R48, R140, c[0x0][0x198], RZ ;  /* 0x000066008c307a10 */ /* 0x010fc60007ffe0ff */
[----:B------:R-:W-:Y:S01]  /*f5c80*/  IMAD.WIDE R2, R140, 0x4, R136 ;  /* 0x000000048c027825 */ /* 0x000fe200078e0288 */
[----:B------:R1:W-:Y:S01]  /*f5c90*/  @P1 STG.E [R4.64], R20 ;  /* 0x0000001404001986 */ /* 0x0003e2000c101904 */
[----:B------:R-:W-:-:S03]  /*f5ca0*/  ISETP.LT.AND P1, PT, R217, c[0x0][0x178], !P2 ;  /* 0x00005e00d9007a0c */ /* 0x000fc60005721270 */
[----:B------:R4:W-:Y:S01]  /*f5cb0*/  @P6 STG.E [R2.64], R116 ;  /* 0x0000007402006986 */ /* 0x0009e2000c101904 */
[----:B------:R-:W-:Y:S01]  /*f5cc0*/  ISETP.GE.AND P3, PT, R144, c[0x0][0x17c], PT ;  /* 0x00005f0090007a0c */ /* 0x000fe20003f66270 */
[----:B-1----:R-:W-:-:S04]  /*f5cd0*/  IMAD.WIDE R4, R48, 0x4, R138 ;  /* 0x0000000430047825 */ /* 0x002fc800078e028a */
[C---:B----4-:R-:W-:Y:S01]  /*f5ce0*/  IMAD.WIDE R2, R48.reuse, 0x4, R136 ;  /* 0x0000000430027825 */ /* 0x050fe200078e0288 */
[----:B------:R-:W-:Y:S01]  /*f5cf0*/  IADD3 R48, R48, c[0x0][0x198], RZ ;  /* 0x0000660030307a10 */ /* 0x000fe20007ffe0ff */
[----:B------:R-:W-:Y:S01]  /*f5d00*/  @P4 STG.E [R4.64], R21 ;  /* 0x0000001504004986 */ /* 0x000fe2000c101904 */
[C---:B------:R-:W-:Y:S02]  /*f5d10*/  ISETP.LT.AND P2, PT, R216.reuse, c[0x0][0x178], !P2 ;  /* 0x00005e00d8007a0c */ /* 0x040fe40005741270 */
[----:B------:R-:W-:Y:S01]  /*f5d20*/  ISETP.LT.AND P4, PT, R217, c[0x0][0x178], !P3 ;  /* 0x00005e00d9007a0c */ /* 0x000fe20005f81270 */
[----:B------:R1:W-:Y:S01]  /*f5d30*/  @P5 STG.E [R2.64], R117 ;  /* 0x0000007502005986 */ /* 0x0003e2000c101904 */
[----:B------:R-:W-:Y:S02]  /*f5d40*/  ISETP.LT.AND P5, PT, R216, c[0x0][0x178], !P3 ;  /* 0x00005e00d8007a0c */ /* 0x000fe40005fa1270 */
[----:B------:R-:W-:Y:S01]  /*f5d50*/  ISETP.GE.AND P0, PT, R143, c[0x0][0x17c], PT ;  /* 0x00005f008f007a0c */ /* 0x000fe20003f06270 */
[----:B------:R-:W4:Y:S01]  /*f5d60*/  LDL.LU R116, [R1+0x39e0] ;  /* 0x0039e00001747983 */ /* 0x000f220000300800 */
[C---:B------:R-:W-:Y:S01]  /*f5d70*/  IADD3 R49, R48.reuse, c[0x0][0x198], RZ ;  /* 0x0000660030317a10 */ /* 0x040fe20007ffe0ff */
[----:B-1----:R-:W-:-:S05]  /*f5d80*/  IMAD.WIDE R2, R48, 0x4, R138 ;  /* 0x0000000430027825 */ /* 0x002fca00078e028a */
[----:B------:R1:W-:Y:S01]  /*f5d90*/  @P1 STG.E [R2.64], R36 ;  /* 0x0000002402001986 */ /* 0x0003e2000c101904 */
[----:B------:R-:W-:Y:S01]  /*f5da0*/  ISETP.LT.AND P1, PT, R217, c[0x0][0x178], !P0 ;  /* 0x00005e00d9007a0c */ /* 0x000fe20004721270 */
[----:B------:R-:W-:Y:S01]  /*f5db0*/  IMAD.WIDE R4, R49, 0x4, R138 ;  /* 0x0000000431047825 */ /* 0x000fe200078e028a */
[----:B------:R-:W-:-:S03]  /*f5dc0*/  ISETP.LT.AND P0, PT, R216, c[0x0][0x178], !P0 ;  /* 0x00005e00d8007a0c */ /* 0x000fc60004701270 */
[C---:B------:R-:W-:Y:S01]  /*f5dd0*/  IMAD.WIDE R20, R49.reuse, 0x4, R136 ;  /* 0x0000000431147825 */ /* 0x040fe200078e0288 */
[----:B------:R-:W-:-:S03]  /*f5de0*/  IADD3 R49, R49, c[0x0][0x198], RZ ;  /* 0x0000660031317a10 */ /* 0x000fc60007ffe0ff */
[----:B-1----:R-:W-:-:S05]  /*f5df0*/  IMAD.WIDE R2, R48, 0x4, R136 ;  /* 0x0000000430027825 */ /* 0x002fca00078e0288 */
[----:B------:R1:W-:Y:S04]  /*f5e00*/  @P2 STG.E [R2.64], R100 ;  /* 0x0000006402002986 */ /* 0x0003e8000c101904 */
[----:B------:R1:W-:Y:S04]  /*f5e10*/  @P4 STG.E [R4.64], R37 ;  /* 0x0000002504004986 */ /* 0x0003e8000c101904 */
[----:B------:R1:W-:Y:S02]  /*f5e20*/  @P5 STG.E [R20.64], R101 ;  /* 0x0000006514005986 */ /* 0x0003e4000c101904 */
[----:B-1----:R-:W-:-:S04]  /*f5e30*/  IMAD.WIDE R2, R49, 0x4, R138 ;  /* 0x0000000431027825 */ /* 0x002fc800078e028a */
[C---:B------:R-:W-:Y:S01]  /*f5e40*/  IMAD.WIDE R4, R49.reuse, 0x4, R136 ;  /* 0x0000000431047825 */ /* 0x040fe200078e0288 */
[----:B------:R-:W-:Y:S01]  /*f5e50*/  IADD3 R49, R49, c[0x0][0x198], RZ ;  /* 0x0000660031317a10 */ /* 0x000fe20007ffe0ff */
[----:B------:R1:W-:Y:S04]  /*f5e60*/  @P1 STG.E [R2.64], R64 ;  /* 0x0000004002001986 */ /* 0x0003e8000c101904 */
[----:B------:R1:W-:Y:S01]  /*f5e70*/  @P0 STG.E [R4.64], R84 ;  /* 0x0000005404000986 */ /* 0x0003e2000c101904 */
[C---:B------:R-:W-:Y:S01]  /*f5e80*/  IADD3 R20, R49.reuse, c[0x0][0x198], RZ ;  /* 0x0000660031147a10 */ /* 0x040fe20007ffe0ff */
[----:B-1----:R-:W-:-:S04]  /*f5e90*/  IMAD.WIDE R2, R49, 0x4, R138 ;  /* 0x0000000431027825 */ /* 0x002fc800078e028a */
[----:B------:R-:W-:Y:S01]  /*f5ea0*/  IMAD.WIDE R4, R49, 0x4, R136 ;  /* 0x0000000431047825 */ /* 0x000fe200078e0288 */
[----:B-----5:R-:W-:-:S04]  /*f5eb0*/  ISETP.GE.AND P6, PT, R142, c[0x0][0x17c], PT ;  /* 0x00005f008e007a0c */ /* 0x020fc80003fc6270 */
[----:B------:R-:W-:Y:S02]  /*f5ec0*/  ISETP.LT.AND P5, PT, R217, c[0x0][0x178], !P6 ;  /* 0x00005e00d9007a0c */ /* 0x000fe400077a1270 */
[----:B------:R-:W-:-:S11]  /*f5ed0*/  ISETP.LT.AND P6, PT, R216, c[0x0][0x178], !P6 ;  /* 0x00005e00d8007a0c */ /* 0x000fd600077c1270 */
[----:B------:R1:W-:Y:S01]  /*f5ee0*/  @P5 STG.E [R2.64], R65 ;  /* 0x0000004102005986 */ /* 0x0003e2000c101904 */
[----:B--2---:R-:W-:-:S04]  /*f5ef0*/  ISETP.GE.AND P3, PT, R141, c[0x0][0x17c], PT ;  /* 0x00005f008d007a0c */ /* 0x004fc80003f66270 */
[----:B------:R-:W-:Y:S02]  /*f5f00*/  ISETP.LT.AND P0, PT, R217, c[0x0][0x178], !P3 ;  /* 0x00005e00d9007a0c */ /* 0x000fe40005f01270 */
[----:B------:R-:W-:Y:S02]  /*f5f10*/  ISETP.LT.AND P3, PT, R216, c[0x0][0x178], !P3 ;  /* 0x00005e00d8007a0c */ /* 0x000fe40005f61270 */
[----:B---3--:R-:W-:Y:S02]  /*f5f20*/  ISETP.GE.AND P2, PT, R51, c[0x0][0x17c], PT ;  /* 0x00005f0033007a0c */ /* 0x008fe40003f46270 */
[----:B------:R-:W2:Y:S01]  /*f5f30*/  LDL.LU R51, [R1+0x39ec] ;  /* 0x0039ec0001337983 */ /* 0x000ea20000300800 */
[----:B------:R-:W-:-:S03]  /*f5f40*/  ISETP.GE.AND P4, PT, R50, c[0x0][0x17c], PT ;  /* 0x00005f0032007a0c */ /* 0x000fc60003f86270 */
[----:B------:R-:W3:Y:S01]  /*f5f50*/  LDL.LU R50, [R1+0x3990] ;  /* 0x0039900001327983 */ /* 0x000ee20000300800 */
[----:B------:R-:W-:Y:S01]  /*f5f60*/  ISETP.LT.AND P5, PT, R217, c[0x0][0x178], !P2 ;  /* 0x00005e00d9007a0c */ /* 0x000fe200057a1270 */
[----:B-1----:R-:W-:Y:S02]  /*f5f70*/  IMAD.WIDE R2, R20, 0x4, R138 ;  /* 0x0000000414027825 */ /* 0x002fe400078e028a */
[----:B------:R1:W-:Y:S01]  /*f5f80*/  @P6 STG.E [R4.64], R85 ;  /* 0x0000005504006986 */ /* 0x0003e2000c101904 */
[----:B------:R-:W-:-:S03]  /*f5f90*/  ISETP.LT.AND P2, PT, R216, c[0x0][0x178], !P2 ;  /* 0x00005e00d8007a0c */ /* 0x000fc60005741270 */
[----:B------:R5:W-:Y:S04]  /*f5fa0*/  @P0 STG.E [R2.64], R8 ;  /* 0x0000000802000986 */ /* 0x000be8000c101904 */
[----:B------:R-:W3:Y:S01]  /*f5fb0*/  LDL.LU R48, [R1+0x39c0] ;  /* 0x0039c00001307983 */ /* 0x000ee20000300800 */
[C---:B-1----:R-:W-:Y:S01]  /*f5fc0*/  IMAD.WIDE R4, R20.reuse, 0x4, R136 ;  /* 0x0000000414047825 */ /* 0x042fe200078e0288 */
[----:B------:R-:W-:Y:S02]  /*f5fd0*/  IADD3 R20, R20, c[0x0][0x198], RZ ;  /* 0x0000660014147a10 */ /* 0x000fe40007ffe0ff */
[----:B------:R-:W3:Y:S04]  /*f5fe0*/  LDL.LU R36, [R1+0x39dc] ;  /* 0x0039dc0001247983 */ /* 0x000ee80000300800 */
[----:B------:R1:W-:Y:S01]  /*f5ff0*/  @P3 STG.E [R4.64], R128 ;  /* 0x0000008004003986 */ /* 0x0003e2000c101904 */
[----:B------:R-:W-:Y:S01]  /*f6000*/  ISETP.LT.AND P3, PT, R217, c[0x0][0x178], !P4 ;  /* 0x00005e00d9007a0c */ /* 0x000fe20006761270 */
[C-C-:B-----5:R-:W-:Y:S01]  /*f6010*/  IMAD.WIDE R2, R20.reuse, 0x4, R138.reuse ;  /* 0x0000000414027825 */ /* 0x160fe200078e028a */
[----:B------:R-:W-:Y:S01]  /*f6020*/  IADD3 R21, R20, c[0x0][0x198], RZ ;  /* 0x0000660014157a10 */ /* 0x000fe20007ffe0ff */
[----:B------:R-:W5:Y:S04]  /*f6030*/  LDL.LU R37, [R1+0x3a10] ;  /* 0x003a100001257983 */ /* 0x000f680000300800 */
[----:B------:R1:W-:Y:S02]  /*f6040*/  @P5 STG.E [R2.64], R9 ;  /* 0x0000000902005986 */ /* 0x0003e4000c101904 */
[----:B-1----:R-:W-:-:S04]  /*f6050*/  IMAD.WIDE R4, R21, 0x4, R138 ;  /* 0x0000000415047825 */ /* 0x002fc800078e028a */
[----:B------:R-:W-:Y:S02]  /*f6060*/  IMAD.WIDE R2, R20, 0x4, R136 ;  /* 0x0000000414027825 */ /* 0x000fe400078e0288 */
[----:B------:R-:W5:Y:S04]  /*f6070*/  LDL.LU R20, [R1+0x3a14] ;  /* 0x003a140001147983 */ /* 0x000f680000300800 */
[----:B------:R-:W-:Y:S04]  /*f6080*/  @P2 STG.E [R2.64], R129 ;  /* 0x0000008102002986 */ /* 0x000fe8000c101904 */
[----:B------:R1:W-:Y:S04]  /*f6090*/  @P3 STG.E [R4.64], R24 ;  /* 0x0000001804003986 */ /* 0x0003e8000c101904 */
[----:B-1----:R-:W5:Y:S01]  /*f60a0*/  LDL.LU R24, [R1+0x39bc] ;  /* 0x0039bc0001187983 */ /* 0x002f620000300800 */
[----:B------:R-:W-:-:S02]  /*f60b0*/  ISETP.GE.AND P1, PT, R132, c[0x0][0x17c], PT ;  /* 0x00005f0084007a0c */ /* 0x000fc40003f26270 */
[C---:B------:R-:W-:Y:S02]  /*f60c0*/  ISETP.LT.AND P4, PT, R216.reuse, c[0x0][0x178], !P4 ;  /* 0x00005e00d8007a0c */ /* 0x040fe40006781270 */
[----:B------:R-:W-:Y:S01]  /*f60d0*/  ISETP.LT.AND P5, PT, R217, c[0x0][0x178], !P1 ;  /* 0x00005e00d9007a0c */ /* 0x000fe20004fa1270 */
[C---:B------:R-:W-:Y:S01]  /*f60e0*/  IMAD.WIDE R8, R21.reuse, 0x4, R136 ;  /* 0x0000000415087825 */ /* 0x040fe200078e0288 */
[----:B------:R-:W-:Y:S02]  /*f60f0*/  ISETP.LT.AND P1, PT, R216, c[0x0][0x178], !P1 ;  /* 0x00005e00d8007a0c */ /* 0x000fe40004f21270 */
[----:B------:R-:W-:Y:S02]  /*f6100*/  IADD3 R21, R21, c[0x0][0x198], RZ ;  /* 0x0000660015157a10 */ /* 0x000fe40007ffe0ff */
[----:B----4-:R-:W-:-:S03]  /*f6110*/  ISETP.GE.AND P6, PT, R116, c[0x0][0x17c], PT ;  /* 0x00005f0074007a0c */ /* 0x010fc60003fc6270 */
[----:B------:R-:W-:Y:S01]  /*f6120*/  IMAD.WIDE R2, R21, 0x4, R138 ;  /* 0x0000000415027825 */ /* 0x000fe200078e028a */
[----:B------:R-:W-:Y:S02]  /*f6130*/  ISETP.LT.AND P3, PT, R217, c[0x0][0x178], !P6 ;  /* 0x00005e00d9007a0c */ /* 0x000fe40007761270 */
[----:B------:R-:W-:Y:S01]  /*f6140*/  ISETP.LT.AND P6, PT, R216, c[0x0][0x178], !P6 ;  /* 0x00005e00d8007a0c */ /* 0x000fe200077c1270 */
[C-C-:B------:R-:W-:Y:S01]  /*f6150*/  IMAD.WIDE R4, R21.reuse, 0x4, R136.reuse ;  /* 0x0000000415047825 */ /* 0x140fe200078e0288 */
[----:B------:R-:W-:Y:S01]  /*f6160*/  IADD3 R21, R21, c[0x0][0x198], RZ ;  /* 0x0000660015157a10 */ /* 0x000fe20007ffe0ff */
[----:B------:R1:W-:Y:S04]  /*f6170*/  @P4 STG.E [R8.64], R112 ;  /* 0x0000007008004986 */ /* 0x0003e8000c101904 */
[----:B------:R4:W-:Y:S04]  /*f6180*/  @P5 STG.E [R2.64], R25 ;  /* 0x0000001902005986 */ /* 0x0009e8000c101904 */
[----:B------:R4:W-:Y:S01]  /*f6190*/  @P1 STG.E [R4.64], R113 ;  /* 0x0000007104001986 */ /* 0x0009e2000c101904 */
[C---:B-1----:R-:W-:Y:S01]  /*f61a0*/  IADD3 R8, R21.reuse, c[0x0][0x198], RZ ;  /* 0x0000660015087a10 */ /* 0x042fe20007ffe0ff */
[----:B----4-:R-:W-:-:S04]  /*f61b0*/  IMAD.WIDE R2, R21, 0x4, R136 ;  /* 0x0000000415027825 */ /* 0x010fc800078e0288 */
[----:B------:R-:W-:-:S05]  /*f61c0*/  IMAD.WIDE R4, R21, 0x4, R138 ;  /* 0x0000000415047825 */ /* 0x000fca00078e028a */
[----:B------:R1:W-:Y:S04]  /*f61d0*/  @P3 STG.E [R4.64], R52 ;  /* 0x0000003404003986 */ /* 0x0003e8000c101904 */
[----:B------:R4:W-:Y:S01]  /*f61e0*/  @P6 STG.E [R2.64], R96 ;  /* 0x0000006002006986 */ /* 0x0009e2000c101904 */
[----:B-1----:R-:W-:-:S04]  /*f61f0*/  IMAD.WIDE R4, R8, 0x4, R138 ;  /* 0x0000000408047825 */ /* 0x002fc800078e028a */
[C---:B----4-:R-:W-:Y:S01]  /*f6200*/  IMAD.WIDE R2, R8.reuse, 0x4, R136 ;  /* 0x0000000408027825 */ /* 0x050fe200078e0288 */
[----:B------:R-:W-:Y:S02]  /*f6210*/  IADD3 R8, R8, c[0x0][0x198], RZ ;  /* 0x0000660008087a10 */ /* 0x000fe40007ffe0ff */
[----:B--2---:R-:W-:-:S04]  /*f6220*/  ISETP.GE.AND P0, PT, R51, c[0x0][0x17c], PT ;  /* 0x00005f0033007a0c */ /* 0x004fc80003f06270 */
[----:B------:R-:W-:Y:S02]  /*f6230*/  ISETP.LT.AND P1, PT, R217, c[0x0][0x178], !P0 ;  /* 0x00005e00d9007a0c */ /* 0x000fe40004721270 */
[----:B------:R-:W-:Y:S02]  /*f6240*/  ISETP.LT.AND P5, PT, R216, c[0x0][0x178], !P0 ;  /* 0x00005e00d8007a0c */ /* 0x000fe400047a1270 */
[----:B---3--:R-:W-:-:S04]  /*f6250*/  ISETP.GE.AND P2, PT, R50, c[0x0][0x17c], PT ;  /* 0x00005f0032007a0c */ /* 0x008fc80003f46270 */
[----:B------:R-:W-:Y:S02]  /*f6260*/  ISETP.LT.AND P3, PT, R217, c[0x0][0x178], !P2 ;  /* 0x00005e00d9007a0c */ /* 0x000fe40005761270 */
[----:B------:R-:W-:-:S03]  /*f6270*/  ISETP.LT.AND P2, PT, R216, c[0x0][0x178], !P2 ;  /* 0x00005e00d8007a0c */ /* 0x000fc60005741270 */
[----:B------:R-:W-:Y:S04]  /*f6280*/  @P1 STG.E [R4.64], R53 ;  /* 0x0000003504001986 */ /* 0x000fe8000c101904 */
[----:B------:R1:W-:Y:S01]  /*f6290*/  @P5 STG.E [R2.64], R97 ;  /* 0x0000006102005986 */ /* 0x0003e2000c101904 */
[----:B------:R-:W-:-:S03]  /*f62a0*/  ISETP.GE.AND P0, PT, R36, c[0x0][0x17c], PT ;  /* 0x00005f0024007a0c */ /* 0x000fc60003f06270 */
[----:B------:R-:W2:Y:S04]  /*f62b0*/  LDL.LU R36, [R1+0x39d8] ;  /* 0x0039d80001247983 */ /* 0x000ea80000300800 */
[----:B------:R-:W3:Y:S01]  /*f62c0*/  LDL.LU R25, [R1+0x3a0c] ;  /* 0x003a0c0001197983 */ /* 0x000ee20000300800 */
[----:B-1----:R-:W-:-:S03]  /*f62d0*/  IMAD.WIDE R2, R8, 0x4, R138 ;  /* 0x0000000408027825 */ /* 0x002fc600078e028a */
[----:B------:R-:W4:Y:S04]  /*f62e0*/  LDL.LU R21, [R1+0x3a30] ;  /* 0x003a300001157983 */ /* 0x000f280000300800 */
[----:B------:R1:W-:Y:S02]  /*f62f0*/  @P3 STG.E [R2.64], R68 ;  /* 0x0000004402003986 */ /* 0x0003e4000c101904 */
[----:B-1----:R-:W-:-:S05]  /*f6300*/  IMAD.WIDE R2, R8, 0x4, R136 ;  /* 0x0000000408027825 */ /* 0x002fca00078e0288 */
[----:B------:R1:W-:Y:S01]  /*f6310*/  @P2 STG.E [R2.64], R80 ;  /* 0x0000005002002986 */ /* 0x0003e2000c101904 */
[----:B-----5:R-:W-:-:S03]  /*f6320*/  ISETP.GE.AND P2, PT, R24, c[0x0][0x17c], PT ;  /* 0x00005f0018007a0c */ /* 0x020fc60003f46270 */
[----:B------:R-:W5:Y:S01]  /*f6330*/  LDL.LU R24, [R1+0x3a34] ;  /* 0x003a340001187983 */ /* 0x000f620000300800 */
[----:B------:R-:W-:Y:S02]  /*f6340*/  ISETP.GE.AND P4, PT, R48, c[0x0][0x17c], PT ;  /* 0x00005f0030007a0c */ /* 0x000fe40003f86270 */
[----:B------:R-:W-:Y:S02]  /*f6350*/  ISETP.GE.AND P1, PT, R20, c[0x0][0x17c], PT ;  /* 0x00005f0014007a0c */ /* 0x000fe40003f26270 */
[C---:B------:R-:W-:Y:S02]  /*f6360*/  ISETP.LT.AND P5, PT, R217.reuse, c[0x0][0x178], !P4 ;  /* 0x00005e00d9007a0c */ /* 0x040fe400067a1270 */
[----:B------:R-:W-:Y:S02]  /*f6370*/  IADD3 R20, R8, c[0x0][0x198], RZ ;  /* 0x0000660008147a10 */ /* 0x000fe40007ffe0ff */
[----:B------:R-:W-:Y:S02]  /*f6380*/  ISETP.LT.AND P4, PT, R216, c[0x0][0x178], !P4 ;  /* 0x00005e00d8007a0c */ /* 0x000fe40006781270 */
[----:B------:R-:W-:Y:S01]  /*f6390*/  ISETP.LT.AND P3, PT, R217, c[0x0][0x178], !P0 ;  /* 0x00005e00d9007a0c */ /* 0x000fe20004761270 */
[----:B------:R-:W-:Y:S01]  /*f63a0*/  IMAD.WIDE R4, R20, 0x4, R138 ;  /* 0x0000000414047825 */ /* 0x000fe200078e028a */
[----:B------:R-:W-:-:S02]  /*f63b0*/  ISETP.LT.AND P0, PT, R216, c[0x0][0x178], !P0 ;  /* 0x00005e00d8007a0c */ /* 0x000fc40004701270 */
[----:B------:R-:W-:Y:S01]  /*f63c0*/  ISETP.GE.AND P6, PT, R37, c[0x0][0x17c], PT ;  /* 0x00005f0025007a0c */ /* 0x000fe20003fc6270 */
[C---:B------:R-:W-:Y:S01]  /*f63d0*/  IMAD.WIDE R8, R20.reuse, 0x4, R136 ;  /* 0x0000000414087825 */ /* 0x040fe200078e0288 */
[----:B------:R-:W-:Y:S01]  /*f63e0*/  IADD3 R20, R20, c[0x0][0x198], RZ ;  /* 0x0000660014147a10 */ /* 0x000fe20007ffe0ff */
[----:B------:R1:W-:Y:S01]  /*f63f0*/  @P5 STG.E [R4.64], R69 ;  /* 0x0000004504005986 */ /* 0x0003e2000c101904 */
[C---:B------:R-:W-:Y:S02]  /*f6400*/  ISETP.LT.AND P5, PT, R217.reuse, c[0x0][0x178], !P6 ;  /* 0x00005e00d9007a0c */ /* 0x040fe400077a1270 */
[----:B------:R-:W-:Y:S01]  /*f6410*/  ISETP.LT.AND P6, PT, R216, c[0x0][0x178], !P6 ;  /* 0x00005e00d8007a0c */ /* 0x000fe200077c1270 */
[C---:B-1----:R-:W-:Y:S01]  /*f6420*/  IMAD.WIDE R2, R20.reuse, 0x4, R138 ;  /* 0x0000000414027825 */ /* 0x042fe200078e028a */
[----:B------:R1:W-:Y:S03]  /*f6430*/  @P4 STG.E [R8.64], R81 ;  /* 0x0000005108004986 */ /* 0x0003e6000c101904 */
[C---:B------:R-:W-:Y:S01]  /*f6440*/  IMAD.WIDE R4, R20.reuse, 0x4, R136 ;  /* 0x0000000414047825 */ /* 0x040fe200078e0288 */
[----:B------:R-:W-:Y:S01]  /*f6450*/  IADD3 R20, R20, c[0x0][0x198], RZ ;  /* 0x0000660014147a10 */ /* 0x000fe20007ffe0ff */
[----:B------:R1:W-:Y:S01]  /*f6460*/  @P3 STG.E [R2.64], R12 ;  /* 0x0000000c02003986 */ /* 0x0003e2000c101904 */
[----:B------:R-:W-:-:S02]  /*f6470*/  ISETP.LT.AND P3, PT, R217, c[0x0][0x178], !P1 ;  /* 0x00005e00d9007a0c */ /* 0x000fc40004f61270 */
[----:B------:R-:W-:Y:S01]  /*f6480*/  ISETP.LT.AND P1, PT, R216, c[0x0][0x178], !P1 ;  /* 0x00005e00d8007a0c */ /* 0x000fe20004f21270 */
[----:B------:R1:W-:Y:S02]  /*f6490*/  @P0 STG.E [R4.64], R124 ;  /* 0x0000007c04000986 */ /* 0x0003e4000c101904 */
[C---:B-1----:R-:W-:Y:S01]  /*f64a0*/  IADD3 R8, R20.reuse, c[0x0][0x198], RZ ;  /* 0x0000660014087a10 */ /* 0x042fe20007ffe0ff */
[----:B------:R-:W-:-:S04]  /*f64b0*/  IMAD.WIDE R2, R20, 0x4, R138 ;  /* 0x0000000414027825 */ /* 0x000fc800078e028a */
[----:B------:R-:W-:Y:S01]  /*f64c0*/  IMAD.WIDE R4, R20, 0x4, R136 ;  /* 0x0000000414047825 */ /* 0x000fe200078e0288 */
[----:B------:R1:W-:Y:S04]  /*f64d0*/  @P5 STG.E [R2.64], R13 ;  /* 0x0000000d02005986 */ /* 0x0003e8000c101904 */
[----:B------:R1:W-:Y:S02]  /*f64e0*/  @P6 STG.E [R4.64], R125 ;  /* 0x0000007d04006986 */ /* 0x0003e4000c101904 */
[----:B-1----:R-:W-:-:S04]  /*f64f0*/  IMAD.WIDE R2, R8, 0x4, R138 ;  /* 0x0000000408027825 */ /* 0x002fc800078e028a */
[----:B------:R-:W-:Y:S01]  /*f6500*/  IMAD.WIDE R4, R8, 0x4, R136 ;  /* 0x0000000408047825 */ /* 0x000fe200078e0288 */
[----:B------:R1:W-:Y:S04]  /*f6510*/  @P3 STG.E [R2.64], R28 ;  /* 0x0000001c02003986 */ /* 0x0003e8000c101904 */
[----:B------:R1:W-:Y:S01]  /*f6520*/  @P1 STG.E [R4.64], R108 ;  /* 0x0000006c04001986 */ /* 0x0003e2000c101904 */
[----:B--2---:R-:W-:-:S03]  /*f6530*/  ISETP.GE.AND P4, PT, R36, c[0x0][0x17c], PT ;  /* 0x00005f0024007a0c */ /* 0x004fc60003f86270 */
[----:B------:R-:W2:Y:S01]  /*f6540*/  LDL.LU R36, [R1+0x39d0] ;  /* 0x0039d00001247983 */ /* 0x000ea20000300800 */
[----:B---3--:R-:W-:-:S03]  /*f6550*/  ISETP.GE.AND P0, PT, R25, c[0x0][0x17c], PT ;  /* 0x00005f0019007a0c */ /* 0x008fc60003f06270 */
[----:B------:R-:W3:Y:S01]  /*f6560*/  LDL.LU R25, [R1+0x3a08] ;  /* 0x003a080001197983 */ /* 0x000ee20000300800 */
[----:B----4-:R-:W-:-:S03]  /*f6570*/  ISETP.GE.AND P6, PT, R21, c[0x0][0x17c], PT ;  /* 0x00005f0015007a0c */ /* 0x010fc60003fc6270 */
[----:B------:R-:W4:Y:S01]  /*f6580*/  LDL.LU R21, [R1+0x3a2c] ;  /* 0x003a2c0001157983 */ /* 0x000f220000300800 */
[----:B-----5:R-:W-:-:S03]  /*f6590*/  ISETP.GE.AND P1, PT, R24, c[0x0][0x17c], PT ;  /* 0x00005f0018007a0c */ /* 0x020fc60003f26270 */
[----:B------:R-:W5:Y:S04]  /*f65a0*/  LDL.LU R24, [R1+0x3a38] ;  /* 0x003a380001187983 */ /* 0x000f680000300800 */
[----:B------:R-:W2:Y:S01]  /*f65b0*/  LDL.LU R20, [R1+0x3a50] ;  /* 0x003a500001147983 */ /* 0x000ea20000300800 */
[C---:B------:R-:W-:Y:S02]  /*f65c0*/  ISETP.LT.AND P5, PT, R217.reuse, c[0x0][0x178], !P2 ;  /* 0x00005e00d9007a0c */ /* 0x040fe400057a1270 */
[----:B------:R-:W-:Y:S01]  /*f65d0*/  IADD3 R8, R8, c[0x0][0x198], RZ ;  /* 0x0000660008087a10 */ /* 0x000fe20007ffe0ff */
[----:B------:R-:W3:Y:S01]  /*f65e0*/  LDL.LU R13, [R1+0x39cc] ;  /* 0x0039cc00010d7983 */ /* 0x000ee20000300800 */
[----:B------:R-:W-:Y:S02]  /*f65f0*/  ISETP.LT.AND P2, PT, R216, c[0x0][0x178], !P2 ;  /* 0x00005e00d8007a0c */ /* 0x000fe40005741270 */
[----:B------:R-:W-:Y:S01]  /*f6600*/  ISETP.LT.AND P3, PT, R217, c[0x0][0x178], !P4 ;  /* 0x00005e00d9007a0c */ /* 0x000fe20006761270 */
[----:B-1----:R-:W-:Y:S01]  /*f6610*/  IMAD.WIDE R2, R8, 0x4, R138 ;  /* 0x0000000408027825 */ /* 0x002fe200078e028a */
[----:B------:R-:W-:-:S02]  /*f6620*/  ISETP.LT.AND P4, PT, R216, c[0x0][0x178], !P4 ;  /* 0x00005e00d8007a0c */ /* 0x000fc40006781270 */
[----:B------:R-:W-:-:S03]  /*f6630*/  IADD3 R12, R8, c[0x0][0x198], RZ ;  /* 0x00006600080c7a10 */ /* 0x000fc60007ffe0ff */
[----:B------:R1:W-:Y:S01]  /*f6640*/  @P5 STG.E [R2.64], R29 ;  /* 0x0000001d02005986 */ /* 0x0003e2000c101904 */
[----:B------:R-:W-:Y:S01]  /*f6650*/  ISETP.LT.AND P5, PT, R217, c[0x0][0x178], !P0 ;  /* 0x00005e00d9007a0c */ /* 0x000fe200047a1270 */
[----:B------:R-:W-:Y:S01]  /*f6660*/  IMAD.WIDE R4, R12, 0x4, R138 ;  /* 0x000000040c047825 */ /* 0x000fe200078e028a */
[----:B------:R-:W-:-:S03]  /*f6670*/  ISETP.LT.AND P0, PT, R216, c[0x0][0x178], !P0 ;  /* 0x00005e00d8007a0c */ /* 0x000fc60004701270 */
[----:B-1----:R-:W-:-:S04]  /*f6680*/  IMAD.WIDE R2, R8, 0x4, R136 ;  /* 0x0000000408027825 */ /* 0x002fc800078e0288 */
[C---:B------:R-:W-:Y:S01]  /*f6690*/  IMAD.WIDE R8, R12.reuse, 0x4, R136 ;  /* 0x000000040c087825 */ /* 0x040fe200078e0288 */
[----:B------:R-:W-:Y:S01]  /*f66a0*/  IADD3 R12, R12, c[0x0][0x198], RZ ;  /* 0x000066000c0c7a10 */ /* 0x000fe20007ffe0ff */
[----:B------:R1:W-:Y:S04]  /*f66b0*/  @P2 STG.E [R2.64], R109 ;  /* 0x0000006d02002986 */ /* 0x0003e8000c101904 */
[----:B------:R1:W-:Y:S04]  /*f66c0*/  @P3 STG.E [R4.64], R56 ;  /* 0x0000003804003986 */ /* 0x0003e8000c101904 */
[----:B------:R1:W-:Y:S01]  /*f66d0*/  @P4 STG.E [R8.64], R92 ;  /* 0x0000005c08004986 */ /* 0x0003e2000c101904 */
[----:B------:R-:W-:Y:S01]  /*f66e0*/  ISETP.LT.AND P4, PT, R217, c[0x0][0x178], !P6 ;  /* 0x00005e00d9007a0c */ /* 0x000fe20007781270 */
[----:B-1----:R-:W-:-:S04]  /*f66f0*/  IMAD.WIDE R2, R12, 0x4, R138 ;  /* 0x000000040c027825 */ /* 0x002fc800078e028a */
[C---:B------:R-:W-:Y:S01]  /*f6700*/  IMAD.WIDE R4, R12.reuse, 0x4, R136 ;  /* 0x000000040c047825 */ /* 0x040fe200078e0288 */
[----:B------:R-:W-:Y:S01]  /*f6710*/  IADD3 R12, R12, c[0x0][0x198], RZ ;  /* 0x000066000c0c7a10 */ /* 0x000fe20007ffe0ff */
[----:B------:R-:W-:Y:S01]  /*f6720*/  @P5 STG.E [R2.64], R57 ;  /* 0x0000003902005986 */ /* 0x000fe2000c101904 */
[----:B------:R-:W-:-:S03]  /*f6730*/  ISETP.LT.AND P6, PT, R216, c[0x0][0x178], !P6 ;  /* 0x00005e00d8007a0c */ /* 0x000fc600077c1270 */
[----:B------:R1:W-:Y:S01]  /*f6740*/  @P0 STG.E [R4.64], R93 ;  /* 0x0000005d04000986 */ /* 0x0003e2000c101904 */
[----:B------:R-:W-:Y:S02]  /*f6750*/  ISETP.LT.AND P0, PT, R217, c[0x0][0x178], !P1 ;  /* 0x00005e00d9007a0c */ /* 0x000fe40004f01270 */
[C---:B------:R-:W-:Y:S01]  /*f6760*/  IADD3 R8, R12.reuse, c[0x0][0x198], RZ ;  /* 0x000066000c087a10 */ /* 0x040fe20007ffe0ff */
[----:B-1----:R-:W-:-:S04]  /*f6770*/  IMAD.WIDE R4, R12, 0x4, R138 ;  /* 0x000000040c047825 */ /* 0x002fc800078e028a */
[----:B------:R-:W-:Y:S01]  /*f6780*/  IMAD.WIDE R2, R12, 0x4, R136 ;  /* 0x000000040c027825 */ /* 0x000fe200078e0288 */
[----:B------:R1:W-:Y:S04]  /*f6790*/  @P4 STG.E [R4.64], R72 ;  /* 0x0000004804004986 */ /* 0x0003e8000c101904 */
[----:B------:R2:W-:Y:S01]  /*f67a0*/  @P6 STG.E [R2.64], R44 ;  /* 0x0000002c02006986 */ /* 0x0005e2000c101904 */
[----:B-1----:R-:W-:-:S05]  /*f67b0*/  IMAD.WIDE R4, R8, 0x4, R138 ;  /* 0x0000000408047825 */ /* 0x002fca00078e028a */
[----:B------:R-:W-:Y:S01]  /*f67c0*/  @P0 STG.E [R4.64], R73 ;  /* 0x0000004904000986 */ /* 0x000fe2000c101904 */
[----:B----4-:R-:W-:-:S03]  /*f67d0*/  ISETP.GE.AND P5, PT, R21, c[0x0][0x17c], PT ;  /* 0x00005f0015007a0c */ /* 0x010fc60003fa6270 */
[----:B------:R-:W4:Y:S01]  /*f67e0*/  LDL.LU R21, [R1+0x3a04] ;  /* 0x003a040001157983 */ /* 0x000f220000300800 */
[----:B-----5:R-:W-:-:S03]  /*f67f0*/  ISETP.GE.AND P6, PT, R24, c[0x0][0x17c], PT ;  /* 0x00005f0018007a0c */ /* 0x020fc60003fc6270 */
[----:B------:R-:W5:Y:S01]  /*f6800*/  LDL.LU R24, [R1+0x3a28] ;  /* 0x003a280001187983 */ /* 0x000f620000300800 */
[----:B--2---:R-:W-:-:S03]  /*f6810*/  ISETP.GE.AND P0, PT, R20, c[0x0][0x17c], PT ;  /* 0x00005f0014007a0c */ /* 0x004fc60003f06270 */
[----:B------:R-:W2:Y:S01]  /*f6820*/  LDL.LU R20, [R1+0x3a4c] ;  /* 0x003a4c0001147983 */ /* 0x000ea20000300800 */
[----:B------:R-:W-:Y:S02]  /*f6830*/  ISETP.LT.AND P1, PT, R216, c[0x0][0x178], !P1 ;  /* 0x00005e00d8007a0c */ /* 0x000fe40004f21270 */
[----:B------:R-:W-:Y:S01]  /*f6840*/  ISETP.GE.AND P2, PT, R36, c[0x0][0x17c], PT ;  /* 0x00005f0024007a0c */ /* 0x000fe20003f46270 */
[----:B------:R-:W-:-:S03]  /*f6850*/  IMAD.WIDE R2, R8, 0x4, R136 ;  /* 0x0000000408027825 */ /* 0x000fc600078e0288 */
[----:B------:R-:W-:Y:S02]  /*f6860*/  ISETP.LT.AND P4, PT, R217, c[0x0][0x178], !P2 ;  /* 0x00005e00d9007a0c */ /* 0x000fe40005781270 */
[----:B------:R-:W-:Y:S02]  /*f6870*/  IADD3 R8, R8, c[0x0][0x198], RZ ;  /* 0x0000660008087a10 */ /* 0x000fe40007ffe0ff */
[----:B------:R-:W-:-:S03]  /*f6880*/  ISETP.LT.AND P2, PT, R216, c[0x0][0x178], !P2 ;  /* 0x00005e00d8007a0c */ /* 0x000fc60005741270 */
[----:B------:R1:W-:Y:S01]  /*f6890*/  @P1 STG.E [R2.64], R45 ;  /* 0x0000002d02001986 */ /* 0x0003e2000c101904 */
[----:B---3--:R-:W-:Y:S01]  /*f68a0*/  ISETP.GE.AND P3, PT, R25, c[0x0][0x17c], PT ;  /* 0x00005f0019007a0c */ /* 0x008fe20003f66270 */
[----:B-1----:R-:W-:-:S05]  /*f68b0*/  IMAD.WIDE R2, R8, 0x4, R138 ;  /* 0x0000000408027825 */ /* 0x002fca00078e028a */
[----:B------:R1:W-:Y:S01]  /*f68c0*/  @P4 STG.E [R2.64], R16 ;  /* 0x0000001002004986 */ /* 0x0003e2000c101904 */
[----:B------:R-:W-:Y:S01]  /*f68d0*/  ISETP.LT.AND P1, PT, R217, c[0x0][0x178], !P3 ;  /* 0x00005e00d9007a0c */ /* 0x000fe20005f21270 */
[----:B-1----:R-:W-:-:S05]  /*f68e0*/  IMAD.WIDE R2, R8, 0x4, R136 ;  /* 0x0000000408027825 */ /* 0x002fca00078e0288 */
[----:B------:R1:W-:Y:S01]  /*f68f0*/  @P2 STG.E [R2.64], R120 ;  /* 0x0000007802002986 */ /* 0x0003e2000c101904 */
[----:B------:R-:W-:-:S03]  /*f6900*/  ISETP.GE.AND P2, PT, R13, c[0x0][0x17c], PT ;  /* 0x00005f000d007a0c */ /* 0x000fc60003f46270 */
[----:B------:R-:W3:Y:S01]  /*f6910*/  LDL.LU R13, [R1+0x3a64] ;  /* 0x003a6400010d7983 */ /* 0x000ee20000300800 */
[----:B------:R-:W-:Y:S02]  /*f6920*/  IADD3 R12, R8, c[0x0][0x198], RZ ;  /* 0x00006600080c7a10 */ /* 0x000fe40007ffe0ff */
[----:B------:R-:W-:Y:S02]  /*f6930*/  ISETP.LT.AND P3, PT, R216, c[0x0][0x178], !P3 ;  /* 0x00005e00d8007a0c */ /* 0x000fe40005f61270 */
[----:B------:R-:W-:Y:S01]  /*f6940*/  ISETP.LT.AND P4, PT, R217, c[0x0][0x178], !P5 ;  /* 0x00005e00d9007a0c */ /* 0x000fe20006f81270 */
[----:B------:R-:W-:Y:S01]  /*f6950*/  IMAD.WIDE R4, R12, 0x4, R138 ;  /* 0x000000040c047825 */ /* 0x000fe200078e028a */
[----:B------:R-:W-:-:S03]  /*f6960*/  ISETP.LT.AND P5, PT, R216, c[0x0][0x178], !P5 ;  /* 0x00005e00d8007a0c */ /* 0x000fc60006fa1270 */
[C---:B------:R-:W-:Y:S01]  /*f6970*/  IMAD.WIDE R8, R12.reuse, 0x4, R136 ;  /* 0x000000040c087825 */ /* 0x040fe200078e0288 */
[----:B------:R-:W-:Y:S01]  /*f6980*/  IADD3 R12, R12, c[0x0][0x198], RZ ;  /* 0x000066000c0c7a10 */ /* 0x000fe20007ffe0ff */
[----:B------:R1:W-:Y:S01]  /*f6990*/  @P1 STG.E [R4.64], R17 ;  /* 0x0000001104001986 */ /* 0x0003e2000c101904 */
[----:B------:R-:W-:Y:S02]  /*f69a0*/  ISETP.LT.AND P1, PT, R217, c[0x0][0x178], !P6 ;  /* 0x00005e00d9007a0c */ /* 0x000fe40007721270 */
[----:B------:R-:W-:Y:S01]  /*f69b0*/  ISETP.LT.AND P6, PT, R216, c[0x0][0x178], !P6 ;  /* 0x00005e00d8007a0c */ /* 0x000fe200077c1270 */
[C---:B-1----:R-:W-:Y:S01]  /*f69c0*/  IMAD.WIDE R2, R12.reuse, 0x4, R138 ;  /* 0x000000040c027825 */ /* 0x042fe200078e028a */
[----:B------:R-:W-:Y:S03]  /*f69d0*/  @P3 STG.E [R8.64], R121 ;  /* 0x0000007908003986 */ /* 0x000fe6000c101904 */
[C---:B------:R-:W-:Y:S01]  /*f69e0*/  IMAD.WIDE R4, R12.reuse, 0x4, R136 ;  /* 0x000000040c047825 */ /* 0x040fe200078e0288 */
[----:B------:R-:W-:Y:S01]  /*f69f0*/  IADD3 R12, R12, c[0x0][0x198], RZ ;  /* 0x000066000c0c7a10 */ /* 0x000fe20007ffe0ff */
[----:B------:R1:W-:Y:S04]  /*f6a00*/  @P4 STG.E [R2.64], R32 ;  /* 0x0000002002004986 */ /* 0x0003e8000c101904 */
[----:B------:R1:W-:Y:S02]  /*f6a10*/  @P5 STG.E [R4.64], R104 ;  /* 0x0000006804005986 */ /* 0x0003e4000c101904 */
[----:B-1----:R-:W-:-:S04]  /*f6a20*/  IMAD.WIDE R2, R12, 0x4, R138 ;  /* 0x000000040c027825 */ /* 0x002fc800078e028a */
[C---:B------:R-:W-:Y:S01]  /*f6a30*/  IMAD.WIDE R4, R12.reuse, 0x4, R136 ;  /* 0x000000040c047825 */ /* 0x040fe200078e0288 */
[----:B------:R1:W-:Y:S01]  /*f6a40*/  @P1 STG.E [R2.64], R33 ;  /* 0x0000002102001986 */ /* 0x0003e2000c101904 */
[----:B------:R-:W-:-:S03]  /*f6a50*/  IADD3 R8, R12, c[0x0][0x198], RZ ;  /* 0x000066000c087a10 */ /* 0x000fc60007ffe0ff */
[----:B------:R1:W-:Y:S01]  /*f6a60*/  @P6 STG.E [R4.64], R105 ;  /* 0x0000006904006986 */ /* 0x0003e2000c101904 */
[----:B----4-:R-:W-:-:S03]  /*f6a70*/  ISETP.GE.AND P3, PT, R21, c[0x0][0x17c], PT ;  /* 0x00005f0015007a0c */ /* 0x010fc60003f66270 */
[----:B------:R-:W4:Y:S04]  /*f6a80*/  LDL.LU R21, [R1+0x39b8] ;  /* 0x0039b80001157983 */ /* 0x000f280000300800 */
[----:B------:R-:W4:Y:S01]  /*f6a90*/  LDL.LU R17, [R1+0x3a00] ;  /* 0x003a000001117983 */ /* 0x000f220000300800 */
[----:B--2---:R-:W-:-:S03]  /*f6aa0*/  ISETP.GE.AND P6, PT, R20, c[0x0][0x17c], PT ;  /* 0x00005f0014007a0c */ /* 0x004fc60003fc6270 */
[----:B------:R-:W2:Y:S04]  /*f6ab0*/  LDL.LU R20, [R1+0x3a24] ;  /* 0x003a240001147983 */ /* 0x000ea80000300800 */
[----:B------:R-:W2:Y:S04]  /*f6ac0*/  LDL.LU R16, [R1+0x3a48] ;  /* 0x003a480001107983 */ /* 0x000ea80000300800 */
[----:B------:R-:W2:Y:S01]  /*f6ad0*/  LDL.LU R12, [R1+0x3a60] ;  /* 0x003a6000010c7983 */ /* 0x000ea20000300800 */
[----:B------:R-:W-:Y:S02]  /*f6ae0*/  ISETP.LT.AND P4, PT, R217, c[0x0][0x178], !P0 ;  /* 0x00005e00d9007a0c */ /* 0x000fe40004781270 */
[----:B------:R-:W-:-:S02]  /*f6af0*/  ISETP.LT.AND P5, PT, R216, c[0x0][0x178], !P0 ;  /* 0x00005e00d8007a0c */ /* 0x000fc400047a1270 */
[----:B------:R-:W-:Y:S01]  /*f6b00*/  ISETP.LT.AND P1, PT, R217, c[0x0][0x178], !P2 ;  /* 0x00005e00d9007a0c */ /* 0x000fe20005721270 */
[C---:B-1----:R-:W-:Y:S01]  /*f6b10*/  IMAD.WIDE R2, R8.reuse, 0x4, R138 ;  /* 0x0000000408027825 */ /* 0x042fe200078e028a */
[----:B------:R-:W-:-:S03]  /*f6b20*/  IADD3 R9, R8, c[0x0][0x198], RZ ;  /* 0x0000660008097a10 */ /* 0x000fc60007ffe0ff */
[----:B------:R-:W-:Y:S01]  /*f6b30*/  IMAD.WIDE R4, R8, 0x4, R136 ;  /* 0x0000000408047825 */ /* 0x000fe200078e0288 */
[----:B------:R-:W-:-:S03]  /*f6b40*/  ISETP.LT.AND P2, PT, R216, c[0x0][0x178], !P2 ;  /* 0x00005e00d8007a0c */ /* 0x000fc60005741270 */
[----:B------:R1:W-:Y:S01]  /*f6b50*/  @P4 STG.E [R2.64], R60 ;  /* 0x0000003c02004986 */ /* 0x0003e2000c101904 */
[----:B------:R-:W-:-:S03]  /*f6b60*/  ISETP.LT.AND P4, PT, R217, c[0x0][0x178], !P3 ;  /* 0x00005e00d9007a0c */ /* 0x000fc60005f81270 */
[----:B------:R-:W-:Y:S01]  /*f6b70*/  @P5 STG.E [R4.64], R88 ;  /* 0x0000005804005986 */ /* 0x000fe2000c101904 */
[----:B------:R-:W-:Y:S02]  /*f6b80*/  ISETP.LT.AND P5, PT, R216, c[0x0][0x178], !P3 ;  /* 0x00005e00d8007a0c */ /* 0x000fe40005fa1270 */
[----:B-----5:R-:W-:Y:S01]  /*f6b90*/  ISETP.GE.AND P0, PT, R24, c[0x0][0x17c], PT ;  /* 0x00005f0018007a0c */ /* 0x020fe20003f06270 */
[----:B-1----:R-:W-:-:S05]  /*f6ba0*/  IMAD.WIDE R2, R9, 0x4, R138 ;  /* 0x0000000409027825 */ /* 0x002fca00078e028a */
[----:B------:R1:W-:Y:S01]  /*f6bb0*/  @P1 STG.E [R2.64], R61 ;  /* 0x0000003d02001986 */ /* 0x0003e2000c101904 */
[----:B------:R-:W-:Y:S02]  /*f6bc0*/  ISETP.LT.AND P1, PT, R217, c[0x0][0x178], !P0 ;  /* 0x00005e00d9007a0c */ /* 0x000fe40004721270 */
[----:B------:R-:W-:Y:S02]  /*f6bd0*/  ISETP.LT.AND P0, PT, R216, c[0x0][0x178], !P0 ;  /* 0x00005e00d8007a0c */ /* 0x000fe40004701270 */
[----:B---3--:R-:W-:Y:S02]  /*f6be0*/  ISETP.GE.AND P3, PT, R13, c[0x0][0x17c], PT ;  /* 0x00005f000d007a0c */ /* 0x008fe40003f66270 */
[C---:B------:R-:W-:Y:S01]  /*f6bf0*/  IADD3 R13, R9.reuse, c[0x0][0x198], RZ ;  /* 0x00006600090d7a10 */ /* 0x040fe20007ffe0ff */
[----:B-1----:R-:W-:-:S04]  /*f6c00*/  IMAD.WIDE R2, R9, 0x4, R136 ;  /* 0x0000000409027825 */ /* 0x002fc800078e0288 */
[----:B------:R-:W-:-:S04]  /*f6c10*/  IMAD.WIDE R4, R13, 0x4, R138 ;  /* 0x000000040d047825 */ /* 0x000fc800078e028a */
[C---:B------:R-:W-:Y:S01]  /*f6c20*/  IMAD.WIDE R8, R13.reuse, 0x4, R136 ;  /* 0x000000040d087825 */ /* 0x040fe200078e0288 */
[----:B------:R-:W-:Y:S01]  /*f6c30*/  IADD3 R13, R13, c[0x0][0x198], RZ ;  /* 0x000066000d0d7a10 */ /* 0x000fe20007ffe0ff */
[----:B------:R1:W-:Y:S04]  /*f6c40*/  @P2 STG.E [R2.64], R89 ;  /* 0x0000005902002986 */ /* 0x0003e8000c101904 */
[----:B------:R3:W-:Y:S04]  /*f6c50*/  @P4 STG.E [R4.64], R76 ;  /* 0x0000004c04004986 */ /* 0x0007e8000c101904 */
[----:B------:R5:W-:Y:S01]  /*f6c60*/  @P5 STG.E [R8.64], R40 ;  /* 0x0000002808005986 */ /* 0x000be2000c101904 */
[----:B------:R-:W-:Y:S01]  /*f6c70*/  ISETP.LT.AND P5, PT, R217, c[0x0][0x178], !P6 ;  /* 0x00005e00d9007a0c */ /* 0x000fe200077a1270 */
[----:B-1----:R-:W-:-:S04]  /*f6c80*/  IMAD.WIDE R2, R13, 0x4, R138 ;  /* 0x000000040d027825 */ /* 0x002fc800078e028a */
[C---:B---3--:R-:W-:Y:S01]  /*f6c90*/  IMAD.WIDE R4, R13.reuse, 0x4, R136 ;  /* 0x000000040d047825 */ /* 0x048fe200078e0288 */
[----:B------:R-:W-:Y:S01]  /*f6ca0*/  IADD3 R13, R13, c[0x0][0x198], RZ ;  /* 0x000066000d0d7a10 */ /* 0x000fe20007ffe0ff */
[----:B------:R-:W-:Y:S01]  /*f6cb0*/  @P1 STG.E [R2.64], R77 ;  /* 0x0000004d02001986 */ /* 0x000fe2000c101904 */
[----:B------:R-:W-:-:S03]  /*f6cc0*/  ISETP.LT.AND P6, PT, R216, c[0x0][0x178], !P6 ;  /* 0x00005e00d8007a0c */ /* 0x000fc600077c1270 */
[----:B------:R1:W-:Y:S01]  /*f6cd0*/  @P0 STG.E [R4.64], R41 ;  /* 0x0000002904000986 */ /* 0x0003e2000c101904 */
[----:B------:R-:W-:Y:S02]  /*f6ce0*/  ISETP.LT.AND P0, PT, R217, c[0x0][0x178], !P3 ;  /* 0x00005e00d9007a0c */ /* 0x000fe40005f01270 */
[C---:B-----5:R-:W-:Y:S01]  /*f6cf0*/  IADD3 R9, R13.reuse, c[0x0][0x198], RZ ;  /* 0x000066000d097a10 */ /* 0x060fe20007ffe0ff */
[----:B-1----:R-:W-:-:S04]  /*f6d00*/  IMAD.WIDE R4, R13, 0x4, R138 ;  /* 0x000000040d047825 */ /* 0x002fc800078e028a */
[----:B------:R-:W-:Y:S01]  /*f6d10*/  IMAD.WIDE R2, R13, 0x4, R136 ;  /* 0x000000040d027825 */ /* 0x000fe200078e0288 */
[----:B------:R1:W-:Y:S04]  /*f6d20*/  @P5 STG.E [R4.64], R6 ;  /* 0x0000000604005986 */ /* 0x0003e8000c101904 */
[----:B------:R3:W-:Y:S01]  /*f6d30*/  @P6 STG.E [R2.64], R134 ;  /* 0x0000008602006986 */ /* 0x0007e2000c101904 */
[----:B-1----:R-:W-:-:S05]  /*f6d40*/  IMAD.WIDE R4, R9, 0x4, R138 ;  /* 0x0000000409047825 */ /* 0x002fca00078e028a */
[----:B------:R-:W-:Y:S01]  /*f6d50*/  @P0 STG.E [R4.64], R7 ;  /* 0x0000000704000986 */ /* 0x000fe2000c101904 */
[----:B----4-:R-:W-:-:S03]  /*f6d60*/  ISETP.GE.AND P4, PT, R17, c[0x0][0x17c], PT ;  /* 0x00005f0011007a0c */ /* 0x010fc60003f86270 */
[----:B------:R-:W4:Y:S04]  /*f6d70*/  LDL.LU R17, [R1+0x39b4] ;  /* 0x0039b40001117983 */ /* 0x000f280000300800 */
[----:B------:R-:W5:Y:S01]  /*f6d80*/  LDL.LU R8, [R1+0x39fc] ;  /* 0x0039fc0001087983 */ /* 0x000f620000300800 */
[----:B--2---:R-:W-:-:S03]  /*f6d90*/  ISETP.GE.AND P6, PT, R16, c[0x0][0x17c], PT ;  /* 0x00005f0010007a0c */ /* 0x004fc60003fc6270 */
[----:B------:R-:W2:Y:S01]  /*f6da0*/  LDL.LU R16, [R1+0x3a20] ;  /* 0x003a200001107983 */ /* 0x000ea20000300800 */
[----:B------:R-:W-:-:S03]  /*f6db0*/  ISETP.GE.AND P0, PT, R12, c[0x0][0x17c], PT ;  /* 0x00005f000c007a0c */ /* 0x000fc60003f06270 */
[----:B------:R-:W4:Y:S01]  /*f6dc0*/  LDL.LU R12, [R1+0x3a44] ;  /* 0x003a4400010c7983 */ /* 0x000f220000300800 */
[----:B------:R-:W-:Y:S02]  /*f6dd0*/  ISETP.LT.AND P3, PT, R216, c[0x0][0x178], !P3 ;  /* 0x00005e00d8007a0c */ /* 0x000fe40005f61270 */
[----:B------:R-:W-:Y:S01]  /*f6de0*/  ISETP.GE.AND P2, PT, R21, c[0x0][0x17c], PT ;  /* 0x00005f0015007a0c */ /* 0x000fe20003f46270 */
[----:B---3--:R-:W-:-:S03]  /*f6df0*/  IMAD.WIDE R2, R9, 0x4, R136 ;  /* 0x0000000409027825 */ /* 0x008fc600078e0288 */
[----:B------:R-:W-:Y:S02]  /*f6e00*/  ISETP.LT.AND P5, PT, R217, c[0x0][0x178], !P2 ;  /* 0x00005e00d9007a0c */ /* 0x000fe400057a1270 */
[----:B------:R-:W-:Y:S02]  /*f6e10*/  IADD3 R9, R9, c[0x0][0x198], RZ ;  /* 0x0000660009097a10 */ /* 0x000fe40007ffe0ff */
[----:B------:R-:W-:-:S03]  /*f6e20*/  ISETP.LT.AND P2, PT, R216, c[0x0][0x178], !P2 ;  /* 0x00005e00d8007a0c */ /* 0x000fc60005741270 */
[----:B------:R1:W-:Y:S01]  /*f6e30*/  @P3 STG.E [R2.64], R135 ;  /* 0x0000008702003986 */ /* 0x0003e2000c101904 */
[----:B------:R-:W-:Y:S02]  /*f6e40*/  ISETP.LT.AND P3, PT, R217, c[0x0][0x178], !P4 ;  /* 0x00005e00d9007a0c */ /* 0x000fe40006761270 */
[C---:B------:R-:W-:Y:S02]  /*f6e50*/  IADD3 R13, R9.reuse, c[0x0][0x198], RZ ;  /* 0x00006600090d7a10 */ /* 0x040fe40007ffe0ff */
[----:B------:R-:W-:Y:S01]  /*f6e60*/  ISETP.GE.AND P1, PT, R20, c[0x0][0x17c], PT ;  /* 0x00005f0014007a0c */ /* 0x000fe20003f26270 */
[----:B-1----:R-:W-:Y:S01]  /*f6e70*/  IMAD.WIDE R2, R9, 0x4, R138 ;  /* 0x0000000409027825 */ /* 0x002fe200078e028a */
[----:B------:R-:W-:-:S04]  /*f6e80*/  ISETP.LT.AND P4, PT, R216, c[0x0][0x178], !P4 ;  /* 0x00005e00d8007a0c */ /* 0x000fc80006781270 */
[----:B------:R1:W-:Y:S01]  /*f6e90*/  @P5 STG.E [R2.64], R22 ;  /* 0x0000001602005986 */ /* 0x0003e2000c101904 */
[----:B------:R-:W-:Y:S01]  /*f6ea0*/  ISETP.LT.AND P5, PT, R217, c[0x0][0x178], !P1 ;  /* 0x00005e00d9007a0c */ /* 0x000fe20004fa1270 */
[----:B------:R-:W-:Y:S01]  /*f6eb0*/  IMAD.WIDE R4, R13, 0x4, R138 ;  /* 0x000000040d047825 */ /* 0x000fe200078e028a */
[----:B------:R-:W-:-:S03]  /*f6ec0*/  ISETP.LT.AND P1, PT, R216, c[0x0][0x178], !P1 ;  /* 0x00005e00d8007a0c */ /* 0x000fc60004f21270 */
[C---:B------:R-:W-:Y:S01]  /*f6ed0*/  IMAD.WIDE R6, R13.reuse, 0x4, R136 ;  /* 0x000000040d067825 */ /* 0x040fe200078e0288 */
[----:B------:R-:W-:-:S03]  /*f6ee0*/  IADD3 R13, R13, c[0x0][0x198], RZ ;  /* 0x000066000d0d7a10 */ /* 0x000fc60007ffe0ff */
[----:B-1----:R-:W-:Y:S02]  /*f6ef0*/  IMAD.WIDE R2, R9, 0x4, R136 ;  /* 0x0000000409027825 */ /* 0x002fe400078e0288 */
[----:B------:R-:W3:Y:S04]  /*f6f00*/  LDL.LU R9, [R1+0x3a5c] ;  /* 0x003a5c0001097983 */ /* 0x000ee80000300800 */
[----:B------:R1:W-:Y:S04]  /*f6f10*/  @P2 STG.E [R2.64], R118 ;  /* 0x0000007602002986 */ /* 0x0003e8000c101904 */
[----:B------:R1:W-:Y:S01]  /*f6f20*/  @P3 STG.E [R4.64], R23 ;  /* 0x0000001704003986 */ /* 0x0003e2000c101904 */
[----:B------:R-:W-:-:S02]  /*f6f30*/  ISETP.LT.AND P3, PT, R217, c[0x0][0x178], !P6 ;  /* 0x00005e00d9007a0c */ /* 0x000fc40007761270 */
[----:B------:R-:W-:Y:S01]  /*f6f40*/  ISETP.LT.AND P6, PT, R216, c[0x0][0x178], !P6 ;  /* 0x00005e00d8007a0c */ /* 0x000fe200077c1270 */
[----:B------:R-:W-:Y:S01]  /*f6f50*/  @P4 STG.E [R6.64], R119 ;  /* 0x0000007706004986 */ /* 0x000fe2000c101904 */
[----:B-1----:R-:W-:-:S04]  /*f6f60*/  IMAD.WIDE R2, R13, 0x4, R138 ;  /* 0x000000040d027825 */ /* 0x002fc800078e028a */
[C---:B------:R-:W-:Y:S01]  /*f6f70*/  IMAD.WIDE R4, R13.reuse, 0x4, R136 ;  /* 0x000000040d047825 */ /* 0x040fe200078e0288 */
[----:B------:R-:W-:Y:S01]  /*f6f80*/  IADD3 R13, R13, c[0x0][0x198], RZ ;  /* 0x000066000d0d7a10 */ /* 0x000fe20007ffe0ff */
[----:B------:R1:W-:Y:S04]  /*f6f90*/  @P5 STG.E [R2.64], R38 ;  /* 0x0000002602005986 */ /* 0x0003e8000c101904 */
[----:B------:R1:W-:Y:S01]  /*f6fa0*/  @P1 STG.E [R4.64], R102 ;  /* 0x0000006604001986 */ /* 0x0003e2000c101904 */
[----:B------:R-:W-:Y:S02]  /*f6fb0*/  ISETP.LT.AND P1, PT, R217, c[0x0][0x178], !P0 ;  /* 0x00005e00d9007a0c */ /* 0x000fe40004721270 */
[----:B------:R-:W-:Y:S01]  /*f6fc0*/  ISETP.LT.AND P5, PT, R216, c[0x0][0x178], !P0 ;  /* 0x00005e00d8007a0c */ /* 0x000fe200047a1270 */
[----:B-1----:R-:W-:-:S04]  /*f6fd0*/  IMAD.WIDE R2, R13, 0x4, R138 ;  /* 0x000000040d027825 */ /* 0x002fc800078e028a */
[----:B------:R-:W-:Y:S01]  /*f6fe0*/  IMAD.WIDE R4, R13, 0x4, R136 ;  /* 0x000000040d047825 */ /* 0x000fe200078e0288 */
[----:B------:R1:W-:Y:S04]  /*f6ff0*/  @P3 STG.E [R2.64], R39 ;  /* 0x0000002702003986 */ /* 0x0003e8000c101904 */
[----:B------:R1:W-:Y:S01]  /*f7000*/  @P6 STG.E [R4.64], R103 ;  /* 0x0000006704006986 */ /* 0x0003e2000c101904 */
[----:B-----5:R-:W-:-:S03]  /*f7010*/  ISETP.GE.AND P4, PT, R8, c[0x0][0x17c], PT ;  /* 0x00005f0008007a0c */ /* 0x020fc60003f86270 */
[----:B------:R-:W-:Y:S04]  /*f7020*/  LDS.128 R36, [R252] ;  /* 0x00000000fc247984 */ /* 0x000fe80000000c00 */
[----:B------:R-:W5:Y:S01]  /*f7030*/  LDL.LU R8, [R1+0x39b0] ;  /* 0x0039b00001087983 */ /* 0x000f620000300800 */
[----:B--2---:R-:W-:-:S03]  /*f7040*/  ISETP.GE.AND P0, PT, R16, c[0x0][0x17c], PT ;  /* 0x00005f0010007a0c */ /* 0x004fc60003f06270 */
[----:B------:R-:W2:Y:S01]  /*f7050*/  LDL.LU R16, [R1+0x39f8] ;  /* 0x0039f80001107983 */ /* 0x000ea20000300800 */
[----:B----4-:R-:W-:-:S03]  /*f7060*/  ISETP.GE.AND P6, PT, R12, c[0x0][0x17c], PT ;  /* 0x00005f000c007a0c */ /* 0x010fc60003fc6270 */
[----:B------:R-:W4:Y:S01]  /*f7070*/  LDL.LU R12, [R1+0x3a1c] ;  /* 0x003a1c00010c7983 */ /* 0x000f220000300800 */
[----:B------:R-:W-:Y:S02]  /*f7080*/  ISETP.GE.AND P2, PT, R17, c[0x0][0x17c], PT ;  /* 0x00005f0011007a0c */ /* 0x000fe40003f46270 */
[----:B------:R-:W-:Y:S02]  /*f7090*/  IADD3 R7, R13, c[0x0][0x198], RZ ;  /* 0x000066000d077a10 */ /* 0x000fe40007ffe0ff */
[----:B------:R-:W-:Y:S01]  /*f70a0*/  ISETP.LT.AND P3, PT, R217, c[0x0][0x178], !P2 ;  /* 0x00005e00d9007a0c */ /* 0x000fe20005761270 */
[----:B------:R-:W2:Y:S02]  /*f70b0*/  LDL.LU R13, [R1+0x3a40] ;  /* 0x003a4000010d7983 */ /* 0x000ea40000300800 */
[----:B-1----:R-:W-:-:S04]  /*f70c0*/  IMAD.WIDE R2, R7, 0x4, R138 ;  /* 0x0000000407027825 */ /* 0x002fc800078e028a */
[C---:B------:R-:W-:Y:S01]  /*f70d0*/  IMAD.WIDE R4, R7.reuse, 0x4, R136 ;  /* 0x0000000407047825 */ /* 0x040fe200078e0288 */
[----:B------:R-:W-:Y:S01]  /*f70e0*/  IADD3 R7, R7, c[0x0][0x198], RZ ;  /* 0x0000660007077a10 */ /* 0x000fe20007ffe0ff */
[----:B------:R1:W-:Y:S01]  /*f70f0*/  @P1 STG.E [R2.64], R66 ;  /* 0x0000004202001986 */ /* 0x0003e2000c101904 */
[----:B------:R-:W-:-:S03]  /*f7100*/  ISETP.LT.AND P2, PT, R216, c[0x0][0x178], !P2 ;  /* 0x00005e00d8007a0c */ /* 0x000fc60005741270 */
[----:B------:R-:W-:Y:S01]  /*f7110*/  @P5 STG.E [R4.64], R86 ;  /* 0x0000005604005986 */ /* 0x000fe2000c101904 */
[----:B------:R-:W-:Y:S02]  /*f7120*/  ISETP.LT.AND P5, PT, R217, c[0x0][0x178], !P4 ;  /* 0x00005e00d9007a0c */ /* 0x000fe400067a1270 */
[----:B------:R-:W-:Y:S01]  /*f7130*/  ISETP.LT.AND P4, PT, R216, c[0x0][0x178], !P4 ;  /* 0x00005e00d8007a0c */ /* 0x000fe20006781270 */
[----:B-1----:R-:W-:-:S05]  /*f7140*/  IMAD.WIDE R2, R7, 0x4, R138 ;  /* 0x0000000407027825 */ /* 0x002fca00078e028a */
[----:B------:R1:W-:Y:S01]  /*f7150*/  @P3 STG.E [R2.64], R67 ;  /* 0x0000004302003986 */ /* 0x0003e2000c101904 */
[----:B------:R-:W-:Y:S02]  /*f7160*/  ISETP.LT.AND P3, PT, R217, c[0x0][0x178], !P0 ;  /* 0x00005e00d9007a0c */ /* 0x000fe40004761270 */
[----:B------:R-:W-:Y:S01]  /*f7170*/  ISETP.LT.AND P0, PT, R216, c[0x0][0x178], !P0 ;  /* 0x00005e00d8007a0c */ /* 0x000fe20004701270 */
[----:B------:R-:W-:Y:S01]  /*f7180*/  LDS.128 R64, [R252+0x1800] ;  /* 0x00180000fc407984 */ /* 0x000fe20000000c00 */
        /* <DEDUP_REMOVED lines=8> */
[----:B------:R-:W-:Y:S01]  /*f7210*/  @P4 STG.E [R6.64], R130 ;  /* 0x0000008206004986 */ /* 0x000fe2000c101904 */
[----:B-1----:R-:W-:-:S04]  /*f7220*/  IMAD.WIDE R2, R9, 0x4, R138 ;  /* 0x0000000409027825 */ /* 0x002fc800078e028a */
[----:B---3--:R-:W-:Y:S01]  /*f7230*/  IMAD.WIDE R4, R9, 0x4, R136 ;  /* 0x0000000409047825 */ /* 0x008fe200078e0288 */
[----:B------:R1:W-:Y:S04]  /*f7240*/  @P3 STG.E [R2.64], R11 ;  /* 0x0000000b02003986 */ /* 0x0003e8000c101904 */
[----:B------:R3:W-:Y:S01]  /*f7250*/  @P0 STG.E [R4.64], R131 ;  /* 0x0000008304000986 */ /* 0x0007e2000c101904 */
[----:B-----5:R-:W-:-:S03]  /*f7260*/  ISETP.GE.AND P2, PT, R8, c[0x0][0x17c], PT ;  /* 0x00005f0008007a0c */ /* 0x020fc60003f46270 */
[----:B------:R-:W5:Y:S04]  /*f7270*/  LDL.LU R8, [R1+0x3a58] ;  /* 0x003a580001087983 */ /* 0x000f680000300800 */
[----:B------:R-:W5:Y:S01]  /*f7280*/  LDL.LU R10, [R1+0x39ac] ;  /* 0x0039ac00010a7983 */ /* 0x000f620000300800 */
[----:B----4-:R-:W-:-:S03]  /*f7290*/  ISETP.GE.AND P0, PT, R12, c[0x0][0x17c], PT ;  /* 0x00005f000c007a0c */ /* 0x010fc60003f06270 */
[----:B------:R-:W4:Y:S01]  /*f72a0*/  LDL.LU R12, [R1+0x39f4] ;  /* 0x0039f400010c7983 */ /* 0x000f220000300800 */
[----:B------:R-:W-:Y:S02]  /*f72b0*/  ISETP.LT.AND P5, PT, R217, c[0x0][0x178], !P6 ;  /* 0x00005e00d9007a0c */ /* 0x000fe400077a1270 */
[C---:B------:R-:W-:Y:S01]  /*f72c0*/  ISETP.LT.AND P6, PT, R216.reuse, c[0x0][0x178], !P6 ;  /* 0x00005e00d8007a0c */ /* 0x040fe200077c1270 */
[----:B-1----:R-:W4:Y:S01]  /*f72d0*/  LDL.LU R11, [R1+0x3a18] ;  /* 0x003a1800010b7983 */ /* 0x002f220000300800 */
[----:B------:R-:W-:Y:S02]  /*f72e0*/  IADD3 R9, R9, c[0x0][0x198], RZ ;  /* 0x0000660009097a10 */ /* 0x000fe40007ffe0ff */
[----:B------:R-:W-:Y:S02]  /*f72f0*/  ISETP.LT.AND P3, PT, R217, c[0x0][0x178], !P1 ;  /* 0x00005e00d9007a0c */ /* 0x000fe40004f61270 */
[----:B------:R-:W-:Y:S01]  /*f7300*/  ISETP.LT.AND P1, PT, R216, c[0x0][0x178], !P1 ;  /* 0x00005e00d8007a0c */ /* 0x000fe20004f21270 */
[C---:B---3--:R-:W-:Y:S01]  /*f7310*/  IMAD.WIDE R4, R9.reuse, 0x4, R138 ;  /* 0x0000000409047825 */ /* 0x048fe200078e028a */
[----:B------:R-:W-:-:S03]  /*f7320*/  IADD3 R7, R9, c[0x0][0x198], RZ ;  /* 0x0000660009077a10 */ /* 0x000fc60007ffe0ff */
[----:B------:R-:W-:Y:S01]  /*f7330*/  IMAD.WIDE R2, R9, 0x4, R136 ;  /* 0x0000000409027825 */ /* 0x000fe200078e0288 */
[----:B------:R1:W-:Y:S01]  /*f7340*/  @P5 STG.E [R4.64], R26 ;  /* 0x0000001a04005986 */ /* 0x0003e2000c101904 */
[----:B------:R-:W-:-:S03]  /*f7350*/  ISETP.LT.AND P5, PT, R217, c[0x0][0x178], !P2 ;  /* 0x00005e00d9007a0c */ /* 0x000fc600057a1270 */
[----:B------:R3:W-:Y:S01]  /*f7360*/  @P6 STG.E [R2.64], R114 ;  /* 0x0000007202006986 */ /* 0x0007e2000c101904 */
[----:B--2---:R-:W-:Y:S02]  /*f7370*/  ISETP.GE.AND P4, PT, R16, c[0x0][0x17c], PT ;  /* 0x00005f0010007a0c */ /* 0x004fe40003f86270 */
[----:B------:R-:W-:Y:S01]  /*f7380*/  ISETP.LT.AND P2, PT, R216, c[0x0][0x178], !P2 ;  /* 0x00005e00d8007a0c */ /* 0x000fe20005741270 */
[----:B-1----:R-:W-:-:S04]  /*f7390*/  IMAD.WIDE R4, R7, 0x4, R138 ;  /* 0x0000000407047825 */ /* 0x002fc800078e028a */
[C---:B---3--:R-:W-:Y:S01]  /*f73a0*/  IMAD.WIDE R2, R7.reuse, 0x4, R136 ;  /* 0x0000000407027825 */ /* 0x048fe200078e0288 */
[----:B------:R-:W-:Y:S01]  /*f73b0*/  IADD3 R7, R7, c[0x0][0x198], RZ ;  /* 0x0000660007077a10 */ /* 0x000fe20007ffe0ff */
[----:B------:R-:W-:Y:S01]  /*f73c0*/  @P3 STG.E [R4.64], R27 ;  /* 0x0000001b04003986 */ /* 0x000fe2000c101904 */
[----:B------:R-:W-:-:S03]  /*f73d0*/  ISETP.LT.AND P3, PT, R217, c[0x0][0x178], !P4 ;  /* 0x00005e00d9007a0c */ /* 0x000fc60006761270 */
[----:B------:R1:W-:Y:S01]  /*f73e0*/  @P1 STG.E [R2.64], R115 ;  /* 0x0000007302001986 */ /* 0x0003e2000c101904 */
[C---:B------:R-:W-:Y:S01]  /*f73f0*/  IADD3 R9, R7.reuse, c[0x0][0x198], RZ ;  /* 0x0000660007097a10 */ /* 0x040fe20007ffe0ff */
[----:B-1----:R-:W-:-:S05]  /*f7400*/  IMAD.WIDE R2, R7, 0x4, R138 ;  /* 0x0000000407027825 */ /* 0x002fca00078e028a */
[----:B------:R1:W-:Y:S01]  /*f7410*/  @P5 STG.E [R2.64], R54 ;  /* 0x0000003602005986 */ /* 0x0003e2000c101904 */
[----:B------:R-:W-:-:S04]  /*f7420*/  IMAD.WIDE R4, R9, 0x4, R138 ;  /* 0x0000000409047825 */ /* 0x000fc800078e028a */
[----:B-1----:R-:W-:-:S05]  /*f7430*/  IMAD.WIDE R2, R7, 0x4, R136 ;  /* 0x0000000407027825 */ /* 0x002fca00078e0288 */
[----:B------:R1:W-:Y:S04]  /*f7440*/  @P2 STG.E [R2.64], R98 ;  /* 0x0000006202002986 */ /* 0x0003e8000c101904 */
[----:B------:R2:W-:Y:S01]  /*f7450*/  @P3 STG.E [R4.64], R55 ;  /* 0x0000003704003986 */ /* 0x0005e2000c101904 */
[----:B-----5:R-:W-:Y:S02]  /*f7460*/  ISETP.GE.AND P1, PT, R8, c[0x0][0x17c], PT ;  /* 0x00005f0008007a0c */ /* 0x020fe40003f26270 */
[----:B------:R-:W-:Y:S01]  /*f7470*/  ISETP.LT.AND P4, PT, R216, c[0x0][0x178], !P4 ;  /* 0x00005e00d8007a0c */ /* 0x000fe20006781270 */
[----:B------:R-:W3:Y:S01]  /*f7480*/  LDL.LU R8, [R1+0x3a3c] ;  /* 0x003a3c0001087983 */ /* 0x000ee20000300800 */
[----:B------:R-:W-:-:S03]  /*f7490*/  ISETP.GE.AND P2, PT, R10, c[0x0][0x17c], PT ;  /* 0x00005f000a007a0c */ /* 0x000fc60003f46270 */
[----:B------:R-:W5:Y:S01]  /*f74a0*/  LDL.LU R10, [R1+0x3a54] ;  /* 0x003a5400010a7983 */ /* 0x000f620000300800 */
[----:B------:R-:W-:Y:S01]  /*f74b0*/  ISETP.LT.AND P5, PT, R217, c[0x0][0x178], !P0 ;  /* 0x00005e00d9007a0c */ /* 0x000fe200047a1270 */
[----:B------:R-:W-:Y:S01]  /*f74c0*/  IMAD.WIDE R6, R9, 0x4, R136 ;  /* 0x0000000409067825 */ /* 0x000fe200078e0288 */
[----:B------:R-:W-:Y:S01]  /*f74d0*/  ISETP.GE.AND P6, PT, R13, c[0x0][0x17c], PT ;  /* 0x00005f000d007a0c */ /* 0x000fe20003fc6270 */
[----:B------:R-:W-:Y:S01]  /*f74e0*/  LDS.128 R52, [R0+0x1800] ;  /* 0x0018000000347984 */ /* 0x000fe20000000c00 */
[----:B----4-:R-:W-:-:S03]  /*f74f0*/  ISETP.GE.AND P3, PT, R12, c[0x0][0x17c], PT ;  /* 0x00005f000c007a0c */ /* 0x010fc60003f66270 */
[----:B------:R-:W4:Y:S01]  /*f7500*/  LDL.LU R12, [R1+0x39a8] ;  /* 0x0039a800010c7983 */ /* 0x000f220000300800 */
[C---:B------:R-:W-:Y:S02]  /*f7510*/  ISETP.LT.AND P0, PT, R216.reuse, c[0x0][0x178], !P0 ;  /* 0x00005e00d8007a0c */ /* 0x040fe40004701270 */
[----:B------:R-:W-:Y:S01]  /*f7520*/  IADD3 R9, R9, c[0x0][0x198], RZ ;  /* 0x0000660009097a10 */ /* 0x000fe20007ffe0ff */
[----:B------:R2:W-:Y:S01]  /*f7530*/  @P4 STG.E [R6.64], R99 ;  /* 0x0000006306004986 */ /* 0x0005e2000c101904 */
[----:B------:R-:W-:Y:S02]  /*f7540*/  ISETP.LT.AND P4, PT, R217, c[0x0][0x178], !P6 ;  /* 0x00005e00d9007a0c */ /* 0x000fe40007781270 */
[----:B------:R-:W-:Y:S01]  /*f7550*/  ISETP.LT.AND P6, PT, R216, c[0x0][0x178], !P6 ;  /* 0x00005e00d8007a0c */ /* 0x000fe200077c1270 */
[----:B-1----:R-:W-:-:S04]  /*f7560*/  IMAD.WIDE R2, R9, 0x4, R138 ;  /* 0x0000000409027825 */ /* 0x002fc800078e028a */
[C---:B--2---:R-:W-:Y:S01]  /*f7570*/  IMAD.WIDE R4, R9.reuse, 0x4, R136 ;  /* 0x0000000409047825 */ /* 0x044fe200078e0288 */
[----:B------:R-:W-:Y:S01]  /*f7580*/  IADD3 R9, R9, c[0x0][0x198], RZ ;  /* 0x0000660009097a10 */ /* 0x000fe20007ffe0ff */
[----:B------:R1:W-:Y:S04]  /*f7590*/  @P5 STG.E [R2.64], R70 ;  /* 0x0000004602005986 */ /* 0x0003e8000c101904 */
[----:B------:R2:W-:Y:S01]  /*f75a0*/  @P0 STG.E [R4.64], R82 ;  /* 0x0000005204000986 */ /* 0x0005e2000c101904 */
[----:B------:R-:W-:Y:S02]  /*f75b0*/  ISETP.LT.AND P0, PT, R217, c[0x0][0x178], !P1 ;  /* 0x00005e00d9007a0c */ /* 0x000fe40004f01270 */
[C---:B------:R-:W-:Y:S01]  /*f75c0*/  IADD3 R7, R9.reuse, c[0x0][0x198], RZ ;  /* 0x0000660009077a10 */ /* 0x040fe20007ffe0ff */
[----:B-1----:R-:W-:Y:S01]  /*f75d0*/  IMAD.WIDE R2, R9, 0x4, R138 ;  /* 0x0000000409027825 */ /* 0x002fe200078e028a */
[----:B------:R-:W-:-:S03]  /*f75e0*/  ISETP.LT.AND P1, PT, R216, c[0x0][0x178], !P1 ;  /* 0x00005e00d8007a0c */ /* 0x000fc60004f21270 */
[----:B--2---:R-:W-:Y:S01]  /*f75f0*/  IMAD.WIDE R4, R9, 0x4, R136 ;  /* 0x0000000409047825 */ /* 0x004fe200078e0288 */
[----:B------:R1:W-:Y:S01]  /*f7600*/  @P4 STG.E [R2.64], R71 ;  /* 0x0000004702004986 */ /* 0x0003e2000c101904 */
[----:B------:R-:W-:-:S03]  /*f7610*/  ISETP.LT.AND P4, PT, R217, c[0x0][0x178], !P2 ;  /* 0x00005e00d9007a0c */ /* 0x000fc60005781270 */
[----:B------:R2:W-:Y:S01]  /*f7620*/  @P6 STG.E [R4.64], R83 ;  /* 0x0000005304006986 */ /* 0x0005e2000c101904 */
[----:B------:R-:W-:-:S03]  /*f7630*/  ISETP.GE.AND P5, PT, R11, c[0x0][0x17c], PT ;  /* 0x00005f000b007a0c */ /* 0x000fc60003fa6270 */
[----:B------:R-:W4:Y:S01]  /*f7640*/  LDL.LU R11, [R1+0x39f0] ;  /* 0x0039f000010b7983 */ /* 0x000f220000300800 */
[----:B-1----:R-:W-:-:S04]  /*f7650*/  IMAD.WIDE R2, R7, 0x4, R138 ;  /* 0x0000000407027825 */ /* 0x002fc800078e028a */
[C---:B--2---:R-:W-:Y:S01]  /*f7660*/  IMAD.WIDE R4, R7.reuse, 0x4, R136 ;  /* 0x0000000407047825 */ /* 0x044fe200078e0288 */
[----:B------:R-:W-:Y:S01]  /*f7670*/  IADD3 R7, R7, c[0x0][0x198], RZ ;  /* 0x0000660007077a10 */ /* 0x000fe20007ffe0ff */
[----:B------:R1:W-:Y:S01]  /*f7680*/  @P0 STG.E [R2.64], R14 ;  /* 0x0000000e02000986 */ /* 0x0003e2000c101904 */
[----:B------:R-:W-:-:S03]  /*f7690*/  ISETP.LT.AND P2, PT, R216, c[0x0][0x178], !P2 ;  /* 0x00005e00d8007a0c */ /* 0x000fc60005741270 */
[----:B------:R-:W-:Y:S01]  /*f76a0*/  @P1 STG.E [R4.64], R126 ;  /* 0x0000007e04001986 */ /* 0x000fe2000c101904 */
[----:B-1----:R-:W-:-:S05]  /*f76b0*/  IMAD.WIDE R2, R7, 0x4, R138 ;  /* 0x0000000407027825 */ /* 0x002fca00078e028a */
[----:B------:R1:W-:Y:S02]  /*f76c0*/  @P4 STG.E [R2.64], R15 ;  /* 0x0000000f02004986 */ /* 0x0003e4000c101904 */
[----:B-1----:R-:W-:-:S05]  /*f76d0*/  IMAD.WIDE R2, R7, 0x4, R136 ;  /* 0x0000000407027825 */ /* 0x002fca00078e0288 */
[----:B------:R1:W-:Y:S01]  /*f76e0*/  @P2 STG.E [R2.64], R127 ;  /* 0x0000007f02002986 */ /* 0x0003e2000c101904 */
[----:B---3--:R-:W-:-:S03]  /*f76f0*/  ISETP.GE.AND P6, PT, R8, c[0x0][0x17c], PT ;  /* 0x00005f0008007a0c */ /* 0x008fc60003fc6270 */
[----:B------:R-:W2:Y:S01]  /*f7700*/  LDL.LU R8, [R1+0x39e8] ;  /* 0x0039e80001087983 */ /* 0x000ea20000300800 */
[----:B-----5:R-:W-:-:S03]  /*f7710*/  ISETP.GE.AND P0, PT, R10, c[0x0][0x17c], PT ;  /* 0x00005f000a007a0c */ /* 0x020fc60003f06270 */
[----:B------:R-:W3:Y:S01]  /*f7720*/  LDL.LU R10, [R1+0x39e4] ;  /* 0x0039e400010a7983 */ /* 0x000ee20000300800 */
[----:B----4-:R-:W-:-:S03]  /*f7730*/  ISETP.GE.AND P2, PT, R12, c[0x0][0x17c], PT ;  /* 0x00005f000c007a0c */ /* 0x010fc60003f46270 */
[----:B------:R-:W4:Y:S04]  /*f7740*/  LDL.LU R12, [R1+0x39a4] ;  /* 0x0039a400010c7983 */ /* 0x000f280000300800 */
[----:B------:R-:W5:Y:S04]  /*f7750*/  LDL.LU R20, [R1+0x393c] ;  /* 0x00393c0001147983 */ /* 0x000f680000300800 */
[----:B------:R-:W5:Y:S01]  /*f7760*/  LDL.LU R16, [R1+0x3920] ;  /* 0x0039200001107983 */ /* 0x000f620000300800 */
[----:B------:R-:W-:Y:S02]  /*f7770*/  IADD3 R9, R7, c[0x0][0x198], RZ ;  /* 0x0000660007097a10 */ /* 0x000fe40007ffe0ff */
[----:B------:R-:W-:Y:S01]  /*f7780*/  ISETP.LT.AND P1, PT, R217, c[0x0][0x178], !P3 ;  /* 0x00005e00d9007a0c */ /* 0x000fe20005f21270 */
[----:B------:R-:W5:Y:S01]  /*f7790*/  LDL.LU R17, [R1+0x390c] ;  /* 0x00390c0001117983 */ /* 0x000f620000300800 */
[----:B------:R-:W-:-:S02]  /*f77a0*/  ISETP.LT.AND P3, PT, R216, c[0x0][0x178], !P3 ;  /* 0x00005e00d8007a0c */ /* 0x000fc40005f61270 */
[----:B------:R-:W-:Y:S01]  /*f77b0*/  ISETP.LT.AND P4, PT, R217, c[0x0][0x178], !P5 ;  /* 0x00005e00d9007a0c */ /* 0x000fe20006f81270 */
[C---:B------:R-:W-:Y:S01]  /*f77c0*/  IMAD.WIDE R4, R9.reuse, 0x4, R138 ;  /* 0x0000000409047825 */ /* 0x040fe200078e028a */
[----:B------:R-:W-:Y:S01]  /*f77d0*/  ISETP.LT.AND P5, PT, R216, c[0x0][0x178], !P5 ;  /* 0x00005e00d8007a0c */ /* 0x000fe20006fa1270 */
[----:B------:R-:W5:Y:S02]  /*f77e0*/  LDL.LU R14, [R1+0x38f0] ;  /* 0x0038f000010e7983 */ /* 0x000f640000300800 */
[C---:B------:R-:W-:Y:S01]  /*f77f0*/  IMAD.WIDE R6, R9.reuse, 0x4, R136 ;  /* 0x0000000409067825 */ /* 0x040fe200078e0288 */
[----:B------:R-:W-:-:S05]  /*f7800*/  IADD3 R9, R9, c[0x0][0x198], RZ ;  /* 0x0000660009097a10 */ /* 0x000fca0007ffe0ff */
[----:B-1----:R-:W-:Y:S01]  /*f7810*/  IMAD.WIDE R2, R9, 0x4, R138 ;  /* 0x0000000409027825 */ /* 0x002fe200078e028a */
[----:B------:R1:W-:Y:S01]  /*f7820*/  @P1 STG.E [R4.64], R30 ;  /* 0x0000001e04001986 */ /* 0x0003e2000c101904 */
[C---:B------:R-:W-:Y:S02]  /*f7830*/  ISETP.LT.AND P1, PT, R217.reuse, c[0x0][0x178], !P6 ;  /* 0x00005e00d9007a0c */ /* 0x040fe40007721270 */
[----:B------:R-:W-:Y:S01]  /*f7840*/  ISETP.LT.AND P6, PT, R216, c[0x0][0x178], !P6 ;  /* 0x00005e00d8007a0c */ /* 0x000fe200077c1270 */
[----:B------:R-:W-:Y:S04]  /*f7850*/  @P3 STG.E [R6.64], R110 ;  /* 0x0000006e06003986 */ /* 0x000fe8000c101904 */
[----:B------:R1:W-:Y:S01]  /*f7860*/  @P4 STG.E [R2.64], R31 ;  /* 0x0000001f02004986 */ /* 0x0003e2000c101904 */
[----:B------:R-:W-:Y:S01]  /*f7870*/  ISETP.LT.AND P4, PT, R217, c[0x0][0x178], !P0 ;  /* 0x00005e00d9007a0c */ /* 0x000fe20004781270 */
[C---:B-1----:R-:W-:Y:S01]  /*f7880*/  IMAD.WIDE R4, R9.reuse, 0x4, R136 ;  /* 0x0000000409047825 */ /* 0x042fe200078e0288 */
[----:B------:R-:W-:-:S02]  /*f7890*/  IADD3 R9, R9, c[0x0][0x198], RZ ;  /* 0x0000660009097a10 */ /* 0x000fc40007ffe0ff */
[----:B------:R-:W-:Y:S02]  /*f78a0*/  ISETP.GE.AND P3, PT, R11, c[0x0][0x17c], PT ;  /* 0x00005f000b007a0c */ /* 0x000fe40003f66270 */
[----:B------:R1:W-:Y:S01]  /*f78b0*/  @P5 STG.E [R4.64], R111 ;  /* 0x0000006f04005986 */ /* 0x0003e2000c101904 */
[C---:B------:R-:W-:Y:S02]  /*f78c0*/  IADD3 R11, R9.reuse, c[0x0][0x198], RZ ;  /* 0x00006600090b7a10 */ /* 0x040fe40007ffe0ff */
[----:B------:R-:W-:Y:S01]  /*f78d0*/  ISETP.LT.AND P5, PT, R216, c[0x0][0x178], !P0 ;  /* 0x00005e00d8007a0c */ /* 0x000fe200047a1270 */
[----:B------:R-:W-:-:S04]  /*f78e0*/  IMAD.WIDE R2, R9, 0x4, R138 ;  /* 0x0000000409027825 */ /* 0x000fc800078e028a */
[----:B------:R-:W-:-:S04]  /*f78f0*/  IMAD.WIDE R6, R11, 0x4, R138 ;  /* 0x000000040b067825 */ /* 0x000fc800078e028a */
[----:B-1----:R-:W-:Y:S01]  /*f7900*/  IMAD.WIDE R4, R9, 0x4, R136 ;  /* 0x0000000409047825 */ /* 0x002fe200078e0288 */
[----:B------:R1:W-:Y:S01]  /*f7910*/  @P1 STG.E [R2.64], R58 ;  /* 0x0000003a02001986 */ /* 0x0003e2000c101904 */
[----:B------:R-:W-:Y:S02]  /*f7920*/  ISETP.LT.AND P1, PT, R217, c[0x0][0x178], !P2 ;  /* 0x00005e00d9007a0c */ /* 0x000fe40005721270 */
[----:B------:R-:W-:Y:S01]  /*f7930*/  IADD3 R13, R11, c[0x0][0x198], RZ ;  /* 0x000066000b0d7a10 */ /* 0x000fe20007ffe0ff */
[----:B------:R1:W-:Y:S01]  /*f7940*/  @P6 STG.E [R4.64], R94 ;  /* 0x0000005e04006986 */ /* 0x0003e2000c101904 */
[----:B------:R-:W-:-:S03]  /*f7950*/  ISETP.LT.AND P2, PT, R216, c[0x0][0x178], !P2 ;  /* 0x00005e00d8007a0c */ /* 0x000fc60005741270 */
[----:B------:R2:W-:Y:S01]  /*f7960*/  @P4 STG.E [R6.64], R59 ;  /* 0x0000003b06004986 */ /* 0x0005e2000c101904 */
[----:B------:R-:W-:Y:S02]  /*f7970*/  ISETP.LT.AND P4, PT, R217, c[0x0][0x178], !P3 ;  /* 0x00005e00d9007a0c */ /* 0x000fe40005f81270 */
[C---:B------:R-:W-:Y:S01]  /*f7980*/  IADD3 R15, R13.reuse, c[0x0][0x198], RZ ;  /* 0x000066000d0f7a10 */ /* 0x040fe20007ffe0ff */
[----:B-1----:R-:W-:-:S04]  /*f7990*/  IMAD.WIDE R2, R13, 0x4, R136 ;  /* 0x000000040d027825 */ /* 0x002fc800078e0288 */
[----:B------:R-:W-:Y:S01]  /*f79a0*/  IMAD.WIDE R4, R15, 0x4, R138 ;  /* 0x000000040f047825 */ /* 0x000fe200078e028a */
[----:B--2---:R-:W-:-:S03]  /*f79b0*/  ISETP.GE.AND P0, PT, R8, c[0x0][0x17c], PT ;  /* 0x00005f0008007a0c */ /* 0x004fc60003f06270 */
[----:B------:R-:W-:Y:S01]  /*f79c0*/  IMAD.WIDE R8, R11, 0x4, R136 ;  /* 0x000000040b087825 */ /* 0x000fe200078e0288 */
[----:B---3--:R-:W-:-:S04]  /*f79d0*/  ISETP.GE.AND P6, PT, R10, c[0x0][0x17c], PT ;  /* 0x00005f000a007a0c */ /* 0x008fc80003fc6270 */
[----:B------:R1:W-:Y:S01]  /*f79e0*/  @P5 STG.E [R8.64], R95 ;  /* 0x0000005f08005986 */ /* 0x0003e2000c101904 */
[----:B------:R-:W-:Y:S01]  /*f79f0*/  ISETP.LT.AND P5, PT, R216, c[0x0][0x178], !P3 ;  /* 0x00005e00d8007a0c */ /* 0x000fe20005fa1270 */
[----:B------:R-:W-:-:S05]  /*f7a00*/  IMAD.WIDE R10, R13, 0x4, R138 ;  /* 0x000000040d0a7825 */ /* 0x000fca00078e028a */
[----:B------:R2:W-:Y:S04]  /*f7a10*/  @P1 STG.E [R10.64], R74 ;  /* 0x0000004a0a001986 */ /* 0x0005e8000c101904 */
[----:B------:R3:W-:Y:S04]  /*f7a20*/  @P2 STG.E [R2.64], R46 ;  /* 0x0000002e02002986 */ /* 0x0007e8000c101904 */
[----:B------:R1:W-:Y:S01]  /*f7a30*/  @P4 STG.E [R4.64], R75 ;  /* 0x0000004b04004986 */ /* 0x0003e2000c101904 */
[----:B----4-:R-:W-:-:S03]  /*f7a40*/  ISETP.GE.AND P3, PT, R12, c[0x0][0x17c], PT ;  /* 0x00005f000c007a0c */ /* 0x010fc60003f66270 */
[----:B------:R-:W4:Y:S01]  /*f7a50*/  LDL.LU R12, [R1+0x38dc] ;  /* 0x0038dc00010c7983 */ /* 0x000f220000300800 */
[----:B-----5:R-:W-:-:S03]  /*f7a60*/  ISETP.GE.AND P4, PT, R16, c[0x0][0x17c], PT ;  /* 0x00005f0010007a0c */ /* 0x020fc60003f86270 */
[----:B------:R-:W5:Y:S04]  /*f7a70*/  LDL.LU R16, [R1+0x3854] ;  /* 0x0038540001107983 */ /* 0x000f680000300800 */
[----:B------:R-:W5:Y:S01]  /*f7a80*/  LDL.LU R21, [R1+0x3850] ;  /* 0x0038500001157983 */ /* 0x000f620000300800 */
[----:B------:R-:W-:-:S03]  /*f7a90*/  ISETP.GE.AND P2, PT, R20, c[0x0][0x17c], PT ;  /* 0x00005f0014007a0c */ /* 0x000fc60003f46270 */
[----:B------:R-:W5:Y:S04]  /*f7aa0*/  LDL.LU R20, [R1+0x383c] ;  /* 0x00383c0001147983 */ /* 0x000f680000300800 */
[----:B------:R-:W5:Y:S01]  /*f7ab0*/  LDL.LU R24, [R1+0x3884] ;  /* 0x0038840001187983 */ /* 0x000f620000300800 */
[----:B------:R-:W-:Y:S01]  /*f7ac0*/  ISETP.LT.AND P1, PT, R217, c[0x0][0x178], !P0 ;  /* 0x00005e00d9007a0c */ /* 0x000fe20004721270 */
[C---:B------:R-:W-:Y:S01]  /*f7ad0*/  IMAD.WIDE R6, R15.reuse, 0x4, R136 ;  /* 0x000000040f067825 */ /* 0x040fe200078e0288 */
[----:B------:R-:W-:Y:S01]  /*f7ae0*/  ISETP.LT.AND P0, PT, R216, c[0x0][0x178], !P0 ;  /* 0x00005e00d8007a0c */ /* 0x000fe20004701270 */
[----:B------:R-:W5:Y:S01]  /*f7af0*/  LDL.LU R28, [R1+0x38b0] ;  /* 0x0038b000011c7983 */ /* 0x000f620000300800 */
[----:B------:R-:W-:-:S03]  /*f7b00*/  IADD3 R15, R15, c[0x0][0x198], RZ ;  /* 0x000066000f0f7a10 */ /* 0x000fc60007ffe0ff */
[----:B------:R3:W-:Y:S02]  /*f7b10*/  @P5 STG.E [R6.64], R47 ;  /* 0x0000002f06005986 */ /* 0x0007e4000c101904 */
[C---:B-1----:R-:W-:Y:S02]  /*f7b20*/  IMAD.WIDE R8, R15.reuse, 0x4, R138 ;  /* 0x000000040f087825 */ /* 0x042fe400078e028a */
[----:B------:R-:W5:Y:S02]  /*f7b30*/  LDL.LU R27, [R1+0x37a0] ;  /* 0x0037a000011b7983 */ /* 0x000f640000300800 */
[----:B--2---:R-:W-:Y:S01]  /*f7b40*/  IMAD.WIDE R10, R15, 0x4, R136 ;  /* 0x000000040f0a7825 */ /* 0x004fe200078e0288 */
[----:B------:R-:W-:Y:S01]  /*f7b50*/  ISETP.LT.AND P5, PT, R217, c[0x0][0x178], !P6 ;  /* 0x00005e00d9007a0c */ /* 0x000fe200077a1270 */
[----:B------:R1:W-:Y:S01]  /*f7b60*/  @P1 STG.E [R8.64], R18 ;  /* 0x0000001208001986 */ /* 0x0003e2000c101904 */
[----:B------:R-:W-:Y:S02]  /*f7b70*/  ISETP.LT.AND P6, PT, R216, c[0x0][0x178], !P6 ;  /* 0x00005e00d8007a0c */ /* 0x000fe400077c1270 */
[----:B------:R-:W-:Y:S01]  /*f7b80*/  IADD3 R15, R15, c[0x0][0x198], RZ ;  /* 0x000066000f0f7a10 */ /* 0x000fe20007ffe0ff */
[----:B------:R2:W-:Y:S01]  /*f7b90*/  @P0 STG.E [R10.64], R122 ;  /* 0x0000007a0a000986 */ /* 0x0005e2000c101904 */
[----:B------:R-:W-:-:S02]  /*f7ba0*/  ISETP.LT.AND P0, PT, R217, c[0x0][0x178], !P3 ;  /* 0x00005e00d9007a0c */ /* 0x000fc40005f01270 */
[----:B------:R-:W-:Y:S01]  /*f7bb0*/  ISETP.LT.AND P3, PT, R216, c[0x0][0x178], !P3 ;  /* 0x00005e00d8007a0c */ /* 0x000fe20005f61270 */
[----:B------:R-:W5:Y:S01]  /*f7bc0*/  LDL.LU R26, [R1+0x3780] ;  /* 0x00378000011a7983 */ /* 0x000f620000300800 */
[C---:B------:R-:W-:Y:S01]  /*f7bd0*/  IADD3 R13, R15.reuse, c[0x0][0x198], RZ ;  /* 0x000066000f0d7a10 */ /* 0x040fe20007ffe0ff */
[----:B---3--:R-:W-:-:S04]  /*f7be0*/  IMAD.WIDE R2, R15, 0x4, R138 ;  /* 0x000000040f027825 */ /* 0x008fc800078e028a */
[----:B------:R-:W-:Y:S01]  /*f7bf0*/  IMAD.WIDE R4, R15, 0x4, R136 ;  /* 0x000000040f047825 */ /* 0x000fe200078e0288 */
[----:B------:R3:W-:Y:S03]  /*f7c00*/  @P5 STG.E [R2.64], R19 ;  /* 0x0000001302005986 */ /* 0x0007e6000c101904 */
[C---:B------:R-:W-:Y:S01]  /*f7c10*/  IMAD.WIDE R6, R13.reuse, 0x4, R138 ;  /* 0x000000040d067825 */ /* 0x040fe200078e028a */
[----:B------:R-:W-:Y:S03]  /*f7c20*/  @P6 STG.E [R4.64], R123 ;  /* 0x0000007b04006986 */ /* 0x000fe6000c101904 */
[----:B-1----:R-:W-:Y:S01]  /*f7c30*/  IMAD.WIDE R8, R13, 0x4, R136 ;  /* 0x000000040d087825 */ /* 0x002fe200078e0288 */
[----:B------:R-:W-:Y:S01]  /*f7c40*/  ISETP.LT.AND P5, PT, R217, c[0x0][0x178], !P2 ;  /* 0x00005e00d9007a0c */ /* 0x000fe200057a1270 */
[----:B------:R-:W-:Y:S01]  /*f7c50*/  @P0 STG.E [R6.64], R34 ;  /* 0x0000002206000986 */ /* 0x000fe2000c101904 */
[----:B------:R-:W-:-:S02]  /*f7c60*/  IADD3 R15, R13, c[0x0][0x198], RZ ;  /* 0x000066000d0f7a10 */ /* 0x000fc40007ffe0ff */
[C---:B------:R-:W-:Y:S01]  /*f7c70*/  ISETP.LT.AND P2, PT, R216.reuse, c[0x0][0x178], !P2 ;  /* 0x00005e00d8007a0c */ /* 0x040fe20005741270 */
[----:B------:R1:W-:Y:S01]  /*f7c80*/  @P3 STG.E [R8.64], R106 ;  /* 0x0000006a08003986 */ /* 0x0003e2000c101904 */
[----:B------:R-:W-:Y:S02]  /*f7c90*/  ISETP.LT.AND P3, PT, R217, c[0x0][0x178], !P4 ;  /* 0x00005e00d9007a0c */ /* 0x000fe40006761270 */
[----:B------:R-:W-:Y:S02]  /*f7ca0*/  ISETP.LT.AND P4, PT, R216, c[0x0][0x178], !P4 ;  /* 0x00005e00d8007a0c */ /* 0x000fe40006781270 */
[----:B------:R-:W-:Y:S01]  /*f7cb0*/  ISETP.GE.AND P1, PT, R17, c[0x0][0x17c], PT ;  /* 0x00005f0011007a0c */ /* 0x000fe20003f26270 */
[----:B------:R-:W4:Y:S01]  /*f7cc0*/  LDS.128 R4, [R0] ;  /* 0x0000000000047984 */ /* 0x000f220000000c00 */
[C---:B------:R-:W-:Y:S01]  /*f7cd0*/  IADD3 R17, R15.reuse, c[0x0][0x198], RZ ;  /* 0x000066000f117a10 */ /* 0x040fe20007ffe0ff */
[----:B--2---:R-:W-:Y:S01]  /*f7ce0*/  IMAD.WIDE R10, R15, 0x4, R138 ;  /* 0x000000040f0a7825 */ /* 0x004fe200078e028a */
[----:B------:R-:W-:-:S03]  /*f7cf0*/  ISETP.GE.AND P6, PT, R14, c[0x0][0x17c], PT ;  /* 0x00005f000e007a0c */ /* 0x000fc60003fc6270 */
[--C-:B---3--:R-:W-:Y:S01]  /*f7d00*/  IMAD.WIDE R2, R15, 0x4, R136.reuse ;  /* 0x000000040f027825 */ /* 0x108fe200078e0288 */
[----:B------:R-:W-:Y:S03]  /*f7d10*/  @P5 STG.E [R10.64], R35 ;  /* 0x000000230a005986 */ /* 0x000fe6000c101904 */
[----:B------:R-:W-:Y:S01]  /*f7d20*/  IMAD.WIDE R14, R17, 0x4, R136 ;  /* 0x00000004110e7825 */ /* 0x000fe200078e0288 */
[----:B------:R2:W-:Y:S01]  /*f7d30*/  @P2 STG.E [R2.64], R107 ;  /* 0x0000006b02002986 */ /* 0x0005e2000c101904 */
[----:B------:R-:W-:Y:S02]  /*f7d40*/  ISETP.LT.AND P5, PT, R217, c[0x0][0x178], !P1 ;  /* 0x00005e00d9007a0c */ /* 0x000fe40004fa1270 */
[----:B------:R-:W-:Y:S01]  /*f7d50*/  ISETP.LT.AND P1, PT, R216, c[0x0][0x178], !P1 ;  /* 0x00005e00d8007a0c */ /* 0x000fe20004f21270 */
[----:B------:R-:W-:Y:S01]  /*f7d60*/  LDS.128 R32, [R0+0x800] ;  /* 0x0008000000207984 */ /* 0x000fe20000000c00 */
[----:B-1----:R-:W-:-:S05]  /*f7d70*/  IADD3 R9, R17, c[0x0][0x198], RZ ;  /* 0x0000660011097a10 */ /* 0x002fca0007ffe0ff */
[----:B------:R-:W-:Y:S01]  /*f7d80*/  IMAD.WIDE R18, R9, 0x4, R136 ;  /* 0x0000000409127825 */ /* 0x000fe200078e0288 */
[----:B----4-:R-:W-:-:S03]  /*f7d90*/  ISETP.GE.AND P0, PT, R12, c[0x0][0x17c], PT ;  /* 0x00005f000c007a0c */ /* 0x010fc60003f06270 */
[----:B------:R-:W-:-:S05]  /*f7da0*/  IMAD.WIDE R12, R17, 0x4, R138 ;  /* 0x00000004110c7825 */ /* 0x000fca00078e028a */
[----:B------:R1:W-:Y:S04]  /*f7db0*/  @P3 STG.E [R12.64], R62 ;  /* 0x0000003e0c003986 */ /* 0x0003e8000c101904 */
[----:B------:R-:W-:Y:S01]  /*f7dc0*/  @P4 STG.E [R14.64], R90 ;  /* 0x0000005a0e004986 */ /* 0x000fe2000c101904 */
[----:B------:R-:W-:Y:S02]  /*f7dd0*/  ISETP.LT.AND P4, PT, R217, c[0x0][0x178], !P6 ;  /* 0x00005e00d9007a0c */ /* 0x000fe40007781270 */
[----:B-----5:R-:W-:Y:S02]  /*f7de0*/  ISETP.GE.AND P3, PT, R21, c[0x0][0x17c], PT ;  /* 0x00005f0015007a0c */ /* 0x020fe40003f66270 */
[C---:B------:R-:W-:Y:S02]  /*f7df0*/  IADD3 R21, R9.reuse, c[0x0][0x198], RZ ;  /* 0x0000660009157a10 */ /* 0x040fe40007ffe0ff */
[----:B------:R-:W-:Y:S01]  /*f7e00*/  ISETP.GE.AND P2, PT, R16, c[0x0][0x17c], PT ;  /* 0x00005f0010007a0c */ /* 0x000fe20003f46270 */
[----:B------:R-:W-:-:S04]  /*f7e10*/  IMAD.WIDE R16, R9, 0x4, R138 ;  /* 0x0000000409107825 */ /* 0x000fc800078e028a */
[----:B--2---:R-:W-:Y:S01]  /*f7e20*/  IMAD.WIDE R2, R21, 0x4, R138 ;  /* 0x0000000415027825 */ /* 0x004fe200078e028a */
[----:B------:R2:W-:Y:S04]  /*f7e30*/  @P5 STG.E [R16.64], R63 ;  /* 0x0000003f10005986 */ /* 0x0005e8000c101904 */
[----:B------:R-:W-:Y:S04]  /*f7e40*/  @P1 STG.E [R18.64], R91 ;  /* 0x0000005b12001986 */ /* 0x000fe8000c101904 */
[----:B------:R3:W-:Y:S01]  /*f7e50*/  @P4 STG.E [R2.64], R78 ;  /* 0x0000004e02004986 */ /* 0x0007e2000c101904 */
[----:B------:R-:W-:-:S03]  /*f7e60*/  ISETP.GE.AND P4, PT, R24, c[0x0][0x17c], PT ;  /* 0x00005f0018007a0c */ /* 0x000fc60003f86270 */
[----:B------:R-:W4:Y:S04]  /*f7e70*/  LDL.LU R24, [R1+0x37dc] ;  /* 0x0037dc0001187983 */ /* 0x000f280000300800 */
[----:B------:R-:W5:Y:S01]  /*f7e80*/  LDL.LU R29, [R1+0x3810] ;  /* 0x00381000011d7983 */ /* 0x000f620000300800 */
[----:B------:R-:W-:Y:S02]  /*f7e90*/  LOP3.LUT R218, R0, 0x20, RZ, 0x3c, !PT ;  /* 0x0000002000da7812 */ /* 0x000fe400078e3cff */
[----:B------:R-:W-:-:S03]  /*f7ea0*/  ISETP.LT.AND P6, PT, R216, c[0x0][0x178], !P6 ;  /* 0x00005e00d8007a0c */ /* 0x000fc600077c1270 */
[----:B------:R-:W3:Y:S01]  /*f7eb0*/  LDS.128 R8, [R218] ;  /* 0x00000000da087984 */ /* 0x000ee20000000c00 */
[----:B------:R-:W-:Y:S02]  /*f7ec0*/  ISETP.GE.AND P1, PT, R20, c[0x0][0x17c], PT ;  /* 0x00005f0014007a0c */ /* 0x000fe40003f26270 */
[C---:B-1----:R-:W-:Y:S01]  /*f7ed0*/  IADD3 R13, R21.reuse, c[0x0][0x198], RZ ;  /* 0x00006600150d7a10 */ /* 0x042fe20007ffe0ff */
[----:B------:R-:W-:Y:S01]  /*f7ee0*/  IMAD.WIDE R20, R21, 0x4, R136 ;  /* 0x0000000415147825 */ /* 0x000fe200078e0288 */
[C---:B------:R-:W-:Y:S01]  /*f7ef0*/  ISETP.LT.AND P5, PT, R217.reuse, c[0x0][0x178], !P0 ;  /* 0x00005e00d9007a0c */ /* 0x040fe200047a1270 */
[----:B------:R-:W-:Y:S01]  /*f7f00*/  LDS.128 R56, [R218+0x1800] ;  /* 0x00180000da387984 */ /* 0x000fe20000000c00 */
[----:B------:R-:W-:Y:S02]  /*f7f10*/  ISETP.LT.AND P0, PT, R216, c[0x0][0x178], !P0 ;  /* 0x00005e00d8007a0c */ /* 0x000fe40004701270 */
[----:B------:R-:W-:Y:S01]  /*f7f20*/  LOP3.LUT R219, R0, 0x40, RZ, 0x3c, !PT ;  /* 0x0000004000db7812 */ /* 0x000fe200078e3cff */
[----:B------:R1:W-:Y:S01]  /*f7f30*/  @P6 STG.E [R20.64], R42 ;  /* 0x0000002a14006986 */ /* 0x0003e2000c101904 */
[----:B------:R-:W-:Y:S01]  /*f7f40*/  ISETP.LT.AND P6, PT, R217, c[0x0][0x178], !P2 ;  /* 0x00005e00d9007a0c */ /* 0x000fe200057c1270 */
[C---:B------:R-:W-:Y:S01]  /*f7f50*/  IMAD.WIDE R22, R13.reuse, 0x4, R138 ;  /* 0x000000040d167825 */ /* 0x040fe200078e028a */
[C---:B------:R-:W-:Y:S01]  /*f7f60*/  IADD3 R25, R13.reuse, c[0x0][0x198], RZ ;  /* 0x000066000d197a10 */ /* 0x040fe20007ffe0ff */
[----:B------:R-:W-:Y:S02]  /*f7f70*/  LDS.128 R48, [R219+0x1000] ;  /* 0x00100000db307984 */ /* 0x000fe40000000c00 */
[----:B--2---:R-:W-:-:S02]  /*f7f80*/  IMAD.WIDE R16, R13, 0x4, R136 ;  /* 0x000000040d107825 */ /* 0x004fc400078e0288 */
[----:B------:R-:W2:Y:S02]  /*f7f90*/  LDS.128 R12, [R219] ;  /* 0x00000000db0c7984 */ /* 0x000ea40000000c00 */
[C---:B---3--:R-:W-:Y:S01]  /*f7fa0*/  IMAD.WIDE R2, R25.reuse, 0x4, R138 ;  /* 0x0000000419027825 */ /* 0x048fe200078e028a */
[C---:B------:R-:W-:Y:S01]  /*f7fb0*/  ISETP.LT.AND P2, PT, R216.reuse, c[0x0][0x178], !P2 ;  /* 0x00005e00d8007a0c */ /* 0x040fe20005741270 */
[----:B------:R3:W-:Y:S02]  /*f7fc0*/  @P5 STG.E [R22.64], R79 ;  /* 0x0000004f16005986 */ /* 0x0007e4000c101904 */
[C---:B------:R-:W-:Y:S01]  /*f7fd0*/  IMAD.WIDE R18, R25.reuse, 0x4, R136 ;  /* 0x0000000419127825 */ /* 0x040fe200078e0288 */
[----:B------:R-:W-:Y:S01]  /*f7fe0*/  IADD3 R25, R25, c[0x0][0x198], RZ ;  /* 0x0000660019197a10 */ /* 0x000fe20007ffe0ff */
[----:B------:R-:W-:Y:S01]  /*f7ff0*/  @P0 STG.E [R16.64], R43 ;  /* 0x0000002b10000986 */ /* 0x000fe2000c101904 */
[----:B------:R-:W-:Y:S02]  /*f8000*/  ISETP.LT.AND P5, PT, R217, c[0x0][0x178], !P3 ;  /* 0x00005e00d9007a0c */ /* 0x000fe40005fa1270 */
[----:B------:R-:W-:Y:S01]  /*f8010*/  ISETP.LT.AND P3, PT, R216, c[0x0][0x178], !P3 ;  /* 0x00005e00d8007a0c */ /* 0x000fe20005f61270 */
[----:B------:R3:W-:Y:S01]  /*f8020*/  @P6 STG.E [R2.64], R148 ;  /* 0x0000009402006986 */ /* 0x0007e2000c101904 */
[----:B------:R-:W-:-:S02]  /*f8030*/  ISETP.GE.AND P0, PT, R28, c[0x0][0x17c], PT ;  /* 0x00005f001c007a0c */ /* 0x000fc40003f06270 */
[----:B------:R-:W-:Y:S01]  /*f8040*/  ISETP.LT.AND P6, PT, R217, c[0x0][0x178], !P1 ;  /* 0x00005e00d9007a0c */ /* 0x000fe20004fc1270 */
[----:B------:R-:W5:Y:S01]  /*f8050*/  LDL.LU R28, [R1+0x37f4] ;  /* 0x0037f400011c7983 */ /* 0x000f620000300800 */
[C---:B-1----:R-:W-:Y:S01]  /*f8060*/  IMAD.WIDE R20, R25.reuse, 0x4, R138 ;  /* 0x0000000419147825 */ /* 0x042fe200078e028a */
[----:B------:R-:W-:Y:S02]  /*f8070*/  ISETP.LT.AND P1, PT, R216, c[0x0][0x178], !P1 ;  /* 0x00005e00d8007a0c */ /* 0x000fe40004f21270 */
[----:B------:R-:W-:Y:S01]  /*f8080*/  LDS.128 R60, [R219+0x1800] ;  /* 0x00180000db3c7984 */ /* 0x000fe20000000c00 */
[C---:B---3--:R-:W-:Y:S01]  /*f8090*/  IMAD.WIDE R22, R25.reuse, 0x4, R136 ;  /* 0x0000000419167825 */ /* 0x048fe200078e0288 */
[----:B------:R-:W-:Y:S02]  /*f80a0*/  IADD3 R25, R25, c[0x0][0x198], RZ ;  /* 0x0000660019197a10 */ /* 0x000fe40007ffe0ff */
[----:B------:R-:W-:Y:S03]  /*f80b0*/  @P2 STG.E [R18.64], R4 ;  /* 0x0000000412002986 */ /* 0x000fe6000c101904 */
[C---:B------:R-:W-:Y:S01]  /*f80c0*/  IMAD.WIDE R2, R25.reuse, 0x4, R138 ;  /* 0x0000000419027825 */ /* 0x040fe200078e028a */
[----:B------:R-:W-:Y:S03]  /*f80d0*/  @P5 STG.E [R20.64], R149 ;  /* 0x0000009514005986 */ /* 0x000fe6000c101904 */
[----:B------:R-:W-:Y:S01]  /*f80e0*/  IMAD.WIDE R16, R25, 0x4, R136 ;  /* 0x0000000419107825 */ /* 0x000fe200078e0288 */
[----:B------:R1:W-:Y:S01]  /*f80f0*/  @P3 STG.E [R22.64], R5 ;  /* 0x0000000516003986 */ /* 0x0003e2000c101904 */
[----:B------:R-:W-:-:S02]  /*f8100*/  ISETP.GE.AND P2, PT, R27, c[0x0][0x17c], PT ;  /* 0x00005f001b007a0c */ /* 0x000fc40003f46270 */
[----:B------:R-:W-:Y:S01]  /*f8110*/  ISETP.LT.AND P5, PT, R217, c[0x0][0x178], !P4 ;  /* 0x00005e00d9007a0c */ /* 0x000fe200067a1270 */
[----:B------:R3:W-:Y:S01]  /*f8120*/  @P6 STG.E [R2.64], R164 ;  /* 0x000000a402006986 */ /* 0x0007e2000c101904 */
[----:B------:R-:W-:Y:S02]  /*f8130*/  ISETP.GE.AND P3, PT, R26, c[0x0][0x17c], PT ;  /* 0x00005f001a007a0c */ /* 0x000fe40003f66270 */
[----:B------:R-:W-:Y:S01]  /*f8140*/  ISETP.LT.AND P6, PT, R216, c[0x0][0x178], !P4 ;  /* 0x00005e00d8007a0c */ /* 0x000fe200067c1270 */
[----:B------:R-:W5:Y:S01]  /*f8150*/  LDL.LU R26, [R1+0x36dc] ;  /* 0x0036dc00011a7983 */ /* 0x000f620000300800 */
[----:B------:R-:W-:-:S03]  /*f8160*/  IADD3 R27, R25, c[0x0][0x198], RZ ;  /* 0x00006600191b7a10 */ /* 0x000fc60007ffe0ff */
[----:B------:R2:W-:Y:S01]  /*f8170*/  @P1 STG.E [R16.64], R8 ;  /* 0x0000000810001986 */ /* 0x0005e2000c101904 */
[----:B------:R-:W-:Y:S02]  /*f8180*/  ISETP.LT.AND P1, PT, R217, c[0x0][0x178], !P0 ;  /* 0x00005e00d9007a0c */ /* 0x000fe40004721270 */
[----:B------:R-:W-:Y:S02]  /*f8190*/  ISETP.LT.AND P0, PT, R216, c[0x0][0x178], !P0 ;  /* 0x00005e00d8007a0c */ /* 0x000fe40004701270 */
[C---:B-1----:R-:W-:Y:S01]  /*f81a0*/  IADD3 R23, R27.reuse, c[0x0][0x198], RZ ;  /* 0x000066001b177a10 */ /* 0x042fe20007ffe0ff */
[----:B------:R-:W-:-:S04]  /*f81b0*/  IMAD.WIDE R18, R27, 0x4, R138 ;  /* 0x000000041b127825 */ /* 0x000fc800078e028a */
[----:B------:R-:W-:Y:S01]  /*f81c0*/  IMAD.WIDE R4, R27, 0x4, R136 ;  /* 0x000000041b047825 */ /* 0x000fe200078e0288 */
[----:B------:R1:W-:Y:S03]  /*f81d0*/  @P5 STG.E [R18.64], R165 ;  /* 0x000000a512005986 */ /* 0x0003e6000c101904 */
[C---:B---3--:R-:W-:Y:S01]  /*f81e0*/  IMAD.WIDE R2, R23.reuse, 0x4, R138 ;  /* 0x0000000417027825 */ /* 0x048fe200078e028a */
[----:B------:R-:W-:Y:S03]  /*f81f0*/  @P6 STG.E [R4.64], R9 ;  /* 0x0000000904006986 */ /* 0x000fe6000c101904 */
[----:B------:R-:W-:Y:S01]  /*f8200*/  IMAD.WIDE R20, R23, 0x4, R136 ;  /* 0x0000000417147825 */ /* 0x000fe200078e0288 */
[----:B------:R3:W-:Y:S01]  /*f8210*/  @P1 STG.E [R2.64], R180 ;  /* 0x000000b402001986 */ /* 0x0007e2000c101904 */
[----:B------:R-:W-:-:S02]  /*f8220*/  ISETP.LT.AND P5, PT, R217, c[0x0][0x178], !P2 ;  /* 0x00005e00d9007a0c */ /* 0x000fc400057a1270 */
[----:B------:R-:W-:Y:S01]  /*f8230*/  IADD3 R23, R23, c[0x0][0x198], RZ ;  /* 0x0000660017177a10 */ /* 0x000fe20007ffe0ff */
[----:B--2---:R2:W-:Y:S01]  /*f8240*/  @P0 STG.E [R20.64], R12 ;  /* 0x0000000c14000986 */ /* 0x0045e2000c101904 */
[C---:B------:R-:W-:Y:S02]  /*f8250*/  ISETP.LT.AND P2, PT, R216.reuse, c[0x0][0x178], !P2 ;  /* 0x00005e00d8007a0c */ /* 0x040fe40005741270 */
[----:B------:R-:W-:Y:S01]  /*f8260*/  ISETP.LT.AND P1, PT, R217, c[0x0][0x178], !P3 ;  /* 0x00005e00d9007a0c */ /* 0x000fe20005f21270 */
[----:B------:R-:W-:Y:S01]  /*f8270*/  IMAD.WIDE R16, R23, 0x4, R138 ;  /* 0x0000000417107825 */ /* 0x000fe200078e028a */
[----:B------:R-:W-:-:S03]  /*f8280*/  ISETP.LT.AND P3, PT, R216, c[0x0][0x178], !P3 ;  /* 0x00005e00d8007a0c */ /* 0x000fc60005f61270 */
[C---:B-1----:R-:W-:Y:S01]  /*f8290*/  IMAD.WIDE R18, R23.reuse, 0x4, R136 ;  /* 0x0000000417127825 */ /* 0x042fe200078e0288 */
[----:B------:R-:W-:Y:S01]  /*f82a0*/  IADD3 R23, R23, c[0x0][0x198], RZ ;  /* 0x0000660017177a10 */ /* 0x000fe20007ffe0ff */
[----:B------:R-:W-:Y:S04]  /*f82b0*/  @P5 STG.E [R16.64], R181 ;  /* 0x000000b510005986 */ /* 0x000fe8000c101904 */
[C---:B---3--:R-:W-:Y:S01]  /*f82c0*/  IMAD.WIDE R2, R23.reuse, 0x4, R138 ;  /* 0x0000000417027825 */ /* 0x048fe200078e028a */
[----:B------:R1:W-:Y:S03]  /*f82d0*/  @P2 STG.E [R18.64], R13 ;  /* 0x0000000d12002986 */ /* 0x0003e6000c101904 */
[C---:B------:R-:W-:Y:S01]  /*f82e0*/  IMAD.WIDE R4, R23.reuse, 0x4, R136 ;  /* 0x0000000417047825 */ /* 0x040fe200078e0288 */
[----:B------:R3:W-:Y:S01]  /*f82f0*/  @P1 STG.E [R2.64], R196 ;  /* 0x000000c402001986 */ /* 0x0007e2000c101904 */
[----:B--2---:R-:W-:-:S03]  /*f8300*/  IADD3 R21, R23, c[0x0][0x198], RZ ;  /* 0x0000660017157a10 */ /* 0x004fc60007ffe0ff */
[----:B------:R-:W-:Y:S01]  /*f8310*/  @P3 STG.E [R4.64], R36 ;  /* 0x0000002404003986 */ /* 0x000fe2000c101904 */
[C---:B-1----:R-:W-:Y:S01]  /*f8320*/  IADD3 R19, R21.reuse, c[0x0][0x198], RZ ;  /* 0x0000660015137a10 */ /* 0x042fe20007ffe0ff */
[----:B------:R-:W-:-:S04]  /*f8330*/  IMAD.WIDE R8, R21, 0x4, R138 ;  /* 0x0000000415087825 */ /* 0x000fc800078e028a */
[----:B------:R-:W-:-:S04]  /*f8340*/  IMAD.WIDE R12, R21, 0x4, R136 ;  /* 0x00000004150c7825 */ /* 0x000fc800078e0288 */
[----:B---3--:R-:W-:-:S04]  /*f8350*/  IMAD.WIDE R2, R19, 0x4, R138 ;  /* 0x0000000413027825 */ /* 0x008fc800078e028a */
[----:B------:R-:W-:Y:S01]  /*f8360*/  IMAD.WIDE R16, R19, 0x4, R136 ;  /* 0x0000000413107825 */ /* 0x000fe200078e0288 */
[----:B----4-:R-:W-:Y:S02]  /*f8370*/  ISETP.GE.AND P4, PT, R24, c[0x0][0x17c], PT ;  /* 0x00005f0018007a0c */ /* 0x010fe40003f86270 */
[----:B------:R-:W2:Y:S04]  /*f8380*/  LDL.LU R24, [R1+0x3704] ;  /* 0x0037040001187983 */ /* 0x000ea80000300800 */
[----:B------:R-:W3:Y:S04]  /*f8390*/  LDL.LU R40, [R1+0x3778] ;  /* 0x0037780001287983 */ /* 0x000ee80000300800 */
[----:B------:R-:W4:Y:S04]  /*f83a0*/  LDL.LU R22, [R1+0x3740] ;  /* 0x0037400001167983 */ /* 0x000f280000300800 */
[----:B------:R-:W4:Y:S01]  /*f83b0*/  LDL.LU R20, [R1+0x371c] ;  /* 0x00371c0001147983 */ /* 0x000f220000300800 */
[----:B-----5:R-:W-:-:S02]  /*f83c0*/  ISETP.GE.AND P6, PT, R29, c[0x0][0x17c], PT ;  /* 0x00005f001d007a0c */ /* 0x020fc40003fc6270 */
[C---:B------:R-:W-:Y:S01]  /*f83d0*/  ISETP.LT.AND P5, PT, R217.reuse, c[0x0][0x178], !P4 ;  /* 0x00005e00d9007a0c */ /* 0x040fe200067a1270 */
[----:B------:R-:W5:Y:S01]  /*f83e0*/  LDL.LU R18, [R1+0x363c] ;  /* 0x00363c0001127983 */ /* 0x000f620000300800 */
[C---:B------:R-:W-:Y:S02]  /*f83f0*/  ISETP.LT.AND P4, PT, R216.reuse, c[0x0][0x178], !P4 ;  /* 0x00005e00d8007a0c */ /* 0x040fe40006781270 */
[----:B------:R-:W-:Y:S02]  /*f8400*/  ISETP.LT.AND P3, PT, R217, c[0x0][0x178], !P6 ;  /* 0x00005e00d9007a0c */ /* 0x000fe40007761270 */
[----:B------:R-:W-:-:S07]  /*f8410*/  ISETP.LT.AND P6, PT, R216, c[0x0][0x178], !P6 ;  /* 0x00005e00d8007a0c */ /* 0x000fce00077c1270 */
[----:B------:R-:W-:Y:S04]  /*f8420*/  @P5 STG.E [R8.64], R197 ;  /* 0x000000c508005986 */ /* 0x000fe8000c101904 */
[----:B------:R-:W-:Y:S04]  /*f8430*/  @P4 STG.E [R12.64], R37 ;  /* 0x000000250c004986 */ /* 0x000fe8000c101904 */
[----:B------:R-:W-:Y:S04]  /*f8440*/  @P3 STG.E [R2.64], R152 ;  /* 0x0000009802003986 */ /* 0x000fe8000c101904 */
[----:B------:R1:W-:Y:S04]  /*f8450*/  @P6 STG.E [R16.64], R32 ;  /* 0x0000002010006986 */ /* 0x0003e8000c101904 */
[----:B-1----:R-:W5:Y:S01]  /*f8460*/  LDL.LU R32, [R1+0x3698] ;  /* 0x0036980001207983 */ /* 0x002f620000300800 */
[----:B------:R-:W-:-:S03]  /*f8470*/  ISETP.GE.AND P0, PT, R28, c[0x0][0x17c], PT ;  /* 0x00005f001c007a0c */ /* 0x000fc60003f06270 */
[----:B------:R-:W1:Y:S01]  /*f8480*/  LDS.128 R28, [R218+0x800] ;  /* 0x00080000da1c7984 */ /* 0x000e620000000c00 */
[----:B------:R-:W-:Y:S02]  /*f8490*/  ISETP.LT.AND P5, PT, R217, c[0x0][0x178], !P0 ;  /* 0x00005e00d9007a0c */ /* 0x000fe400047a1270 */
[----:B------:R-:W-:Y:S01]  /*f84a0*/  ISETP.LT.AND P0, PT, R216, c[0x0][0x178], !P0 ;  /* 0x00005e00d8007a0c */ /* 0x000fe20004701270 */
[----:B------:R-:W5:Y:S01]  /*f84b0*/  LDL.LU R42, [R1+0x3690] ;  /* 0x00369000012a7983 */ /* 0x000f620000300800 */
[----:B------:R-:W-:Y:S02]  /*f84c0*/  IADD3 R19, R19, c[0x0][0x198], RZ ;  /* 0x0000660013137a10 */ /* 0x000fe40007ffe0ff */
[----:B------:R-:W-:-:S03]  /*f84d0*/  ISETP.GE.AND P2, PT, R26, c[0x0][0x17c], PT ;  /* 0x00005f001a007a0c */ /* 0x000fc60003f46270 */
[----:B------:R-:W-:-:S04]  /*f84e0*/  IMAD.WIDE R4, R19, 0x4, R138 ;  /* 0x0000000413047825 */ /* 0x000fc800078e028a */
[----:B------:R-:W-:Y:S01]  /*f84f0*/  IMAD.WIDE R8, R19, 0x4, R136 ;  /* 0x0000000413087825 */ /* 0x000fe200078e0288 */
[----:B------:R-:W-:Y:S01]  /*f8500*/  ISETP.LT.AND P6, PT, R217, c[0x0][0x178], !P2 ;  /* 0x00005e00d9007a0c */ /* 0x000fe200057c1270 */
[----:B------:R-:W-:Y:S01]  /*f8510*/  @P5 STG.E [R4.64], R153 ;  /* 0x0000009904005986 */ /* 0x000fe2000c101904 */
[----:B------:R-:W-:Y:S02]  /*f8520*/  ISETP.LT.AND P2, PT, R216, c[0x0][0x178], !P2 ;  /* 0x00005e00d8007a0c */ /* 0x000fe40005741270 */
[----:B------:R-:W-:Y:S01]  /*f8530*/  IADD3 R19, R19, c[0x0][0x198], RZ ;  /* 0x0000660013137a10 */ /* 0x000fe20007ffe0ff */
[----:B------:R1:W-:Y:S04]  /*f8540*/  @P0 STG.E [R8.64], R33 ;  /* 0x0000002108000986 */ /* 0x0003e8000c101904 */
[----:B------:R-:W-:-:S04]  /*f8550*/  IMAD.WIDE R2, R19, 0x4, R138 ;  /* 0x0000000413027825 */ /* 0x000fc800078e028a */
[C---:B------:R-:W-:Y:S01]  /*f8560*/  IMAD.WIDE R12, R19.reuse, 0x4, R136 ;  /* 0x00000004130c7825 */ /* 0x040fe200078e0288 */
[----:B------:R-:W-:Y:S01]  /*f8570*/  IADD3 R17, R19, c[0x0][0x198], RZ ;  /* 0x0000660013117a10 */ /* 0x000fe20007ffe0ff */
[----:B------:R1:W-:Y:S03]  /*f8580*/  @P6 STG.E [R2.64], R168 ;  /* 0x000000a802006986 */ /* 0x0003e6000c101904 */
[C---:B-1----:R-:W-:Y:S01]  /*f8590*/  IADD3 R33, R17.reuse, c[0x0][0x198], RZ ;  /* 0x0000660011217a10 */ /* 0x042fe20007ffe0ff */
[C---:B------:R-:W-:Y:S01]  /*f85a0*/  IMAD.WIDE R36, R17.reuse, 0x4, R138 ;  /* 0x0000000411247825 */ /* 0x040fe200078e028a */
[----:B------:R1:W-:Y:S03]  /*f85b0*/  @P2 STG.E [R12.64], R28 ;  /* 0x0000001c0c002986 */ /* 0x0003e6000c101904 */
[----:B------:R-:W-:-:S04]  /*f85c0*/  IMAD.WIDE R4, R17, 0x4, R136 ;  /* 0x0000000411047825 */ /* 0x000fc800078e0288 */
[----:B------:R-:W-:-:S04]  /*f85d0*/  IMAD.WIDE R2, R33, 0x4, R138 ;  /* 0x0000000421027825 */ /* 0x000fc800078e028a */
[C---:B------:R-:W-:Y:S01]  /*f85e0*/  IMAD.WIDE R8, R33.reuse, 0x4, R136 ;  /* 0x0000000421087825 */ /* 0x040fe200078e0288 */
[----:B------:R-:W-:-:S05]  /*f85f0*/  IADD3 R41, R33, c[0x0][0x198], RZ ;  /* 0x0000660021297a10 */ /* 0x000fca0007ffe0ff */
[----:B-1----:R-:W-:Y:S01]  /*f8600*/  IMAD.WIDE R12, R41, 0x4, R138 ;  /* 0x00000004290c7825 */ /* 0x002fe200078e028a */
[----:B--2---:R-:W-:Y:S02]  /*f8610*/  ISETP.GE.AND P1, PT, R24, c[0x0][0x17c], PT ;  /* 0x00005f0018007a0c */ /* 0x004fe40003f26270 */
[----:B------:R-:W1:Y:S01]  /*f8620*/  LDS.128 R24, [R219+0x800] ;  /* 0x00080000db187984 */ /* 0x000e620000000c00 */
[----:B---3--:R-:W-:-:S03]  /*f8630*/  ISETP.GE.AND P4, PT, R40, c[0x0][0x17c], PT ;  /* 0x00005f0028007a0c */ /* 0x008fc60003f86270 */
[----:B------:R-:W2:Y:S01]  /*f8640*/  LDL.LU R40, [R1+0x3668] ;  /* 0x0036680001287983 */ /* 0x000ea20000300800 */
[----:B----4-:R-:W-:Y:S02]  /*f8650*/  ISETP.GE.AND P3, PT, R22, c[0x0][0x17c], PT ;  /* 0x00005f0016007a0c */ /* 0x010fe40003f66270 */
[----:B------:R-:W-:Y:S01]  /*f8660*/  ISETP.GE.AND P0, PT, R20, c[0x0][0x17c], PT ;  /* 0x00005f0014007a0c */ /* 0x000fe20003f06270 */
[----:B------:R-:W3:Y:S04]  /*f8670*/  LDL.LU R45, [R1+0x36c4] ;  /* 0x0036c400012d7983 */ /* 0x000ee80000300800 */
[----:B------:R-:W4:Y:S01]  /*f8680*/  LDS.128 R20, [R252+0x800] ;  /* 0x00080000fc147984 */ /* 0x000f220000000c00 */
[C---:B------:R-:W-:Y:S02]  /*f8690*/  ISETP.LT.AND P5, PT, R217.reuse, c[0x0][0x178], !P1 ;  /* 0x00005e00d9007a0c */ /* 0x040fe40004fa1270 */
[----:B------:R-:W-:Y:S01]  /*f86a0*/  ISETP.LT.AND P1, PT, R216, c[0x0][0x178], !P1 ;  /* 0x00005e00d8007a0c */ /* 0x000fe20004f21270 */
[----:B------:R-:W3:Y:S01]  /*f86b0*/  LDL.LU R44, [R1+0x35dc] ;  /* 0x0035dc00012c7983 */ /* 0x000ee20000300800 */
[----:B------:R-:W-:-:S02]  /*f86c0*/  ISETP.LT.AND P2, PT, R217, c[0x0][0x178], !P4 ;  /* 0x00005e00d9007a0c */ /* 0x000fc40006741270 */
[----:B------:R-:W-:Y:S02]  /*f86d0*/  ISETP.LT.AND P4, PT, R216, c[0x0][0x178], !P4 ;  /* 0x00005e00d8007a0c */ /* 0x000fe40006781270 */
[----:B-----5:R-:W-:Y:S02]  /*f86e0*/  ISETP.GE.AND P6, PT, R18, c[0x0][0x17c], PT ;  /* 0x00005f0012007a0c */ /* 0x020fe40003fc6270 */
[----:B------:R-:W5:Y:S04]  /*f86f0*/  LDS.128 R16, [R0+0x1000] ;  /* 0x0010000000107984 */ /* 0x000f680000000c00 */
[----:B------:R1:W-:Y:S01]  /*f8700*/  @P5 STG.E [R36.64], R169 ;  /* 0x000000a924005986 */ /* 0x0003e2000c101904 */
[----:B------:R-:W-:-:S03]  /*f8710*/  ISETP.LT.AND P5, PT, R217, c[0x0][0x178], !P3 ;  /* 0x00005e00d9007a0c */ /* 0x000fc60005fa1270 */
[----:B------:R-:W-:Y:S01]  /*f8720*/  @P1 STG.E [R4.64], R29 ;  /* 0x0000001d04001986 */ /* 0x000fe2000c101904 */
[----:B------:R-:W-:-:S03]  /*f8730*/  ISETP.LT.AND P3, PT, R216, c[0x0][0x178], !P3 ;  /* 0x00005e00d8007a0c */ /* 0x000fc60005f61270 */
[----:B------:R4:W-:Y:S04]  /*f8740*/  @P2 STG.E [R2.64], R184 ;  /* 0x000000b802002986 */ /* 0x0009e8000c101904 */
[----:B-1----:R-:W-:Y:S01]  /*f8750*/  @P4 STG.E [R8.64], R24 ;  /* 0x0000001808004986 */ /* 0x002fe2000c101904 */
[----:B------:R-:W-:Y:S02]  /*f8760*/  ISETP.LT.AND P4, PT, R217, c[0x0][0x178], !P0 ;  /* 0x00005e00d9007a0c */ /* 0x000fe40004781270 */
[----:B------:R-:W-:Y:S01]  /*f8770*/  ISETP.LT.AND P0, PT, R216, c[0x0][0x178], !P0 ;  /* 0x00005e00d8007a0c */ /* 0x000fe20004701270 */
[----:B------:R-:W3:Y:S01]  /*f8780*/  LDL.LU R36, [R1+0x35d8] ;  /* 0x0035d80001247983 */ /* 0x000ee20000300800 */
[C---:B------:R-:W-:Y:S02]  /*f8790*/  IADD3 R37, R41.reuse, c[0x0][0x198], RZ ;  /* 0x0000660029257a10 */ /* 0x040fe40007ffe0ff */
[----:B------:R-:W-:Y:S01]  /*f87a0*/  ISETP.GE.AND P1, PT, R32, c[0x0][0x17c], PT ;  /* 0x00005f0020007a0c */ /* 0x000fe20003f26270 */
[----:B------:R-:W-:Y:S01]  /*f87b0*/  IMAD.WIDE R32, R41, 0x4, R136 ;  /* 0x0000000429207825 */ /* 0x000fe200078e0288 */
[----:B------:R-:W-:Y:S03]  /*f87c0*/  @P5 STG.E [R12.64], R185 ;  /* 0x000000b90c005986 */ /* 0x000fe6000c101904 */
[C---:B----4-:R-:W-:Y:S01]  /*f87d0*/  IMAD.WIDE R2, R37.reuse, 0x4, R138 ;  /* 0x0000000425027825 */ /* 0x050fe200078e028a */
[----:B------:R1:W-:Y:S03]  /*f87e0*/  @P3 STG.E [R32.64], R25 ;  /* 0x0000001920003986 */ /* 0x0003e6000c101904 */
[----:B------:R-:W-:Y:S01]  /*f87f0*/  IMAD.WIDE R4, R37, 0x4, R136 ;  /* 0x0000000425047825 */ /* 0x000fe200078e0288 */
[----:B------:R-:W-:Y:S01]  /*f8800*/  ISETP.LT.AND P5, PT, R217, c[0x0][0x178], !P6 ;  /* 0x00005e00d9007a0c */ /* 0x000fe200077a1270 */
[----:B------:R4:W-:Y:S01]  /*f8810*/  @P4 STG.E [R2.64], R200 ;  /* 0x000000c802004986 */ /* 0x0009e2000c101904 */
[----:B------:R-:W-:-:S02]  /*f8820*/  IADD3 R29, R37, c[0x0][0x198], RZ ;  /* 0x00006600251d7a10 */ /* 0x000fc40007ffe0ff */
[----:B------:R-:W-:Y:S01]  /*f8830*/  ISETP.LT.AND P6, PT, R216, c[0x0][0x178], !P6 ;  /* 0x00005e00d8007a0c */ /* 0x000fe200077c1270 */
[----:B------:R-:W-:Y:S01]  /*f8840*/  @P0 STG.E [R4.64], R20 ;  /* 0x0000001404000986 */ /* 0x000fe2000c101904 */
[----:B------:R-:W-:-:S03]  /*f8850*/  ISETP.LT.AND P0, PT, R217, c[0x0][0x178], !P1 ;  /* 0x00005e00d9007a0c */ /* 0x000fc60004f01270 */
[----:B-1----:R-:W3:Y:S01]  /*f8860*/  LDL.LU R32, [R1+0x35c4] ;  /* 0x0035c40001207983 */ /* 0x002ee20000300800 */
[----:B------:R-:W-:Y:S02]  /*f8870*/  ISETP.LT.AND P1, PT, R216, c[0x0][0x178], !P1 ;  /* 0x00005e00d8007a0c */ /* 0x000fe40004f21270 */
[C---:B------:R-:W-:Y:S01]  /*f8880*/  IADD3 R33, R29.reuse, c[0x0][0x198], RZ ;  /* 0x000066001d217a10 */ /* 0x040fe20007ffe0ff */
[C---:B------:R-:W-:Y:S01]  /*f8890*/  IMAD.WIDE R8, R29.reuse, 0x4, R138 ;  /* 0x000000041d087825 */ /* 0x040fe200078e028a */
[----:B------:R-:W3:Y:S03]  /*f88a0*/  LDL.LU R28, [R1+0x360c] ;  /* 0x00360c00011c7983 */ /* 0x000ee60000300800 */
[----:B------:R-:W-:Y:S01]  /*f88b0*/  IMAD.WIDE R12, R29, 0x4, R136 ;  /* 0x000000041d0c7825 */ /* 0x000fe200078e0288 */
[----:B------:R-:W-:Y:S03]  /*f88c0*/  @P5 STG.E [R8.64], R201 ;  /* 0x000000c908005986 */ /* 0x000fe6000c101904 */
[C---:B----4-:R-:W-:Y:S01]  /*f88d0*/  IMAD.WIDE R2, R33.reuse, 0x4, R138 ;  /* 0x0000000421027825 */ /* 0x050fe200078e028a */
[----:B------:R-:W-:Y:S03]  /*f88e0*/  @P6 STG.E [R12.64], R21 ;  /* 0x000000150c006986 */ /* 0x000fe6000c101904 */
[----:B------:R-:W-:Y:S01]  /*f88f0*/  IMAD.WIDE R24, R33, 0x4, R136 ;  /* 0x0000000421187825 */ /* 0x000fe200078e0288 */
[----:B------:R-:W-:Y:S04]  /*f8900*/  @P0 STG.E [R2.64], R156 ;  /* 0x0000009c02000986 */ /* 0x000fe8000c101904 */
[----:B-----5:R1:W-:Y:S04]  /*f8910*/  @P1 STG.E [R24.64], R16 ;  /* 0x0000001018001986 */ /* 0x0203e8000c101904 */
[----:B-1----:R-:W4:Y:S04]  /*f8920*/  LDL.LU R16, [R1+0x3638] ;  /* 0x0036380001107983 */ /* 0x002f280000300800 */
[----:B------:R-:W5:Y:S01]  /*f8930*/  LDL.LU R24, [R1+0x3550] ;  /* 0x0035500001187983 */ /* 0x000f620000300800 */
[----:B------:R-:W-:-:S02]  /*f8940*/  ISETP.GE.AND P2, PT, R42, c[0x0][0x17c], PT ;  /* 0x00005f002a007a0c */ /* 0x000fc40003f46270 */
[----:B------:R-:W-:Y:S02]  /*f8950*/  IADD3 R33, R33, c[0x0][0x198], RZ ;  /* 0x0000660021217a10 */ /* 0x000fe40007ffe0ff */
[----:B------:R-:W-:Y:S02]  /*f8960*/  ISETP.LT.AND P5, PT, R217, c[0x0][0x178], !P2 ;  /* 0x00005e00d9007a0c */ /* 0x000fe400057a1270 */
[----:B------:R-:W-:Y:S01]  /*f8970*/  ISETP.LT.AND P2, PT, R216, c[0x0][0x178], !P2 ;  /* 0x00005e00d8007a0c */ /* 0x000fe20005741270 */
[----:B------:R-:W-:-:S04]  /*f8980*/  IMAD.WIDE R4, R33, 0x4, R138 ;  /* 0x0000000421047825 */ /* 0x000fc800078e028a */
[C---:B------:R-:W-:Y:S01]  /*f8990*/  IMAD.WIDE R8, R33.reuse, 0x4, R136 ;  /* 0x0000000421087825 */ /* 0x040fe200078e0288 */
[----:B------:R-:W-:-:S05]  /*f89a0*/  IADD3 R33, R33, c[0x0][0x198], RZ ;  /* 0x0000660021217a10 */ /* 0x000fca0007ffe0ff */
[C---:B------:R-:W-:Y:S01]  /*f89b0*/  IMAD.WIDE R2, R33.reuse, 0x4, R138 ;  /* 0x0000000421027825 */ /* 0x040fe200078e028a */
[----:B------:R-:W-:Y:S03]  /*f89c0*/  @P5 STG.E [R4.64], R157 ;  /* 0x0000009d04005986 */ /* 0x000fe6000c101904 */
[C---:B------:R-:W-:Y:S01]  /*f89d0*/  IMAD.WIDE R12, R33.reuse, 0x4, R136 ;  /* 0x00000004210c7825 */ /* 0x040fe200078e0288 */
[----:B------:R1:W-:Y:S01]  /*f89e0*/  @P2 STG.E [R8.64], R17 ;  /* 0x0000001108002986 */ /* 0x0003e2000c101904 */
[----:B------:R-:W-:-:S05]  /*f89f0*/  IADD3 R25, R33, c[0x0][0x198], RZ ;  /* 0x0000660021197a10 */ /* 0x000fca0007ffe0ff */
[C---:B------:R-:W-:Y:S01]  /*f8a00*/  IMAD.WIDE R20, R25.reuse, 0x4, R138 ;  /* 0x0000000419147825 */ /* 0x040fe200078e028a */
[----:B-1----:R-:W-:-:S03]  /*f8a10*/  IADD3 R17, R25, c[0x0][0x198], RZ ;  /* 0x0000660019117a10 */ /* 0x002fc60007ffe0ff */
[----:B------:R-:W-:Y:S01]  /*f8a20*/  IMAD.WIDE R4, R25, 0x4, R136 ;  /* 0x0000000419047825 */ /* 0x000fe200078e0288 */
[----:B--2---:R-:W-:Y:S02]  /*f8a30*/  ISETP.GE.AND P3, PT, R40, c[0x0][0x17c], PT ;  /* 0x00005f0028007a0c */ /* 0x004fe40003f66270 */
[----:B------:R-:W1:Y:S02]  /*f8a40*/  LDS.128 R40, [R218+0x1000] ;  /* 0x00100000da287984 */ /* 0x000e640000000c00 */
[----:B------:R-:W-:Y:S02]  /*f8a50*/  ISETP.LT.AND P1, PT, R217, c[0x0][0x178], !P3 ;  /* 0x00005e00d9007a0c */ /* 0x000fe40005f21270 */
[----:B------:R-:W-:Y:S02]  /*f8a60*/  ISETP.LT.AND P3, PT, R216, c[0x0][0x178], !P3 ;  /* 0x00005e00d8007a0c */ /* 0x000fe40005f61270 */
[----:B---3--:R-:W-:-:S04]  /*f8a70*/  ISETP.GE.AND P4, PT, R45, c[0x0][0x17c], PT ;  /* 0x00005f002d007a0c */ /* 0x008fc80003f86270 */
[----:B------:R-:W-:Y:S02]  /*f8a80*/  ISETP.LT.AND P5, PT, R217, c[0x0][0x178], !P4 ;  /* 0x00005e00d9007a0c */ /* 0x000fe400067a1270 */
[----:B------:R-:W-:-:S03]  /*f8a90*/  ISETP.GE.AND P6, PT, R44, c[0x0][0x17c], PT ;  /* 0x00005f002c007a0c */ /* 0x000fc60003fc6270 */
[----:B------:R2:W-:Y:S01]  /*f8aa0*/  @P1 STG.E [R2.64], R172 ;  /* 0x000000ac02001986 */ /* 0x0005e2000c101904 */
[----:B------:R-:W-:-:S03]  /*f8ab0*/  ISETP.LT.AND P4, PT, R216, c[0x0][0x178], !P4 ;  /* 0x00005e00d8007a0c */ /* 0x000fc60006781270 */
[----:B------:R-:W3:Y:S01]  /*f8ac0*/  LDS.128 R44, [R252+0x1000] ;  /* 0x00100000fc2c7984 */ /* 0x000ee20000000c00 */
[----:B--2---:R-:W-:-:S03]  /*f8ad0*/  IMAD.WIDE R2, R17, 0x4, R138 ;  /* 0x0000000411027825 */ /* 0x004fc600078e028a */
[----:B-1----:R-:W-:Y:S01]  /*f8ae0*/  @P3 STG.E [R12.64], R40 ;  /* 0x000000280c003986 */ /* 0x002fe2000c101904 */
[----:B------:R-:W-:-:S03]  /*f8af0*/  ISETP.LT.AND P3, PT, R217, c[0x0][0x178], !P6 ;  /* 0x00005e00d9007a0c */ /* 0x000fc60007761270 */
[----:B------:R1:W-:Y:S01]  /*f8b00*/  @P5 STG.E [R20.64], R173 ;  /* 0x000000ad14005986 */ /* 0x0003e2000c101904 */
[----:B------:R-:W-:-:S03]  /*f8b10*/  ISETP.GE.AND P2, PT, R32, c[0x0][0x17c], PT ;  /* 0x00005f0020007a0c */ /* 0x000fc60003f46270 */
[----:B------:R-:W2:Y:S01]  /*f8b20*/  LDL.LU R32, [R1+0x3594] ;  /* 0x0035940001207983 */ /* 0x000ea20000300800 */
[----:B------:R-:W-:-:S03]  /*f8b30*/  ISETP.GE.AND P1, PT, R28, c[0x0][0x17c], PT ;  /* 0x00005f001c007a0c */ /* 0x000fc60003f26270 */
[----:B------:R-:W2:Y:S04]  /*f8b40*/  LDL.LU R29, [R1+0x3568] ;  /* 0x00356800011d7983 */ /* 0x000ea80000300800 */
[----:B------:R-:W-:Y:S04]  /*f8b50*/  @P4 STG.E [R4.64], R41 ;  /* 0x0000002904004986 */ /* 0x000fe8000c101904 */
[----:B------:R-:W2:Y:S04]  /*f8b60*/  LDL.LU R28, [R1+0x34d4] ;  /* 0x0034d400011c7983 */ /* 0x000ea80000300800 */
[----:B------:R1:W-:Y:S01]  /*f8b70*/  @P3 STG.E [R2.64], R188 ;  /* 0x000000bc02003986 */ /* 0x0003e2000c101904 */
[----:B-----5:R-:W-:-:S03]  /*f8b80*/  ISETP.GE.AND P3, PT, R24, c[0x0][0x17c], PT ;  /* 0x00005f0018007a0c */ /* 0x020fc60003f66270 */
[----:B------:R-:W5:Y:S04]  /*f8b90*/  LDL.LU R24, [R1+0x34c8] ;  /* 0x0034c80001187983 */ /* 0x000f680000300800 */
[----:B-1----:R-:W5:Y:S04]  /*f8ba0*/  LDL.LU R20, [R1+0x3500] ;  /* 0x0035000001147983 */ /* 0x002f680000300800 */
[----:B------:R-:W5:Y:S01]  /*f8bb0*/  LDL.LU R0, [R1+0x34f0] ;  /* 0x0034f00001007983 */ /* 0x000f620000300800 */
[----:B------:R-:W-:Y:S01]  /*f8bc0*/  ISETP.LT.AND P6, PT, R216, c[0x0][0x178], !P6 ;  /* 0x00005e00d8007a0c */ /* 0x000fe200077c1270 */
[----:B------:R-:W-:Y:S01]  /*f8bd0*/  IMAD.WIDE R8, R17, 0x4, R136 ;  /* 0x0000000411087825 */ /* 0x000fe200078e0288 */
[----:B------:R-:W-:-:S02]  /*f8be0*/  ISETP.GE.AND P0, PT, R36, c[0x0][0x17c], PT ;  /* 0x00005f0024007a0c */ /* 0x000fc40003f06270 */
[----:B------:R-:W-:Y:S02]  /*f8bf0*/  IADD3 R25, R17, c[0x0][0x198], RZ ;  /* 0x0000660011197a10 */ /* 0x000fe40007ffe0ff */
[----:B------:R-:W-:Y:S02]  /*f8c00*/  ISETP.LT.AND P5, PT, R217, c[0x0][0x178], !P0 ;  /* 0x00005e00d9007a0c */ /* 0x000fe400047a1270 */
[----:B------:R-:W-:Y:S01]  /*f8c10*/  ISETP.LT.AND P0, PT, R216, c[0x0][0x178], !P0 ;  /* 0x00005e00d8007a0c */ /* 0x000fe20004701270 */
[----:B------:R-:W-:Y:S01]  /*f8c20*/  IMAD.WIDE R12, R25, 0x4, R138 ;  /* 0x00000004190c7825 */ /* 0x000fe200078e028a */
[----:B----4-:R-:W-:-:S03]  /*f8c30*/  ISETP.GE.AND P4, PT, R16, c[0x0][0x17c], PT ;  /* 0x00005f0010007a0c */ /* 0x010fc60003f86270 */
[----:B------:R1:W-:Y:S01]  /*f8c40*/  @P6 STG.E [R8.64], R48 ;  /* 0x0000003008006986 */ /* 0x0003e2000c101904 */
[----:B------:R-:W-:Y:S01]  /*f8c50*/  ISETP.LT.AND P6, PT, R217, c[0x0][0x178], !P2 ;  /* 0x00005e00d9007a0c */ /* 0x000fe200057c1270 */
[C---:B------:R-:W-:Y:S01]  /*f8c60*/  IMAD.WIDE R16, R25.reuse, 0x4, R136 ;  /* 0x0000000419107825 */ /* 0x040fe200078e0288 */
[----:B------:R-:W-:Y:S02]  /*f8c70*/  ISETP.LT.AND P2, PT, R216, c[0x0][0x178], !P2 ;  /* 0x00005e00d8007a0c */ /* 0x000fe40005741270 */
[----:B------:R-:W-:Y:S01]  /*f8c80*/  IADD3 R25, R25, c[0x0][0x198], RZ ;  /* 0x0000660019197a10 */ /* 0x000fe20007ffe0ff */
[----:B------:R4:W-:Y:S04]  /*f8c90*/  @P5 STG.E [R12.64], R189 ;  /* 0x000000bd0c005986 */ /* 0x0009e8000c101904 */
[C---:B------:R-:W-:Y:S01]  /*f8ca0*/  IMAD.WIDE R2, R25.reuse, 0x4, R138 ;  /* 0x0000000419027825 */ /* 0x040fe200078e028a */
[----:B------:R-:W-:Y:S03]  /*f8cb0*/  @P0 STG.E [R16.64], R49 ;  /* 0x0000003110000986 */ /* 0x000fe6000c101904 */
[----:B------:R-:W-:Y:S01]  /*f8cc0*/  IMAD.WIDE R4, R25, 0x4, R136 ;  /* 0x0000000419047825 */ /* 0x000fe200078e0288 */
[----:B------:R-:W-:Y:S01]  /*f8cd0*/  ISETP.LT.AND P5, PT, R217, c[0x0][0x178], !P1 ;  /* 0x00005e00d9007a0c */ /* 0x000fe20004fa1270 */
[----:B------:R4:W-:Y:S01]  /*f8ce0*/  @P6 STG.E [R2.64], R204 ;  /* 0x000000cc02006986 */ /* 0x0009e2000c101904 */
[----:B------:R-:W-:-:S02]  /*f8cf0*/  IADD3 R21, R25, c[0x0][0x198], RZ ;  /* 0x0000660019157a10 */ /* 0x000fc40007ffe0ff */
[C---:B------:R-:W-:Y:S01]  /*f8d00*/  ISETP.LT.AND P1, PT, R216.reuse, c[0x0][0x178], !P1 ;  /* 0x00005e00d8007a0c */ /* 0x040fe20004f21270 */
[----:B---3--:R3:W-:Y:S01]  /*f8d10*/  @P2 STG.E [R4.64], R44 ;  /* 0x0000002c04002986 */ /* 0x0087e2000c101904 */
[----:B------:R-:W-:Y:S02]  /*f8d20*/  ISETP.LT.AND P2, PT, R217, c[0x0][0x178], !P4 ;  /* 0x00005e00d9007a0c */ /* 0x000fe40006741270 */
[----:B------:R-:W-:Y:S02]  /*f8d30*/  ISETP.LT.AND P4, PT, R216, c[0x0][0x178], !P4 ;  /* 0x00005e00d8007a0c */ /* 0x000fe40006781270 */
[C---:B------:R-:W-:Y:S01]  /*f8d40*/  IADD3 R25, R21.reuse, c[0x0][0x198], RZ ;  /* 0x0000660015197a10 */ /* 0x040fe20007ffe0ff */
[----:B-1----:R-:W-:-:S04]  /*f8d50*/  IMAD.WIDE R8, R21, 0x4, R138 ;  /* 0x0000000415087825 */ /* 0x002fc800078e028a */
[----:B----4-:R-:W-:Y:S01]  /*f8d60*/  IMAD.WIDE R12, R21, 0x4, R136 ;  /* 0x00000004150c7825 */ /* 0x010fe200078e0288 */
[----:B------:R1:W-:Y:S03]  /*f8d70*/  @P5 STG.E [R8.64], R205 ;  /* 0x000000cd08005986 */ /* 0x0003e6000c101904 */
[----:B------:R-:W-:Y:S01]  /*f8d80*/  IMAD.WIDE R2, R25, 0x4, R138 ;  /* 0x0000000419027825 */ /* 0x000fe200078e028a */
[----:B------:R-:W-:-:S03]  /*f8d90*/  ISETP.LT.AND P5, PT, R217, c[0x0][0x178], !P3 ;  /* 0x00005e00d9007a0c */ /* 0x000fc60005fa1270 */
[C---:B------:R-:W-:Y:S01]  /*f8da0*/  IMAD.WIDE R16, R25.reuse, 0x4, R136 ;  /* 0x0000000419107825 */ /* 0x040fe200078e0288 */
[----:B------:R-:W-:Y:S01]  /*f8db0*/  IADD3 R25, R25, c[0x0][0x198], RZ ;  /* 0x0000660019197a10 */ /* 0x000fe20007ffe0ff */
[----:B------:R4:W-:Y:S01]  /*f8dc0*/  @P1 STG.E [R12.64], R45 ;  /* 0x0000002d0c001986 */ /* 0x0009e2000c101904 */
[----:B------:R-:W-:-:S03]  /*f8dd0*/  ISETP.LT.AND P3, PT, R216, c[0x0][0x178], !P3 ;  /* 0x00005e00d8007a0c */ /* 0x000fc60005f61270 */
[----:B------:R4:W-:Y:S01]  /*f8de0*/  @P2 STG.E [R2.64], R160 ;  /* 0x000000a002002986 */ /* 0x0009e2000c101904 */
[----:B---3--:R-:W-:-:S03]  /*f8df0*/  IMAD.WIDE R4, R25, 0x4, R138 ;  /* 0x0000000419047825 */ /* 0x008fc600078e028a */
[----:B------:R-:W-:Y:S01]  /*f8e00*/  @P4 STG.E [R16.64], R52 ;  /* 0x0000003410004986 */ /* 0x000fe2000c101904 */
[C-C-:B-1----:R-:W-:Y:S01]  /*f8e10*/  IMAD.WIDE R8, R25.reuse, 0x4, R136.reuse ;  /* 0x0000000419087825 */ /* 0x142fe200078e0288 */
[----:B------:R-:W-:Y:S02]  /*f8e20*/  IADD3 R25, R25, c[0x0][0x198], RZ ;  /* 0x0000660019197a10 */ /* 0x000fe40007ffe0ff */
[----:B------:R1:W-:Y:S03]  /*f8e30*/  @P5 STG.E [R4.64], R161 ;  /* 0x000000a104005986 */ /* 0x0003e6000c101904 */
[----:B----4-:R-:W-:-:S04]  /*f8e40*/  IMAD.WIDE R12, R25, 0x4, R136 ;  /* 0x00000004190c7825 */ /* 0x010fc800078e0288 */
[----:B------:R-:W-:Y:S01]  /*f8e50*/  IMAD.WIDE R2, R25, 0x4, R138 ;  /* 0x0000000419027825 */ /* 0x000fe200078e028a */
[----:B------:R3:W-:Y:S01]  /*f8e60*/  @P3 STG.E [R8.64], R53 ;  /* 0x0000003508003986 */ /* 0x0007e2000c101904 */
[----:B--2---:R-:W-:-:S04]  /*f8e70*/  ISETP.GE.AND P0, PT, R32, c[0x0][0x17c], PT ;  /* 0x00005f0020007a0c */ /* 0x004fc80003f06270 */
[C---:B------:R-:W-:Y:S02]  /*f8e80*/  ISETP.LT.AND P2, PT, R217.reuse, c[0x0][0x178], !P0 ;  /* 0x00005e00d9007a0c */ /* 0x040fe40004741270 */
[----:B------:R-:W-:Y:S02]  /*f8e90*/  ISETP.LT.AND P4, PT, R216, c[0x0][0x178], !P0 ;  /* 0x00005e00d8007a0c */ /* 0x000fe40004781270 */
[----:B------:R-:W-:Y:S02]  /*f8ea0*/  ISETP.GE.AND P1, PT, R28, c[0x0][0x17c], PT ;  /* 0x00005f001c007a0c */ /* 0x000fe40003f26270 */
[----:B------:R-:W2:Y:S07]  /*f8eb0*/  LDL.LU R28, [R1+0x34ec] ;  /* 0x0034ec00011c7983 */ /* 0x000eae0000300800 */
[----:B------:R4:W-:Y:S01]  /*f8ec0*/  @P2 STG.E [R2.64], R176 ;  /* 0x000000b002002986 */ /* 0x0009e2000c101904 */
[----:B------:R-:W-:-:S03]  /*f8ed0*/  ISETP.LT.AND P2, PT, R217, c[0x0][0x178], !P1 ;  /* 0x00005e00d9007a0c */ /* 0x000fc60004f41270 */
[----:B------:R1:W-:Y:S01]  /*f8ee0*/  @P4 STG.E [R12.64], R56 ;  /* 0x000000380c004986 */ /* 0x0003e2000c101904 */
[----:B------:R-:W-:Y:S02]  /*f8ef0*/  ISETP.LT.AND P4, PT, R216, c[0x0][0x178], !P1 ;  /* 0x00005e00d8007a0c */ /* 0x000fe40004f81270 */
[----:B-----5:R-:W-:Y:S02]  /*f8f00*/  ISETP.GE.AND P0, PT, R24, c[0x0][0x17c], PT ;  /* 0x00005f0018007a0c */ /* 0x020fe40003f06270 */
[----:B------:R-:W5:Y:S01]  /*f8f10*/  LDL.LU R24, [R1+0x34bc] ;  /* 0x0034bc0001187983 */ /* 0x000f620000300800 */
[----:B------:R-:W-:-:S03]  /*f8f20*/  ISETP.GE.AND P5, PT, R20, c[0x0][0x17c], PT ;  /* 0x00005f0014007a0c */ /* 0x000fc60003fa6270 */
[----:B------:R-:W5:Y:S01]  /*f8f30*/  LDL.LU R20, [R1+0x34b8] ;  /* 0x0034b80001147983 */ /* 0x000f620000300800 */
[----:B------:R-:W-:-:S03]  /*f8f40*/  ISETP.GE.AND P1, PT, R0, c[0x0][0x17c], PT ;  /* 0x00005f0000007a0c */ /* 0x000fc60003f26270 */
[----:B------:R-:W5:Y:S01]  /*f8f50*/  LDL.LU R0, [R1+0x34b4] ;  /* 0x0034b40001007983 */ /* 0x000f620000300800 */
[----:B------:R-:W-:Y:S02]  /*f8f60*/  ISETP.GE.AND P6, PT, R29, c[0x0][0x17c], PT ;  /* 0x00005f001d007a0c */ /* 0x000fe40003fc6270 */
[----:B------:R-:W-:Y:S02]  /*f8f70*/  IADD3 R25, R25, c[0x0][0x198], RZ ;  /* 0x0000660019197a10 */ /* 0x000fe40007ffe0ff */
[----:B------:R-:W-:Y:S02]  /*f8f80*/  ISETP.LT.AND P3, PT, R217, c[0x0][0x178], !P6 ;  /* 0x00005e00d9007a0c */ /* 0x000fe40007761270 */
[----:B------:R-:W-:Y:S02]  /*f8f90*/  ISETP.LT.AND P6, PT, R216, c[0x0][0x178], !P6 ;  /* 0x00005e00d8007a0c */ /* 0x000fe400077c1270 */
[C---:B------:R-:W-:Y:S01]  /*f8fa0*/  IADD3 R21, R25.reuse, c[0x0][0x198], RZ ;  /* 0x0000660019157a10 */ /* 0x040fe20007ffe0ff */
[----:B-1----:R-:W-:-:S04]  /*f8fb0*/  IMAD.WIDE R4, R25, 0x4, R138 ;  /* 0x0000000419047825 */ /* 0x002fc800078e028a */
[----:B---3--:R-:W-:-:S04]  /*f8fc0*/  IMAD.WIDE R8, R25, 0x4, R136 ;  /* 0x0000000419087825 */ /* 0x008fc800078e0288 */
[C---:B------:R-:W-:Y:S01]  /*f8fd0*/  IMAD.WIDE R16, R21.reuse, 0x4, R138 ;  /* 0x0000000415107825 */ /* 0x040fe200078e028a */
[----:B------:R1:W-:Y:S03]  /*f8fe0*/  @P3 STG.E [R4.64], R177 ;  /* 0x000000b104003986 */ /* 0x0003e6000c101904 */
[----:B----4-:R-:W-:Y:S01]  /*f8ff0*/  IMAD.WIDE R2, R21, 0x4, R136 ;  /* 0x0000000415027825 */ /* 0x010fe200078e0288 */
[----:B------:R3:W-:Y:S01]  /*f9000*/  @P6 STG.E [R8.64], R57 ;  /* 0x0000003908006986 */ /* 0x0007e2000c101904 */
[----:B------:R-:W-:Y:S02]  /*f9010*/  ISETP.LT.AND P3, PT, R217, c[0x0][0x178], !P0 ;  /* 0x00005e00d9007a0c */ /* 0x000fe40004761270 */
[----:B------:R-:W-:Y:S01]  /*f9020*/  IADD3 R21, R21, c[0x0][0x198], RZ ;  /* 0x0000660015157a10 */ /* 0x000fe20007ffe0ff */
[----:B------:R-:W-:Y:S01]  /*f9030*/  @P2 STG.E [R16.64], R192 ;  /* 0x000000c010002986 */ /* 0x000fe2000c101904 */
[----:B------:R-:W-:-:S03]  /*f9040*/  ISETP.LT.AND P0, PT, R216, c[0x0][0x178], !P0 ;  /* 0x00005e00d8007a0c */ /* 0x000fc60004701270 */
[----:B------:R4:W-:Y:S01]  /*f9050*/  @P4 STG.E [R2.64], R60 ;  /* 0x0000003c02004986 */ /* 0x0009e2000c101904 */
[----:B------:R-:W-:Y:S02]  /*f9060*/  ISETP.LT.AND P4, PT, R217, c[0x0][0x178], !P5 ;  /* 0x00005e00d9007a0c */ /* 0x000fe40006f81270 */
[C---:B------:R-:W-:Y:S01]  /*f9070*/  IADD3 R25, R21.reuse, c[0x0][0x198], RZ ;  /* 0x0000660015197a10 */ /* 0x040fe20007ffe0ff */
[----:B------:R-:W-:-:S04]  /*f9080*/  IMAD.WIDE R12, R21, 0x4, R138 ;  /* 0x00000004150c7825 */ /* 0x000fc800078e028a */
[----:B-1----:R-:W-:Y:S01]  /*f9090*/  IMAD.WIDE R4, R21, 0x4, R136 ;  /* 0x0000000415047825 */ /* 0x002fe200078e0288 */
[----:B------:R1:W-:Y:S03]  /*f90a0*/  @P3 STG.E [R12.64], R193 ;  /* 0x000000c10c003986 */ /* 0x0003e6000c101904 */
[----:B---3--:R-:W-:Y:S01]  /*f90b0*/  IMAD.WIDE R8, R25, 0x4, R138 ;  /* 0x0000000419087825 */ /* 0x008fe200078e028a */
[----:B------:R3:W-:Y:S04]  /*f90c0*/  @P0 STG.E [R4.64], R61 ;  /* 0x0000003d04000986 */ /* 0x0007e8000c101904 */
[----:B------:R1:W-:Y:S01]  /*f90d0*/  @P4 STG.E [R8.64], R208 ;  /* 0x000000d008004986 */ /* 0x0003e2000c101904 */
[----:B--2---:R-:W-:-:S03]  /*f90e0*/  ISETP.GE.AND P6, PT, R28, c[0x0][0x17c], PT ;  /* 0x00005f001c007a0c */ /* 0x004fc60003fc6270 */
[----:B------:R-:W2:Y:S01]  /*f90f0*/  LDL.LU R28, [R1+0x349c] ;  /* 0x00349c00011c7983 */ /* 0x000ea20000300800 */
[----:B-----5:R-:W-:-:S03]  /*f9100*/  ISETP.GE.AND P2, PT, R24, c[0x0][0x17c], PT ;  /* 0x00005f0018007a0c */ /* 0x020fc60003f46270 */
[----:B------:R-:W5:Y:S01]  /*f9110*/  LDL.LU R24, [R1+0x3474] ;  /* 0x0034740001187983 */ /* 0x000f620000300800 */
[----:B------:R-:W-:-:S03]  /*f9120*/  ISETP.GE.AND P0, PT, R20, c[0x0][0x17c], PT ;  /* 0x00005f0014007a0c */ /* 0x000fc60003f06270 */
[----:B------:R-:W5:Y:S01]  /*f9130*/  LDL.LU R20, [R1+0x3468] ;  /* 0x0034680001147983 */ /* 0x000f620000300800 */
[----:B------:R-:W-:-:S03]  /*f9140*/  ISETP.GE.AND P4, PT, R0, c[0x0][0x17c], PT ;  /* 0x00005f0000007a0c */ /* 0x000fc60003f86270 */
[----:B------:R-:W5:Y:S01]  /*f9150*/  LDL.LU R0, [R1+0x3454] ;  /* 0x0034540001007983 */ /* 0x000f620000300800 */
[C---:B------:R-:W-:Y:S01]  /*f9160*/  ISETP.LT.AND P5, PT, R216.reuse, c[0x0][0x178], !P5 ;  /* 0x00005e00d8007a0c */ /* 0x040fe20006fa1270 */
[C---:B----4-:R-:W-:Y:S01]  /*f9170*/  IMAD.WIDE R2, R25.reuse, 0x4, R136 ;  /* 0x0000000419027825 */ /* 0x050fe200078e0288 */
[----:B------:R-:W-:Y:S02]  /*f9180*/  IADD3 R25, R25, c[0x0][0x198], RZ ;  /* 0x0000660019197a10 */ /* 0x000fe40007ffe0ff */
[----:B------:R-:W-:Y:S02]  /*f9190*/  ISETP.LT.AND P3, PT, R217, c[0x0][0x178], !P1 ;  /* 0x00005e00d9007a0c */ /* 0x000fe40004f61270 */
[----:B------:R-:W-:Y:S01]  /*f91a0*/  ISETP.LT.AND P1, PT, R216, c[0x0][0x178], !P1 ;  /* 0x00005e00d8007a0c */ /* 0x000fe20004f21270 */
[----:B-1----:R-:W-:-:S06]  /*f91b0*/  IMAD.WIDE R12, R25, 0x4, R138 ;  /* 0x00000004190c7825 */ /* 0x002fcc00078e028a */
[----:B------:R-:W-:Y:S01]  /*f91c0*/  @P5 STG.E [R2.64], R64 ;  /* 0x0000004002005986 */ /* 0x000fe2000c101904 */
[----:B------:R-:W-:Y:S01]  /*f91d0*/  ISETP.LT.AND P5, PT, R217, c[0x0][0x178], !P6 ;  /* 0x00005e00d9007a0c */ /* 0x000fe200077a1270 */
[C---:B------:R-:W-:Y:S01]  /*f91e0*/  IMAD.WIDE R16, R25.reuse, 0x4, R136 ;  /* 0x0000000419107825 */ /* 0x040fe200078e0288 */
[----:B------:R-:W-:Y:S02]  /*f91f0*/  IADD3 R25, R25, c[0x0][0x198], RZ ;  /* 0x0000660019197a10 */ /* 0x000fe40007ffe0ff */
[----:B------:R-:W-:-:S03]  /*f9200*/  ISETP.LT.AND P6, PT, R216, c[0x0][0x178], !P6 ;  /* 0x00005e00d8007a0c */ /* 0x000fc600077c1270 */
[C---:B---3--:R-:W-:Y:S01]  /*f9210*/  IMAD.WIDE R4, R25.reuse, 0x4, R138 ;  /* 0x0000000419047825 */ /* 0x048fe200078e028a */
[----:B------:R1:W-:Y:S01]  /*f9220*/  @P3 STG.E [R12.64], R209 ;  /* 0x000000d10c003986 */ /* 0x0003e2000c101904 */
[----:B------:R-:W-:Y:S02]  /*f9230*/  IADD3 R21, R25, c[0x0][0x198], RZ ;  /* 0x0000660019157a10 */ /* 0x000fe40007ffe0ff */
[----:B------:R-:W-:Y:S01]  /*f9240*/  ISETP.LT.AND P3, PT, R217, c[0x0][0x178], !P2 ;  /* 0x00005e00d9007a0c */ /* 0x000fe20005761270 */
[----:B------:R3:W-:Y:S01]  /*f9250*/  @P1 STG.E [R16.64], R65 ;  /* 0x0000004110001986 */ /* 0x0007e2000c101904 */
[----:B------:R-:W-:-:S03]  /*f9260*/  ISETP.LT.AND P2, PT, R216, c[0x0][0x178], !P2 ;  /* 0x00005e00d8007a0c */ /* 0x000fc60005741270 */
[----:B------:R-:W-:Y:S01]  /*f9270*/  @P5 STG.E [R4.64], R150 ;  /* 0x0000009604005986 */ /* 0x000fe2000c101904 */
[----:B------:R-:W-:Y:S01]  /*f9280*/  ISETP.LT.AND P5, PT, R217, c[0x0][0x178], !P0 ;  /* 0x00005e00d9007a0c */ /* 0x000fe200047a1270 */
[----:B------:R-:W-:Y:S01]  /*f9290*/  IMAD.WIDE R8, R21, 0x4, R138 ;  /* 0x0000000415087825 */ /* 0x000fe200078e028a */
[----:B------:R-:W-:-:S03]  /*f92a0*/  ISETP.LT.AND P0, PT, R216, c[0x0][0x178], !P0 ;  /* 0x00005e00d8007a0c */ /* 0x000fc60004701270 */
[C---:B-1----:R-:W-:Y:S01]  /*f92b0*/  IMAD.WIDE R12, R21.reuse, 0x4, R136 ;  /* 0x00000004150c7825 */ /* 0x042fe200078e0288 */
[----:B------:R-:W-:-:S03]  /*f92c0*/  IADD3 R21, R21, c[0x0][0x198], RZ ;  /* 0x0000660015157a10 */ /* 0x000fc60007ffe0ff */
[----:B------:R-:W-:-:S04]  /*f92d0*/  IMAD.WIDE R2, R25, 0x4, R136 ;  /* 0x0000000419027825 */ /* 0x000fc800078e0288 */
[C---:B---3--:R-:W-:Y:S01]  /*f92e0*/  IMAD.WIDE R16, R21.reuse, 0x4, R138 ;  /* 0x0000000415107825 */ /* 0x048fe200078e028a */
[----:B------:R1:W-:Y:S04]  /*f92f0*/  @P6 STG.E [R2.64], R6 ;  /* 0x0000000602006986 */ /* 0x0003e8000c101904 */
[----:B------:R-:W-:Y:S04]  /*f9300*/  @P3 STG.E [R8.64], R151 ;  /* 0x0000009708003986 */ /* 0x000fe8000c101904 */
[----:B------:R-:W-:Y:S01]  /*f9310*/  @P2 STG.E [R12.64], R7 ;  /* 0x000000070c002986 */ /* 0x000fe2000c101904 */
[----:B-1----:R-:W-:-:S03]  /*f9320*/  IMAD.WIDE R2, R21, 0x4, R136 ;  /* 0x0000000415027825 */ /* 0x002fc600078e0288 */
[----:B------:R1:W-:Y:S04]  /*f9330*/  @P5 STG.E [R16.64], R166 ;  /* 0x000000a610005986 */ /* 0x0003e8000c101904 */
[----:B------:R-:W-:Y:S01]  /*f9340*/  @P0 STG.E [R2.64], R10 ;  /* 0x0000000a02000986 */ /* 0x000fe2000c101904 */
[----:B--2---:R-:W-:-:S03]  /*f9350*/  ISETP.GE.AND P1, PT, R28, c[0x0][0x17c], PT ;  /* 0x00005f001c007a0c */ /* 0x004fc60003f26270 */
[----:B------:R-:W2:Y:S01]  /*f9360*/  LDL.LU R28, [R1+0x344c] ;  /* 0x00344c00011c7983 */ /* 0x000ea20000300800 */
[----:B-----5:R-:W-:-:S03]  /*f9370*/  ISETP.GE.AND P6, PT, R24, c[0x0][0x17c], PT ;  /* 0x00005f0018007a0c */ /* 0x020fc60003fc6270 */
[----:B------:R-:W3:Y:S01]  /*f9380*/  LDL.LU R24, [R1+0x3438] ;  /* 0x0034380001187983 */ /* 0x000ee20000300800 */
[----:B------:R-:W-:-:S03]  /*f9390*/  ISETP.GE.AND P2, PT, R20, c[0x0][0x17c], PT ;  /* 0x00005f0014007a0c */ /* 0x000fc60003f46270 */
[----:B------:R-:W4:Y:S01]  /*f93a0*/  LDL.LU R20, [R1+0x3420] ;  /* 0x0034200001147983 */ /* 0x000f220000300800 */
[----:B------:R-:W-:-:S03]  /*f93b0*/  ISETP.GE.AND P0, PT, R0, c[0x0][0x17c], PT ;  /* 0x00005f0000007a0c */ /* 0x000fc60003f06270 */
[----:B------:R-:W5:Y:S01]  /*f93c0*/  LDL.LU R0, [R1+0x341c] ;  /* 0x00341c0001007983 */ /* 0x000f620000300800 */
[----:B------:R-:W-:Y:S02]  /*f93d0*/  ISETP.LT.AND P3, PT, R217, c[0x0][0x178], !P4 ;  /* 0x00005e00d9007a0c */ /* 0x000fe40006761270 */
[----:B------:R-:W-:Y:S01]  /*f93e0*/  IADD3 R25, R21, c[0x0][0x198], RZ ;  /* 0x0000660015197a10 */ /* 0x000fe20007ffe0ff */
[----:B-1----:R-:W3:Y:S01]  /*f93f0*/  LDL.LU R17, [R1+0x3404] ;  /* 0x0034040001117983 */ /* 0x002ee20000300800 */
[----:B------:R-:W-:Y:S02]  /*f9400*/  ISETP.LT.AND P4, PT, R216, c[0x0][0x178], !P4 ;  /* 0x00005e00d8007a0c */ /* 0x000fe40006781270 */
[----:B------:R-:W-:Y:S01]  /*f9410*/  ISETP.LT.AND P5, PT, R217, c[0x0][0x178], !P1 ;  /* 0x00005e00d9007a0c */ /* 0x000fe20004fa1270 */
[----:B------:R-:W-:-:S04]  /*f9420*/  IMAD.WIDE R4, R25, 0x4, R138 ;  /* 0x0000000419047825 */ /* 0x000fc800078e028a */
[C---:B------:R-:W-:Y:S01]  /*f9430*/  IMAD.WIDE R6, R25.reuse, 0x4, R136 ;  /* 0x0000000419067825 */ /* 0x040fe200078e0288 */
[----:B------:R-:W-:Y:S01]  /*f9440*/  IADD3 R25, R25, c[0x0][0x198], RZ ;  /* 0x0000660019197a10 */ /* 0x000fe20007ffe0ff */
[----:B------:R-:W-:Y:S01]  /*f9450*/  @P3 STG.E [R4.64], R167 ;  /* 0x000000a704003986 */ /* 0x000fe2000c101904 */
[----:B------:R-:W-:-:S03]  /*f9460*/  ISETP.LT.AND P1, PT, R216, c[0x0][0x178], !P1 ;  /* 0x00005e00d8007a0c */ /* 0x000fc60004f21270 */
[----:B------:R-:W-:Y:S01]  /*f9470*/  IMAD.WIDE R8, R25, 0x4, R138 ;  /* 0x0000000419087825 */ /* 0x000fe200078e028a */
[----:B------:R1:W-:Y:S01]  /*f9480*/  @P4 STG.E [R6.64], R11 ;  /* 0x0000000b06004986 */ /* 0x0003e2000c101904 */
[----:B------:R-:W-:Y:S02]  /*f9490*/  ISETP.LT.AND P4, PT, R217, c[0x0][0x178], !P6 ;  /* 0x00005e00d9007a0c */ /* 0x000fe40007781270 */
[C---:B------:R-:W-:Y:S01]  /*f94a0*/  IMAD.WIDE R12, R25.reuse, 0x4, R136 ;  /* 0x00000004190c7825 */ /* 0x040fe200078e0288 */
[C---:B------:R-:W-:Y:S01]  /*f94b0*/  ISETP.LT.AND P6, PT, R216.reuse, c[0x0][0x178], !P6 ;  /* 0x00005e00d8007a0c */ /* 0x040fe200077c1270 */
[----:B------:R1:W-:Y:S01]  /*f94c0*/  @P5 STG.E [R8.64], R182 ;  /* 0x000000b608005986 */ /* 0x0003e2000c101904 */
[----:B------:R-:W-:Y:S02]  /*f94d0*/  IADD3 R25, R25, c[0x0][0x198], RZ ;  /* 0x0000660019197a10 */ /* 0x000fe40007ffe0ff */
[----:B------:R-:W-:Y:S02]  /*f94e0*/  ISETP.LT.AND P5, PT, R217, c[0x0][0x178], !P2 ;  /* 0x00005e00d9007a0c */ /* 0x000fe400057a1270 */
[----:B------:R-:W-:-:S02]  /*f94f0*/  ISETP.LT.AND P2, PT, R216, c[0x0][0x178], !P2 ;  /* 0x00005e00d8007a0c */ /* 0x000fc40005741270 */
[C---:B-1----:R-:W-:Y:S01]  /*f9500*/  IADD3 R11, R25.reuse, c[0x0][0x198], RZ ;  /* 0x00006600190b7a10 */ /* 0x042fe20007ffe0ff */
[C---:B------:R-:W-:Y:S01]  /*f9510*/  IMAD.WIDE R2, R25.reuse, 0x4, R138 ;  /* 0x0000000419027825 */ /* 0x040fe200078e028a */
[----:B------:R1:W-:Y:S03]  /*f9520*/  @P1 STG.E [R12.64], R14 ;  /* 0x0000000e0c001986 */ /* 0x0003e6000c101904 */
[----:B------:R-:W-:Y:S01]  /*f9530*/  IMAD.WIDE R4, R25, 0x4, R136 ;  /* 0x0000000419047825 */ /* 0x000fe200078e0288 */
[----:B------:R-:W-:Y:S03]  /*f9540*/  @P4 STG.E [R2.64], R183 ;  /* 0x000000b702004986 */ /* 0x000fe6000c101904 */
[C---:B------:R-:W-:Y:S01]  /*f9550*/  IMAD.WIDE R6, R11.reuse, 0x4, R138 ;  /* 0x000000040b067825 */ /* 0x040fe200078e028a */
[----:B------:R2:W-:Y:S03]  /*f9560*/  @P6 STG.E [R4.64], R15 ;  /* 0x0000000f04006986 */ /* 0x0005e6000c101904 */
[----:B------:R-:W-:Y:S01]  /*f9570*/  IMAD.WIDE R8, R11, 0x4, R136 ;  /* 0x000000040b087825 */ /* 0x000fe200078e0288 */
[----:B------:R2:W-:Y:S04]  /*f9580*/  @P5 STG.E [R6.64], R198 ;  /* 0x000000c606005986 */ /* 0x0005e8000c101904 */
[----:B-1----:R-:W4:Y:S04]  /*f9590*/  LDL.LU R12, [R1+0x33fc] ;  /* 0x0033fc00010c7983 */ /* 0x002f280000300800 */
[----:B------:R1:W-:Y:S04]  /*f95a0*/  @P2 STG.E [R8.64], R38 ;  /* 0x0000002608002986 */ /* 0x0003e8000c101904 */
[----:B------:R-:W4:Y:S01]  /*f95b0*/  LDL.LU R16, [R1+0x33e8] ;  /* 0x0033e80001107983 */ /* 0x000f220000300800 */
[----:B-----5:R-:W-:-:S03]  /*f95c0*/  ISETP.GE.AND P2, PT, R0, c[0x0][0x17c], PT ;  /* 0x00005f0000007a0c */ /* 0x020fc60003f46270 */
[----:B------:R-:W5:Y:S01]  /*f95d0*/  LDL.LU R0, [R1+0x33d8] ;  /* 0x0033d80001007983 */ /* 0x000f620000300800 */
[----:B--2---:R-:W-:Y:S02]  /*f95e0*/  ISETP.GE.AND P3, PT, R28, c[0x0][0x17c], PT ;  /* 0x00005f001c007a0c */ /* 0x004fe40003f66270 */
[----:B------:R-:W-:Y:S01]  /*f95f0*/  ISETP.LT.AND P4, PT, R217, c[0x0][0x178], !P0 ;  /* 0x00005e00d9007a0c */ /* 0x000fe20004781270 */
[----:B------:R-:W2:Y:S01]  /*f9600*/  LDL.LU R14, [R1+0x33cc] ;  /* 0x0033cc00010e7983 */ /* 0x000ea20000300800 */
[----:B------:R-:W-:Y:S02]  /*f9610*/  IADD3 R13, R11, c[0x0][0x198], RZ ;  /* 0x000066000b0d7a10 */ /* 0x000fe40007ffe0ff */
[----:B------:R-:W-:Y:S02]  /*f9620*/  ISETP.LT.AND P0, PT, R216, c[0x0][0x178], !P0 ;  /* 0x00005e00d8007a0c */ /* 0x000fe40004701270 */
[----:B------:R-:W-:Y:S02]  /*f9630*/  ISETP.LT.AND P5, PT, R217, c[0x0][0x178], !P3 ;  /* 0x00005e00d9007a0c */ /* 0x000fe40005fa1270 */
[C---:B------:R-:W-:Y:S01]  /*f9640*/  IADD3 R15, R13.reuse, c[0x0][0x198], RZ ;  /* 0x000066000d0f7a10 */ /* 0x040fe20007ffe0ff */
[----:B------:R-:W-:Y:S01]  /*f9650*/  IMAD.WIDE R10, R13, 0x4, R138 ;  /* 0x000000040d0a7825 */ /* 0x000fe200078e028a */
[----:B---3--:R-:W-:-:S03]  /*f9660*/  ISETP.GE.AND P1, PT, R24, c[0x0][0x17c], PT ;  /* 0x00005f0018007a0c */ /* 0x008fc60003f26270 */
[----:B------:R-:W-:Y:S01]  /*f9670*/  IMAD.WIDE R2, R13, 0x4, R136 ;  /* 0x000000040d027825 */ /* 0x000fe200078e0288 */
[----:B----4-:R-:W-:-:S03]  /*f9680*/  ISETP.GE.AND P6, PT, R20, c[0x0][0x17c], PT ;  /* 0x00005f0014007a0c */ /* 0x010fc60003fc6270 */
[C---:B------:R-:W-:Y:S01]  /*f9690*/  IMAD.WIDE R4, R15.reuse, 0x4, R138 ;  /* 0x000000040f047825 */ /* 0x040fe200078e028a */
[C---:B------:R-:W-:Y:S01]  /*f96a0*/  ISETP.LT.AND P3, PT, R216.reuse, c[0x0][0x178], !P3 ;  /* 0x00005e00d8007a0c */ /* 0x040fe20005f61270 */
[----:B------:R3:W-:Y:S02]  /*f96b0*/  @P4 STG.E [R10.64], R199 ;  /* 0x000000c70a004986 */ /* 0x0007e4000c101904 */
[C---:B------:R-:W-:Y:S01]  /*f96c0*/  IMAD.WIDE R6, R15.reuse, 0x4, R136 ;  /* 0x000000040f067825 */ /* 0x040fe200078e0288 */
[----:B------:R-:W-:Y:S01]  /*f96d0*/  IADD3 R15, R15, c[0x0][0x198], RZ ;  /* 0x000066000f0f7a10 */ /* 0x000fe20007ffe0ff */
[----:B------:R4:W-:Y:S01]  /*f96e0*/  @P0 STG.E [R2.64], R39 ;  /* 0x0000002702000986 */ /* 0x0009e2000c101904 */
[C---:B------:R-:W-:Y:S02]  /*f96f0*/  ISETP.LT.AND P4, PT, R217.reuse, c[0x0][0x178], !P1 ;  /* 0x00005e00d9007a0c */ /* 0x040fe40004f81270 */
[C---:B------:R-:W-:Y:S01]  /*f9700*/  ISETP.LT.AND P1, PT, R216.reuse, c[0x0][0x178], !P1 ;  /* 0x00005e00d8007a0c */ /* 0x040fe20004f21270 */
[----:B------:R4:W-:Y:S01]  /*f9710*/  @P5 STG.E [R4.64], R154 ;  /* 0x0000009a04005986 */ /* 0x0009e2000c101904 */
[----:B------:R-:W-:Y:S01]  /*f9720*/  ISETP.LT.AND P5, PT, R217, c[0x0][0x178], !P6 ;  /* 0x00005e00d9007a0c */ /* 0x000fe200077a1270 */
[----:B-1----:R-:W-:Y:S01]  /*f9730*/  IMAD.WIDE R8, R15, 0x4, R138 ;  /* 0x000000040f087825 */ /* 0x002fe200078e028a */
[----:B------:R-:W-:-:S03]  /*f9740*/  ISETP.LT.AND P6, PT, R216, c[0x0][0x178], !P6 ;  /* 0x00005e00d8007a0c */ /* 0x000fc600077c1270 */
[C---:B---3--:R-:W-:Y:S01]  /*f9750*/  IMAD.WIDE R10, R15.reuse, 0x4, R136 ;  /* 0x000000040f0a7825 */ /* 0x048fe200078e0288 */
[----:B------:R-:W-:Y:S01]  /*f9760*/  IADD3 R15, R15, c[0x0][0x198], RZ ;  /* 0x000066000f0f7a10 */ /* 0x000fe20007ffe0ff */
[----:B------:R1:W-:Y:S04]  /*f9770*/  @P3 STG.E [R6.64], R34 ;  /* 0x0000002206003986 */ /* 0x0003e8000c101904 */
[C---:B----4-:R-:W-:Y:S01]  /*f9780*/  IMAD.WIDE R2, R15.reuse, 0x4, R138 ;  /* 0x000000040f027825 */ /* 0x050fe200078e028a */
[----:B------:R3:W-:Y:S03]  /*f9790*/  @P4 STG.E [R8.64], R155 ;  /* 0x0000009b08004986 */ /* 0x0007e6000c101904 */
[----:B------:R-:W-:Y:S01]  /*f97a0*/  IMAD.WIDE R4, R15, 0x4, R136 ;  /* 0x000000040f047825 */ /* 0x000fe200078e0288 */
[----:B------:R4:W-:Y:S01]  /*f97b0*/  @P1 STG.E [R10.64], R35 ;  /* 0x000000230a001986 */ /* 0x0009e2000c101904 */
[----:B------:R-:W-:-:S03]  /*f97c0*/  ISETP.GE.AND P3, PT, R12, c[0x0][0x17c], PT ;  /* 0x00005f000c007a0c */ /* 0x000fc60003f66270 */
[----:B------:R-:W-:Y:S04]  /*f97d0*/  @P5 STG.E [R2.64], R170 ;  /* 0x000000aa02005986 */ /* 0x000fe8000c101904 */
[----:B------:R-:W2:Y:S01]  /*f97e0*/  LDL.LU R12, [R1+0x33b4] ;  /* 0x0033b400010c7983 */ /* 0x000ea20000300800 */
[----:B------:R-:W-:-:S03]  /*f97f0*/  ISETP.GE.AND P4, PT, R16, c[0x0][0x17c], PT ;  /* 0x00005f0010007a0c */ /* 0x000fc60003f86270 */
[----:B------:R1:W-:Y:S04]  /*f9800*/  @P6 STG.E [R4.64], R30 ;  /* 0x0000001e04006986 */ /* 0x0003e8000c101904 */
[----:B------:R-:W2:Y:S01]  /*f9810*/  LDL.LU R16, [R1+0x33ac] ;  /* 0x0033ac0001107983 */ /* 0x000ea20000300800 */
[----:B-----5:R-:W-:-:S03]  /*f9820*/  ISETP.GE.AND P6, PT, R0, c[0x0][0x17c], PT ;  /* 0x00005f0000007a0c */ /* 0x020fc60003fc6270 */
[----:B------:R-:W5:Y:S01]  /*f9830*/  LDL.LU R0, [R1+0x3398] ;  /* 0x0033980001007983 */ /* 0x000f620000300800 */
[----:B------:R-:W-:Y:S02]  /*f9840*/  ISETP.GE.AND P0, PT, R17, c[0x0][0x17c], PT ;  /* 0x00005f0011007a0c */ /* 0x000fe40003f06270 */
[----:B------:R-:W-:Y:S02]  /*f9850*/  ISETP.LT.AND P1, PT, R217, c[0x0][0x178], !P2 ;  /* 0x00005e00d9007a0c */ /* 0x000fe40005721270 */
[----:B------:R-:W-:Y:S02]  /*f9860*/  IADD3 R13, R15, c[0x0][0x198], RZ ;  /* 0x000066000f0d7a10 */ /* 0x000fe40007ffe0ff */
[----:B------:R-:W-:Y:S02]  /*f9870*/  ISETP.LT.AND P2, PT, R216, c[0x0][0x178], !P2 ;  /* 0x00005e00d8007a0c */ /* 0x000fe40005741270 */
[----:B------:R-:W-:Y:S01]  /*f9880*/  ISETP.LT.AND P5, PT, R217, c[0x0][0x178], !P0 ;  /* 0x00005e00d9007a0c */ /* 0x000fe200047a1270 */
[----:B-1----:R-:W-:-:S04]  /*f9890*/  IMAD.WIDE R6, R13, 0x4, R138 ;  /* 0x000000040d067825 */ /* 0x002fc800078e028a */
[C---:B---3--:R-:W-:Y:S01]  /*f98a0*/  IMAD.WIDE R8, R13.reuse, 0x4, R136 ;  /* 0x000000040d087825 */ /* 0x048fe200078e0288 */
[----:B------:R-:W-:Y:S01]  /*f98b0*/  IADD3 R13, R13, c[0x0][0x198], RZ ;  /* 0x000066000d0d7a10 */ /* 0x000fe20007ffe0ff */
[----:B------:R1:W-:Y:S01]  /*f98c0*/  @P1 STG.E [R6.64], R171 ;  /* 0x000000ab06001986 */ /* 0x0003e2000c101904 */
[----:B------:R-:W-:-:S03]  /*f98d0*/  ISETP.LT.AND P0, PT, R216, c[0x0][0x178], !P0 ;  /* 0x00005e00d8007a0c */ /* 0x000fc60004701270 */
[C-C-:B----4-:R-:W-:Y:S01]  /*f98e0*/  IMAD.WIDE R10, R13.reuse, 0x4, R138.reuse ;  /* 0x000000040d0a7825 */ /* 0x150fe200078e028a */
[----:B------:R3:W-:Y:S01]  /*f98f0*/  @P2 STG.E [R8.64], R31 ;  /* 0x0000001f08002986 */ /* 0x0007e2000c101904 */
[----:B------:R-:W-:Y:S02]  /*f9900*/  IADD3 R15, R13, c[0x0][0x198], RZ ;  /* 0x000066000d0f7a10 */ /* 0x000fe40007ffe0ff */
[C---:B------:R-:W-:Y:S01]  /*f9910*/  ISETP.LT.AND P2, PT, R217.reuse, c[0x0][0x178], !P3 ;  /* 0x00005e00d9007a0c */ /* 0x040fe20005f41270 */
[----:B------:R4:W-:Y:S01]  /*f9920*/  @P5 STG.E [R10.64], R186 ;  /* 0x000000ba0a005986 */ /* 0x0009e2000c101904 */
[C---:B------:R-:W-:Y:S02]  /*f9930*/  ISETP.LT.AND P3, PT, R216.reuse, c[0x0][0x178], !P3 ;  /* 0x00005e00d8007a0c */ /* 0x040fe40005f61270 */
[----:B------:R-:W-:Y:S01]  /*f9940*/  ISETP.LT.AND P5, PT, R217, c[0x0][0x178], !P4 ;  /* 0x00005e00d9007a0c */ /* 0x000fe200067a1270 */
[----:B------:R-:W-:Y:S01]  /*f9950*/  IMAD.WIDE R4, R15, 0x4, R138 ;  /* 0x000000040f047825 */ /* 0x000fe200078e028a */
[----:B------:R-:W-:-:S03]  /*f9960*/  ISETP.LT.AND P4, PT, R216, c[0x0][0x178], !P4 ;  /* 0x00005e00d8007a0c */ /* 0x000fc60006781270 */
[C---:B-1----:R-:W-:Y:S01]  /*f9970*/  IMAD.WIDE R6, R15.reuse, 0x4, R136 ;  /* 0x000000040f067825 */ /* 0x042fe200078e0288 */
[----:B------:R-:W-:-:S03]  /*f9980*/  IADD3 R15, R15, c[0x0][0x198], RZ ;  /* 0x000066000f0f7a10 */ /* 0x000fc60007ffe0ff */
[----:B------:R-:W-:Y:S01]  /*f9990*/  IMAD.WIDE R2, R13, 0x4, R136 ;  /* 0x000000040d027825 */ /* 0x000fe200078e0288 */
[----:B--2---:R-:W-:Y:S02]  /*f99a0*/  ISETP.GE.AND P1, PT, R14, c[0x0][0x17c], PT ;  /* 0x00005f000e007a0c */ /* 0x004fe40003f26270 */
[----:B------:R-:W2:Y:S01]  /*f99b0*/  LDL.LU R14, [R1+0x3384] ;  /* 0x00338400010e7983 */ /* 0x000ea20000300800 */
[----:B---3--:R-:W-:-:S03]  /*f99c0*/  IMAD.WIDE R8, R15, 0x4, R138 ;  /* 0x000000040f087825 */ /* 0x008fc600078e028a */
[----:B------:R1:W-:Y:S01]  /*f99d0*/  @P0 STG.E [R2.64], R26 ;  /* 0x0000001a02000986 */ /* 0x0003e2000c101904 */
[----:B----4-:R-:W-:-:S03]  /*f99e0*/  IMAD.WIDE R10, R15, 0x4, R136 ;  /* 0x000000040f0a7825 */ /* 0x010fc600078e0288 */
[----:B------:R3:W-:Y:S04]  /*f99f0*/  @P2 STG.E [R4.64], R187 ;  /* 0x000000bb04002986 */ /* 0x0007e8000c101904 */
[----:B------:R4:W-:Y:S01]  /*f9a00*/  @P3 STG.E [R6.64], R27 ;  /* 0x0000001b06003986 */ /* 0x0009e2000c101904 */
[----:B------:R-:W-:-:S03]  /*f9a10*/  ISETP.GE.AND P0, PT, R12, c[0x0][0x17c], PT ;  /* 0x00005f000c007a0c */ /* 0x000fc60003f06270 */
[----:B------:R-:W-:Y:S04]  /*f9a20*/  @P5 STG.E [R8.64], R202 ;  /* 0x000000ca08005986 */ /* 0x000fe8000c101904 */
[----:B------:R-:W2:Y:S04]  /*f9a30*/  LDL.LU R12, [R1+0x337c] ;  /* 0x00337c00010c7983 */ /* 0x000ea80000300800 */
[----:B------:R1:W-:Y:S01]  /*f9a40*/  @P4 STG.E [R10.64], R22 ;  /* 0x000000160a004986 */ /* 0x0003e2000c101904 */
[----:B-----5:R-:W-:-:S03]  /*f9a50*/  ISETP.GE.AND P4, PT, R0, c[0x0][0x17c], PT ;  /* 0x00005f0000007a0c */ /* 0x020fc60003f86270 */
[----:B------:R-:W5:Y:S01]  /*f9a60*/  LDL.LU R0, [R1+0x3368] ;  /* 0x0033680001007983 */ /* 0x000f620000300800 */
[----:B------:R-:W-:Y:S02]  /*f9a70*/  ISETP.LT.AND P3, PT, R217, c[0x0][0x178], !P6 ;  /* 0x00005e00d9007a0c */ /* 0x000fe40007761270 */
[----:B------:R-:W-:Y:S02]  /*f9a80*/  IADD3 R15, R15, c[0x0][0x198], RZ ;  /* 0x000066000f0f7a10 */ /* 0x000fe40007ffe0ff */
[----:B------:R-:W-:Y:S02]  /*f9a90*/  ISETP.LT.AND P6, PT, R216, c[0x0][0x178], !P6 ;  /* 0x00005e00d8007a0c */ /* 0x000fe400077c1270 */
[----:B------:R-:W-:Y:S02]  /*f9aa0*/  ISETP.LT.AND P5, PT, R217, c[0x0][0x178], !P1 ;  /* 0x00005e00d9007a0c */ /* 0x000fe40004fa1270 */
[C---:B------:R-:W-:Y:S01]  /*f9ab0*/  IADD3 R13, R15.reuse, c[0x0][0x198], RZ ;  /* 0x000066000f0d7a10 */ /* 0x040fe20007ffe0ff */
[----:B-1----:R-:W-:Y:S01]  /*f9ac0*/  IMAD.WIDE R2, R15, 0x4, R138 ;  /* 0x000000040f027825 */ /* 0x002fe200078e028a */
[----:B------:R-:W-:-:S02]  /*f9ad0*/  ISETP.GE.AND P2, PT, R16, c[0x0][0x17c], PT ;  /* 0x00005f0010007a0c */ /* 0x000fc40003f46270 */
[----:B------:R-:W5:Y:S01]  /*f9ae0*/  LDL.LU R16, [R1+0x3360] ;  /* 0x0033600001107983 */ /* 0x000f620000300800 */
[----:B---3--:R-:W-:Y:S01]  /*f9af0*/  IMAD.WIDE R4, R15, 0x4, R136 ;  /* 0x000000040f047825 */ /* 0x008fe200078e0288 */
[----:B------:R-:W-:-:S03]  /*f9b00*/  ISETP.LT.AND P1, PT, R216, c[0x0][0x178], !P1 ;  /* 0x00005e00d8007a0c */ /* 0x000fc60004f21270 */
[C---:B----4-:R-:W-:Y:S01]  /*f9b10*/  IMAD.WIDE R6, R13.reuse, 0x4, R138 ;  /* 0x000000040d067825 */ /* 0x050fe200078e028a */
[----:B------:R1:W-:Y:S01]  /*f9b20*/  @P3 STG.E [R2.64], R203 ;  /* 0x000000cb02003986 */ /* 0x0003e2000c101904 */
[----:B------:R-:W-:Y:S02]  /*f9b30*/  IADD3 R15, R13, c[0x0][0x198], RZ ;  /* 0x000066000d0f7a10 */ /* 0x000fe40007ffe0ff */
[----:B------:R-:W-:Y:S01]  /*f9b40*/  ISETP.LT.AND P3, PT, R217, c[0x0][0x178], !P0 ;  /* 0x00005e00d9007a0c */ /* 0x000fe20004761270 */
[----:B------:R3:W-:Y:S01]  /*f9b50*/  @P6 STG.E [R4.64], R23 ;  /* 0x0000001704006986 */ /* 0x0007e2000c101904 */
[----:B------:R-:W-:-:S03]  /*f9b60*/  ISETP.LT.AND P0, PT, R216, c[0x0][0x178], !P0 ;  /* 0x00005e00d8007a0c */ /* 0x000fc60004701270 */
[----:B------:R4:W-:Y:S01]  /*f9b70*/  @P5 STG.E [R6.64], R158 ;  /* 0x0000009e06005986 */ /* 0x0009e2000c101904 */
[----:B------:R-:W-:Y:S01]  /*f9b80*/  ISETP.LT.AND P5, PT, R217, c[0x0][0x178], !P2 ;  /* 0x00005e00d9007a0c */ /* 0x000fe200057a1270 */
[----:B------:R-:W-:-:S04]  /*f9b90*/  IMAD.WIDE R10, R15, 0x4, R138 ;  /* 0x000000040f0a7825 */ /* 0x000fc800078e028a */
[C---:B-1----:R-:W-:Y:S01]  /*f9ba0*/  IMAD.WIDE R2, R15.reuse, 0x4, R136 ;  /* 0x000000040f027825 */ /* 0x042fe200078e0288 */
[----:B------:R-:W-:-:S03]  /*f9bb0*/  IADD3 R15, R15, c[0x0][0x198], RZ ;  /* 0x000066000f0f7a10 */ /* 0x000fc60007ffe0ff */
[----:B------:R-:W-:Y:S01]  /*f9bc0*/  IMAD.WIDE R8, R13, 0x4, R136 ;  /* 0x000000040d087825 */ /* 0x000fe200078e0288 */
[----:B--2---:R-:W-:Y:S02]  /*f9bd0*/  ISETP.GE.AND P6, PT, R14, c[0x0][0x17c], PT ;  /* 0x00005f000e007a0c */ /* 0x004fe40003fc6270 */
[----:B------:R-:W2:Y:S01]  /*f9be0*/  LDL.LU R14, [R1+0x3348] ;  /* 0x00334800010e7983 */ /* 0x000ea20000300800 */
[----:B---3--:R-:W-:-:S03]  /*f9bf0*/  IMAD.WIDE R4, R15, 0x4, R138 ;  /* 0x000000040f047825 */ /* 0x008fc600078e028a */
[----:B------:R1:W-:Y:S04]  /*f9c00*/  @P1 STG.E [R8.64], R18 ;  /* 0x0000001208001986 */ /* 0x0003e8000c101904 */
[----:B------:R-:W-:Y:S04]  /*f9c10*/  @P3 STG.E [R10.64], R159 ;  /* 0x0000009f0a003986 */ /* 0x000fe8000c101904 */
[----:B------:R3:W-:Y:S04]  /*f9c20*/  @P0 STG.E [R2.64], R19 ;  /* 0x0000001302000986 */ /* 0x0007e8000c101904 */
[----:B------:R1:W-:Y:S01]  /*f9c30*/  @P5 STG.E [R4.64], R174 ;  /* 0x000000ae04005986 */ /* 0x0003e2000c101904 */
[----:B------:R-:W-:-:S03]  /*f9c40*/  ISETP.GE.AND P1, PT, R12, c[0x0][0x17c], PT ;  /* 0x00005f000c007a0c */ /* 0x000fc60003f26270 */
[----:B------:R-:W2:Y:S01]  /*f9c50*/  LDL.LU R12, [R1+0x333c] ;  /* 0x00333c00010c7983 */ /* 0x000ea20000300800 */
[----:B-----5:R-:W-:-:S03]  /*f9c60*/  ISETP.GE.AND P5, PT, R0, c[0x0][0x17c], PT ;  /* 0x00005f0000007a0c */ /* 0x020fc60003fa6270 */
[----:B------:R-:W5:Y:S01]  /*f9c70*/  LDL.LU R0, [R1+0x332c] ;  /* 0x00332c0001007983 */ /* 0x000f620000300800 */
[C---:B------:R-:W-:Y:S02]  /*f9c80*/  ISETP.LT.AND P2, PT, R216.reuse, c[0x0][0x178], !P2 ;  /* 0x00005e00d8007a0c */ /* 0x040fe40005741270 */
[----:B------:R-:W-:Y:S01]  /*f9c90*/  ISETP.LT.AND P0, PT, R217, c[0x0][0x178], !P4 ;  /* 0x00005e00d9007a0c */ /* 0x000fe20006701270 */
[C---:B----4-:R-:W-:Y:S01]  /*f9ca0*/  IMAD.WIDE R6, R15.reuse, 0x4, R136 ;  /* 0x000000040f067825 */ /* 0x050fe200078e0288 */
[----:B------:R-:W-:Y:S01]  /*f9cb0*/  ISETP.LT.AND P4, PT, R216, c[0x0][0x178], !P4 ;  /* 0x00005e00d8007a0c */ /* 0x000fe20006781270 */
[----:B-1----:R-:W4:Y:S01]  /*f9cc0*/  LDL.LU R18, [R1+0x3318] ;  /* 0x0033180001127983 */ /* 0x002f220000300800 */
[----:B------:R-:W-:Y:S02]  /*f9cd0*/  IADD3 R13, R15, c[0x0][0x198], RZ ;  /* 0x000066000f0d7a10 */ /* 0x000fe40007ffe0ff */
[----:B------:R-:W-:Y:S02]  /*f9ce0*/  ISETP.LT.AND P3, PT, R217, c[0x0][0x178], !P6 ;  /* 0x00005e00d9007a0c */ /* 0x000fe40007761270 */
[C---:B------:R-:W-:Y:S01]  /*f9cf0*/  IADD3 R17, R13.reuse, c[0x0][0x198], RZ ;  /* 0x000066000d117a10 */ /* 0x040fe20007ffe0ff */
[----:B---3--:R-:W-:-:S04]  /*f9d00*/  IMAD.WIDE R2, R13, 0x4, R138 ;  /* 0x000000040d027825 */ /* 0x008fc800078e028a */
[----:B------:R-:W-:Y:S01]  /*f9d10*/  IMAD.WIDE R8, R13, 0x4, R136 ;  /* 0x000000040d087825 */ /* 0x000fe200078e0288 */
[----:B------:R-:W-:Y:S03]  /*f9d20*/  @P2 STG.E [R6.64], R42 ;  /* 0x0000002a06002986 */ /* 0x000fe6000c101904 */
[C---:B------:R-:W-:Y:S01]  /*f9d30*/  IMAD.WIDE R10, R17.reuse, 0x4, R138 ;  /* 0x00000004110a7825 */ /* 0x040fe200078e028a */
[----:B------:R1:W-:Y:S01]  /*f9d40*/  @P0 STG.E [R2.64], R175 ;  /* 0x000000af02000986 */ /* 0x0003e2000c101904 */
[----:B------:R-:W-:Y:S02]  /*f9d50*/  ISETP.GE.AND P2, PT, R16, c[0x0][0x17c], PT ;  /* 0x00005f0010007a0c */ /* 0x000fe40003f46270 */
[----:B------:R-:W-:Y:S01]  /*f9d60*/  ISETP.LT.AND P6, PT, R216, c[0x0][0x178], !P6 ;  /* 0x00005e00d8007a0c */ /* 0x000fe200077c1270 */
[----:B------:R3:W-:Y:S01]  /*f9d70*/  @P4 STG.E [R8.64], R43 ;  /* 0x0000002b08004986 */ /* 0x0007e2000c101904 */
[----:B------:R-:W-:-:S03]  /*f9d80*/  IMAD.WIDE R4, R17, 0x4, R136 ;  /* 0x0000000411047825 */ /* 0x000fc600078e0288 */
[----:B------:R-:W-:Y:S01]  /*f9d90*/  @P3 STG.E [R10.64], R190 ;  /* 0x000000be0a003986 */ /* 0x000fe2000c101904 */
[----:B------:R-:W-:-:S03]  /*f9da0*/  ISETP.LT.AND P3, PT, R217, c[0x0][0x178], !P1 ;  /* 0x00005e00d9007a0c */ /* 0x000fc60004f61270 */
[----:B------:R-:W4:Y:S01]  /*f9db0*/  LDL.LU R16, [R1+0x3310] ;  /* 0x0033100001107983 */ /* 0x000f220000300800 */
[----:B------:R-:W-:Y:S02]  /*f9dc0*/  ISETP.LT.AND P1, PT, R216, c[0x0][0x178], !P1 ;  /* 0x00005e00d8007a0c */ /* 0x000fe40004f21270 */
[----:B------:R-:W-:Y:S01]  /*f9dd0*/  IADD3 R17, R17, c[0x0][0x198], RZ ;  /* 0x0000660011117a10 */ /* 0x000fe20007ffe0ff */
[----:B------:R2:W-:Y:S04]  /*f9de0*/  @P6 STG.E [R4.64], R50 ;  /* 0x0000003204006986 */ /* 0x0005e8000c101904 */
[C---:B-1----:R-:W-:Y:S01]  /*f9df0*/  IMAD.WIDE R2, R17.reuse, 0x4, R138 ;  /* 0x0000000411027825 */ /* 0x042fe200078e028a */
[----:B--2---:R-:W-:Y:S02]  /*f9e00*/  ISETP.GE.AND P0, PT, R14, c[0x0][0x17c], PT ;  /* 0x00005f000e007a0c */ /* 0x004fe40003f06270 */
[----:B------:R-:W2:Y:S01]  /*f9e10*/  LDL.LU R14, [R1+0x32f8] ;  /* 0x0032f800010e7983 */ /* 0x000ea20000300800 */
[----:B------:R-:W-:-:S03]  /*f9e20*/  IMAD.WIDE R6, R17, 0x4, R136 ;  /* 0x0000000411067825 */ /* 0x000fc600078e0288 */
[----:B------:R1:W-:Y:S04]  /*f9e30*/  @P3 STG.E [R2.64], R191 ;  /* 0x000000bf02003986 */ /* 0x0003e8000c101904 */
[----:B------:R1:W-:Y:S01]  /*f9e40*/  @P1 STG.E [R6.64], R51 ;  /* 0x0000003306001986 */ /* 0x0003e2000c101904 */
[----:B------:R-:W-:-:S03]  /*f9e50*/  ISETP.GE.AND P3, PT, R12, c[0x0][0x17c], PT ;  /* 0x00005f000c007a0c */ /* 0x000fc60003f66270 */
[----:B------:R-:W2:Y:S01]  /*f9e60*/  LDL.LU R12, [R1+0x32e8] ;  /* 0x0032e800010c7983 */ /* 0x000ea20000300800 */
[----:B-----5:R-:W-:-:S03]  /*f9e70*/  ISETP.GE.AND P1, PT, R0, c[0x0][0x17c], PT ;  /* 0x00005f0000007a0c */ /* 0x020fc60003f26270 */
[----:B------:R-:W5:Y:S01]  /*f9e80*/  LDL.LU R0, [R1+0x3a68] ;  /* 0x003a680001007983 */ /* 0x000f620000300800 */
[----:B------:R-:W-:Y:S02]  /*f9e90*/  ISETP.LT.AND P4, PT, R217, c[0x0][0x178], !P5 ;  /* 0x00005e00d9007a0c */ /* 0x000fe40006f81270 */
[C---:B------:R-:W-:Y:S02]  /*f9ea0*/  ISETP.LT.AND P5, PT, R216.reuse, c[0x0][0x178], !P5 ;  /* 0x00005e00d8007a0c */ /* 0x040fe40006fa1270 */
[----:B------:R-:W-:Y:S02]  /*f9eb0*/  IADD3 R13, R17, c[0x0][0x198], RZ ;  /* 0x00006600110d7a10 */ /* 0x000fe40007ffe0ff */
[----:B------:R-:W-:Y:S02]  /*f9ec0*/  ISETP.LT.AND P6, PT, R217, c[0x0][0x178], !P2 ;  /* 0x00005e00d9007a0c */ /* 0x000fe400057c1270 */
[C---:B------:R-:W-:Y:S01]  /*f9ed0*/  IADD3 R15, R13.reuse, c[0x0][0x198], RZ ;  /* 0x000066000d0f7a10 */ /* 0x040fe20007ffe0ff */
[----:B---3--:R-:W-:Y:S01]  /*f9ee0*/  IMAD.WIDE R8, R13, 0x4, R138 ;  /* 0x000000040d087825 */ /* 0x008fe200078e028a */
[----:B------:R-:W-:-:S03]  /*f9ef0*/  ISETP.LT.AND P2, PT, R216, c[0x0][0x178], !P2 ;  /* 0x00005e00d8007a0c */ /* 0x000fc60005741270 */
[----:B------:R-:W-:Y:S01]  /*f9f00*/  IMAD.WIDE R4, R13, 0x4, R136 ;  /* 0x000000040d047825 */ /* 0x000fe200078e0288 */
[----:B------:R-:W-:Y:S01]  /*f9f10*/  @P4 STG.E [R8.64], R206 ;  /* 0x000000ce08004986 */ /* 0x000fe2000c101904 */
[----:B------:R-:W-:Y:S02]  /*f9f20*/  ISETP.LT.AND P4, PT, R217, c[0x0][0x178], !P0 ;  /* 0x00005e00d9007a0c */ /* 0x000fe40004781270 */
[C---:B------:R-:W-:Y:S01]  /*f9f30*/  IMAD.WIDE R10, R15.reuse, 0x4, R138 ;  /* 0x000000040f0a7825 */ /* 0x040fe200078e028a */
[----:B------:R3:W-:Y:S01]  /*f9f40*/  @P5 STG.E [R4.64], R46 ;  /* 0x0000002e04005986 */ /* 0x0007e2000c101904 */
[----:B------:R-:W-:Y:S02]  /*f9f50*/  IADD3 R13, R15, c[0x0][0x198], RZ ;  /* 0x000066000f0d7a10 */ /* 0x000fe40007ffe0ff */
[C---:B------:R-:W-:Y:S01]  /*f9f60*/  ISETP.LT.AND P0, PT, R216.reuse, c[0x0][0x178], !P0 ;  /* 0x00005e00d8007a0c */ /* 0x040fe20004701270 */
[----:B------:R3:W-:Y:S01]  /*f9f70*/  @P6 STG.E [R10.64], R207 ;  /* 0x000000cf0a006986 */ /* 0x0007e2000c101904 */
[----:B------:R-:W-:Y:S01]  /*f9f80*/  ISETP.LT.AND P5, PT, R217, c[0x0][0x178], !P3 ;  /* 0x00005e00d9007a0c */ /* 0x000fe20005fa1270 */
[----:B-1----:R-:W-:Y:S01]  /*f9f90*/  IMAD.WIDE R2, R15, 0x4, R136 ;  /* 0x000000040f027825 */ /* 0x002fe200078e0288 */
[----:B------:R-:W-:-:S02]  /*f9fa0*/  ISETP.LT.AND P6, PT, R216, c[0x0][0x178], !P3 ;  /* 0x00005e00d8007a0c */ /* 0x000fc40005fc1270 */
[C---:B------:R-:W-:Y:S01]  /*f9fb0*/  IADD3 R15, R13.reuse, c[0x0][0x198], RZ ;  /* 0x000066000d0f7a10 */ /* 0x040fe20007ffe0ff */
[----:B------:R-:W-:Y:S01]  /*f9fc0*/  IMAD.WIDE R6, R13, 0x4, R138 ;  /* 0x000000040d067825 */ /* 0x000fe200078e028a */
[----:B----4-:R-:W-:-:S03]  /*f9fd0*/  ISETP.GE.AND P3, PT, R18, c[0x0][0x17c], PT ;  /* 0x00005f0012007a0c */ /* 0x010fc60003f66270 */
[----:B---3--:R-:W-:Y:S01]  /*f9fe0*/  IMAD.WIDE R4, R13, 0x4, R136 ;  /* 0x000000040d047825 */ /* 0x008fe200078e0288 */
[----:B------:R1:W-:Y:S03]  /*f9ff0*/  @P2 STG.E [R2.64], R47 ;  /* 0x0000002f02002986 */ /* 0x0003e6000c101904 */
[----:B------:R-:W-:Y:S01]  /*fa000*/  IMAD.WIDE R8, R15, 0x4, R138 ;  /* 0x000000040f087825 */ /* 0x000fe200078e028a */
[----:B------:R-:W-:Y:S01]  /*fa010*/  @P4 STG.E [R6.64], R162 ;  /* 0x000000a206004986 */ /* 0x000fe2000c101904 */
[----:B------:R-:W-:Y:S02]  /*fa020*/  ISETP.LT.AND P4, PT, R217, c[0x0][0x178], !P1 ;  /* 0x00005e00d9007a0c */ /* 0x000fe40004f81270 */
[C---:B------:R-:W-:Y:S01]  /*fa030*/  IMAD.WIDE R10, R15.reuse, 0x4, R136 ;  /* 0x000000040f0a7825 */ /* 0x040fe200078e0288 */
[----:B------:R-:W-:Y:S01]  /*fa040*/  IADD3 R15, R15, c[0x0][0x198], RZ ;  /* 0x000066000f0f7a10 */ /* 0x000fe20007ffe0ff */
[----:B------:R3:W-:Y:S01]  /*fa050*/  @P0 STG.E [R4.64], R54 ;  /* 0x0000003604000986 */ /* 0x0007e2000c101904 */
[----:B------:R-:W-:-:S02]  /*fa060*/  ISETP.GE.AND P2, PT, R16, c[0x0][0x17c], PT ;  /* 0x00005f0010007a0c */ /* 0x000fc40003f46270 */
[C---:B------:R-:W-:Y:S01]  /*fa070*/  ISETP.LT.AND P1, PT, R216.reuse, c[0x0][0x178], !P1 ;  /* 0x00005e00d8007a0c */ /* 0x040fe20004f21270 */
[----:B------:R4:W-:Y:S01]  /*fa080*/  @P5 STG.E [R8.64], R163 ;  /* 0x000000a308005986 */ /* 0x0009e2000c101904 */
[----:B------:R-:W-:Y:S02]  /*fa090*/  ISETP.LT.AND P5, PT, R217, c[0x0][0x178], !P3 ;  /* 0x00005e00d9007a0c */ /* 0x000fe40005fa1270 */
[----:B------:R-:W-:Y:S01]  /*fa0a0*/  ISETP.LT.AND P3, PT, R216, c[0x0][0x178], !P3 ;  /* 0x00005e00d8007a0c */ /* 0x000fe20005f61270 */
[----:B------:R2:W-:Y:S01]  /*fa0b0*/  @P6 STG.E [R10.64], R55 ;  /* 0x000000370a006986 */ /* 0x0005e2000c101904 */
[----:B------:R-:W-:Y:S02]  /*fa0c0*/  IADD3 R13, R15, c[0x0][0x198], RZ ;  /* 0x000066000f0d7a10 */ /* 0x000fe40007ffe0ff */
[----:B------:R-:W-:Y:S01]  /*fa0d0*/  ISETP.LT.AND P6, PT, R217, c[0x0][0x178], !P2 ;  /* 0x00005e00d9007a0c */ /* 0x000fe200057c1270 */
[----:B-1----:R-:W-:Y:S01]  /*fa0e0*/  IMAD.WIDE R2, R15, 0x4, R138 ;  /* 0x000000040f027825 */ /* 0x002fe200078e028a */
[----:B------:R-:W-:-:S03]  /*fa0f0*/  IADD3 R17, R13, c[0x0][0x198], RZ ;  /* 0x000066000d117a10 */ /* 0x000fc60007ffe0ff */
[----:B---3--:R-:W-:Y:S01]  /*fa100*/  IMAD.WIDE R4, R15, 0x4, R136 ;  /* 0x000000040f047825 */ /* 0x008fe200078e0288 */
[----:B------:R1:W-:Y:S03]  /*fa110*/  @P4 STG.E [R2.64], R178 ;  /* 0x000000b202004986 */ /* 0x0003e6000c101904 */
[----:B------:R-:W-:Y:S01]  /*fa120*/  IMAD.WIDE R6, R13, 0x4, R138 ;  /* 0x000000040d067825 */ /* 0x000fe200078e028a */
[----:B--2---:R-:W-:-:S03]  /*fa130*/  ISETP.GE.AND P0, PT, R14, c[0x0][0x17c], PT ;  /* 0x00005f000e007a0c */ /* 0x004fc60003f06270 */
[----:B----4-:R-:W-:Y:S01]  /*fa140*/  IMAD.WIDE R8, R13, 0x4, R136 ;  /* 0x000000040d087825 */ /* 0x010fe200078e0288 */
[----:B------:R2:W-:Y:S03]  /*fa150*/  @P1 STG.E [R4.64], R58 ;  /* 0x0000003a04001986 */ /* 0x0005e6000c101904 */
[C---:B------:R-:W-:Y:S01]  /*fa160*/  IMAD.WIDE R10, R17.reuse, 0x4, R138 ;  /* 0x00000004110a7825 */ /* 0x040fe200078e028a */
[----:B------:R3:W-:Y:S01]  /*fa170*/  @P5 STG.E [R6.64], R179 ;  /* 0x000000b306005986 */ /* 0x0007e2000c101904 */
[----:B------:R-:W-:Y:S02]  /*fa180*/  ISETP.GE.AND P4, PT, R12, c[0x0][0x17c], PT ;  /* 0x00005f000c007a0c */ /* 0x000fe40003f86270 */
[----:B------:R-:W-:Y:S01]  /*fa190*/  IADD3 R13, R17, c[0x0][0x198], RZ ;  /* 0x00006600110d7a10 */ /* 0x000fe20007ffe0ff */
[----:B------:R4:W-:Y:S01]  /*fa1a0*/  @P3 STG.E [R8.64], R59 ;  /* 0x0000003b08003986 */ /* 0x0009e2000c101904 */
[----:B------:R-:W-:-:S03]  /*fa1b0*/  ISETP.LT.AND P2, PT, R216, c[0x0][0x178], !P2 ;  /* 0x00005e00d8007a0c */ /* 0x000fc60005741270 */
[----:B------:R2:W-:Y:S01]  /*fa1c0*/  @P6 STG.E [R10.64], R194 ;  /* 0x000000c20a006986 */ /* 0x0005e2000c101904 */
[C---:B------:R-:W-:Y:S02]  /*fa1d0*/  ISETP.LT.AND P6, PT, R217.reuse, c[0x0][0x178], !P0 ;  /* 0x00005e00d9007a0c */ /* 0x040fe400047c1270 */
[C---:B------:R-:W-:Y:S02]  /*fa1e0*/  ISETP.LT.AND P0, PT, R216.reuse, c[0x0][0x178], !P0 ;  /* 0x00005e00d8007a0c */ /* 0x040fe40004701270 */
[----:B------:R-:W-:Y:S02]  /*fa1f0*/  ISETP.LT.AND P5, PT, R217, c[0x0][0x178], !P4 ;  /* 0x00005e00d9007a0c */ /* 0x000fe400067a1270 */
[----:B------:R-:W-:Y:S02]  /*fa200*/  IADD3 R15, R13, c[0x0][0x198], RZ ;  /* 0x000066000d0f7a10 */ /* 0x000fe40007ffe0ff */
[----:B------:R-:W-:Y:S01]  /*fa210*/  ISETP.LT.AND P4, PT, R216, c[0x0][0x178], !P4 ;  /* 0x00005e00d8007a0c */ /* 0x000fe20006781270 */
[----:B-1----:R-:W-:Y:S01]  /*fa220*/  IMAD.WIDE R2, R17, 0x4, R136 ;  /* 0x0000000411027825 */ /* 0x002fe200078e0288 */
[----:B------:R-:W-:-:S03]  /*fa230*/  IADD3 R17, R15, c[0x0][0x198], RZ ;  /* 0x000066000f117a10 */ /* 0x000fc60007ffe0ff */
[C---:B--2---:R-:W-:Y:S01]  /*fa240*/  IMAD.WIDE R4, R13.reuse, 0x4, R138 ;  /* 0x000000040d047825 */ /* 0x044fe200078e028a */
[----:B------:R1:W-:Y:S03]  /*fa250*/  @P2 STG.E [R2.64], R62 ;  /* 0x0000003e02002986 */ /* 0x0003e6000c101904 */
[----:B---3--:R-:W-:Y:S01]  /*fa260*/  IMAD.WIDE R6, R13, 0x4, R136 ;  /* 0x000000040d067825 */ /* 0x008fe200078e0288 */
[----:B------:R1:W-:Y:S03]  /*fa270*/  @P6 STG.E [R4.64], R195 ;  /* 0x000000c304006986 */ /* 0x0003e6000c101904 */
[C---:B----4-:R-:W-:Y:S01]  /*fa280*/  IMAD.WIDE R8, R15.reuse, 0x4, R138 ;  /* 0x000000040f087825 */ /* 0x050fe200078e028a */
[----:B------:R1:W-:Y:S03]  /*fa290*/  @P0 STG.E [R6.64], R63 ;  /* 0x0000003f06000986 */ /* 0x0003e6000c101904 */
[----:B------:R-:W-:Y:S01]  /*fa2a0*/  IMAD.WIDE R10, R15, 0x4, R136 ;  /* 0x000000040f0a7825 */ /* 0x000fe200078e0288 */
[----:B------:R1:W-:Y:S03]  /*fa2b0*/  @P5 STG.E [R8.64], R210 ;  /* 0x000000d208005986 */ /* 0x0003e6000c101904 */
[C---:B------:R-:W-:Y:S01]  /*fa2c0*/  IMAD.WIDE R138, R17.reuse, 0x4, R138 ;  /* 0x00000004118a7825 */ /* 0x040fe200078e028a */
[----:B------:R1:W-:Y:S03]  /*fa2d0*/  @P4 STG.E [R10.64], R66 ;  /* 0x000000420a004986 */ /* 0x0003e6000c101904 */
[----:B------:R-:W-:Y:S01]  /*fa2e0*/  IMAD.WIDE R136, R17, 0x4, R136 ;  /* 0x0000000411887825 */ /* 0x000fe200078e0288 */
[----:B-----5:R-:W-:-:S04]  /*fa2f0*/  ISETP.GE.AND P1, PT, R0, c[0x0][0x17c], PT ;  /* 0x00005f0000007a0c */ /* 0x020fc80003f26270 */
[----:B------:R-:W-:Y:S02]  /*fa300*/  ISETP.LT.AND P3, PT, R217, c[0x0][0x178], !P1 ;  /* 0x00005e00d9007a0c */ /* 0x000fe40004f61270 */
[----:B------:R-:W-:-:S11]  /*fa310*/  ISETP.LT.AND P1, PT, R216, c[0x0][0x178], !P1 ;  /* 0x00005e00d8007a0c */ /* 0x000fd60004f21270 */
[----:B------:R1:W-:Y:S02]  /*fa320*/  @P3 STG.E [R138.64], R211 ;  /* 0x000000d38a003986 */ /* 0x0003e4000c101904 */
[----:B------:R-:W-:Y:S05]  /*fa330*/  @!P1 EXIT ;  /* 0x000000000000994d */ /* 0x000fea0003800000 */
[----:B------:R-:W-:Y:S01]  /*fa340*/  STG.E [R136.64], R67 ;  /* 0x0000004388007986 */ /* 0x000fe2000c101904 */
[----:B------:R-:W-:Y:S05]  /*fa350*/  EXIT ;  /* 0x000000000000794d */ /* 0x000fea0003800000 */
.L_x_2:
[----:B------:R-:W-:-:S00]  /*fa360*/  BRA `(.L_x_2) ;  /* 0xfffffff000007947 */ /* 0x000fc0000383ffff */
[----:B------:R-:W-:-:S00]  /*fa370*/  NOP ;  /* 0x0000000000007918 */ /* 0x000fc00000000000 */
        /* <DEDUP_REMOVED lines=8> */
.L_x_3:


//--------------------- .nv.shared.matmul_kernel  --------------------------
	.section	.nv.shared.matmul_kernel,"aw",@nobits
	.sectionflags	@""
	.align	16
